	.target	sm_90a

	.elftype	@"ET_EXEC"


//--------------------- .note.nv.tkinfo           --------------------------
	.section	.note.nv.tkinfo,"",@"SHT_NOTE"
	.sectionflags	@"SHF_NOTE_NV_TKINFO"
	.tkinfo
        /*0018*/ 	.word	0x00000002
        /*0030*/ 	.string	""
        /*0030*/ 	.string	"ptxas"
        /*0030*/ 	.string	"Cuda compilation tools, release 13.0, V13.0.88"
        /*0030*/ 	.string	"Build cuda_13.0.r13.0/compiler.36424714_0"
        /*0030*/ 	.string	"-arch sm_90a -m 64 "



//--------------------- .note.nv.cuinfo           --------------------------
	.section	.note.nv.cuinfo,"",@"SHT_NOTE"
	.sectionflags	@"SHF_NOTE_NV_CUINFO"
        /*0018*/ 	.short	0x0002
        /*001a*/ 	.short	0x005a
        /*001c*/ 	.short	0x0082
	.zero		2


//--------------------- .nv.info                  --------------------------
	.section	.nv.info,"",@"SHT_CUDA_INFO"
	.align	4


	//----- nvinfo : EIATTR_REGCOUNT
	.align		4
        /*0000*/ 	.byte	0x04, 0x2f
        /*0002*/ 	.short	(.L_20 - .L_19)
	.align		4
.L_19:
        /*0004*/ 	.word	index@(_ZN7cutlass13device_kernelIN5flash11enable_sm90INS1_16FlashAttnFwdSm90INS1_25CollectiveMainloopFwdSm90ILi2EN4cute5tupleIJNS5_1CILi1EEES8_S8_EEENS6_IJNS7_ILi128EEENS7_ILi96EEENS7_ILi64EEEEEELi256ENS_6half_tEfNS_4arch4Sm90ELb1ELb0ELb0ELb1ELb0ELb1ELb1ELb1ELb0ELb0ELb0ELb0EEENS1_21CollectiveEpilogueFwdINS6_IJSA_NS7_ILi256EEESB_EEES9_SE_SG_Li256ELb1ELb0ELb0ELb0EEENS1_36VarlenDynamicPersistentTileSchedulerILi128ELi96ELi256ELi32ELb0ELb0ELb1ELb1ELb1ELb1EEEEEEEEEvNT_6ParamsE)
        /*0008*/ 	.word	0x000000a8


	//----- nvinfo : EIATTR_FRAME_SIZE
	.align		4
.L_20:
        /*000c*/ 	.byte	0x04, 0x11
        /*000e*/ 	.short	(.L_22 - .L_21)
	.align		4
.L_21:
        /*0010*/ 	.word	index@(_ZN7cutlass13device_kernelIN5flash11enable_sm90INS1_16FlashAttnFwdSm90INS1_25CollectiveMainloopFwdSm90ILi2EN4cute5tupleIJNS5_1CILi1EEES8_S8_EEENS6_IJNS7_ILi128EEENS7_ILi96EEENS7_ILi64EEEEEELi256ENS_6half_tEfNS_4arch4Sm90ELb1ELb0ELb0ELb1ELb0ELb1ELb1ELb1ELb0ELb0ELb0ELb0EEENS1_21CollectiveEpilogueFwdINS6_IJSA_NS7_ILi256EEESB_EEES9_SE_SG_Li256ELb1ELb0ELb0ELb0EEENS1_36VarlenDynamicPersistentTileSchedulerILi128ELi96ELi256ELi32ELb0ELb0ELb1ELb1ELb1ELb1EEEEEEEEEvNT_6ParamsE)
        /*0014*/ 	.word	0x00000060


	//----- nvinfo : EIATTR_REGCOUNT
	.align		4
.L_22:
        /*0018*/ 	.byte	0x04, 0x2f
        /*001a*/ 	.short	(.L_24 - .L_23)
	.align		4
.L_23:
        /*001c*/ 	.word	index@(_ZN7cutlass13device_kernelIN5flash11enable_sm90INS1_16FlashAttnFwdSm90INS1_25CollectiveMainloopFwdSm90ILi2EN4cute5tupleIJNS5_1CILi1EEES8_S8_EEENS6_IJNS7_ILi128EEENS7_ILi96EEENS7_ILi64EEEEEELi256ENS_6half_tEfNS_4arch4Sm90ELb1ELb0ELb0ELb1ELb0ELb0ELb1ELb1ELb0ELb0ELb0ELb0EEENS1_21CollectiveEpilogueFwdINS6_IJSA_NS7_ILi256EEESB_EEES9_SE_SG_Li256ELb1ELb0ELb0ELb0EEENS1_36VarlenDynamicPersistentTileSchedulerILi128ELi96ELi256ELi32ELb0ELb0ELb1ELb1ELb1ELb1EEEEEEEEEvNT_6ParamsE)
        /*0020*/ 	.word	0x000000a8


	//----- nvinfo : EIATTR_FRAME_SIZE
	.align		4
.L_24:
        /*0024*/ 	.byte	0x04, 0x11
        /*0026*/ 	.short	(.L_26 - .L_25)
	.align		4
.L_25:
        /*0028*/ 	.word	index@(_ZN7cutlass13device_kernelIN5flash11enable_sm90INS1_16FlashAttnFwdSm90INS1_25CollectiveMainloopFwdSm90ILi2EN4cute5tupleIJNS5_1CILi1EEES8_S8_EEENS6_IJNS7_ILi128EEENS7_ILi96EEENS7_ILi64EEEEEELi256ENS_6half_tEfNS_4arch4Sm90ELb1ELb0ELb0ELb1ELb0ELb0ELb1ELb1ELb0ELb0ELb0ELb0EEENS1_21CollectiveEpilogueFwdINS6_IJSA_NS7_ILi256EEESB_EEES9_SE_SG_Li256ELb1ELb0ELb0ELb0EEENS1_36VarlenDynamicPersistentTileSchedulerILi128ELi96ELi256ELi32ELb0ELb0ELb1ELb1ELb1ELb1EEEEEEEEEvNT_6ParamsE)
        /*002c*/ 	.word	0x00000028


	//----- nvinfo : EIATTR_REGCOUNT
	.align		4
.L_26:
        /*0030*/ 	.byte	0x04, 0x2f
        /*0032*/ 	.short	(.L_28 - .L_27)
	.align		4
.L_27:
        /*0034*/ 	.word	index@(_ZN7cutlass13device_kernelIN5flash11enable_sm90INS1_16FlashAttnFwdSm90INS1_25CollectiveMainloopFwdSm90ILi2EN4cute5tupleIJNS5_1CILi1EEES8_S8_EEENS6_IJNS7_ILi128EEENS7_ILi96EEENS7_ILi64EEEEEELi256ENS_6half_tEfNS_4arch4Sm90ELb1ELb0ELb0ELb1ELb0ELb1ELb0ELb1ELb0ELb0ELb0ELb0EEENS1_21CollectiveEpilogueFwdINS6_IJSA_NS7_ILi256EEESB_EEES9_SE_SG_Li256ELb1ELb0ELb0ELb0EEENS1_36VarlenDynamicPersistentTileSchedulerILi128ELi96ELi256ELi32ELb0ELb0ELb1ELb1ELb1ELb1EEEEEEEEEvNT_6ParamsE)
        /*0038*/ 	.word	0x000000a8


	//----- nvinfo : EIATTR_FRAME_SIZE
	.align		4
.L_28:
        /*003c*/ 	.byte	0x04, 0x11
        /*003e*/ 	.short	(.L_30 - .L_29)
	.align		4
.L_29:
        /*0040*/ 	.word	index@(_ZN7cutlass13device_kernelIN5flash11enable_sm90INS1_16FlashAttnFwdSm90INS1_25CollectiveMainloopFwdSm90ILi2EN4cute5tupleIJNS5_1CILi1EEES8_S8_EEENS6_IJNS7_ILi128EEENS7_ILi96EEENS7_ILi64EEEEEELi256ENS_6half_tEfNS_4arch4Sm90ELb1ELb0ELb0ELb1ELb0ELb1ELb0ELb1ELb0ELb0ELb0ELb0EEENS1_21CollectiveEpilogueFwdINS6_IJSA_NS7_ILi256EEESB_EEES9_SE_SG_Li256ELb1ELb0ELb0ELb0EEENS1_36VarlenDynamicPersistentTileSchedulerILi128ELi96ELi256ELi32ELb0ELb0ELb1ELb1ELb1ELb1EEEEEEEEEvNT_6ParamsE)
        /*0044*/ 	.word	0x00000030


	//----- nvinfo : EIATTR_REGCOUNT
	.align		4
.L_30:
        /*0048*/ 	.byte	0x04, 0x2f
        /*004a*/ 	.short	(.L_32 - .L_31)
	.align		4
.L_31:
        /*004c*/ 	.word	index@(_ZN7cutlass13device_kernelIN5flash11enable_sm90INS1_16FlashAttnFwdSm90INS1_25CollectiveMainloopFwdSm90ILi2EN4cute5tupleIJNS5_1CILi1EEES8_S8_EEENS6_IJNS7_ILi128EEENS7_ILi96EEENS7_ILi64EEEEEELi256ENS_6half_tEfNS_4arch4Sm90ELb1ELb0ELb0ELb1ELb0ELb0ELb0ELb1ELb0ELb0ELb0ELb0EEENS1_21CollectiveEpilogueFwdINS6_IJSA_NS7_ILi256EEESB_EEES9_SE_SG_Li256ELb1ELb0ELb0ELb0EEENS1_36VarlenDynamicPersistentTileSchedulerILi128ELi96ELi256ELi32ELb0ELb0ELb1ELb1ELb1ELb1EEEEEEEEEvNT_6ParamsE)
        /*0050*/ 	.word	0x000000a8


	//----- nvinfo : EIATTR_FRAME_SIZE
	.align		4
.L_32:
        /*0054*/ 	.byte	0x04, 0x11
        /*0056*/ 	.short	(.L_34 - .L_33)
	.align		4
.L_33:
        /*0058*/ 	.word	index@(_ZN7cutlass13device_kernelIN5flash11enable_sm90INS1_16FlashAttnFwdSm90INS1_25CollectiveMainloopFwdSm90ILi2EN4cute5tupleIJNS5_1CILi1EEES8_S8_EEENS6_IJNS7_ILi128EEENS7_ILi96EEENS7_ILi64EEEEEELi256ENS_6half_tEfNS_4arch4Sm90ELb1ELb0ELb0ELb1ELb0ELb0ELb0ELb1ELb0ELb0ELb0ELb0EEENS1_21CollectiveEpilogueFwdINS6_IJSA_NS7_ILi256EEESB_EEES9_SE_SG_Li256ELb1ELb0ELb0ELb0EEENS1_36VarlenDynamicPersistentTileSchedulerILi128ELi96ELi256ELi32ELb0ELb0ELb1ELb1ELb1ELb1EEEEEEEEEvNT_6ParamsE)
        /*005c*/ 	.word	0x00000028


	//----- nvinfo : EIATTR_REGCOUNT
	.align		4
.L_34:
        /*0060*/ 	.byte	0x04, 0x2f
        /*0062*/ 	.short	(.L_36 - .L_35)
	.align		4
.L_35:
        /*0064*/ 	.word	index@(_ZN7cutlass13device_kernelIN5flash11enable_sm90INS1_16FlashAttnFwdSm90INS1_25CollectiveMainloopFwdSm90ILi2EN4cute5tupleIJNS5_1CILi1EEES8_S8_EEENS6_IJNS7_ILi128EEENS7_ILi96EEENS7_ILi64EEEEEELi256ENS_6half_tEfNS_4arch4Sm90ELb1ELb0ELb0ELb0ELb0ELb0ELb1ELb1ELb0ELb0ELb0ELb0EEENS1_21CollectiveEpilogueFwdINS6_IJSA_NS7_ILi256EEESB_EEES9_SE_SG_Li256ELb0ELb0ELb0ELb0EEENS1_30DynamicPersistentTileSchedulerILi256ELi32ELb0ELb0ELb1EEEEEEEEEvNT_6ParamsE)
        /*0068*/ 	.word	0x000000a8


	//----- nvinfo : EIATTR_FRAME_SIZE
	.align		4
.L_36:
        /*006c*/ 	.byte	0x04, 0x11
        /*006e*/ 	.short	(.L_38 - .L_37)
	.align		4
.L_37:
        /*0070*/ 	.word	index@(_ZN7cutlass13device_kernelIN5flash11enable_sm90INS1_16FlashAttnFwdSm90INS1_25CollectiveMainloopFwdSm90ILi2EN4cute5tupleIJNS5_1CILi1EEES8_S8_EEENS6_IJNS7_ILi128EEENS7_ILi96EEENS7_ILi64EEEEEELi256ENS_6half_tEfNS_4arch4Sm90ELb1ELb0ELb0ELb0ELb0ELb0ELb1ELb1ELb0ELb0ELb0ELb0EEENS1_21CollectiveEpilogueFwdINS6_IJSA_NS7_ILi256EEESB_EEES9_SE_SG_Li256ELb0ELb0ELb0ELb0EEENS1_30DynamicPersistentTileSchedulerILi256ELi32ELb0ELb0ELb1EEEEEEEEEvNT_6ParamsE)
        /*0074*/ 	.word	0x00000010


	//----- nvinfo : EIATTR_REGCOUNT
	.align		4
.L_38:
        /*0078*/ 	.byte	0x04, 0x2f
        /*007a*/ 	.short	(.L_40 - .L_39)
	.align		4
.L_39:
        /*007c*/ 	.word	index@(_ZN7cutlass13device_kernelIN5flash11enable_sm90INS1_16FlashAttnFwdSm90INS1_25CollectiveMainloopFwdSm90ILi2EN4cute5tupleIJNS5_1CILi1EEES8_S8_EEENS6_IJNS7_ILi128EEENS7_ILi96EEENS7_ILi64EEEEEELi256ENS_6half_tEfNS_4arch4Sm90ELb1ELb0ELb0ELb0ELb0ELb0ELb0ELb1ELb0ELb0ELb0ELb0EEENS1_21CollectiveEpilogueFwdINS6_IJSA_NS7_ILi256EEESB_EEES9_SE_SG_Li256ELb0ELb0ELb0ELb0EEENS1_30DynamicPersistentTileSchedulerILi256ELi32ELb0ELb0ELb1EEEEEEEEEvNT_6ParamsE)
        /*0080*/ 	.word	0x000000a8


	//----- nvinfo : EIATTR_FRAME_SIZE
	.align		4
.L_40:
        /*0084*/ 	.byte	0x04, 0x11
        /*0086*/ 	.short	(.L_42 - .L_41)
	.align		4
.L_41:
        /*0088*/ 	.word	index@(_ZN7cutlass13device_kernelIN5flash11enable_sm90INS1_16FlashAttnFwdSm90INS1_25CollectiveMainloopFwdSm90ILi2EN4cute5tupleIJNS5_1CILi1EEES8_S8_EEENS6_IJNS7_ILi128EEENS7_ILi96EEENS7_ILi64EEEEEELi256ENS_6half_tEfNS_4arch4Sm90ELb1ELb0ELb0ELb0ELb0ELb0ELb0ELb1ELb0ELb0ELb0ELb0EEENS1_21CollectiveEpilogueFwdINS6_IJSA_NS7_ILi256EEESB_EEES9_SE_SG_Li256ELb0ELb0ELb0ELb0EEENS1_30DynamicPersistentTileSchedulerILi256ELi32ELb0ELb0ELb1EEEEEEEEEvNT_6ParamsE)
        /*008c*/ 	.word	0x00000000


	//----- nvinfo : EIATTR_REGCOUNT
	.align		4
.L_42:
        /*0090*/ 	.byte	0x04, 0x2f
        /*0092*/ 	.short	(.L_44 - .L_43)
	.align		4
.L_43:
        /*0094*/ 	.word	index@(_ZN7cutlass13device_kernelIN5flash11enable_sm90INS1_16FlashAttnFwdSm90INS1_25CollectiveMainloopFwdSm90ILi2EN4cute5tupleIJNS5_1CILi1EEES8_S8_EEENS6_IJNS7_ILi128EEENS7_ILi96EEENS7_ILi64EEEEEELi256ENS_6half_tEfNS_4arch4Sm90ELb0ELb1ELb0ELb1ELb0ELb1ELb1ELb1ELb0ELb0ELb0ELb0EEENS1_21CollectiveEpilogueFwdINS6_IJSA_NS7_ILi256EEESB_EEES9_SE_SG_Li256ELb1ELb0ELb0ELb0EEENS1_36VarlenDynamicPersistentTileSchedulerILi128ELi96ELi256ELi32ELb0ELb0ELb1ELb1ELb0ELb1EEEEEEEEEvNT_6ParamsE)
        /*0098*/ 	.word	0x000000a8


	//----- nvinfo : EIATTR_FRAME_SIZE
	.align		4
.L_44:
        /*009c*/ 	.byte	0x04, 0x11
        /*009e*/ 	.short	(.L_46 - .L_45)
	.align		4
.L_45:
        /*00a0*/ 	.word	index@($_ZN7cutlass13device_kernelIN5flash11enable_sm90INS1_16FlashAttnFwdSm90INS1_25CollectiveMainloopFwdSm90ILi2EN4cute5tupleIJNS5_1CILi1EEES8_S8_EEENS6_IJNS7_ILi128EEENS7_ILi96EEENS7_ILi64EEEEEELi256ENS_6half_tEfNS_4arch4Sm90ELb0ELb1ELb0ELb1ELb0ELb1ELb1ELb1ELb0ELb0ELb0ELb0EEENS1_21CollectiveEpilogueFwdINS6_IJSA_NS7_ILi256EEESB_EEES9_SE_SG_Li256ELb1ELb0ELb0ELb0EEENS1_36VarlenDynamicPersistentTileSchedulerILi128ELi96ELi256ELi32ELb0ELb0ELb1ELb1ELb0ELb1EEEEEEEEEvNT_6ParamsE$_ZZN5flash25CollectiveMainloopFwdSm90ILi2EN4cute5tupleIJNS1_1CILi1EEES4_S4_EEENS2_IJNS3_ILi128EEENS3_ILi96EEENS3_ILi64EEEEEELi256EN7cutlass6half_tEfNSA_4arch4Sm90ELb0ELb1ELb0ELb1ELb0ELb1ELb1ELb1ELb0ELb0ELb0ELb0EE3mmaINS_16FlashAttnFwdSm90ISE_NS_21CollectiveEpilogueFwdINS2_IJS6_NS3_ILi256EEES7_EEES5_SB_SD_Li256ELb1ELb0ELb0ELb0EEENS_36VarlenDynamicPersistentTileSchedulerILi128ELi96ELi256ELi32ELb0ELb0ELb1ELb1ELb0ELb1EEEE13SharedStorageENS1_6TensorINS1_11ArrayEngineIfLm128EEENS1_6LayoutINS2_IJNS2_IJNS3_ILi2EEEST_NS3_ILi32EEEEEES4_S4_EEENS2_IJNS2_IJS4_ST_NS3_ILi4EEEEEENS3_ILi0EEESZ_EEEEEEENS_7SoftmaxILi2ELi0EEEEEbRKNSE_6ParamsENSA_25PipelineTmaAsyncNoClusterILi2ENSA_16PipelineTmaAsyncILi2EEEEES1B_RNSA_13PipelineStateILj2EEERT0_RT1_iRiRKNS_16SeqlenInfoQKNewKILb1ELb1EEENS2_IJiiiiEEERT_ENKUliT_T0_T1_E_clIZSF_ISO_S12_S14_EbS17_S1B_S1B_S1E_S1G_S1I_iS1J_S1N_S1O_S1Q_EUlRS1R_iE0_NS3_ILb1EEES1Y_EEDaiS1R_S1S_S1T_)
        /*00a4*/ 	.word	0x00000490


	//----- nvinfo : EIATTR_FRAME_SIZE
	.align		4
.L_46:
        /*00a8*/ 	.byte	0x04, 0x11
        /*00aa*/ 	.short	(.L_48 - .L_47)
	.align		4
.L_47:
        /*00ac*/ 	.word	index@(_ZN7cutlass13device_kernelIN5flash11enable_sm90INS1_16FlashAttnFwdSm90INS1_25CollectiveMainloopFwdSm90ILi2EN4cute5tupleIJNS5_1CILi1EEES8_S8_EEENS6_IJNS7_ILi128EEENS7_ILi96EEENS7_ILi64EEEEEELi256ENS_6half_tEfNS_4arch4Sm90ELb0ELb1ELb0ELb1ELb0ELb1ELb1ELb1ELb0ELb0ELb0ELb0EEENS1_21CollectiveEpilogueFwdINS6_IJSA_NS7_ILi256EEESB_EEES9_SE_SG_Li256ELb1ELb0ELb0ELb0EEENS1_36VarlenDynamicPersistentTileSchedulerILi128ELi96ELi256ELi32ELb0ELb0ELb1ELb1ELb0ELb1EEEEEEEEEvNT_6ParamsE)
        /*00b0*/ 	.word	0x00000490


	//----- nvinfo : EIATTR_REGCOUNT
	.align		4
.L_48:
        /*00b4*/ 	.byte	0x04, 0x2f
        /*00b6*/ 	.short	(.L_50 - .L_49)
	.align		4
.L_49:
        /*00b8*/ 	.word	index@(_ZN7cutlass13device_kernelIN5flash11enable_sm90INS1_16FlashAttnFwdSm90INS1_25CollectiveMainloopFwdSm90ILi2EN4cute5tupleIJNS5_1CILi1EEES8_S8_EEENS6_IJNS7_ILi128EEENS7_ILi96EEENS7_ILi64EEEEEELi256ENS_6half_tEfNS_4arch4Sm90ELb0ELb1ELb0ELb1ELb0ELb0ELb1ELb1ELb0ELb0ELb0ELb0EEENS1_21CollectiveEpilogueFwdINS6_IJSA_NS7_ILi256EEESB_EEES9_SE_SG_Li256ELb1ELb0ELb0ELb0EEENS1_36VarlenDynamicPersistentTileSchedulerILi128ELi96ELi256ELi32ELb0ELb0ELb1ELb1ELb0ELb1EEEEEEEEEvNT_6ParamsE)
        /*00bc*/ 	.word	0x000000a8


	//----- nvinfo : EIATTR_FRAME_SIZE
	.align		4
.L_50:
        /*00c0*/ 	.byte	0x04, 0x11
        /*00c2*/ 	.short	(.L_52 - .L_51)
	.align		4
.L_51:
        /*00c4*/ 	.word	index@($_ZN7cutlass13device_kernelIN5flash11enable_sm90INS1_16FlashAttnFwdSm90INS1_25CollectiveMainloopFwdSm90ILi2EN4cute5tupleIJNS5_1CILi1EEES8_S8_EEENS6_IJNS7_ILi128EEENS7_ILi96EEENS7_ILi64EEEEEELi256ENS_6half_tEfNS_4arch4Sm90ELb0ELb1ELb0ELb1ELb0ELb0ELb1ELb1ELb0ELb0ELb0ELb0EEENS1_21CollectiveEpilogueFwdINS6_IJSA_NS7_ILi256EEESB_EEES9_SE_SG_Li256ELb1ELb0ELb0ELb0EEENS1_36VarlenDynamicPersistentTileSchedulerILi128ELi96ELi256ELi32ELb0ELb0ELb1ELb1ELb0ELb1EEEEEEEEEvNT_6ParamsE$_ZZN5flash25CollectiveMainloopFwdSm90ILi2EN4cute5tupleIJNS1_1CILi1EEES4_S4_EEENS2_IJNS3_ILi128EEENS3_ILi96EEENS3_ILi64EEEEEELi256EN7cutlass6half_tEfNSA_4arch4Sm90ELb0ELb1ELb0ELb1ELb0ELb0ELb1ELb1ELb0ELb0ELb0ELb0EE3mmaINS_16FlashAttnFwdSm90ISE_NS_21CollectiveEpilogueFwdINS2_IJS6_NS3_ILi256EEES7_EEES5_SB_SD_Li256ELb1ELb0ELb0ELb0EEENS_36VarlenDynamicPersistentTileSchedulerILi128ELi96ELi256ELi32ELb0ELb0ELb1ELb1ELb0ELb1EEEE13SharedStorageENS1_6TensorINS1_11ArrayEngineIfLm128EEENS1_6LayoutINS2_IJNS2_IJNS3_ILi2EEEST_NS3_ILi32EEEEEES4_S4_EEENS2_IJNS2_IJS4_ST_NS3_ILi4EEEEEENS3_ILi0EEESZ_EEEEEEENS_7SoftmaxILi2ELi0EEEEEbRKNSE_6ParamsENSA_25PipelineTmaAsyncNoClusterILi2ENSA_16PipelineTmaAsyncILi2EEEEES1B_RNSA_13PipelineStateILj2EEERT0_RT1_iRiRKNS_16SeqlenInfoQKNewKILb1ELb0EEENS2_IJiiiiEEERT_ENKUliT_T0_T1_E_clIZSF_ISO_S12_S14_EbS17_S1B_S1B_S1E_S1G_S1I_iS1J_S1N_S1O_S1Q_EUlRS1R_iE1_NS3_ILb0EEENS3_ILb1EEEEEDaiS1R_S1S_S1T_)
        /*00c8*/ 	.word	0x00000480


	//----- nvinfo : EIATTR_FRAME_SIZE
	.align		4
.L_52:
        /*00cc*/ 	.byte	0x04, 0x11
        /*00ce*/ 	.short	(.L_54 - .L_53)
	.align		4
.L_53:
        /*00d0*/ 	.word	index@(_ZN7cutlass13device_kernelIN5flash11enable_sm90INS1_16FlashAttnFwdSm90INS1_25CollectiveMainloopFwdSm90ILi2EN4cute5tupleIJNS5_1CILi1EEES8_S8_EEENS6_IJNS7_ILi128EEENS7_ILi96EEENS7_ILi64EEEEEELi256ENS_6half_tEfNS_4arch4Sm90ELb0ELb1ELb0ELb1ELb0ELb0ELb1ELb1ELb0ELb0ELb0ELb0EEENS1_21CollectiveEpilogueFwdINS6_IJSA_NS7_ILi256EEESB_EEES9_SE_SG_Li256ELb1ELb0ELb0ELb0EEENS1_36VarlenDynamicPersistentTileSchedulerILi128ELi96ELi256ELi32ELb0ELb0ELb1ELb1ELb0ELb1EEEEEEEEEvNT_6ParamsE)
        /*00d4*/ 	.word	0x00000480


	//----- nvinfo : EIATTR_REGCOUNT
	.align		4
.L_54:
        /*00d8*/ 	.byte	0x04, 0x2f
        /*00da*/ 	.short	(.L_56 - .L_55)
	.align		4
.L_55:
        /*00dc*/ 	.word	index@(_ZN7cutlass13device_kernelIN5flash11enable_sm90INS1_16FlashAttnFwdSm90INS1_25CollectiveMainloopFwdSm90ILi2EN4cute5tupleIJNS5_1CILi1EEES8_S8_EEENS6_IJNS7_ILi128EEENS7_ILi96EEENS7_ILi64EEEEEELi256ENS_6half_tEfNS_4arch4Sm90ELb0ELb1ELb0ELb1ELb0ELb1ELb0ELb1ELb0ELb0ELb0ELb0EEENS1_21CollectiveEpilogueFwdINS6_IJSA_NS7_ILi256EEESB_EEES9_SE_SG_Li256ELb1ELb0ELb0ELb0EEENS1_36VarlenDynamicPersistentTileSchedulerILi128ELi96ELi256ELi32ELb0ELb0ELb1ELb1ELb0ELb1EEEEEEEEEvNT_6ParamsE)
        /*00e0*/ 	.word	0x000000a8


	//----- nvinfo : EIATTR_FRAME_SIZE
	.align		4
.L_56:
        /*00e4*/ 	.byte	0x04, 0x11
        /*00e6*/ 	.short	(.L_58 - .L_57)
	.align		4
.L_57:
        /*00e8*/ 	.word	index@(_ZN7cutlass13device_kernelIN5flash11enable_sm90INS1_16FlashAttnFwdSm90INS1_25CollectiveMainloopFwdSm90ILi2EN4cute5tupleIJNS5_1CILi1EEES8_S8_EEENS6_IJNS7_ILi128EEENS7_ILi96EEENS7_ILi64EEEEEELi256ENS_6half_tEfNS_4arch4Sm90ELb0ELb1ELb0ELb1ELb0ELb1ELb0ELb1ELb0ELb0ELb0ELb0EEENS1_21CollectiveEpilogueFwdINS6_IJSA_NS7_ILi256EEESB_EEES9_SE_SG_Li256ELb1ELb0ELb0ELb0EEENS1_36VarlenDynamicPersistentTileSchedulerILi128ELi96ELi256ELi32ELb0ELb0ELb1ELb1ELb0ELb1EEEEEEEEEvNT_6ParamsE)
        /*00ec*/ 	.word	0x00000030


	//----- nvinfo : EIATTR_REGCOUNT
	.align		4
.L_58:
        /*00f0*/ 	.byte	0x04, 0x2f
        /*00f2*/ 	.short	(.L_60 - .L_59)
	.align		4
.L_59:
        /*00f4*/ 	.word	index@(_ZN7cutlass13device_kernelIN5flash11enable_sm90INS1_16FlashAttnFwdSm90INS1_25CollectiveMainloopFwdSm90ILi2EN4cute5tupleIJNS5_1CILi1EEES8_S8_EEENS6_IJNS7_ILi128EEENS7_ILi96EEENS7_ILi64EEEEEELi256ENS_6half_tEfNS_4arch4Sm90ELb0ELb1ELb0ELb1ELb0ELb0ELb0ELb1ELb0ELb0ELb0ELb0EEENS1_21CollectiveEpilogueFwdINS6_IJSA_NS7_ILi256EEESB_EEES9_SE_SG_Li256ELb1ELb0ELb0ELb0EEENS1_36VarlenDynamicPersistentTileSchedulerILi128ELi96ELi256ELi32ELb0ELb0ELb1ELb1ELb0ELb1EEEEEEEEEvNT_6ParamsE)
        /*00f8*/ 	.word	0x000000a8


	//----- nvinfo : EIATTR_FRAME_SIZE
	.align		4
.L_60:
        /*00fc*/ 	.byte	0x04, 0x11
        /*00fe*/ 	.short	(.L_62 - .L_61)
	.align		4
.L_61:
        /*0100*/ 	.word	index@(_ZN7cutlass13device_kernelIN5flash11enable_sm90INS1_16FlashAttnFwdSm90INS1_25CollectiveMainloopFwdSm90ILi2EN4cute5tupleIJNS5_1CILi1EEES8_S8_EEENS6_IJNS7_ILi128EEENS7_ILi96EEENS7_ILi64EEEEEELi256ENS_6half_tEfNS_4arch4Sm90ELb0ELb1ELb0ELb1ELb0ELb0ELb0ELb1ELb0ELb0ELb0ELb0EEENS1_21CollectiveEpilogueFwdINS6_IJSA_NS7_ILi256EEESB_EEES9_SE_SG_Li256ELb1ELb0ELb0ELb0EEENS1_36VarlenDynamicPersistentTileSchedulerILi128ELi96ELi256ELi32ELb0ELb0ELb1ELb1ELb0ELb1EEEEEEEEEvNT_6ParamsE)
        /*0104*/ 	.word	0x00000020


	//----- nvinfo : EIATTR_REGCOUNT
	.align		4
.L_62:
        /*0108*/ 	.byte	0x04, 0x2f
        /*010a*/ 	.short	(.L_64 - .L_63)
	.align		4
.L_63:
        /*010c*/ 	.word	index@(_ZN7cutlass13device_kernelIN5flash11enable_sm90INS1_16FlashAttnFwdSm90INS1_25CollectiveMainloopFwdSm90ILi2EN4cute5tupleIJNS5_1CILi1EEES8_S8_EEENS6_IJNS7_ILi128EEENS7_ILi96EEENS7_ILi64EEEEEELi256ENS_6half_tEfNS_4arch4Sm90ELb0ELb1ELb0ELb0ELb0ELb0ELb1ELb1ELb0ELb0ELb0ELb0EEENS1_21CollectiveEpilogueFwdINS6_IJSA_NS7_ILi256EEESB_EEES9_SE_SG_Li256ELb0ELb0ELb0ELb0EEENS1_30DynamicPersistentTileSchedulerILi256ELi32ELb0ELb0ELb1EEEEEEEEEvNT_6ParamsE)
        /*0110*/ 	.word	0x000000a8


	//----- nvinfo : EIATTR_FRAME_SIZE
	.align		4
.L_64:
        /*0114*/ 	.byte	0x04, 0x11
        /*0116*/ 	.short	(.L_66 - .L_65)
	.align		4
.L_65:
        /*0118*/ 	.word	index@($_ZN7cutlass13device_kernelIN5flash11enable_sm90INS1_16FlashAttnFwdSm90INS1_25CollectiveMainloopFwdSm90ILi2EN4cute5tupleIJNS5_1CILi1EEES8_S8_EEENS6_IJNS7_ILi128EEENS7_ILi96EEENS7_ILi64EEEEEELi256ENS_6half_tEfNS_4arch4Sm90ELb0ELb1ELb0ELb0ELb0ELb0ELb1ELb1ELb0ELb0ELb0ELb0EEENS1_21CollectiveEpilogueFwdINS6_IJSA_NS7_ILi256EEESB_EEES9_SE_SG_Li256ELb0ELb0ELb0ELb0EEENS1_30DynamicPersistentTileSchedulerILi256ELi32ELb0ELb0ELb1EEEEEEEEEvNT_6ParamsE$_ZZN5flash25CollectiveMainloopFwdSm90ILi2EN4cute5tupleIJNS1_1CILi1EEES4_S4_EEENS2_IJNS3_ILi128EEENS3_ILi96EEENS3_ILi64EEEEEELi256EN7cutlass6half_tEfNSA_4arch4Sm90ELb0ELb1ELb0ELb0ELb0ELb0ELb1ELb1ELb0ELb0ELb0ELb0EE3mmaINS_16FlashAttnFwdSm90ISE_NS_21CollectiveEpilogueFwdINS2_IJS6_NS3_ILi256EEES7_EEES5_SB_SD_Li256ELb0ELb0ELb0ELb0EEENS_30DynamicPersistentTileSchedulerILi256ELi32ELb0ELb0ELb1EEEE13SharedStorageENS1_6TensorINS1_11ArrayEngineIfLm128EEENS1_6LayoutINS2_IJNS2_IJNS3_ILi2EEEST_NS3_ILi32EEEEEES4_S4_EEENS2_IJNS2_IJS4_ST_NS3_ILi4EEEEEENS3_ILi0EEESZ_EEEEEEENS_7SoftmaxILi2ELi0EEEEEbRKNSE_6ParamsENSA_25PipelineTmaAsyncNoClusterILi2ENSA_16PipelineTmaAsyncILi2EEEEES1B_RNSA_13PipelineStateILj2EEERT0_RT1_iRiRKNS_16SeqlenInfoQKNewKILb0ELb0EEENS2_IJiiiiEEERT_ENKUliT_T0_T1_E_clIZSF_ISO_S12_S14_EbS17_S1B_S1B_S1E_S1G_S1I_iS1J_S1N_S1O_S1Q_EUlRS1R_iE1_NS3_ILb0EEENS3_ILb1EEEEEDaiS1R_S1S_S1T_)
        /*011c*/ 	.word	0x00000470


	//----- nvinfo : EIATTR_FRAME_SIZE
	.align		4
.L_66:
        /*0120*/ 	.byte	0x04, 0x11
        /*0122*/ 	.short	(.L_68 - .L_67)
	.align		4
.L_67:
        /*0124*/ 	.word	index@(_ZN7cutlass13device_kernelIN5flash11enable_sm90INS1_16FlashAttnFwdSm90INS1_25CollectiveMainloopFwdSm90ILi2EN4cute5tupleIJNS5_1CILi1EEES8_S8_EEENS6_IJNS7_ILi128EEENS7_ILi96EEENS7_ILi64EEEEEELi256ENS_6half_tEfNS_4arch4Sm90ELb0ELb1ELb0ELb0ELb0ELb0ELb1ELb1ELb0ELb0ELb0ELb0EEENS1_21CollectiveEpilogueFwdINS6_IJSA_NS7_ILi256EEESB_EEES9_SE_SG_Li256ELb0ELb0ELb0ELb0EEENS1_30DynamicPersistentTileSchedulerILi256ELi32ELb0ELb0ELb1EEEEEEEEEvNT_6ParamsE)
        /*0128*/ 	.word	0x00000470


	//----- nvinfo : EIATTR_REGCOUNT
	.align		4
.L_68:
        /*012c*/ 	.byte	0x04, 0x2f
        /*012e*/ 	.short	(.L_70 - .L_69)
	.align		4
.L_69:
        /*0130*/ 	.word	index@(_ZN7cutlass13device_kernelIN5flash11enable_sm90INS1_16FlashAttnFwdSm90INS1_25CollectiveMainloopFwdSm90ILi2EN4cute5tupleIJNS5_1CILi1EEES8_S8_EEENS6_IJNS7_ILi128EEENS7_ILi96EEENS7_ILi64EEEEEELi256ENS_6half_tEfNS_4arch4Sm90ELb0ELb1ELb0ELb0ELb0ELb0ELb0ELb1ELb0ELb0ELb0ELb0EEENS1_21CollectiveEpilogueFwdINS6_IJSA_NS7_ILi256EEESB_EEES9_SE_SG_Li256ELb0ELb0ELb0ELb0EEENS1_30DynamicPersistentTileSchedulerILi256ELi32ELb0ELb0ELb1EEEEEEEEEvNT_6ParamsE)
        /*0134*/ 	.word	0x000000a8


	//----- nvinfo : EIATTR_FRAME_SIZE
	.align		4
.L_70:
        /*0138*/ 	.byte	0x04, 0x11
        /*013a*/ 	.short	(.L_72 - .L_71)
	.align		4
.L_71:
        /*013c*/ 	.word	index@(_ZN7cutlass13device_kernelIN5flash11enable_sm90INS1_16FlashAttnFwdSm90INS1_25CollectiveMainloopFwdSm90ILi2EN4cute5tupleIJNS5_1CILi1EEES8_S8_EEENS6_IJNS7_ILi128EEENS7_ILi96EEENS7_ILi64EEEEEELi256ENS_6half_tEfNS_4arch4Sm90ELb0ELb1ELb0ELb0ELb0ELb0ELb0ELb1ELb0ELb0ELb0ELb0EEENS1_21CollectiveEpilogueFwdINS6_IJSA_NS7_ILi256EEESB_EEES9_SE_SG_Li256ELb0ELb0ELb0ELb0EEENS1_30DynamicPersistentTileSchedulerILi256ELi32ELb0ELb0ELb1EEEEEEEEEvNT_6ParamsE)
        /*0140*/ 	.word	0x00000000


	//----- nvinfo : EIATTR_REGCOUNT
	.align		4
.L_72:
        /*0144*/ 	.byte	0x04, 0x2f
        /*0146*/ 	.short	(.L_74 - .L_73)
	.align		4
.L_73:
        /*0148*/ 	.word	index@(_ZN7cutlass13device_kernelIN5flash11enable_sm90INS1_16FlashAttnFwdSm90INS1_25CollectiveMainloopFwdSm90ILi2EN4cute5tupleIJNS5_1CILi1EEES8_S8_EEENS6_IJNS7_ILi128EEENS7_ILi96EEENS7_ILi64EEEEEELi256ENS_6half_tEfNS_4arch4Sm90ELb0ELb0ELb0ELb1ELb0ELb1ELb1ELb1ELb0ELb0ELb0ELb0EEENS1_21CollectiveEpilogueFwdINS6_IJSA_NS7_ILi256EEESB_EEES9_SE_SG_Li256ELb1ELb0ELb0ELb0EEENS1_36VarlenDynamicPersistentTileSchedulerILi128ELi96ELi256ELi32ELb0ELb0ELb1ELb0ELb1ELb1EEEEEEEEEvNT_6ParamsE)
        /*014c*/ 	.word	0x000000a8


	//----- nvinfo : EIATTR_FRAME_SIZE
	.align		4
.L_74:
        /*0150*/ 	.byte	0x04, 0x11
        /*0152*/ 	.short	(.L_76 - .L_75)
	.align		4
.L_75:
        /*0154*/ 	.word	index@(_ZN7cutlass13device_kernelIN5flash11enable_sm90INS1_16FlashAttnFwdSm90INS1_25CollectiveMainloopFwdSm90ILi2EN4cute5tupleIJNS5_1CILi1EEES8_S8_EEENS6_IJNS7_ILi128EEENS7_ILi96EEENS7_ILi64EEEEEELi256ENS_6half_tEfNS_4arch4Sm90ELb0ELb0ELb0ELb1ELb0ELb1ELb1ELb1ELb0ELb0ELb0ELb0EEENS1_21CollectiveEpilogueFwdINS6_IJSA_NS7_ILi256EEESB_EEES9_SE_SG_Li256ELb1ELb0ELb0ELb0EEENS1_36VarlenDynamicPersistentTileSchedulerILi128ELi96ELi256ELi32ELb0ELb0ELb1ELb0ELb1ELb1EEEEEEEEEvNT_6ParamsE)
        /*0158*/ 	.word	0x00000088


	//----- nvinfo : EIATTR_REGCOUNT
	.align		4
.L_76:
        /*015c*/ 	.byte	0x04, 0x2f
        /*015e*/ 	.short	(.L_78 - .L_77)
	.align		4
.L_77:
        /*0160*/ 	.word	index@(_ZN7cutlass13device_kernelIN5flash11enable_sm90INS1_16FlashAttnFwdSm90INS1_25CollectiveMainloopFwdSm90ILi2EN4cute5tupleIJNS5_1CILi1EEES8_S8_EEENS6_IJNS7_ILi128EEENS7_ILi96EEENS7_ILi64EEEEEELi256ENS_6half_tEfNS_4arch4Sm90ELb0ELb0ELb0ELb1ELb0ELb0ELb1ELb1ELb0ELb0ELb0ELb0EEENS1_21CollectiveEpilogueFwdINS6_IJSA_NS7_ILi256EEESB_EEES9_SE_SG_Li256ELb1ELb0ELb0ELb0EEENS1_36VarlenDynamicPersistentTileSchedulerILi128ELi96ELi256ELi32ELb0ELb0ELb1ELb0ELb1ELb1EEEEEEEEEvNT_6ParamsE)
        /*0164*/ 	.word	0x000000a8


	//----- nvinfo : EIATTR_FRAME_SIZE
	.align		4
.L_78:
        /*0168*/ 	.byte	0x04, 0x11
        /*016a*/ 	.short	(.L_80 - .L_79)
	.align		4
.L_79:
        /*016c*/ 	.word	index@(_ZN7cutlass13device_kernelIN5flash11enable_sm90INS1_16FlashAttnFwdSm90INS1_25CollectiveMainloopFwdSm90ILi2EN4cute5tupleIJNS5_1CILi1EEES8_S8_EEENS6_IJNS7_ILi128EEENS7_ILi96EEENS7_ILi64EEEEEELi256ENS_6half_tEfNS_4arch4Sm90ELb0ELb0ELb0ELb1ELb0ELb0ELb1ELb1ELb0ELb0ELb0ELb0EEENS1_21CollectiveEpilogueFwdINS6_IJSA_NS7_ILi256EEESB_EEES9_SE_SG_Li256ELb1ELb0ELb0ELb0EEENS1_36VarlenDynamicPersistentTileSchedulerILi128ELi96ELi256ELi32ELb0ELb0ELb1ELb0ELb1ELb1EEEEEEEEEvNT_6ParamsE)
        /*0170*/ 	.word	0x00000030


	//----- nvinfo : EIATTR_REGCOUNT
	.align		4
.L_80:
        /*0174*/ 	.byte	0x04, 0x2f
        /*0176*/ 	.short	(.L_82 - .L_81)
	.align		4
.L_81:
        /*0178*/ 	.word	index@(_ZN7cutlass13device_kernelIN5flash11enable_sm90INS1_16FlashAttnFwdSm90INS1_25CollectiveMainloopFwdSm90ILi2EN4cute5tupleIJNS5_1CILi1EEES8_S8_EEENS6_IJNS7_ILi128EEENS7_ILi96EEENS7_ILi64EEEEEELi256ENS_6half_tEfNS_4arch4Sm90ELb0ELb0ELb0ELb1ELb0ELb1ELb0ELb1ELb0ELb0ELb0ELb0EEENS1_21CollectiveEpilogueFwdINS6_IJSA_NS7_ILi256EEESB_EEES9_SE_SG_Li256ELb1ELb0ELb0ELb0EEENS1_36VarlenDynamicPersistentTileSchedulerILi128ELi96ELi256ELi32ELb0ELb0ELb1ELb0ELb1ELb1EEEEEEEEEvNT_6ParamsE)
        /*017c*/ 	.word	0x000000a8


	//----- nvinfo : EIATTR_FRAME_SIZE
	.align		4
.L_82:
        /*0180*/ 	.byte	0x04, 0x11
        /*0182*/ 	.short	(.L_84 - .L_83)
	.align		4
.L_83:
        /*0184*/ 	.word	index@(_ZN7cutlass13device_kernelIN5flash11enable_sm90INS1_16FlashAttnFwdSm90INS1_25CollectiveMainloopFwdSm90ILi2EN4cute5tupleIJNS5_1CILi1EEES8_S8_EEENS6_IJNS7_ILi128EEENS7_ILi96EEENS7_ILi64EEEEEELi256ENS_6half_tEfNS_4arch4Sm90ELb0ELb0ELb0ELb1ELb0ELb1ELb0ELb1ELb0ELb0ELb0ELb0EEENS1_21CollectiveEpilogueFwdINS6_IJSA_NS7_ILi256EEESB_EEES9_SE_SG_Li256ELb1ELb0ELb0ELb0EEENS1_36VarlenDynamicPersistentTileSchedulerILi128ELi96ELi256ELi32ELb0ELb0ELb1ELb0ELb1ELb1EEEEEEEEEvNT_6ParamsE)
        /*0188*/ 	.word	0x00000038


	//----- nvinfo : EIATTR_REGCOUNT
	.align		4
.L_84:
        /*018c*/ 	.byte	0x04, 0x2f
        /*018e*/ 	.short	(.L_86 - .L_85)
	.align		4
.L_85:
        /*0190*/ 	.word	index@(_ZN7cutlass13device_kernelIN5flash11enable_sm90INS1_16FlashAttnFwdSm90INS1_25CollectiveMainloopFwdSm90ILi2EN4cute5tupleIJNS5_1CILi1EEES8_S8_EEENS6_IJNS7_ILi128EEENS7_ILi96EEENS7_ILi64EEEEEELi256ENS_6half_tEfNS_4arch4Sm90ELb0ELb0ELb0ELb1ELb0ELb0ELb0ELb1ELb0ELb0ELb0ELb0EEENS1_21CollectiveEpilogueFwdINS6_IJSA_NS7_ILi256EEESB_EEES9_SE_SG_Li256ELb1ELb0ELb0ELb0EEENS1_36VarlenDynamicPersistentTileSchedulerILi128ELi96ELi256ELi32ELb0ELb0ELb1ELb0ELb1ELb1EEEEEEEEEvNT_6ParamsE)
        /*0194*/ 	.word	0x000000a8


	//----- nvinfo : EIATTR_FRAME_SIZE
	.align		4
.L_86:
        /*0198*/ 	.byte	0x04, 0x11
        /*019a*/ 	.short	(.L_88 - .L_87)
	.align		4
.L_87:
        /*019c*/ 	.word	index@(_ZN7cutlass13device_kernelIN5flash11enable_sm90INS1_16FlashAttnFwdSm90INS1_25CollectiveMainloopFwdSm90ILi2EN4cute5tupleIJNS5_1CILi1EEES8_S8_EEENS6_IJNS7_ILi128EEENS7_ILi96EEENS7_ILi64EEEEEELi256ENS_6half_tEfNS_4arch4Sm90ELb0ELb0ELb0ELb1ELb0ELb0ELb0ELb1ELb0ELb0ELb0ELb0EEENS1_21CollectiveEpilogueFwdINS6_IJSA_NS7_ILi256EEESB_EEES9_SE_SG_Li256ELb1ELb0ELb0ELb0EEENS1_36VarlenDynamicPersistentTileSchedulerILi128ELi96ELi256ELi32ELb0ELb0ELb1ELb0ELb1ELb1EEEEEEEEEvNT_6ParamsE)
        /*01a0*/ 	.word	0x00000030


	//----- nvinfo : EIATTR_REGCOUNT
	.align		4
.L_88:
        /*01a4*/ 	.byte	0x04, 0x2f
        /*01a6*/ 	.short	(.L_90 - .L_89)
	.align		4
.L_89:
        /*01a8*/ 	.word	index@(_ZN7cutlass13device_kernelIN5flash11enable_sm90INS1_16FlashAttnFwdSm90INS1_25CollectiveMainloopFwdSm90ILi2EN4cute5tupleIJNS5_1CILi1EEES8_S8_EEENS6_IJNS7_ILi128EEENS7_ILi96EEENS7_ILi64EEEEEELi256ENS_6half_tEfNS_4arch4Sm90ELb0ELb0ELb0ELb0ELb0ELb0ELb1ELb1ELb0ELb0ELb0ELb0EEENS1_21CollectiveEpilogueFwdINS6_IJSA_NS7_ILi256EEESB_EEES9_SE_SG_Li256ELb0ELb0ELb0ELb0EEENS1_29StaticPersistentTileSchedulerILb0EEEEEEEEEvNT_6ParamsE)
        /*01ac*/ 	.word	0x000000a8


	//----- nvinfo : EIATTR_FRAME_SIZE
	.align		4
.L_90:
        /*01b0*/ 	.byte	0x04, 0x11
        /*01b2*/ 	.short	(.L_92 - .L_91)
	.align		4
.L_91:
        /*01b4*/ 	.word	index@(_ZN7cutlass13device_kernelIN5flash11enable_sm90INS1_16FlashAttnFwdSm90INS1_25CollectiveMainloopFwdSm90ILi2EN4cute5tupleIJNS5_1CILi1EEES8_S8_EEENS6_IJNS7_ILi128EEENS7_ILi96EEENS7_ILi64EEEEEELi256ENS_6half_tEfNS_4arch4Sm90ELb0ELb0ELb0ELb0ELb0ELb0ELb1ELb1ELb0ELb0ELb0ELb0EEENS1_21CollectiveEpilogueFwdINS6_IJSA_NS7_ILi256EEESB_EEES9_SE_SG_Li256ELb0ELb0ELb0ELb0EEENS1_29StaticPersistentTileSchedulerILb0EEEEEEEEEvNT_6ParamsE)
        /*01b8*/ 	.word	0x00000020


	//----- nvinfo : EIATTR_REGCOUNT
	.align		4
.L_92:
        /*01bc*/ 	.byte	0x04, 0x2f
        /*01be*/ 	.short	(.L_94 - .L_93)
	.align		4
.L_93:
        /*01c0*/ 	.word	index@(_ZN7cutlass13device_kernelIN5flash11enable_sm90INS1_16FlashAttnFwdSm90INS1_25CollectiveMainloopFwdSm90ILi2EN4cute5tupleIJNS5_1CILi1EEES8_S8_EEENS6_IJNS7_ILi128EEENS7_ILi96EEENS7_ILi64EEEEEELi256ENS_6half_tEfNS_4arch4Sm90ELb0ELb0ELb0ELb0ELb0ELb0ELb0ELb1ELb0ELb0ELb0ELb0EEENS1_21CollectiveEpilogueFwdINS6_IJSA_NS7_ILi256EEESB_EEES9_SE_SG_Li256ELb0ELb0ELb0ELb0EEENS1_29StaticPersistentTileSchedulerILb0EEEEEEEEEvNT_6ParamsE)
        /*01c4*/ 	.word	0x000000a8


	//----- nvinfo : EIATTR_FRAME_SIZE
	.align		4
.L_94:
        /*01c8*/ 	.byte	0x04, 0x11
        /*01ca*/ 	.short	(.L_96 - .L_95)
	.align		4
.L_95:
        /*01cc*/ 	.word	index@(_ZN7cutlass13device_kernelIN5flash11enable_sm90INS1_16FlashAttnFwdSm90INS1_25CollectiveMainloopFwdSm90ILi2EN4cute5tupleIJNS5_1CILi1EEES8_S8_EEENS6_IJNS7_ILi128EEENS7_ILi96EEENS7_ILi64EEEEEELi256ENS_6half_tEfNS_4arch4Sm90ELb0ELb0ELb0ELb0ELb0ELb0ELb0ELb1ELb0ELb0ELb0ELb0EEENS1_21CollectiveEpilogueFwdINS6_IJSA_NS7_ILi256EEESB_EEES9_SE_SG_Li256ELb0ELb0ELb0ELb0EEENS1_29StaticPersistentTileSchedulerILb0EEEEEEEEEvNT_6ParamsE)
        /*01d0*/ 	.word	0x00000020


	//----- nvinfo : EIATTR_MIN_STACK_SIZE
	.align		4
.L_96:
        /*01d4*/ 	.byte	0x04, 0x12
        /*01d6*/ 	.short	(.L_98 - .L_97)
	.align		4
.L_97:
        /*01d8*/ 	.word	index@(_ZN7cutlass13device_kernelIN5flash11enable_sm90INS1_16FlashAttnFwdSm90INS1_25CollectiveMainloopFwdSm90ILi2EN4cute5tupleIJNS5_1CILi1EEES8_S8_EEENS6_IJNS7_ILi128EEENS7_ILi96EEENS7_ILi64EEEEEELi256ENS_6half_tEfNS_4arch4Sm90ELb0ELb0ELb0ELb0ELb0ELb0ELb0ELb1ELb0ELb0ELb0ELb0EEENS1_21CollectiveEpilogueFwdINS6_IJSA_NS7_ILi256EEESB_EEES9_SE_SG_Li256ELb0ELb0ELb0ELb0EEENS1_29StaticPersistentTileSchedulerILb0EEEEEEEEEvNT_6ParamsE)
        /*01dc*/ 	.word	0x00000020


	//----- nvinfo : EIATTR_MIN_STACK_SIZE
	.align		4
.L_98:
        /*01e0*/ 	.byte	0x04, 0x12
        /*01e2*/ 	.short	(.L_100 - .L_99)
	.align		4
.L_99:
        /*01e4*/ 	.word	index@(_ZN7cutlass13device_kernelIN5flash11enable_sm90INS1_16FlashAttnFwdSm90INS1_25CollectiveMainloopFwdSm90ILi2EN4cute5tupleIJNS5_1CILi1EEES8_S8_EEENS6_IJNS7_ILi128EEENS7_ILi96EEENS7_ILi64EEEEEELi256ENS_6half_tEfNS_4arch4Sm90ELb0ELb0ELb0ELb0ELb0ELb0ELb1ELb1ELb0ELb0ELb0ELb0EEENS1_21CollectiveEpilogueFwdINS6_IJSA_NS7_ILi256EEESB_EEES9_SE_SG_Li256ELb0ELb0ELb0ELb0EEENS1_29StaticPersistentTileSchedulerILb0EEEEEEEEEvNT_6ParamsE)
        /*01e8*/ 	.word	0x00000020


	//----- nvinfo : EIATTR_MIN_STACK_SIZE
	.align		4
.L_100:
        /*01ec*/ 	.byte	0x04, 0x12
        /*01ee*/ 	.short	(.L_102 - .L_101)
	.align		4
.L_101:
        /*01f0*/ 	.word	index@(_ZN7cutlass13device_kernelIN5flash11enable_sm90INS1_16FlashAttnFwdSm90INS1_25CollectiveMainloopFwdSm90ILi2EN4cute5tupleIJNS5_1CILi1EEES8_S8_EEENS6_IJNS7_ILi128EEENS7_ILi96EEENS7_ILi64EEEEEELi256ENS_6half_tEfNS_4arch4Sm90ELb0ELb0ELb0ELb1ELb0ELb0ELb0ELb1ELb0ELb0ELb0ELb0EEENS1_21CollectiveEpilogueFwdINS6_IJSA_NS7_ILi256EEESB_EEES9_SE_SG_Li256ELb1ELb0ELb0ELb0EEENS1_36VarlenDynamicPersistentTileSchedulerILi128ELi96ELi256ELi32ELb0ELb0ELb1ELb0ELb1ELb1EEEEEEEEEvNT_6ParamsE)
        /*01f4*/ 	.word	0x00000030


	//----- nvinfo : EIATTR_MIN_STACK_SIZE
	.align		4
.L_102:
        /*01f8*/ 	.byte	0x04, 0x12
        /*01fa*/ 	.short	(.L_104 - .L_103)
	.align		4
.L_103:
        /*01fc*/ 	.word	index@(_ZN7cutlass13device_kernelIN5flash11enable_sm90INS1_16FlashAttnFwdSm90INS1_25CollectiveMainloopFwdSm90ILi2EN4cute5tupleIJNS5_1CILi1EEES8_S8_EEENS6_IJNS7_ILi128EEENS7_ILi96EEENS7_ILi64EEEEEELi256ENS_6half_tEfNS_4arch4Sm90ELb0ELb0ELb0ELb1ELb0ELb1ELb0ELb1ELb0ELb0ELb0ELb0EEENS1_21CollectiveEpilogueFwdINS6_IJSA_NS7_ILi256EEESB_EEES9_SE_SG_Li256ELb1ELb0ELb0ELb0EEENS1_36VarlenDynamicPersistentTileSchedulerILi128ELi96ELi256ELi32ELb0ELb0ELb1ELb0ELb1ELb1EEEEEEEEEvNT_6ParamsE)
        /*0200*/ 	.word	0x00000038


	//----- nvinfo : EIATTR_MIN_STACK_SIZE
	.align		4
.L_104:
        /*0204*/ 	.byte	0x04, 0x12
        /*0206*/ 	.short	(.L_106 - .L_105)
	.align		4
.L_105:
        /*0208*/ 	.word	index@(_ZN7cutlass13device_kernelIN5flash11enable_sm90INS1_16FlashAttnFwdSm90INS1_25CollectiveMainloopFwdSm90ILi2EN4cute5tupleIJNS5_1CILi1EEES8_S8_EEENS6_IJNS7_ILi128EEENS7_ILi96EEENS7_ILi64EEEEEELi256ENS_6half_tEfNS_4arch4Sm90ELb0ELb0ELb0ELb1ELb0ELb0ELb1ELb1ELb0ELb0ELb0ELb0EEENS1_21CollectiveEpilogueFwdINS6_IJSA_NS7_ILi256EEESB_EEES9_SE_SG_Li256ELb1ELb0ELb0ELb0EEENS1_36VarlenDynamicPersistentTileSchedulerILi128ELi96ELi256ELi32ELb0ELb0ELb1ELb0ELb1ELb1EEEEEEEEEvNT_6ParamsE)
        /*020c*/ 	.word	0x00000030


	//----- nvinfo : EIATTR_MIN_STACK_SIZE
	.align		4
.L_106:
        /*0210*/ 	.byte	0x04, 0x12
        /*0212*/ 	.short	(.L_108 - .L_107)
	.align		4
.L_107:
        /*0214*/ 	.word	index@(_ZN7cutlass13device_kernelIN5flash11enable_sm90INS1_16FlashAttnFwdSm90INS1_25CollectiveMainloopFwdSm90ILi2EN4cute5tupleIJNS5_1CILi1EEES8_S8_EEENS6_IJNS7_ILi128EEENS7_ILi96EEENS7_ILi64EEEEEELi256ENS_6half_tEfNS_4arch4Sm90ELb0ELb0ELb0ELb1ELb0ELb1ELb1ELb1ELb0ELb0ELb0ELb0EEENS1_21CollectiveEpilogueFwdINS6_IJSA_NS7_ILi256EEESB_EEES9_SE_SG_Li256ELb1ELb0ELb0ELb0EEENS1_36VarlenDynamicPersistentTileSchedulerILi128ELi96ELi256ELi32ELb0ELb0ELb1ELb0ELb1ELb1EEEEEEEEEvNT_6ParamsE)
        /*0218*/ 	.word	0x00000088


	//----- nvinfo : EIATTR_MIN_STACK_SIZE
	.align		4
.L_108:
        /*021c*/ 	.byte	0x04, 0x12
        /*021e*/ 	.short	(.L_110 - .L_109)
	.align		4
.L_109:
        /*0220*/ 	.word	index@(_ZN7cutlass13device_kernelIN5flash11enable_sm90INS1_16FlashAttnFwdSm90INS1_25CollectiveMainloopFwdSm90ILi2EN4cute5tupleIJNS5_1CILi1EEES8_S8_EEENS6_IJNS7_ILi128EEENS7_ILi96EEENS7_ILi64EEEEEELi256ENS_6half_tEfNS_4arch4Sm90ELb0ELb1ELb0ELb0ELb0ELb0ELb0ELb1ELb0ELb0ELb0ELb0EEENS1_21CollectiveEpilogueFwdINS6_IJSA_NS7_ILi256EEESB_EEES9_SE_SG_Li256ELb0ELb0ELb0ELb0EEENS1_30DynamicPersistentTileSchedulerILi256ELi32ELb0ELb0ELb1EEEEEEEEEvNT_6ParamsE)
        /*0224*/ 	.word	0x00000000


	//----- nvinfo : EIATTR_MIN_STACK_SIZE
	.align		4
.L_110:
        /*0228*/ 	.byte	0x04, 0x12
        /*022a*/ 	.short	(.L_112 - .L_111)
	.align		4
.L_111:
        /*022c*/ 	.word	index@(_ZN7cutlass13device_kernelIN5flash11enable_sm90INS1_16FlashAttnFwdSm90INS1_25CollectiveMainloopFwdSm90ILi2EN4cute5tupleIJNS5_1CILi1EEES8_S8_EEENS6_IJNS7_ILi128EEENS7_ILi96EEENS7_ILi64EEEEEELi256ENS_6half_tEfNS_4arch4Sm90ELb0ELb1ELb0ELb0ELb0ELb0ELb1ELb1ELb0ELb0ELb0ELb0EEENS1_21CollectiveEpilogueFwdINS6_IJSA_NS7_ILi256EEESB_EEES9_SE_SG_Li256ELb0ELb0ELb0ELb0EEENS1_30DynamicPersistentTileSchedulerILi256ELi32ELb0ELb0ELb1EEEEEEEEEvNT_6ParamsE)
        /*0230*/ 	.word	0x00000470


	//----- nvinfo : EIATTR_MIN_STACK_SIZE
	.align		4
.L_112:
        /*0234*/ 	.byte	0x04, 0x12
        /*0236*/ 	.short	(.L_114 - .L_113)
	.align		4
.L_113:
        /*0238*/ 	.word	index@(_ZN7cutlass13device_kernelIN5flash11enable_sm90INS1_16FlashAttnFwdSm90INS1_25CollectiveMainloopFwdSm90ILi2EN4cute5tupleIJNS5_1CILi1EEES8_S8_EEENS6_IJNS7_ILi128EEENS7_ILi96EEENS7_ILi64EEEEEELi256ENS_6half_tEfNS_4arch4Sm90ELb0ELb1ELb0ELb1ELb0ELb0ELb0ELb1ELb0ELb0ELb0ELb0EEENS1_21CollectiveEpilogueFwdINS6_IJSA_NS7_ILi256EEESB_EEES9_SE_SG_Li256ELb1ELb0ELb0ELb0EEENS1_36VarlenDynamicPersistentTileSchedulerILi128ELi96ELi256ELi32ELb0ELb0ELb1ELb1ELb0ELb1EEEEEEEEEvNT_6ParamsE)
        /*023c*/ 	.word	0x00000020


	//----- nvinfo : EIATTR_MIN_STACK_SIZE
	.align		4
.L_114:
        /*0240*/ 	.byte	0x04, 0x12
        /*0242*/ 	.short	(.L_116 - .L_115)
	.align		4
.L_115:
        /*0244*/ 	.word	index@(_ZN7cutlass13device_kernelIN5flash11enable_sm90INS1_16FlashAttnFwdSm90INS1_25CollectiveMainloopFwdSm90ILi2EN4cute5tupleIJNS5_1CILi1EEES8_S8_EEENS6_IJNS7_ILi128EEENS7_ILi96EEENS7_ILi64EEEEEELi256ENS_6half_tEfNS_4arch4Sm90ELb0ELb1ELb0ELb1ELb0ELb1ELb0ELb1ELb0ELb0ELb0ELb0EEENS1_21CollectiveEpilogueFwdINS6_IJSA_NS7_ILi256EEESB_EEES9_SE_SG_Li256ELb1ELb0ELb0ELb0EEENS1_36VarlenDynamicPersistentTileSchedulerILi128ELi96ELi256ELi32ELb0ELb0ELb1ELb1ELb0ELb1EEEEEEEEEvNT_6ParamsE)
        /*0248*/ 	.word	0x00000030


	//----- nvinfo : EIATTR_MIN_STACK_SIZE
	.align		4
.L_116:
        /*024c*/ 	.byte	0x04, 0x12
        /*024e*/ 	.short	(.L_118 - .L_117)
	.align		4
.L_117:
        /*0250*/ 	.word	index@(_ZN7cutlass13device_kernelIN5flash11enable_sm90INS1_16FlashAttnFwdSm90INS1_25CollectiveMainloopFwdSm90ILi2EN4cute5tupleIJNS5_1CILi1EEES8_S8_EEENS6_IJNS7_ILi128EEENS7_ILi96EEENS7_ILi64EEEEEELi256ENS_6half_tEfNS_4arch4Sm90ELb0ELb1ELb0ELb1ELb0ELb0ELb1ELb1ELb0ELb0ELb0ELb0EEENS1_21CollectiveEpilogueFwdINS6_IJSA_NS7_ILi256EEESB_EEES9_SE_SG_Li256ELb1ELb0ELb0ELb0EEENS1_36VarlenDynamicPersistentTileSchedulerILi128ELi96ELi256ELi32ELb0ELb0ELb1ELb1ELb0ELb1EEEEEEEEEvNT_6ParamsE)
        /*0254*/ 	.word	0x00000480


	//----- nvinfo : EIATTR_MIN_STACK_SIZE
	.align		4
.L_118:
        /*0258*/ 	.byte	0x04, 0x12
        /*025a*/ 	.short	(.L_120 - .L_119)
	.align		4
.L_119:
        /*025c*/ 	.word	index@(_ZN7cutlass13device_kernelIN5flash11enable_sm90INS1_16FlashAttnFwdSm90INS1_25CollectiveMainloopFwdSm90ILi2EN4cute5tupleIJNS5_1CILi1EEES8_S8_EEENS6_IJNS7_ILi128EEENS7_ILi96EEENS7_ILi64EEEEEELi256ENS_6half_tEfNS_4arch4Sm90ELb0ELb1ELb0ELb1ELb0ELb1ELb1ELb1ELb0ELb0ELb0ELb0EEENS1_21CollectiveEpilogueFwdINS6_IJSA_NS7_ILi256EEESB_EEES9_SE_SG_Li256ELb1ELb0ELb0ELb0EEENS1_36VarlenDynamicPersistentTileSchedulerILi128ELi96ELi256ELi32ELb0ELb0ELb1ELb1ELb0ELb1EEEEEEEEEvNT_6ParamsE)
        /*0260*/ 	.word	0x00000490


	//----- nvinfo : EIATTR_MIN_STACK_SIZE
	.align		4
.L_120:
        /*0264*/ 	.byte	0x04, 0x12
        /*0266*/ 	.short	(.L_122 - .L_121)
	.align		4
.L_121:
        /*0268*/ 	.word	index@(_ZN7cutlass13device_kernelIN5flash11enable_sm90INS1_16FlashAttnFwdSm90INS1_25CollectiveMainloopFwdSm90ILi2EN4cute5tupleIJNS5_1CILi1EEES8_S8_EEENS6_IJNS7_ILi128EEENS7_ILi96EEENS7_ILi64EEEEEELi256ENS_6half_tEfNS_4arch4Sm90ELb1ELb0ELb0ELb0ELb0ELb0ELb0ELb1ELb0ELb0ELb0ELb0EEENS1_21CollectiveEpilogueFwdINS6_IJSA_NS7_ILi256EEESB_EEES9_SE_SG_Li256ELb0ELb0ELb0ELb0EEENS1_30DynamicPersistentTileSchedulerILi256ELi32ELb0ELb0ELb1EEEEEEEEEvNT_6ParamsE)
        /*026c*/ 	.word	0x00000000


	//----- nvinfo : EIATTR_MIN_STACK_SIZE
	.align		4
.L_122:
        /*0270*/ 	.byte	0x04, 0x12
        /*0272*/ 	.short	(.L_124 - .L_123)
	.align		4
.L_123:
        /*0274*/ 	.word	index@(_ZN7cutlass13device_kernelIN5flash11enable_sm90INS1_16FlashAttnFwdSm90INS1_25CollectiveMainloopFwdSm90ILi2EN4cute5tupleIJNS5_1CILi1EEES8_S8_EEENS6_IJNS7_ILi128EEENS7_ILi96EEENS7_ILi64EEEEEELi256ENS_6half_tEfNS_4arch4Sm90ELb1ELb0ELb0ELb0ELb0ELb0ELb1ELb1ELb0ELb0ELb0ELb0EEENS1_21CollectiveEpilogueFwdINS6_IJSA_NS7_ILi256EEESB_EEES9_SE_SG_Li256ELb0ELb0ELb0ELb0EEENS1_30DynamicPersistentTileSchedulerILi256ELi32ELb0ELb0ELb1EEEEEEEEEvNT_6ParamsE)
        /*0278*/ 	.word	0x00000010


	//----- nvinfo : EIATTR_MIN_STACK_SIZE
	.align		4
.L_124:
        /*027c*/ 	.byte	0x04, 0x12
        /*027e*/ 	.short	(.L_126 - .L_125)
	.align		4
.L_125:
        /*0280*/ 	.word	index@(_ZN7cutlass13device_kernelIN5flash11enable_sm90INS1_16FlashAttnFwdSm90INS1_25CollectiveMainloopFwdSm90ILi2EN4cute5tupleIJNS5_1CILi1EEES8_S8_EEENS6_IJNS7_ILi128EEENS7_ILi96EEENS7_ILi64EEEEEELi256ENS_6half_tEfNS_4arch4Sm90ELb1ELb0ELb0ELb1ELb0ELb0ELb0ELb1ELb0ELb0ELb0ELb0EEENS1_21CollectiveEpilogueFwdINS6_IJSA_NS7_ILi256EEESB_EEES9_SE_SG_Li256ELb1ELb0ELb0ELb0EEENS1_36VarlenDynamicPersistentTileSchedulerILi128ELi96ELi256ELi32ELb0ELb0ELb1ELb1ELb1ELb1EEEEEEEEEvNT_6ParamsE)
        /*0284*/ 	.word	0x00000028


	//----- nvinfo : EIATTR_MIN_STACK_SIZE
	.align		4
.L_126:
        /*0288*/ 	.byte	0x04, 0x12
        /*028a*/ 	.short	(.L_128 - .L_127)
	.align		4
.L_127:
        /*028c*/ 	.word	index@(_ZN7cutlass13device_kernelIN5flash11enable_sm90INS1_16FlashAttnFwdSm90INS1_25CollectiveMainloopFwdSm90ILi2EN4cute5tupleIJNS5_1CILi1EEES8_S8_EEENS6_IJNS7_ILi128EEENS7_ILi96EEENS7_ILi64EEEEEELi256ENS_6half_tEfNS_4arch4Sm90ELb1ELb0ELb0ELb1ELb0ELb1ELb0ELb1ELb0ELb0ELb0ELb0EEENS1_21CollectiveEpilogueFwdINS6_IJSA_NS7_ILi256EEESB_EEES9_SE_SG_Li256ELb1ELb0ELb0ELb0EEENS1_36VarlenDynamicPersistentTileSchedulerILi128ELi96ELi256ELi32ELb0ELb0ELb1ELb1ELb1ELb1EEEEEEEEEvNT_6ParamsE)
        /*0290*/ 	.word	0x00000030


	//----- nvinfo : EIATTR_MIN_STACK_SIZE
	.align		4
.L_128:
        /*0294*/ 	.byte	0x04, 0x12
        /*0296*/ 	.short	(.L_130 - .L_129)
	.align		4
.L_129:
        /*0298*/ 	.word	index@(_ZN7cutlass13device_kernelIN5flash11enable_sm90INS1_16FlashAttnFwdSm90INS1_25CollectiveMainloopFwdSm90ILi2EN4cute5tupleIJNS5_1CILi1EEES8_S8_EEENS6_IJNS7_ILi128EEENS7_ILi96EEENS7_ILi64EEEEEELi256ENS_6half_tEfNS_4arch4Sm90ELb1ELb0ELb0ELb1ELb0ELb0ELb1ELb1ELb0ELb0ELb0ELb0EEENS1_21CollectiveEpilogueFwdINS6_IJSA_NS7_ILi256EEESB_EEES9_SE_SG_Li256ELb1ELb0ELb0ELb0EEENS1_36VarlenDynamicPersistentTileSchedulerILi128ELi96ELi256ELi32ELb0ELb0ELb1ELb1ELb1ELb1EEEEEEEEEvNT_6ParamsE)
        /*029c*/ 	.word	0x00000028


	//----- nvinfo : EIATTR_MIN_STACK_SIZE
	.align		4
.L_130:
        /*02a0*/ 	.byte	0x04, 0x12
        /*02a2*/ 	.short	(.L_132 - .L_131)
	.align		4
.L_131:
        /*02a4*/ 	.word	index@(_ZN7cutlass13device_kernelIN5flash11enable_sm90INS1_16FlashAttnFwdSm90INS1_25CollectiveMainloopFwdSm90ILi2EN4cute5tupleIJNS5_1CILi1EEES8_S8_EEENS6_IJNS7_ILi128EEENS7_ILi96EEENS7_ILi64EEEEEELi256ENS_6half_tEfNS_4arch4Sm90ELb1ELb0ELb0ELb1ELb0ELb1ELb1ELb1ELb0ELb0ELb0ELb0EEENS1_21CollectiveEpilogueFwdINS6_IJSA_NS7_ILi256EEESB_EEES9_SE_SG_Li256ELb1ELb0ELb0ELb0EEENS1_36VarlenDynamicPersistentTileSchedulerILi128ELi96ELi256ELi32ELb0ELb0ELb1ELb1ELb1ELb1EEEEEEEEEvNT_6ParamsE)
        /*02a8*/ 	.word	0x00000060
.L_132:


//--------------------- .nv.compat                --------------------------
	.section	.nv.compat,"",@"SHT_CUDA_COMPAT_INFO"
	.align	4
        /*0000*/ 	.byte	0x02, 0x09, 0x01, 0x00, 0x02, 0x02, 0x04, 0x00, 0x02, 0x05, 0x05, 0x00, 0x03, 0x07, 0x01, 0x01
        /*0010*/ 	.byte	0x02, 0x03, 0x01, 0x00, 0x02, 0x06, 0x01, 0x00, 0x04, 0x0b, 0x08, 0x00, 0x00, 0x00, 0x00, 0x00
        /*0020*/ 	.byte	0x00, 0x00, 0x00, 0x00


//--------------------- .nv.info._ZN7cutlass13device_kernelIN5flash11enable_sm90INS1_16FlashAttnFwdSm90INS1_25CollectiveMainloopFwdSm90ILi2EN4cute5tupleIJNS5_1CILi1EEES8_S8_EEENS6_IJNS7_ILi128EEENS7_ILi96EEENS7_ILi64EEEEEELi256ENS_6half_tEfNS_4arch4Sm90ELb0ELb0ELb0ELb0ELb0ELb0ELb0ELb1ELb0ELb0ELb0ELb0EEENS1_21CollectiveEpilogueFwdINS6_IJSA_NS7_ILi256EEESB_EEES9_SE_SG_Li256ELb0ELb0ELb0ELb0EEENS1_29StaticPersistentTileSchedulerILb0EEEEEEEEEvNT_6ParamsE --------------------------
	.section	.nv.info._ZN7cutlass13device_kernelIN5flash11enable_sm90INS1_16FlashAttnFwdSm90INS1_25CollectiveMainloopFwdSm90ILi2EN4cute5tupleIJNS5_1CILi1EEES8_S8_EEENS6_IJNS7_ILi128EEENS7_ILi96EEENS7_ILi64EEEEEELi256ENS_6half_tEfNS_4arch4Sm90ELb0ELb0ELb0ELb0ELb0ELb0ELb0ELb1ELb0ELb0ELb0ELb0EEENS1_21CollectiveEpilogueFwdINS6_IJSA_NS7_ILi256EEESB_EEES9_SE_SG_Li256ELb0ELb0ELb0ELb0EEENS1_29StaticPersistentTileSchedulerILb0EEEEEEEEEvNT_6ParamsE,"",@"SHT_CUDA_INFO"
	.sectionflags	@""
	.align	4


	//----- nvinfo : EIATTR_CUDA_API_VERSION
	.align		4
        /*0000*/ 	.byte	0x04, 0x37
        /*0002*/ 	.short	(.L_134 - .L_133)
.L_133:
        /*0004*/ 	.word	0x00000082


	//----- nvinfo : EIATTR_KPARAM_INFO
	.align		4
.L_134:
        /*0008*/ 	.byte	0x04, 0x17
        /*000a*/ 	.short	(.L_136 - .L_135)
.L_135:
        /*000c*/ 	.word	0x00000000
        /*0010*/ 	.short	0x0000
        /*0012*/ 	.short	0x0070
        /*0014*/ 	.byte	0x00, 0xf0, 0x01, 0x2e


	//----- nvinfo : EIATTR_SPARSE_MMA_MASK
	.align		4
.L_136:
        /*0018*/ 	.byte	0x03, 0x50
        /*001a*/ 	.short	0x0000


	//----- nvinfo : EIATTR_MAXREG_COUNT
	.align		4
        /*001c*/ 	.byte	0x03, 0x1b
        /*001e*/ 	.short	0x00a8


	//----- nvinfo : EIATTR_NUM_BARRIERS
	.align		4
        /*0020*/ 	.byte	0x02, 0x4c
        /*0022*/ 	.byte	0x10
	.zero		1


	//----- nvinfo : EIATTR_EXTERNS
	.align		4
        /*0024*/ 	.byte	0x04, 0x0f
        /*0026*/ 	.short	(.L_138 - .L_137)


	//   ....[0]....
	.align		4
.L_137:
        /*0028*/ 	.word	index@(__assertfail)


	//----- nvinfo : EIATTR_ANNOTATIONS
	.align		4
.L_138:
        /*002c*/ 	.byte	0x04, 0x55
        /*002e*/ 	.short	(.L_140 - .L_139)


	//   ....[0]....
.L_139:
        /*0030*/ 	.word	0x00000001
        /*0034*/ 	.byte	0x80, 0x63, 0x00, 0x00, 0x01, 0x00, 0x00, 0x00, 0x90, 0x63, 0x00, 0x00, 0x01, 0x00, 0x00, 0x00
        /* <DEDUP_REMOVED lines=10> */
        /*00e4*/ 	.byte	0x60, 0x8b, 0x00, 0x00


	//----- nvinfo : EIATTR_MERCURY_ISA_VERSION
	.align		4
.L_140:
        /*00e8*/ 	.byte	0x03, 0x5f
        /*00ea*/ 	.short	0x0101


	//----- nvinfo : EIATTR_INT_WARP_WIDE_INSTR_OFFSETS
	.align		4
        /*00ec*/ 	.byte	0x04, 0x31
        /*00ee*/ 	.short	(.L_142 - .L_141)


	//   ....[0]....
.L_141:
        /*00f0*/ 	.word	0x00000190


	//   ....[1]....
        /*00f4*/ 	.word	0x000001c0


	//   ....[2]....
        /*00f8*/ 	.word	0x000001d0


	//   ....[3]....
        /*00fc*/ 	.word	0x00006a90


	//   ....[4]....
        /*0100*/ 	.word	0x00006ac0


	//----- nvinfo : EIATTR_COOP_GROUP_MASK_REGIDS
	.align		4
.L_142:
        /*0104*/ 	.byte	0x04, 0x29
        /*0106*/ 	.short	(.L_144 - .L_143)


	//   ....[0]....
.L_143:
        /*0108*/ 	.word	0xffffffff


	//   ....[1]....
        /*010c*/ 	.word	0xffffffff


	//   ....[2]....
        /*0110*/ 	.word	0xffffffff


	//   ....[3]....
        /*0114*/ 	.word	0xffffffff


	//   ....[4]....
        /*0118*/ 	.word	0xffffffff


	//   ....[5]....
        /*011c*/ 	.word	0xffffffff


	//   ....[6]....
        /*0120*/ 	.word	0xffffffff


	//   ....[7]....
        /*0124*/ 	.word	0xffffffff


	//   ....[8]....
        /*0128*/ 	.word	0xffffffff


	//   ....[9]....
        /*012c*/ 	.word	0xffffffff


	//   ....[10]....
        /*0130*/ 	.word	0xffffffff


	//   ....[11]....
        /*0134*/ 	.word	0xffffffff


	//   ....[12]....
        /*0138*/ 	.word	0xffffffff


	//   ....[13]....
        /*013c*/ 	.word	0xffffffff


	//   ....[14]....
        /*0140*/ 	.word	0xffffffff


	//   ....[15]....
        /*0144*/ 	.word	0xffffffff


	//   ....[16]....
        /*0148*/ 	.word	0xffffffff


	//   ....[17]....
        /*014c*/ 	.word	0xffffffff


	//   ....[18]....
        /*0150*/ 	.word	0xffffffff


	//   ....[19]....
        /*0154*/ 	.word	0xffffffff


	//   ....[20]....
        /*0158*/ 	.word	0xffffffff


	//   ....[21]....
        /*015c*/ 	.word	0xffffffff


	//   ....[22]....
        /*0160*/ 	.word	0xffffffff


	//   ....[23]....
        /*0164*/ 	.word	0x0500000f


	//   ....[24]....
        /*0168*/ 	.word	0x0500000f


	//----- nvinfo : EIATTR_COOP_GROUP_INSTR_OFFSETS
	.align		4
.L_144:
        /*016c*/ 	.byte	0x04, 0x28
        /*016e*/ 	.short	(.L_146 - .L_145)


	//   ....[0]....
.L_145:
        /*0170*/ 	.word	0x00000070


	//   ....[1]....
        /*0174*/ 	.word	0x000001a0


	//   ....[2]....
        /*0178*/ 	.word	0x000001f0


	//   ....[3]....
        /*017c*/ 	.word	0x000003e0


	//   ....[4]....
        /*0180*/ 	.word	0x00000540


	//   ....[5]....
        /*0184*/ 	.word	0x00000660


	//   ....[6]....
        /*0188*/ 	.word	0x000007c0


	//   ....[7]....
        /*018c*/ 	.word	0x00000d40


	//   ....[8]....
        /*0190*/ 	.word	0x00001a10


	//   ....[9]....
        /*0194*/ 	.word	0x00001a60


	//   ....[10]....
        /*0198*/ 	.word	0x00001ec0


	//   ....[11]....
        /*019c*/ 	.word	0x00001f40


	//   ....[12]....
        /*01a0*/ 	.word	0x00002f60


	//   ....[13]....
        /*01a4*/ 	.word	0x00002f90


	//   ....[14]....
        /*01a8*/ 	.word	0x00003320


	//   ....[15]....
        /*01ac*/ 	.word	0x000034f0


	//   ....[16]....
        /*01b0*/ 	.word	0x00004810


	//   ....[17]....
        /*01b4*/ 	.word	0x00004850


	//   ....[18]....
        /*01b8*/ 	.word	0x000049e0


	//   ....[19]....
        /*01bc*/ 	.word	0x00004a20


	//   ....[20]....
        /*01c0*/ 	.word	0x00005f60


	//   ....[21]....
        /*01c4*/ 	.word	0x00006290


	//   ....[22]....
        /*01c8*/ 	.word	0x00008c60


	//   ....[23]....
        /*01cc*/ 	.word	0x00009150


	//   ....[24]....
        /*01d0*/ 	.word	0x000095f0


	//----- nvinfo : EIATTR_REG_RECONFIG
	.align		4
.L_146:
        /*01d4*/ 	.byte	0x01, 0x54
	.zero		2


	//----- nvinfo : EIATTR_SYSCALL_OFFSETS
	.align		4
        /*01d8*/ 	.byte	0x04, 0x46
        /*01da*/ 	.short	(.L_148 - .L_147)


	//   ....[0]....
.L_147:
        /*01dc*/ 	.word	0x00001070


	//   ....[1]....
        /*01e0*/ 	.word	0x000066f0


	//   ....[2]....
        /*01e4*/ 	.word	0x00006830


	//   ....[3]....
        /*01e8*/ 	.word	0x00006930


	//----- nvinfo : EIATTR_MBARRIER_INSTR_OFFSETS
	.align		4
.L_148:
        /*01ec*/ 	.byte	0x04, 0x39
        /*01ee*/ 	.short	(.L_150 - .L_149)


	//   ....[0]....
.L_149:
        /*01f0*/ 	.word	0x00000290
        /*01f4*/ 	.word	0x000000ff
        /*01f8*/ 	.word	0x00022800
        /*01fc*/ 	.short	0x0100
        /*01fe*/ 	.byte	0x06
	.zero		1


	//   ....[1]....
        /*0200*/ 	.word	0x000002a0
        /*0204*/ 	.word	0x000000ff
        /*0208*/ 	.word	0x00022820
        /*020c*/ 	.short	0x0100
        /*020e*/ 	.byte	0x06
	.zero		1


	//   ....[2]....
        /*0210*/ 	.word	0x00000390
        /*0214*/ 	.word	0x000000ff
        /*0218*/ 	.word	0x00022830
        /*021c*/ 	.short	0x0100
        /*021e*/ 	.byte	0x08
	.zero		1


	//   ....[3]....
        /*0220*/ 	.word	0x000003a0
        /*0224*/ 	.word	0x000000ff
        /*0228*/ 	.word	0x00022840
        /*022c*/ 	.short	0x0100
        /*022e*/ 	.byte	0x08
	.zero		1


	//   ....[4]....
        /*0230*/ 	.word	0x000003b0
        /*0234*/ 	.word	0x000000ff
        /*0238*/ 	.word	0x00022838
        /*023c*/ 	.short	0x0100
        /*023e*/ 	.byte	0x08
	.zero		1


	//   ....[5]....
        /*0240*/ 	.word	0x000003c0
        /*0244*/ 	.word	0x000000ff
        /*0248*/ 	.word	0x00022848
        /*024c*/ 	.short	0x0100
        /*024e*/ 	.byte	0x08
	.zero		1


	//   ....[6]....
        /*0250*/ 	.word	0x000004f0
        /*0254*/ 	.word	0x000000ff
        /*0258*/ 	.word	0x00022850
        /*025c*/ 	.short	0x0100
        /*025e*/ 	.byte	0x08
	.zero		1


	//   ....[7]....
        /*0260*/ 	.word	0x00000500
        /*0264*/ 	.word	0x000000ff
        /*0268*/ 	.word	0x00022860
        /*026c*/ 	.short	0x0100
        /*026e*/ 	.byte	0x08
	.zero		1


	//   ....[8]....
        /*0270*/ 	.word	0x00000510
        /*0274*/ 	.word	0x000000ff
        /*0278*/ 	.word	0x00022858
        /*027c*/ 	.short	0x0100
        /*027e*/ 	.byte	0x08
	.zero		1


	//   ....[9]....
        /*0280*/ 	.word	0x00000520
        /*0284*/ 	.word	0x000000ff
        /*0288*/ 	.word	0x00022868
        /*028c*/ 	.short	0x0100
        /*028e*/ 	.byte	0x08
	.zero		1


	//   ....[10]....
        /*0290*/ 	.word	0x00000610
        /*0294*/ 	.word	0x000000ff
        /*0298*/ 	.word	0x00022870
        /*029c*/ 	.short	0x0100
        /*029e*/ 	.byte	0x06
	.zero		1


	//   ....[11]....
        /*02a0*/ 	.word	0x00000620
        /*02a4*/ 	.word	0x000000ff
        /*02a8*/ 	.word	0x00022880
        /*02ac*/ 	.short	0x0100
        /*02ae*/ 	.byte	0x06
	.zero		1


	//   ....[12]....
        /*02b0*/ 	.word	0x00000630
        /*02b4*/ 	.word	0x000000ff
        /*02b8*/ 	.word	0x00022878
        /*02bc*/ 	.short	0x0100
        /*02be*/ 	.byte	0x06
	.zero		1


	//   ....[13]....
        /*02c0*/ 	.word	0x00000640
        /*02c4*/ 	.word	0x000000ff
        /*02c8*/ 	.word	0x00022888
        /*02cc*/ 	.short	0x0100
        /*02ce*/ 	.byte	0x06
	.zero		1


	//   ....[14]....
        /*02d0*/ 	.word	0x00000770
        /*02d4*/ 	.word	0x000000ff
        /*02d8*/ 	.word	0x00022890
        /*02dc*/ 	.short	0x0100
        /*02de*/ 	.byte	0x08
	.zero		1


	//   ....[15]....
        /*02e0*/ 	.word	0x00000780
        /*02e4*/ 	.word	0x000000ff
        /*02e8*/ 	.word	0x000228a0
        /*02ec*/ 	.short	0x0100
        /*02ee*/ 	.byte	0x08
	.zero		1


	//   ....[16]....
        /*02f0*/ 	.word	0x00000790
        /*02f4*/ 	.word	0x000000ff
        /*02f8*/ 	.word	0x00022898
        /*02fc*/ 	.short	0x0100
        /*02fe*/ 	.byte	0x08
	.zero		1


	//   ....[17]....
        /*0300*/ 	.word	0x000007a0
        /*0304*/ 	.word	0x000000ff
        /*0308*/ 	.word	0x000228a8
        /*030c*/ 	.short	0x0100
        /*030e*/ 	.byte	0x08
	.zero		1


	//   ....[18]....
        /*0310*/ 	.word	0x000008d0
        /*0314*/ 	.word	0x000000ff
        /*0318*/ 	.word	0x000228b0
        /*031c*/ 	.short	0x0100
        /*031e*/ 	.byte	0x08
	.zero		1


	//   ....[19]....
        /*0320*/ 	.word	0x000008e0
        /*0324*/ 	.word	0x000000ff
        /*0328*/ 	.word	0x000228c0
        /*032c*/ 	.short	0x0100
        /*032e*/ 	.byte	0x08
	.zero		1


	//   ....[20]....
        /*0330*/ 	.word	0x000008f0
        /*0334*/ 	.word	0x000000ff
        /*0338*/ 	.word	0x000228b8
        /*033c*/ 	.short	0x0100
        /*033e*/ 	.byte	0x08
	.zero		1


	//   ....[21]....
        /*0340*/ 	.word	0x00000900
        /*0344*/ 	.word	0x000000ff
        /*0348*/ 	.word	0x000228c8
        /*034c*/ 	.short	0x0100
        /*034e*/ 	.byte	0x08
	.zero		1


	//   ....[22]....
        /*0350*/ 	.word	0x000010c0
        /*0354*/ 	.word	0x000000ff
        /*0358*/ 	.word	0x00022800
        /*035c*/ 	.short	0x010a
        /*035e*/ 	.byte	0x2e
	.zero		1


	//   ....[23]....
        /*0360*/ 	.word	0x00001170
        /*0364*/ 	.word	0x000000ff
        /*0368*/ 	.word	0x00022830
        /*036c*/ 	.short	0x010a
        /*036e*/ 	.byte	0x15
	.zero		1


	//   ....[24]....
        /*0370*/ 	.word	0x000011b0
        /*0374*/ 	.word	0x000000ff
        /*0378*/ 	.word	0x00022830
        /*037c*/ 	.short	0x010a
        /*037e*/ 	.byte	0x15
	.zero		1


	//   ....[25]....
        /*0380*/ 	.word	0x00002360
        /*0384*/ 	.word	0x00000004
        /*0388*/ 	.word	0x00000000
        /*038c*/ 	.short	0x0101
        /*038e*/ 	.byte	0x3f
	.zero		1


	//   ....[26]....
        /*0390*/ 	.word	0x00002790
        /*0394*/ 	.word	0x000000ff
        /*0398*/ 	.word	0x00022850
        /*039c*/ 	.short	0x010a
        /*039e*/ 	.byte	0x15
	.zero		1


	//   ....[27]....
        /*03a0*/ 	.word	0x000027d0
        /*03a4*/ 	.word	0x000000ff
        /*03a8*/ 	.word	0x00022850
        /*03ac*/ 	.short	0x010a
        /*03ae*/ 	.byte	0x15
	.zero		1


	//   ....[28]....
        /*03b0*/ 	.word	0x00002ac0
        /*03b4*/ 	.word	0x00000008
        /*03b8*/ 	.word	0x00000000
        /*03bc*/ 	.short	0x0101
        /*03be*/ 	.byte	0x3f
	.zero		1


	//   ....[29]....
        /*03c0*/ 	.word	0x00002c10
        /*03c4*/ 	.word	0x000000ff
        /*03c8*/ 	.word	0x00022830
        /*03cc*/ 	.short	0x010a
        /*03ce*/ 	.byte	0x17
	.zero		1


	//   ....[30]....
        /*03d0*/ 	.word	0x00002c60
        /*03d4*/ 	.word	0x000000ff
        /*03d8*/ 	.word	0x00022830
        /*03dc*/ 	.short	0x010a
        /*03de*/ 	.byte	0x17
	.zero		1


	//   ....[31]....
        /*03e0*/ 	.word	0x000038a0
        /*03e4*/ 	.word	0x0000009a
        /*03e8*/ 	.word	0x00000000
        /*03ec*/ 	.short	0x0101
        /*03ee*/ 	.byte	0x3f
	.zero		1


	//   ....[32]....
        /*03f0*/ 	.word	0x000044e0
        /*03f4*/ 	.word	0x000000ff
        /*03f8*/ 	.word	0x00022850
        /*03fc*/ 	.short	0x010a
        /*03fe*/ 	.byte	0x17
	.zero		1


	//   ....[33]....
        /*0400*/ 	.word	0x00004530
        /*0404*/ 	.word	0x000000ff
        /*0408*/ 	.word	0x00022850
        /*040c*/ 	.short	0x010a
        /*040e*/ 	.byte	0x17
	.zero		1


	//   ....[34]....
        /*0410*/ 	.word	0x000047f0
        /*0414*/ 	.word	0x000000b7
        /*0418*/ 	.word	0x00000000
        /*041c*/ 	.short	0x0101
        /*041e*/ 	.byte	0x3f
	.zero		1


	//   ....[35]....
        /*0420*/ 	.word	0x000061a0
        /*0424*/ 	.word	0x000000ff
        /*0428*/ 	.word	0x00000000
        /*042c*/ 	.short	0x0101
        /*042e*/ 	.byte	0x06
	.zero		1


	//   ....[36]....
        /*0430*/ 	.word	0x00006e10
        /*0434*/ 	.word	0x00000005
        /*0438*/ 	.word	0x00022840
        /*043c*/ 	.short	0x010a
        /*043e*/ 	.byte	0x3f
	.zero		1


	//   ....[37]....
        /*0440*/ 	.word	0x000071a0
        /*0444*/ 	.word	0x0000000a
        /*0448*/ 	.word	0x00022820
        /*044c*/ 	.short	0x010a
        /*044e*/ 	.byte	0x3f
	.zero		1


	//   ....[38]....
        /*0450*/ 	.word	0x00007270
        /*0454*/ 	.word	0x00000008
        /*0458*/ 	.word	0x00022860
        /*045c*/ 	.short	0x010a
        /*045e*/ 	.byte	0x3f
	.zero		1


	//   ....[39]....
        /*0460*/ 	.word	0x00007820
        /*0464*/ 	.word	0x00000002
        /*0468*/ 	.word	0x00022840
        /*046c*/ 	.short	0x010a
        /*046e*/ 	.byte	0x3f
	.zero		1


	//   ....[40]....
        /*0470*/ 	.word	0x000079e0
        /*0474*/ 	.word	0x00000002
        /*0478*/ 	.word	0x00022860
        /*047c*/ 	.short	0x010a
        /*047e*/ 	.byte	0x3f
	.zero		1


	//   ....[41]....
        /*0480*/ 	.word	0x00007f30
        /*0484*/ 	.word	0x00000003
        /*0488*/ 	.word	0x00022840
        /*048c*/ 	.short	0x010a
        /*048e*/ 	.byte	0x3f
	.zero		1


	//   ....[42]....
        /*0490*/ 	.word	0x000080f0
        /*0494*/ 	.word	0x00000003
        /*0498*/ 	.word	0x00022860
        /*049c*/ 	.short	0x010a
        /*049e*/ 	.byte	0x3f
	.zero		1


	//   ....[43]....
        /*04a0*/ 	.word	0x000085e0
        /*04a4*/ 	.word	0x00000003
        /*04a8*/ 	.word	0x00022840
        /*04ac*/ 	.short	0x010a
        /*04ae*/ 	.byte	0x3f
	.zero		1


	//   ....[44]....
        /*04b0*/ 	.word	0x000087a0
        /*04b4*/ 	.word	0x00000003
        /*04b8*/ 	.word	0x00022860
        /*04bc*/ 	.short	0x010a
        /*04be*/ 	.byte	0x3f
	.zero		1


	//   ....[45]....
        /*04c0*/ 	.word	0x00008be0
        /*04c4*/ 	.word	0x00000000
        /*04c8*/ 	.word	0x00022820
        /*04cc*/ 	.short	0x010a
        /*04ce*/ 	.byte	0x3f
	.zero		1


	//   ....[46]....
        /*04d0*/ 	.word	0x00008d80
        /*04d4*/ 	.word	0x00000006
        /*04d8*/ 	.word	0x00000000
        /*04dc*/ 	.short	0x010a
        /*04de*/ 	.byte	0x3f
	.zero		1


	//   ....[47]....
        /*04e0*/ 	.word	0x00008df0
        /*04e4*/ 	.word	0x00000003
        /*04e8*/ 	.word	0x00000000
        /*04ec*/ 	.short	0x010a
        /*04ee*/ 	.byte	0x3f
	.zero		1


	//   ....[48]....
        /*04f0*/ 	.word	0x00008e50
        /*04f4*/ 	.word	0x00000010
        /*04f8*/ 	.word	0x00000000
        /*04fc*/ 	.short	0x010a
        /*04fe*/ 	.byte	0x3f
	.zero		1


	//   ....[49]....
        /*0500*/ 	.word	0x00008e80
        /*0504*/ 	.word	0x00000003
        /*0508*/ 	.word	0x00000000
        /*050c*/ 	.short	0x010a
        /*050e*/ 	.byte	0x3f
	.zero		1


	//   ....[50]....
        /*0510*/ 	.word	0x00008ef0
        /*0514*/ 	.word	0x00000003
        /*0518*/ 	.word	0x00022800
        /*051c*/ 	.short	0x010a
        /*051e*/ 	.byte	0x3f
	.zero		1


	//   ....[51]....
        /*0520*/ 	.word	0x00008f50
        /*0524*/ 	.word	0x00000000
        /*0528*/ 	.word	0x00022830
        /*052c*/ 	.short	0x010a
        /*052e*/ 	.byte	0x3f
	.zero		1


	//   ....[52]....
        /*0530*/ 	.word	0x00008fa0
        /*0534*/ 	.word	0x00000008
        /*0538*/ 	.word	0x00022850
        /*053c*/ 	.short	0x010a
        /*053e*/ 	.byte	0x3f
	.zero		1


	//   ....[53]....
        /*0540*/ 	.word	0x00009010
        /*0544*/ 	.word	0x00000000
        /*0548*/ 	.word	0x00022830
        /*054c*/ 	.short	0x010a
        /*054e*/ 	.byte	0x3f
	.zero		1


	//   ....[54]....
        /*0550*/ 	.word	0x00009070
        /*0554*/ 	.word	0x000000b7
        /*0558*/ 	.word	0x00022850
        /*055c*/ 	.short	0x010a
        /*055e*/ 	.byte	0x3f
	.zero		1


	//   ....[55]....
        /*0560*/ 	.word	0x00009210
        /*0564*/ 	.word	0x00000005
        /*0568*/ 	.word	0x00022840
        /*056c*/ 	.short	0x010a
        /*056e*/ 	.byte	0x3f
	.zero		1


	//   ....[56]....
        /*0570*/ 	.word	0x00009290
        /*0574*/ 	.word	0x00000008
        /*0578*/ 	.word	0x00022820
        /*057c*/ 	.short	0x010a
        /*057e*/ 	.byte	0x3f
	.zero		1


	//   ....[57]....
        /*0580*/ 	.word	0x000092e0
        /*0584*/ 	.word	0x00000008
        /*0588*/ 	.word	0x00022860
        /*058c*/ 	.short	0x010a
        /*058e*/ 	.byte	0x3f
	.zero		1


	//   ....[58]....
        /*0590*/ 	.word	0x00009330
        /*0594*/ 	.word	0x00000002
        /*0598*/ 	.word	0x00022840
        /*059c*/ 	.short	0x010a
        /*059e*/ 	.byte	0x3f
	.zero		1


	//   ....[59]....
        /*05a0*/ 	.word	0x00009380
        /*05a4*/ 	.word	0x00000002
        /*05a8*/ 	.word	0x00022860
        /*05ac*/ 	.short	0x010a
        /*05ae*/ 	.byte	0x3f
	.zero		1


	//   ....[60]....
        /*05b0*/ 	.word	0x000093d0
        /*05b4*/ 	.word	0x00000003
        /*05b8*/ 	.word	0x00022840
        /*05bc*/ 	.short	0x010a
        /*05be*/ 	.byte	0x3f
	.zero		1


	//   ....[61]....
        /*05c0*/ 	.word	0x00009420
        /*05c4*/ 	.word	0x00000003
        /*05c8*/ 	.word	0x00022860
        /*05cc*/ 	.short	0x010a
        /*05ce*/ 	.byte	0x3f
	.zero		1


	//   ....[62]....
        /*05d0*/ 	.word	0x00009470
        /*05d4*/ 	.word	0x00000003
        /*05d8*/ 	.word	0x00022840
        /*05dc*/ 	.short	0x010a
        /*05de*/ 	.byte	0x3f
	.zero		1


	//   ....[63]....
        /*05e0*/ 	.word	0x000094c0
        /*05e4*/ 	.word	0x00000003
        /*05e8*/ 	.word	0x00022860
        /*05ec*/ 	.short	0x010a
        /*05ee*/ 	.byte	0x3f
	.zero		1


	//   ....[64]....
        /*05f0*/ 	.word	0x00009510
        /*05f4*/ 	.word	0x00000000
        /*05f8*/ 	.word	0x00022820
        /*05fc*/ 	.short	0x010a
        /*05fe*/ 	.byte	0x3f
	.zero		1


	//   ....[65]....
        /*0600*/ 	.word	0x000096b0
        /*0604*/ 	.word	0x00000006
        /*0608*/ 	.word	0x00000000
        /*060c*/ 	.short	0x010a
        /*060e*/ 	.byte	0x3f
	.zero		1


	//   ....[66]....
        /*0610*/ 	.word	0x00009700
        /*0614*/ 	.word	0x00000003
        /*0618*/ 	.word	0x00000000
        /*061c*/ 	.short	0x010a
        /*061e*/ 	.byte	0x3f
	.zero		1


	//   ....[67]....
        /*0620*/ 	.word	0x00009750
        /*0624*/ 	.word	0x00000010
        /*0628*/ 	.word	0x00000000
        /*062c*/ 	.short	0x010a
        /*062e*/ 	.byte	0x3f
	.zero		1


	//----- nvinfo : EIATTR_NUM_MBARRIERS
	.align		4
.L_150:
        /*0630*/ 	.byte	0x03, 0x38
        /*0632*/ 	.short	0x0016


	//----- nvinfo : EIATTR_EXIT_INSTR_OFFSETS
	.align		4
        /*0634*/ 	.byte	0x04, 0x1c
        /*0636*/ 	.short	(.L_152 - .L_151)


	//   ....[0]....
.L_151:
        /*0638*/ 	.word	0x00000a30


	//   ....[1]....
        /*063c*/ 	.word	0x00006250


	//   ....[2]....
        /*0640*/ 	.word	0x000062b0


	//   ....[3]....
        /*0644*/ 	.word	0x00008ed0


	//----- nvinfo : EIATTR_MAX_THREADS
	.align		4
.L_152:
        /*0648*/ 	.byte	0x04, 0x05
        /*064a*/ 	.short	(.L_154 - .L_153)
.L_153:
        /*064c*/ 	.word	0x00000180
        /*0650*/ 	.word	0x00000001
        /*0654*/ 	.word	0x00000001


	//----- nvinfo : EIATTR_CRS_STACK_SIZE
	.align		4
.L_154:
        /*0658*/ 	.byte	0x04, 0x1e
        /*065a*/ 	.short	(.L_156 - .L_155)
.L_155:
        /*065c*/ 	.word	0x00000000


	//----- nvinfo : EIATTR_CBANK_PARAM_SIZE
	.align		4
.L_156:
        /*0660*/ 	.byte	0x03, 0x19
        /*0662*/ 	.short	0x0bf0


	//----- nvinfo : EIATTR_PARAM_CBANK
	.align		4
        /*0664*/ 	.byte	0x04, 0x0a
        /*0666*/ 	.short	(.L_158 - .L_157)
	.align		4
.L_157:
        /*0668*/ 	.word	index@(.nv.constant0._ZN7cutlass13device_kernelIN5flash11enable_sm90INS1_16FlashAttnFwdSm90INS1_25CollectiveMainloopFwdSm90ILi2EN4cute5tupleIJNS5_1CILi1EEES8_S8_EEENS6_IJNS7_ILi128EEENS7_ILi96EEENS7_ILi64EEEEEELi256ENS_6half_tEfNS_4arch4Sm90ELb0ELb0ELb0ELb0ELb0ELb0ELb0ELb1ELb0ELb0ELb0ELb0EEENS1_21CollectiveEpilogueFwdINS6_IJSA_NS7_ILi256EEESB_EEES9_SE_SG_Li256ELb0ELb0ELb0ELb0EEENS1_29StaticPersistentTileSchedulerILb0EEEEEEEEEvNT_6ParamsE)
        /*066c*/ 	.short	0x0210
        /*066e*/ 	.short	0x0bf0


	//----- nvinfo : EIATTR_SW_WAR
	.align		4
.L_158:
        /*0670*/ 	.byte	0x04, 0x36
        /*0672*/ 	.short	(.L_160 - .L_159)
.L_159:
        /*0674*/ 	.word	0x00000008
.L_160:


//--------------------- .nv.info._ZN7cutlass13device_kernelIN5flash11enable_sm90INS1_16FlashAttnFwdSm90INS1_25CollectiveMainloopFwdSm90ILi2EN4cute5tupleIJNS5_1CILi1EEES8_S8_EEENS6_IJNS7_ILi128EEENS7_ILi96EEENS7_ILi64EEEEEELi256ENS_6half_tEfNS_4arch4Sm90ELb0ELb0ELb0ELb0ELb0ELb0ELb1ELb1ELb0ELb0ELb0ELb0EEENS1_21CollectiveEpilogueFwdINS6_IJSA_NS7_ILi256EEESB_EEES9_SE_SG_Li256ELb0ELb0ELb0ELb0EEENS1_29StaticPersistentTileSchedulerILb0EEEEEEEEEvNT_6ParamsE --------------------------
	.section	.nv.info._ZN7cutlass13device_kernelIN5flash11enable_sm90INS1_16FlashAttnFwdSm90INS1_25CollectiveMainloopFwdSm90ILi2EN4cute5tupleIJNS5_1CILi1EEES8_S8_EEENS6_IJNS7_ILi128EEENS7_ILi96EEENS7_ILi64EEEEEELi256ENS_6half_tEfNS_4arch4Sm90ELb0ELb0ELb0ELb0ELb0ELb0ELb1ELb1ELb0ELb0ELb0ELb0EEENS1_21CollectiveEpilogueFwdINS6_IJSA_NS7_ILi256EEESB_EEES9_SE_SG_Li256ELb0ELb0ELb0ELb0EEENS1_29StaticPersistentTileSchedulerILb0EEEEEEEEEvNT_6ParamsE,"",@"SHT_CUDA_INFO"
	.sectionflags	@""
	.align	4


	//----- nvinfo : EIATTR_CUDA_API_VERSION
	.align		4
        /*0000*/ 	.byte	0x04, 0x37
        /*0002*/ 	.short	(.L_162 - .L_161)
.L_161:
        /*0004*/ 	.word	0x00000082


	//----- nvinfo : EIATTR_KPARAM_INFO
	.align		4
.L_162:
        /*0008*/ 	.byte	0x04, 0x17
        /*000a*/ 	.short	(.L_164 - .L_163)
.L_163:
        /*000c*/ 	.word	0x00000000
        /*0010*/ 	.short	0x0000
        /*0012*/ 	.short	0x0070
        /*0014*/ 	.byte	0x00, 0xf0, 0x01, 0x32


	//----- nvinfo : EIATTR_SPARSE_MMA_MASK
	.align		4
.L_164:
        /*0018*/ 	.byte	0x03, 0x50
        /*001a*/ 	.short	0x0000


	//----- nvinfo : EIATTR_MAXREG_COUNT
	.align		4
        /*001c*/ 	.byte	0x03, 0x1b
        /*001e*/ 	.short	0x00a8


	//----- nvinfo : EIATTR_NUM_BARRIERS
	.align		4
        /*0020*/ 	.byte	0x02, 0x4c
        /*0022*/ 	.byte	0x10
	.zero		1


	//----- nvinfo : EIATTR_EXTERNS
	.align		4
        /*0024*/ 	.byte	0x04, 0x0f
        /*0026*/ 	.short	(.L_166 - .L_165)


	//   ....[0]....
	.align		4
.L_165:
        /*0028*/ 	.word	index@(__assertfail)


	//----- nvinfo : EIATTR_ANNOTATIONS
	.align		4
.L_166:
        /*002c*/ 	.byte	0x04, 0x55
        /*002e*/ 	.short	(.L_168 - .L_167)


	//   ....[0]....
.L_167:
        /* <DEDUP_REMOVED lines=13> */


	//----- nvinfo : EIATTR_MERCURY_ISA_VERSION
	.align		4
.L_168:
        /*00e8*/ 	.byte	0x03, 0x5f
        /*00ea*/ 	.short	0x0101


	//----- nvinfo : EIATTR_INT_WARP_WIDE_INSTR_OFFSETS
	.align		4
        /*00ec*/ 	.byte	0x04, 0x31
        /*00ee*/ 	.short	(.L_170 - .L_169)


	//   ....[0]....
.L_169:
        /*00f0*/ 	.word	0x000001c0


	//   ....[1]....
        /*00f4*/ 	.word	0x000001f0


	//   ....[2]....
        /*00f8*/ 	.word	0x00000200


	//   ....[3]....
        /*00fc*/ 	.word	0x00000270


	//   ....[4]....
        /*0100*/ 	.word	0x000078a0


	//   ....[5]....
        /*0104*/ 	.word	0x00007900


	//----- nvinfo : EIATTR_COOP_GROUP_MASK_REGIDS
	.align		4
.L_170:
        /*0108*/ 	.byte	0x04, 0x29
        /*010a*/ 	.short	(.L_172 - .L_171)


	//   ....[0]....
.L_171:
        /*010c*/ 	.word	0xffffffff


	//   ....[1]....
        /*0110*/ 	.word	0xffffffff


	//   ....[2]....
        /*0114*/ 	.word	0xffffffff


	//   ....[3]....
        /*0118*/ 	.word	0xffffffff


	//   ....[4]....
        /*011c*/ 	.word	0xffffffff


	//   ....[5]....
        /*0120*/ 	.word	0xffffffff


	//   ....[6]....
        /*0124*/ 	.word	0xffffffff


	//   ....[7]....
        /*0128*/ 	.word	0xffffffff


	//   ....[8]....
        /*012c*/ 	.word	0xffffffff


	//   ....[9]....
        /*0130*/ 	.word	0xffffffff


	//   ....[10]....
        /*0134*/ 	.word	0xffffffff


	//   ....[11]....
        /*0138*/ 	.word	0xffffffff


	//   ....[12]....
        /*013c*/ 	.word	0xffffffff


	//   ....[13]....
        /*0140*/ 	.word	0xffffffff


	//   ....[14]....
        /*0144*/ 	.word	0xffffffff


	//   ....[15]....
        /*0148*/ 	.word	0xffffffff


	//   ....[16]....
        /*014c*/ 	.word	0xffffffff


	//   ....[17]....
        /*0150*/ 	.word	0xffffffff


	//   ....[18]....
        /*0154*/ 	.word	0xffffffff


	//   ....[19]....
        /*0158*/ 	.word	0xffffffff


	//   ....[20]....
        /*015c*/ 	.word	0xffffffff


	//   ....[21]....
        /*0160*/ 	.word	0xffffffff


	//   ....[22]....
        /*0164*/ 	.word	0xffffffff


	//   ....[23]....
        /*0168*/ 	.word	0x0500000f


	//   ....[24]....
        /*016c*/ 	.word	0x0500000f


	//----- nvinfo : EIATTR_COOP_GROUP_INSTR_OFFSETS
	.align		4
.L_172:
        /*0170*/ 	.byte	0x04, 0x28
        /*0172*/ 	.short	(.L_174 - .L_173)


	//   ....[0]....
.L_173:
        /*0174*/ 	.word	0x00000070


	//   ....[1]....
        /*0178*/ 	.word	0x000001d0


	//   ....[2]....
        /*017c*/ 	.word	0x00000220


	//   ....[3]....
        /*0180*/ 	.word	0x00000430


	//   ....[4]....
        /*0184*/ 	.word	0x00000590


	//   ....[5]....
        /*0188*/ 	.word	0x000006b0


	//   ....[6]....
        /*018c*/ 	.word	0x00000810


	//   ....[7]....
        /*0190*/ 	.word	0x00000d90


	//   ....[8]....
        /*0194*/ 	.word	0x00002490


	//   ....[9]....
        /*0198*/ 	.word	0x000024c0


	//   ....[10]....
        /*019c*/ 	.word	0x000024e0


	//   ....[11]....
        /*01a0*/ 	.word	0x00002500


	//   ....[12]....
        /*01a4*/ 	.word	0x00004010


	//   ....[13]....
        /*01a8*/ 	.word	0x00004070


	//   ....[14]....
        /*01ac*/ 	.word	0x00004090


	//   ....[15]....
        /*01b0*/ 	.word	0x000040b0


	//   ....[16]....
        /*01b4*/ 	.word	0x00005640


	//   ....[17]....
        /*01b8*/ 	.word	0x00005680


	//   ....[18]....
        /*01bc*/ 	.word	0x00005810


	//   ....[19]....
        /*01c0*/ 	.word	0x00005850


	//   ....[20]....
        /*01c4*/ 	.word	0x00006d90


	//   ....[21]....
        /*01c8*/ 	.word	0x000070c0


	//   ....[22]....
        /*01cc*/ 	.word	0x00009ce0


	//   ....[23]....
        /*01d0*/ 	.word	0x0000a230


	//   ....[24]....
        /*01d4*/ 	.word	0x0000a6d0


	//----- nvinfo : EIATTR_REG_RECONFIG
	.align		4
.L_174:
        /*01d8*/ 	.byte	0x01, 0x54
	.zero		2


	//----- nvinfo : EIATTR_SYSCALL_OFFSETS
	.align		4
        /*01dc*/ 	.byte	0x04, 0x46
        /*01de*/ 	.short	(.L_176 - .L_175)


	//   ....[0]....
.L_175:
        /*01e0*/ 	.word	0x000010d0


	//   ....[1]....
        /*01e4*/ 	.word	0x00007520


	//   ....[2]....
        /*01e8*/ 	.word	0x00007660


	//   ....[3]....
        /*01ec*/ 	.word	0x00007760


	//----- nvinfo : EIATTR_MBARRIER_INSTR_OFFSETS
	.align		4
.L_176:
        /*01f0*/ 	.byte	0x04, 0x39
        /*01f2*/ 	.short	(.L_178 - .L_177)


	//   ....[0]....
.L_177:
        /*01f4*/ 	.word	0x000002d0
        /*01f8*/ 	.word	0x000000ff
        /*01fc*/ 	.word	0x00032400
        /*0200*/ 	.short	0x0100
        /*0202*/ 	.byte	0x06
	.zero		1


	//   ....[1]....
        /*0204*/ 	.word	0x000002e0
        /*0208*/ 	.word	0x000000ff
        /*020c*/ 	.word	0x00032410
        /*0210*/ 	.short	0x0100
        /*0212*/ 	.byte	0x06
	.zero		1


	//   ....[2]....
        /*0214*/ 	.word	0x000002f0
        /*0218*/ 	.word	0x000000ff
        /*021c*/ 	.word	0x00032420
        /*0220*/ 	.short	0x0100
        /*0222*/ 	.byte	0x06
	.zero		1


	//   ....[3]....
        /*0224*/ 	.word	0x000003e0
        /*0228*/ 	.word	0x000000ff
        /*022c*/ 	.word	0x00032430
        /*0230*/ 	.short	0x0100
        /*0232*/ 	.byte	0x08
	.zero		1


	//   ....[4]....
        /*0234*/ 	.word	0x000003f0
        /*0238*/ 	.word	0x000000ff
        /*023c*/ 	.word	0x00032440
        /*0240*/ 	.short	0x0100
        /*0242*/ 	.byte	0x08
	.zero		1


	//   ....[5]....
        /*0244*/ 	.word	0x00000400
        /*0248*/ 	.word	0x000000ff
        /*024c*/ 	.word	0x00032438
        /*0250*/ 	.short	0x0100
        /*0252*/ 	.byte	0x08
	.zero		1


	//   ....[6]....
        /*0254*/ 	.word	0x00000410
        /*0258*/ 	.word	0x000000ff
        /*025c*/ 	.word	0x00032448
        /*0260*/ 	.short	0x0100
        /*0262*/ 	.byte	0x08
	.zero		1


	//   ....[7]....
        /*0264*/ 	.word	0x00000540
        /*0268*/ 	.word	0x000000ff
        /*026c*/ 	.word	0x00032450
        /*0270*/ 	.short	0x0100
        /*0272*/ 	.byte	0x08
	.zero		1


	//   ....[8]....
        /*0274*/ 	.word	0x00000550
        /*0278*/ 	.word	0x000000ff
        /*027c*/ 	.word	0x00032460
        /*0280*/ 	.short	0x0100
        /*0282*/ 	.byte	0x08
	.zero		1


	//   ....[9]....
        /*0284*/ 	.word	0x00000560
        /*0288*/ 	.word	0x000000ff
        /*028c*/ 	.word	0x00032458
        /*0290*/ 	.short	0x0100
        /*0292*/ 	.byte	0x08
	.zero		1


	//   ....[10]....
        /*0294*/ 	.word	0x00000570
        /*0298*/ 	.word	0x000000ff
        /*029c*/ 	.word	0x00032468
        /*02a0*/ 	.short	0x0100
        /*02a2*/ 	.byte	0x08
	.zero		1


	//   ....[11]....
        /*02a4*/ 	.word	0x00000660
        /*02a8*/ 	.word	0x000000ff
        /*02ac*/ 	.word	0x00032470
        /*02b0*/ 	.short	0x0100
        /*02b2*/ 	.byte	0x06
	.zero		1


	//   ....[12]....
        /*02b4*/ 	.word	0x00000670
        /*02b8*/ 	.word	0x000000ff
        /*02bc*/ 	.word	0x00032480
        /*02c0*/ 	.short	0x0100
        /*02c2*/ 	.byte	0x06
	.zero		1


	//   ....[13]....
        /*02c4*/ 	.word	0x00000680
        /*02c8*/ 	.word	0x000000ff
        /*02cc*/ 	.word	0x00032478
        /*02d0*/ 	.short	0x0100
        /*02d2*/ 	.byte	0x06
	.zero		1


	//   ....[14]....
        /*02d4*/ 	.word	0x00000690
        /*02d8*/ 	.word	0x000000ff
        /*02dc*/ 	.word	0x00032488
        /*02e0*/ 	.short	0x0100
        /*02e2*/ 	.byte	0x06
	.zero		1


	//   ....[15]....
        /*02e4*/ 	.word	0x000007c0
        /*02e8*/ 	.word	0x000000ff
        /*02ec*/ 	.word	0x00032490
        /*02f0*/ 	.short	0x0100
        /*02f2*/ 	.byte	0x08
	.zero		1


	//   ....[16]....
        /*02f4*/ 	.word	0x000007d0
        /*02f8*/ 	.word	0x000000ff
        /*02fc*/ 	.word	0x000324a0
        /*0300*/ 	.short	0x0100
        /*0302*/ 	.byte	0x08
	.zero		1


	//   ....[17]....
        /*0304*/ 	.word	0x000007e0
        /*0308*/ 	.word	0x000000ff
        /*030c*/ 	.word	0x00032498
        /*0310*/ 	.short	0x0100
        /*0312*/ 	.byte	0x08
	.zero		1


	//   ....[18]....
        /*0314*/ 	.word	0x000007f0
        /*0318*/ 	.word	0x000000ff
        /*031c*/ 	.word	0x000324a8
        /*0320*/ 	.short	0x0100
        /*0322*/ 	.byte	0x08
	.zero		1


	//   ....[19]....
        /*0324*/ 	.word	0x00000920
        /*0328*/ 	.word	0x000000ff
        /*032c*/ 	.word	0x000324b0
        /*0330*/ 	.short	0x0100
        /*0332*/ 	.byte	0x08
	.zero		1


	//   ....[20]....
        /*0334*/ 	.word	0x00000930
        /*0338*/ 	.word	0x000000ff
        /*033c*/ 	.word	0x000324c0
        /*0340*/ 	.short	0x0100
        /*0342*/ 	.byte	0x08
	.zero		1


	//   ....[21]....
        /*0344*/ 	.word	0x00000940
        /*0348*/ 	.word	0x000000ff
        /*034c*/ 	.word	0x000324b8
        /*0350*/ 	.short	0x0100
        /*0352*/ 	.byte	0x08
	.zero		1


	//   ....[22]....
        /*0354*/ 	.word	0x00000950
        /*0358*/ 	.word	0x000000ff
        /*035c*/ 	.word	0x000324c8
        /*0360*/ 	.short	0x0100
        /*0362*/ 	.byte	0x08
	.zero		1


	//   ....[23]....
        /*0364*/ 	.word	0x00001120
        /*0368*/ 	.word	0x000000ff
        /*036c*/ 	.word	0x00032400
        /*0370*/ 	.short	0x010a
        /*0372*/ 	.byte	0x29
	.zero		1


	//   ....[24]....
        /*0374*/ 	.word	0x000011d0
        /*0378*/ 	.word	0x000000ff
        /*037c*/ 	.word	0x00032430
        /*0380*/ 	.short	0x010a
        /*0382*/ 	.byte	0x1a
	.zero		1


	//   ....[25]....
        /*0384*/ 	.word	0x00001210
        /*0388*/ 	.word	0x000000ff
        /*038c*/ 	.word	0x00032430
        /*0390*/ 	.short	0x010a
        /*0392*/ 	.byte	0x1a
	.zero		1


	//   ....[26]....
        /*0394*/ 	.word	0x00001470
        /*0398*/ 	.word	0x000000ff
        /*039c*/ 	.word	0x00032410
        /*03a0*/ 	.short	0x010a
        /*03a2*/ 	.byte	0x29
	.zero		1


	//   ....[27]....
        /*03a4*/ 	.word	0x000014b0
        /*03a8*/ 	.word	0x000000ff
        /*03ac*/ 	.word	0x00032450
        /*03b0*/ 	.short	0x010a
        /*03b2*/ 	.byte	0x1a
	.zero		1


	//   ....[28]....
        /*03b4*/ 	.word	0x000014f0
        /*03b8*/ 	.word	0x000000ff
        /*03bc*/ 	.word	0x00032450
        /*03c0*/ 	.short	0x010a
        /*03c2*/ 	.byte	0x1a
	.zero		1


	//   ....[29]....
        /*03c4*/ 	.word	0x00002720
        /*03c8*/ 	.word	0x00000018
        /*03cc*/ 	.word	0x00000000
        /*03d0*/ 	.short	0x0101
        /*03d2*/ 	.byte	0x3f
	.zero		1


	//   ....[30]....
        /*03d4*/ 	.word	0x00003240
        /*03d8*/ 	.word	0x000000ae
        /*03dc*/ 	.word	0x00000000
        /*03e0*/ 	.short	0x0101
        /*03e2*/ 	.byte	0x3f
	.zero		1


	//   ....[31]....
        /*03e4*/ 	.word	0x00003370
        /*03e8*/ 	.word	0x000000ff
        /*03ec*/ 	.word	0x00032430
        /*03f0*/ 	.short	0x010a
        /*03f2*/ 	.byte	0x1c
	.zero		1


	//   ....[32]....
        /*03f4*/ 	.word	0x000033b0
        /*03f8*/ 	.word	0x000000ff
        /*03fc*/ 	.word	0x00032430
        /*0400*/ 	.short	0x010a
        /*0402*/ 	.byte	0x1c
	.zero		1


	//   ....[33]....
        /*0404*/ 	.word	0x00003530
        /*0408*/ 	.word	0x000000ff
        /*040c*/ 	.word	0x00032450
        /*0410*/ 	.short	0x010a
        /*0412*/ 	.byte	0x1c
	.zero		1


	//   ....[34]....
        /*0414*/ 	.word	0x00003570
        /*0418*/ 	.word	0x000000ff
        /*041c*/ 	.word	0x00032450
        /*0420*/ 	.short	0x010a
        /*0422*/ 	.byte	0x1c
	.zero		1


	//   ....[35]....
        /*0424*/ 	.word	0x00004230
        /*0428*/ 	.word	0x00000098
        /*042c*/ 	.word	0x00000000
        /*0430*/ 	.short	0x0101
        /*0432*/ 	.byte	0x3f
	.zero		1


	//   ....[36]....
        /*0434*/ 	.word	0x00005620
        /*0438*/ 	.word	0x00000014
        /*043c*/ 	.word	0x00000000
        /*0440*/ 	.short	0x0101
        /*0442*/ 	.byte	0x3f
	.zero		1


	//   ....[37]....
        /*0444*/ 	.word	0x00006fd0
        /*0448*/ 	.word	0x000000ff
        /*044c*/ 	.word	0x00000000
        /*0450*/ 	.short	0x0101
        /*0452*/ 	.byte	0x06
	.zero		1


	//   ....[38]....
        /*0454*/ 	.word	0x00007c60
        /*0458*/ 	.word	0x00000005
        /*045c*/ 	.word	0x00032440
        /*0460*/ 	.short	0x010a
        /*0462*/ 	.byte	0x3f
	.zero		1


	//   ....[39]....
        /*0464*/ 	.word	0x00008240
        /*0468*/ 	.word	0x0000000a
        /*046c*/ 	.word	0x00032420
        /*0470*/ 	.short	0x010a
        /*0472*/ 	.byte	0x3f
	.zero		1


	//   ....[40]....
        /*0474*/ 	.word	0x00008310
        /*0478*/ 	.word	0x00000008
        /*047c*/ 	.word	0x00032460
        /*0480*/ 	.short	0x010a
        /*0482*/ 	.byte	0x3f
	.zero		1


	//   ....[41]....
        /*0484*/ 	.word	0x000088c0
        /*0488*/ 	.word	0x00000002
        /*048c*/ 	.word	0x00032440
        /*0490*/ 	.short	0x010a
        /*0492*/ 	.byte	0x3f
	.zero		1


	//   ....[42]....
        /*0494*/ 	.word	0x00008a80
        /*0498*/ 	.word	0x00000002
        /*049c*/ 	.word	0x00032460
        /*04a0*/ 	.short	0x010a
        /*04a2*/ 	.byte	0x3f
	.zero		1


	//   ....[43]....
        /*04a4*/ 	.word	0x00008fb0
        /*04a8*/ 	.word	0x00000003
        /*04ac*/ 	.word	0x00032440
        /*04b0*/ 	.short	0x010a
        /*04b2*/ 	.byte	0x3f
	.zero		1


	//   ....[44]....
        /*04b4*/ 	.word	0x00009180
        /*04b8*/ 	.word	0x00000003
        /*04bc*/ 	.word	0x00032460
        /*04c0*/ 	.short	0x010a
        /*04c2*/ 	.byte	0x3f
	.zero		1


	//   ....[45]....
        /*04c4*/ 	.word	0x00009650
        /*04c8*/ 	.word	0x00000003
        /*04cc*/ 	.word	0x00032440
        /*04d0*/ 	.short	0x010a
        /*04d2*/ 	.byte	0x3f
	.zero		1


	//   ....[46]....
        /*04d4*/ 	.word	0x00009820
        /*04d8*/ 	.word	0x00000003
        /*04dc*/ 	.word	0x00032460
        /*04e0*/ 	.short	0x010a
        /*04e2*/ 	.byte	0x3f
	.zero		1


	//   ....[47]....
        /*04e4*/ 	.word	0x00009c60
        /*04e8*/ 	.word	0x00000000
        /*04ec*/ 	.word	0x00032420
        /*04f0*/ 	.short	0x010a
        /*04f2*/ 	.byte	0x3f
	.zero		1


	//   ....[48]....
        /*04f4*/ 	.word	0x00009e00
        /*04f8*/ 	.word	0x00000006
        /*04fc*/ 	.word	0x00000000
        /*0500*/ 	.short	0x010a
        /*0502*/ 	.byte	0x3f
	.zero		1


	//   ....[49]....
        /*0504*/ 	.word	0x00009e70
        /*0508*/ 	.word	0x00000003
        /*050c*/ 	.word	0x00000000
        /*0510*/ 	.short	0x010a
        /*0512*/ 	.byte	0x3f
	.zero		1


	//   ....[50]....
        /*0514*/ 	.word	0x00009ed0
        /*0518*/ 	.word	0x00000010
        /*051c*/ 	.word	0x00000000
        /*0520*/ 	.short	0x010a
        /*0522*/ 	.byte	0x3f
	.zero		1


	//   ....[51]....
        /*0524*/ 	.word	0x00009f00
        /*0528*/ 	.word	0x00000003
        /*052c*/ 	.word	0x00000000
        /*0530*/ 	.short	0x010a
        /*0532*/ 	.byte	0x3f
	.zero		1


	//   ....[52]....
        /*0534*/ 	.word	0x00009f70
        /*0538*/ 	.word	0x00000003
        /*053c*/ 	.word	0x00032400
        /*0540*/ 	.short	0x010a
        /*0542*/ 	.byte	0x3f
	.zero		1


	//   ....[53]....
        /*0544*/ 	.word	0x00009fd0
        /*0548*/ 	.word	0x00000004
        /*054c*/ 	.word	0x00032430
        /*0550*/ 	.short	0x010a
        /*0552*/ 	.byte	0x3f
	.zero		1


	//   ....[54]....
        /*0554*/ 	.word	0x0000a030
        /*0558*/ 	.word	0x00000005
        /*055c*/ 	.word	0x00032410
        /*0560*/ 	.short	0x010a
        /*0562*/ 	.byte	0x3f
	.zero		1


	//   ....[55]....
        /*0564*/ 	.word	0x0000a090
        /*0568*/ 	.word	0x00000000
        /*056c*/ 	.word	0x00032450
        /*0570*/ 	.short	0x010a
        /*0572*/ 	.byte	0x3f
	.zero		1


	//   ....[56]....
        /*0574*/ 	.word	0x0000a0f0
        /*0578*/ 	.word	0x00000003
        /*057c*/ 	.word	0x00032430
        /*0580*/ 	.short	0x010a
        /*0582*/ 	.byte	0x3f
	.zero		1


	//   ....[57]....
        /*0584*/ 	.word	0x0000a150
        /*0588*/ 	.word	0x00000003
        /*058c*/ 	.word	0x00032450
        /*0590*/ 	.short	0x010a
        /*0592*/ 	.byte	0x3f
	.zero		1


	//   ....[58]....
        /*0594*/ 	.word	0x0000a2f0
        /*0598*/ 	.word	0x00000005
        /*059c*/ 	.word	0x00032440
        /*05a0*/ 	.short	0x010a
        /*05a2*/ 	.byte	0x3f
	.zero		1


	//   ....[59]....
        /*05a4*/ 	.word	0x0000a370
        /*05a8*/ 	.word	0x00000008
        /*05ac*/ 	.word	0x00032420
        /*05b0*/ 	.short	0x010a
        /*05b2*/ 	.byte	0x3f
	.zero		1


	//   ....[60]....
        /*05b4*/ 	.word	0x0000a3c0
        /*05b8*/ 	.word	0x00000008
        /*05bc*/ 	.word	0x00032460
        /*05c0*/ 	.short	0x010a
        /*05c2*/ 	.byte	0x3f
	.zero		1


	//   ....[61]....
        /*05c4*/ 	.word	0x0000a410
        /*05c8*/ 	.word	0x00000002
        /*05cc*/ 	.word	0x00032440
        /*05d0*/ 	.short	0x010a
        /*05d2*/ 	.byte	0x3f
	.zero		1


	//   ....[62]....
        /*05d4*/ 	.word	0x0000a460
        /*05d8*/ 	.word	0x00000002
        /*05dc*/ 	.word	0x00032460
        /*05e0*/ 	.short	0x010a
        /*05e2*/ 	.byte	0x3f
	.zero		1


	//   ....[63]....
        /*05e4*/ 	.word	0x0000a4b0
        /*05e8*/ 	.word	0x00000003
        /*05ec*/ 	.word	0x00032440
        /*05f0*/ 	.short	0x010a
        /*05f2*/ 	.byte	0x3f
	.zero		1


	//   ....[64]....
        /*05f4*/ 	.word	0x0000a500
        /*05f8*/ 	.word	0x00000003
        /*05fc*/ 	.word	0x00032460
        /*0600*/ 	.short	0x010a
        /*0602*/ 	.byte	0x3f
	.zero		1


	//   ....[65]....
        /*0604*/ 	.word	0x0000a550
        /*0608*/ 	.word	0x00000003
        /*060c*/ 	.word	0x00032440
        /*0610*/ 	.short	0x010a
        /*0612*/ 	.byte	0x3f
	.zero		1


	//   ....[66]....
        /*0614*/ 	.word	0x0000a5a0
        /*0618*/ 	.word	0x00000003
        /*061c*/ 	.word	0x00032460
        /*0620*/ 	.short	0x010a
        /*0622*/ 	.byte	0x3f
	.zero		1


	//   ....[67]....
        /*0624*/ 	.word	0x0000a5f0
        /*0628*/ 	.word	0x00000000
        /*062c*/ 	.word	0x00032420
        /*0630*/ 	.short	0x010a
        /*0632*/ 	.byte	0x3f
	.zero		1


	//   ....[68]....
        /*0634*/ 	.word	0x0000a790
        /*0638*/ 	.word	0x00000006
        /*063c*/ 	.word	0x00000000
        /*0640*/ 	.short	0x010a
        /*0642*/ 	.byte	0x3f
	.zero		1


	//   ....[69]....
        /*0644*/ 	.word	0x0000a7e0
        /*0648*/ 	.word	0x00000003
        /*064c*/ 	.word	0x00000000
        /*0650*/ 	.short	0x010a
        /*0652*/ 	.byte	0x3f
	.zero		1


	//   ....[70]....
        /*0654*/ 	.word	0x0000a830
        /*0658*/ 	.word	0x00000010
        /*065c*/ 	.word	0x00000000
        /*0660*/ 	.short	0x010a
        /*0662*/ 	.byte	0x3f
	.zero		1


	//----- nvinfo : EIATTR_NUM_MBARRIERS
	.align		4
.L_178:
        /*0664*/ 	.byte	0x03, 0x38
        /*0666*/ 	.short	0x0017


	//----- nvinfo : EIATTR_EXIT_INSTR_OFFSETS
	.align		4
        /*0668*/ 	.byte	0x04, 0x1c
        /*066a*/ 	.short	(.L_180 - .L_179)


	//   ....[0]....
.L_179:
        /*066c*/ 	.word	0x00000a80


	//   ....[1]....
        /*0670*/ 	.word	0x00007080


	//   ....[2]....
        /*0674*/ 	.word	0x000070e0


	//   ....[3]....
        /*0678*/ 	.word	0x00009f50


	//----- nvinfo : EIATTR_MAX_THREADS
	.align		4
.L_180:
        /*067c*/ 	.byte	0x04, 0x05
        /*067e*/ 	.short	(.L_182 - .L_181)
.L_181:
        /*0680*/ 	.word	0x00000180
        /*0684*/ 	.word	0x00000001
        /*0688*/ 	.word	0x00000001


	//----- nvinfo : EIATTR_CRS_STACK_SIZE
	.align		4
.L_182:
        /*068c*/ 	.byte	0x04, 0x1e
        /*068e*/ 	.short	(.L_184 - .L_183)
.L_183:
        /*0690*/ 	.word	0x00000000


	//----- nvinfo : EIATTR_CBANK_PARAM_SIZE
	.align		4
.L_184:
        /*0694*/ 	.byte	0x03, 0x19
        /*0696*/ 	.short	0x0cf0


	//----- nvinfo : EIATTR_PARAM_CBANK
	.align		4
        /*0698*/ 	.byte	0x04, 0x0a
        /*069a*/ 	.short	(.L_186 - .L_185)
	.align		4
.L_185:
        /*069c*/ 	.word	index@(.nv.constant0._ZN7cutlass13device_kernelIN5flash11enable_sm90INS1_16FlashAttnFwdSm90INS1_25CollectiveMainloopFwdSm90ILi2EN4cute5tupleIJNS5_1CILi1EEES8_S8_EEENS6_IJNS7_ILi128EEENS7_ILi96EEENS7_ILi64EEEEEELi256ENS_6half_tEfNS_4arch4Sm90ELb0ELb0ELb0ELb0ELb0ELb0ELb1ELb1ELb0ELb0ELb0ELb0EEENS1_21CollectiveEpilogueFwdINS6_IJSA_NS7_ILi256EEESB_EEES9_SE_SG_Li256ELb0ELb0ELb0ELb0EEENS1_29StaticPersistentTileSchedulerILb0EEEEEEEEEvNT_6ParamsE)
        /*06a0*/ 	.short	0x0210
        /*06a2*/ 	.short	0x0cf0


	//----- nvinfo : EIATTR_SW_WAR
	.align		4
.L_186:
        /*06a4*/ 	.byte	0x04, 0x36
        /*06a6*/ 	.short	(.L_188 - .L_187)
.L_187:
        /*06a8*/ 	.word	0x00000008
.L_188:


//--------------------- .nv.info._ZN7cutlass13device_kernelIN5flash11enable_sm90INS1_16FlashAttnFwdSm90INS1_25CollectiveMainloopFwdSm90ILi2EN4cute5tupleIJNS5_1CILi1EEES8_S8_EEENS6_IJNS7_ILi128EEENS7_ILi96EEENS7_ILi64EEEEEELi256ENS_6half_tEfNS_4arch4Sm90ELb0ELb0ELb0ELb1ELb0ELb0ELb0ELb1ELb0ELb0ELb0ELb0EEENS1_21CollectiveEpilogueFwdINS6_IJSA_NS7_ILi256EEESB_EEES9_SE_SG_Li256ELb1ELb0ELb0ELb0EEENS1_36VarlenDynamicPersistentTileSchedulerILi128ELi96ELi256ELi32ELb0ELb0ELb1ELb0ELb1ELb1EEEEEEEEEvNT_6ParamsE --------------------------
	.section	.nv.info._ZN7cutlass13device_kernelIN5flash11enable_sm90INS1_16FlashAttnFwdSm90INS1_25CollectiveMainloopFwdSm90ILi2EN4cute5tupleIJNS5_1CILi1EEES8_S8_EEENS6_IJNS7_ILi128EEENS7_ILi96EEENS7_ILi64EEEEEELi256ENS_6half_tEfNS_4arch4Sm90ELb0ELb0ELb0ELb1ELb0ELb0ELb0ELb1ELb0ELb0ELb0ELb0EEENS1_21CollectiveEpilogueFwdINS6_IJSA_NS7_ILi256EEESB_EEES9_SE_SG_Li256ELb1ELb0ELb0ELb0EEENS1_36VarlenDynamicPersistentTileSchedulerILi128ELi96ELi256ELi32ELb0ELb0ELb1ELb0ELb1ELb1EEEEEEEEEvNT_6ParamsE,"",@"SHT_CUDA_INFO"
	.sectionflags	@""
	.align	4


	//----- nvinfo : EIATTR_CUDA_API_VERSION
	.align		4
        /*0000*/ 	.byte	0x04, 0x37
        /*0002*/ 	.short	(.L_190 - .L_189)
.L_189:
        /*0004*/ 	.word	0x00000082


	//----- nvinfo : EIATTR_KPARAM_INFO
	.align		4
.L_190:
        /*0008*/ 	.byte	0x04, 0x17
        /*000a*/ 	.short	(.L_192 - .L_191)
.L_191:
        /*000c*/ 	.word	0x00000000
        /*0010*/ 	.short	0x0000
        /*0012*/ 	.short	0x0070
        /*0014*/ 	.byte	0x00, 0xf0, 0x01, 0x28


	//----- nvinfo : EIATTR_SPARSE_MMA_MASK
	.align		4
.L_192:
        /*0018*/ 	.byte	0x03, 0x50
        /*001a*/ 	.short	0x0000


	//----- nvinfo : EIATTR_MAXREG_COUNT
	.align		4
        /*001c*/ 	.byte	0x03, 0x1b
        /*001e*/ 	.short	0x00a8


	//----- nvinfo : EIATTR_NUM_BARRIERS
	.align		4
        /*0020*/ 	.byte	0x02, 0x4c
        /*0022*/ 	.byte	0x10
	.zero		1


	//----- nvinfo : EIATTR_EXTERNS
	.align		4
        /*0024*/ 	.byte	0x04, 0x0f
        /*0026*/ 	.short	(.L_194 - .L_193)


	//   ....[0]....
	.align		4
.L_193:
        /*0028*/ 	.word	index@(__assertfail)


	//----- nvinfo : EIATTR_ANNOTATIONS
	.align		4
.L_194:
        /*002c*/ 	.byte	0x04, 0x55
        /*002e*/ 	.short	(.L_196 - .L_195)


	//   ....[0]....
.L_195:
        /* <DEDUP_REMOVED lines=30> */
        /*0204*/ 	.byte	0xf0, 0xc8, 0x00, 0x00, 0x01, 0x00, 0x00, 0x00, 0x00, 0xca, 0x00, 0x00


	//----- nvinfo : EIATTR_MERCURY_ISA_VERSION
	.align		4
.L_196:
        /*0210*/ 	.byte	0x03, 0x5f
        /*0212*/ 	.short	0x0101


	//----- nvinfo : EIATTR_UNUSED_LOAD_BYTE_OFFSET
	.align		4
        /*0214*/ 	.byte	0x04, 0x44
        /*0216*/ 	.short	(.L_198 - .L_197)


	//   ....[0]....
.L_197:
        /*0218*/ 	.word	0x00000a50
        /*021c*/ 	.word	0x0000fff0


	//   ....[1]....
        /*0220*/ 	.word	0x00005990
        /*0224*/ 	.word	0x0000fff0


	//----- nvinfo : EIATTR_INT_WARP_WIDE_INSTR_OFFSETS
	.align		4
.L_198:
        /*0228*/ 	.byte	0x04, 0x31
        /*022a*/ 	.short	(.L_200 - .L_199)


	//   ....[0]....
.L_199:
        /*022c*/ 	.word	0x00000160


	//   ....[1]....
        /*0230*/ 	.word	0x000001a0


	//   ....[2]....
        /*0234*/ 	.word	0x00000210


	//   ....[3]....
        /*0238*/ 	.word	0x000092b0


	//   ....[4]....
        /*023c*/ 	.word	0x00009340


	//   ....[5]....
        /*0240*/ 	.word	0x000097c0


	//   ....[6]....
        /*0244*/ 	.word	0x000097f0


	//   ....[7]....
        /*0248*/ 	.word	0x0000bc20


	//   ....[8]....
        /*024c*/ 	.word	0x0000bcb0


	//----- nvinfo : EIATTR_COOP_GROUP_MASK_REGIDS
	.align		4
.L_200:
        /*0250*/ 	.byte	0x04, 0x29
        /*0252*/ 	.short	(.L_202 - .L_201)


	//   ....[0]....
.L_201:
        /*0254*/ 	.word	0xffffffff


	//   ....[1]....
        /*0258*/ 	.word	0xffffffff


	//   ....[2]....
        /*025c*/ 	.word	0xffffffff


	//   ....[3]....
        /*0260*/ 	.word	0xffffffff


	//   ....[4]....
        /*0264*/ 	.word	0xffffffff


	//   ....[5]....
        /*0268*/ 	.word	0xffffffff


	//   ....[6]....
        /*026c*/ 	.word	0xffffffff


	//   ....[7]....
        /*0270*/ 	.word	0xffffffff


	//   ....[8]....
        /*0274*/ 	.word	0xffffffff


	//   ....[9]....
        /*0278*/ 	.word	0xffffffff


	//   ....[10]....
        /*027c*/ 	.word	0xffffffff


	//   ....[11]....
        /*0280*/ 	.word	0xffffffff


	//   ....[12]....
        /*0284*/ 	.word	0xffffffff


	//   ....[13]....
        /*0288*/ 	.word	0xffffffff


	//   ....[14]....
        /*028c*/ 	.word	0xffffffff


	//   ....[15]....
        /*0290*/ 	.word	0xffffffff


	//   ....[16]....
        /*0294*/ 	.word	0xffffffff


	//   ....[17]....
        /*0298*/ 	.word	0xffffffff


	//   ....[18]....
        /*029c*/ 	.word	0xffffffff


	//   ....[19]....
        /*02a0*/ 	.word	0xffffffff


	//   ....[20]....
        /*02a4*/ 	.word	0xffffffff


	//   ....[21]....
        /*02a8*/ 	.word	0xffffffff


	//   ....[22]....
        /*02ac*/ 	.word	0xffffffff


	//   ....[23]....
        /*02b0*/ 	.word	0xffffffff


	//   ....[24]....
        /*02b4*/ 	.word	0xffffffff


	//   ....[25]....
        /*02b8*/ 	.word	0xffffffff


	//   ....[26]....
        /*02bc*/ 	.word	0xffffffff


	//   ....[27]....
        /*02c0*/ 	.word	0xffffffff


	//   ....[28]....
        /*02c4*/ 	.word	0xffffffff


	//   ....[29]....
        /*02c8*/ 	.word	0xffffffff


	//   ....[30]....
        /*02cc*/ 	.word	0xffffffff


	//   ....[31]....
        /*02d0*/ 	.word	0xffffffff


	//   ....[32]....
        /*02d4*/ 	.word	0xffffffff


	//   ....[33]....
        /*02d8*/ 	.word	0xffffffff


	//   ....[34]....
        /*02dc*/ 	.word	0xffffffff


	//   ....[35]....
        /*02e0*/ 	.word	0xffffffff


	//   ....[36]....
        /*02e4*/ 	.word	0xffffffff


	//   ....[37]....
        /*02e8*/ 	.word	0xffffffff


	//   ....[38]....
        /*02ec*/ 	.word	0xffffffff


	//   ....[39]....
        /*02f0*/ 	.word	0xffffffff


	//   ....[40]....
        /*02f4*/ 	.word	0xffffffff


	//   ....[41]....
        /*02f8*/ 	.word	0xffffffff


	//   ....[42]....
        /*02fc*/ 	.word	0xffffffff


	//   ....[43]....
        /*0300*/ 	.word	0xffffffff


	//   ....[44]....
        /*0304*/ 	.word	0xffffffff


	//   ....[45]....
        /*0308*/ 	.word	0xffffffff


	//   ....[46]....
        /*030c*/ 	.word	0xffffffff


	//   ....[47]....
        /*0310*/ 	.word	0xffffffff


	//   ....[48]....
        /*0314*/ 	.word	0xffffffff


	//   ....[49]....
        /*0318*/ 	.word	0xffffffff


	//   ....[50]....
        /*031c*/ 	.word	0xffffffff


	//   ....[51]....
        /*0320*/ 	.word	0xffffffff


	//   ....[52]....
        /*0324*/ 	.word	0xffffffff


	//   ....[53]....
        /*0328*/ 	.word	0xffffffff


	//   ....[54]....
        /*032c*/ 	.word	0x0500000f


	//   ....[55]....
        /*0330*/ 	.word	0x0500000f


	//   ....[56]....
        /*0334*/ 	.word	0x0500000f


	//   ....[57]....
        /*0338*/ 	.word	0x0500000f


	//   ....[58]....
        /*033c*/ 	.word	0x0500000f


	//   ....[59]....
        /*0340*/ 	.word	0x0500000f


	//   ....[60]....
        /*0344*/ 	.word	0x0500000f


	//   ....[61]....
        /*0348*/ 	.word	0x0500000f


	//   ....[62]....
        /*034c*/ 	.word	0x0500000f


	//   ....[63]....
        /*0350*/ 	.word	0x0500000f


	//   ....[64]....
        /*0354*/ 	.word	0x0500000f


	//   ....[65]....
        /*0358*/ 	.word	0x0500000f


	//   ....[66]....
        /*035c*/ 	.word	0x0500000f


	//   ....[67]....
        /*0360*/ 	.word	0x0500000f


	//   ....[68]....
        /*0364*/ 	.word	0x0500000f


	//   ....[69]....
        /*0368*/ 	.word	0x0500000f


	//   ....[70]....
        /*036c*/ 	.word	0x0500000f


	//   ....[71]....
        /*0370*/ 	.word	0x0500000f


	//   ....[72]....
        /*0374*/ 	.word	0x0500000f


	//----- nvinfo : EIATTR_COOP_GROUP_INSTR_OFFSETS
	.align		4
.L_202:
        /*0378*/ 	.byte	0x04, 0x28
        /*037a*/ 	.short	(.L_204 - .L_203)


	//   ....[0]....
.L_203:
        /*037c*/ 	.word	0x00000070


	//   ....[1]....
        /*0380*/ 	.word	0x00000170


	//   ....[2]....
        /*0384*/ 	.word	0x000001c0


	//   ....[3]....
        /*0388*/ 	.word	0x000003f0


	//   ....[4]....
        /*038c*/ 	.word	0x00000550


	//   ....[5]....
        /*0390*/ 	.word	0x00000670


	//   ....[6]....
        /*0394*/ 	.word	0x000007d0


	//   ....[7]....
        /*0398*/ 	.word	0x00001560


	//   ....[8]....
        /*039c*/ 	.word	0x00002150


	//   ....[9]....
        /*03a0*/ 	.word	0x000021a0


	//   ....[10]....
        /*03a4*/ 	.word	0x000025f0


	//   ....[11]....
        /*03a8*/ 	.word	0x00002670


	//   ....[12]....
        /*03ac*/ 	.word	0x00003690


	//   ....[13]....
        /*03b0*/ 	.word	0x000036c0


	//   ....[14]....
        /*03b4*/ 	.word	0x00003be0


	//   ....[15]....
        /*03b8*/ 	.word	0x00003db0


	//   ....[16]....
        /*03bc*/ 	.word	0x00004f20


	//   ....[17]....
        /*03c0*/ 	.word	0x00004fa0


	//   ....[18]....
        /*03c4*/ 	.word	0x00004ff0


	//   ....[19]....
        /*03c8*/ 	.word	0x00005010


	//   ....[20]....
        /*03cc*/ 	.word	0x00008420


	//   ....[21]....
        /*03d0*/ 	.word	0x000085b0


	//   ....[22]....
        /*03d4*/ 	.word	0x000085e0


	//   ....[23]....
        /*03d8*/ 	.word	0x00008620


	//   ....[24]....
        /*03dc*/ 	.word	0x00008680


	//   ....[25]....
        /*03e0*/ 	.word	0x000086e0


	//   ....[26]....
        /*03e4*/ 	.word	0x00008720


	//   ....[27]....
        /*03e8*/ 	.word	0x000088d0


	//   ....[28]....
        /*03ec*/ 	.word	0x00008930


	//   ....[29]....
        /*03f0*/ 	.word	0x00008970


	//   ....[30]....
        /*03f4*/ 	.word	0x000089b0


	//   ....[31]....
        /*03f8*/ 	.word	0x000089e0


	//   ....[32]....
        /*03fc*/ 	.word	0x00008a10


	//   ....[33]....
        /*0400*/ 	.word	0x00008aa0


	//   ....[34]....
        /*0404*/ 	.word	0x00008ad0


	//   ....[35]....
        /*0408*/ 	.word	0x00008b60


	//   ....[36]....
        /*040c*/ 	.word	0x0000bd40


	//   ....[37]....
        /*0410*/ 	.word	0x0000bd50


	//   ....[38]....
        /*0414*/ 	.word	0x0000be60


	//   ....[39]....
        /*0418*/ 	.word	0x0000bec0


	//   ....[40]....
        /*041c*/ 	.word	0x0000bf00


	//   ....[41]....
        /*0420*/ 	.word	0x0000bf40


	//   ....[42]....
        /*0424*/ 	.word	0x0000bf70


	//   ....[43]....
        /*0428*/ 	.word	0x0000bfa0


	//   ....[44]....
        /*042c*/ 	.word	0x0000c130


	//   ....[45]....
        /*0430*/ 	.word	0x0000c190


	//   ....[46]....
        /*0434*/ 	.word	0x0000c1d0


	//   ....[47]....
        /*0438*/ 	.word	0x0000c210


	//   ....[48]....
        /*043c*/ 	.word	0x0000c240


	//   ....[49]....
        /*0440*/ 	.word	0x0000c270


	//   ....[50]....
        /*0444*/ 	.word	0x0000c330


	//   ....[51]....
        /*0448*/ 	.word	0x0000c350


	//   ....[52]....
        /*044c*/ 	.word	0x0000c3c0


	//   ....[53]....
        /*0450*/ 	.word	0x0000c810


	//   ....[54]....
        /*0454*/ 	.word	0x0000ccf0


	//   ....[55]....
        /*0458*/ 	.word	0x0000d110


	//   ....[56]....
        /*045c*/ 	.word	0x0000d1a0


	//   ....[57]....
        /*0460*/ 	.word	0x0000d240


	//   ....[58]....
        /*0464*/ 	.word	0x0000d2f0


	//   ....[59]....
        /*0468*/ 	.word	0x0000d370


	//   ....[60]....
        /*046c*/ 	.word	0x0000d3f0


	//   ....[61]....
        /*0470*/ 	.word	0x0000d470


	//   ....[62]....
        /*0474*/ 	.word	0x0000d4f0


	//   ....[63]....
        /*0478*/ 	.word	0x0000d580


	//   ....[64]....
        /*047c*/ 	.word	0x0000d630


	//   ....[65]....
        /*0480*/ 	.word	0x0000d6b0


	//   ....[66]....
        /*0484*/ 	.word	0x0000d730


	//   ....[67]....
        /*0488*/ 	.word	0x0000d7b0


	//   ....[68]....
        /*048c*/ 	.word	0x0000d830


	//   ....[69]....
        /*0490*/ 	.word	0x0000d8a0


	//   ....[70]....
        /*0494*/ 	.word	0x0000d940


	//   ....[71]....
        /*0498*/ 	.word	0x0000d9d0


	//   ....[72]....
        /*049c*/ 	.word	0x0000daf0


	//----- nvinfo : EIATTR_REG_RECONFIG
	.align		4
.L_204:
        /*04a0*/ 	.byte	0x01, 0x54
	.zero		2


	//----- nvinfo : EIATTR_SYSCALL_OFFSETS
	.align		4
        /*04a4*/ 	.byte	0x04, 0x46
        /*04a6*/ 	.short	(.L_206 - .L_205)


	//   ....[0]....
.L_205:
        /*04a8*/ 	.word	0x00001740


	//   ....[1]....
        /*04ac*/ 	.word	0x000094d0


	//   ....[2]....
        /*04b0*/ 	.word	0x00009610


	//   ....[3]....
        /*04b4*/ 	.word	0x00009710


	//----- nvinfo : EIATTR_MBARRIER_INSTR_OFFSETS
	.align		4
.L_206:
        /*04b8*/ 	.byte	0x04, 0x39
        /*04ba*/ 	.short	(.L_208 - .L_207)


	//   ....[0]....
.L_207:
        /*04bc*/ 	.word	0x000002a0
        /*04c0*/ 	.word	0x000000ff
        /*04c4*/ 	.word	0x00022800
        /*04c8*/ 	.short	0x0100
        /*04ca*/ 	.byte	0x08
	.zero		1


	//   ....[1]....
        /*04cc*/ 	.word	0x000002b0
        /*04d0*/ 	.word	0x000000ff
        /*04d4*/ 	.word	0x00022820
        /*04d8*/ 	.short	0x0100
        /*04da*/ 	.byte	0x08
	.zero		1


	//   ....[2]....
        /*04dc*/ 	.word	0x000003a0
        /*04e0*/ 	.word	0x000000ff
        /*04e4*/ 	.word	0x00022830
        /*04e8*/ 	.short	0x0100
        /*04ea*/ 	.byte	0x08
	.zero		1


	//   ....[3]....
        /*04ec*/ 	.word	0x000003b0
        /*04f0*/ 	.word	0x000000ff
        /*04f4*/ 	.word	0x00022840
        /*04f8*/ 	.short	0x0100
        /*04fa*/ 	.byte	0x08
	.zero		1


	//   ....[4]....
        /*04fc*/ 	.word	0x000003c0
        /*0500*/ 	.word	0x000000ff
        /*0504*/ 	.word	0x00022838
        /*0508*/ 	.short	0x0100
        /*050a*/ 	.byte	0x08
	.zero		1


	//   ....[5]....
        /*050c*/ 	.word	0x000003d0
        /*0510*/ 	.word	0x000000ff
        /*0514*/ 	.word	0x00022848
        /*0518*/ 	.short	0x0100
        /*051a*/ 	.byte	0x08
	.zero		1


	//   ....[6]....
        /*051c*/ 	.word	0x00000500
        /*0520*/ 	.word	0x000000ff
        /*0524*/ 	.word	0x00022850
        /*0528*/ 	.short	0x0100
        /*052a*/ 	.byte	0x08
	.zero		1


	//   ....[7]....
        /*052c*/ 	.word	0x00000510
        /*0530*/ 	.word	0x000000ff
        /*0534*/ 	.word	0x00022860
        /*0538*/ 	.short	0x0100
        /*053a*/ 	.byte	0x08
	.zero		1


	//   ....[8]....
        /*053c*/ 	.word	0x00000520
        /*0540*/ 	.word	0x000000ff
        /*0544*/ 	.word	0x00022858
        /*0548*/ 	.short	0x0100
        /*054a*/ 	.byte	0x08
	.zero		1


	//   ....[9]....
        /*054c*/ 	.word	0x00000530
        /*0550*/ 	.word	0x000000ff
        /*0554*/ 	.word	0x00022868
        /*0558*/ 	.short	0x0100
        /*055a*/ 	.byte	0x08
	.zero		1


	//   ....[10]....
        /*055c*/ 	.word	0x00000620
        /*0560*/ 	.word	0x000000ff
        /*0564*/ 	.word	0x00022870
        /*0568*/ 	.short	0x0100
        /*056a*/ 	.byte	0x06
	.zero		1


	//   ....[11]....
        /*056c*/ 	.word	0x00000630
        /*0570*/ 	.word	0x000000ff
        /*0574*/ 	.word	0x00022880
        /*0578*/ 	.short	0x0100
        /*057a*/ 	.byte	0x06
	.zero		1


	//   ....[12]....
        /*057c*/ 	.word	0x00000640
        /*0580*/ 	.word	0x000000ff
        /*0584*/ 	.word	0x00022878
        /*0588*/ 	.short	0x0100
        /*058a*/ 	.byte	0x06
	.zero		1


	//   ....[13]....
        /*058c*/ 	.word	0x00000650
        /*0590*/ 	.word	0x000000ff
        /*0594*/ 	.word	0x00022888
        /*0598*/ 	.short	0x0100
        /*059a*/ 	.byte	0x06
	.zero		1


	//   ....[14]....
        /*059c*/ 	.word	0x00000780
        /*05a0*/ 	.word	0x000000ff
        /*05a4*/ 	.word	0x00022890
        /*05a8*/ 	.short	0x0100
        /*05aa*/ 	.byte	0x08
	.zero		1


	//   ....[15]....
        /*05ac*/ 	.word	0x00000790
        /*05b0*/ 	.word	0x000000ff
        /*05b4*/ 	.word	0x000228a0
        /*05b8*/ 	.short	0x0100
        /*05ba*/ 	.byte	0x08
	.zero		1


	//   ....[16]....
        /*05bc*/ 	.word	0x000007a0
        /*05c0*/ 	.word	0x000000ff
        /*05c4*/ 	.word	0x00022898
        /*05c8*/ 	.short	0x0100
        /*05ca*/ 	.byte	0x08
	.zero		1


	//   ....[17]....
        /*05cc*/ 	.word	0x000007b0
        /*05d0*/ 	.word	0x000000ff
        /*05d4*/ 	.word	0x000228a8
        /*05d8*/ 	.short	0x0100
        /*05da*/ 	.byte	0x08
	.zero		1


	//   ....[18]....
        /*05dc*/ 	.word	0x000008e0
        /*05e0*/ 	.word	0x000000ff
        /*05e4*/ 	.word	0x000228b0
        /*05e8*/ 	.short	0x0100
        /*05ea*/ 	.byte	0x08
	.zero		1


	//   ....[19]....
        /*05ec*/ 	.word	0x000008f0
        /*05f0*/ 	.word	0x000000ff
        /*05f4*/ 	.word	0x000228c0
        /*05f8*/ 	.short	0x0100
        /*05fa*/ 	.byte	0x08
	.zero		1


	//   ....[20]....
        /*05fc*/ 	.word	0x00000900
        /*0600*/ 	.word	0x000000ff
        /*0604*/ 	.word	0x000228b8
        /*0608*/ 	.short	0x0100
        /*060a*/ 	.byte	0x08
	.zero		1


	//   ....[21]....
        /*060c*/ 	.word	0x00000910
        /*0610*/ 	.word	0x000000ff
        /*0614*/ 	.word	0x000228c8
        /*0618*/ 	.short	0x0100
        /*061a*/ 	.byte	0x08
	.zero		1


	//   ....[22]....
        /*061c*/ 	.word	0x000017e0
        /*0620*/ 	.word	0x00000006
        /*0624*/ 	.word	0x00022800
        /*0628*/ 	.short	0x010a
        /*062a*/ 	.byte	0x3f
	.zero		1


	//   ....[23]....
        /*062c*/ 	.word	0x000018a0
        /*0630*/ 	.word	0x00000005
        /*0634*/ 	.word	0x00022830
        /*0638*/ 	.short	0x010a
        /*063a*/ 	.byte	0x3f
	.zero		1


	//   ....[24]....
        /*063c*/ 	.word	0x000018e0
        /*0640*/ 	.word	0x00000005
        /*0644*/ 	.word	0x00022830
        /*0648*/ 	.short	0x010a
        /*064a*/ 	.byte	0x3f
	.zero		1


	//   ....[25]....
        /*064c*/ 	.word	0x00002a50
        /*0650*/ 	.word	0x00000003
        /*0654*/ 	.word	0x00000000
        /*0658*/ 	.short	0x0101
        /*065a*/ 	.byte	0x3f
	.zero		1


	//   ....[26]....
        /*065c*/ 	.word	0x00002eb0
        /*0660*/ 	.word	0x00000005
        /*0664*/ 	.word	0x00022850
        /*0668*/ 	.short	0x010a
        /*066a*/ 	.byte	0x3f
	.zero		1


	//   ....[27]....
        /*066c*/ 	.word	0x00002ef0
        /*0670*/ 	.word	0x00000005
        /*0674*/ 	.word	0x00022850
        /*0678*/ 	.short	0x010a
        /*067a*/ 	.byte	0x3f
	.zero		1


	//   ....[28]....
        /*067c*/ 	.word	0x000031f0
        /*0680*/ 	.word	0x00000005
        /*0684*/ 	.word	0x00000000
        /*0688*/ 	.short	0x0101
        /*068a*/ 	.byte	0x3f
	.zero		1


	//   ....[29]....
        /*068c*/ 	.word	0x00003350
        /*0690*/ 	.word	0x000000ff
        /*0694*/ 	.word	0x00022830
        /*0698*/ 	.short	0x010a
        /*069a*/ 	.byte	0x17
	.zero		1


	//   ....[30]....
        /*069c*/ 	.word	0x00003390
        /*06a0*/ 	.word	0x000000ff
        /*06a4*/ 	.word	0x00022830
        /*06a8*/ 	.short	0x010a
        /*06aa*/ 	.byte	0x17
	.zero		1


	//   ....[31]....
        /*06ac*/ 	.word	0x00004150
        /*06b0*/ 	.word	0x0000009a
        /*06b4*/ 	.word	0x00000000
        /*06b8*/ 	.short	0x0101
        /*06ba*/ 	.byte	0x3f
	.zero		1


	//   ....[32]....
        /*06bc*/ 	.word	0x00004c00
        /*06c0*/ 	.word	0x000000ff
        /*06c4*/ 	.word	0x00022850
        /*06c8*/ 	.short	0x010a
        /*06ca*/ 	.byte	0x17
	.zero		1


	//   ....[33]....
        /*06cc*/ 	.word	0x00004c40
        /*06d0*/ 	.word	0x000000ff
        /*06d4*/ 	.word	0x00022850
        /*06d8*/ 	.short	0x010a
        /*06da*/ 	.byte	0x17
	.zero		1


	//   ....[34]....
        /*06dc*/ 	.word	0x00004f00
        /*06e0*/ 	.word	0x000000ba
        /*06e4*/ 	.word	0x00000000
        /*06e8*/ 	.short	0x0101
        /*06ea*/ 	.byte	0x3f
	.zero		1


	//   ....[35]....
        /*06ec*/ 	.word	0x00007080
        /*06f0*/ 	.word	0x00000000
        /*06f4*/ 	.word	0x00000000
        /*06f8*/ 	.short	0x0101
        /*06fa*/ 	.byte	0x3f
	.zero		1


	//   ....[36]....
        /*06fc*/ 	.word	0x00009c70
        /*0700*/ 	.word	0x00000008
        /*0704*/ 	.word	0x00022840
        /*0708*/ 	.short	0x010a
        /*070a*/ 	.byte	0x3f
	.zero		1


	//   ....[37]....
        /*070c*/ 	.word	0x0000a070
        /*0710*/ 	.word	0x0000000a
        /*0714*/ 	.word	0x00022820
        /*0718*/ 	.short	0x010a
        /*071a*/ 	.byte	0x3f
	.zero		1


	//   ....[38]....
        /*071c*/ 	.word	0x0000a130
        /*0720*/ 	.word	0x00000008
        /*0724*/ 	.word	0x00022860
        /*0728*/ 	.short	0x010a
        /*072a*/ 	.byte	0x3f
	.zero		1


	//   ....[39]....
        /*072c*/ 	.word	0x0000a7a0
        /*0730*/ 	.word	0x00000003
        /*0734*/ 	.word	0x00022840
        /*0738*/ 	.short	0x010a
        /*073a*/ 	.byte	0x3f
	.zero		1


	//   ....[40]....
        /*073c*/ 	.word	0x0000a9b0
        /*0740*/ 	.word	0x00000003
        /*0744*/ 	.word	0x00022860
        /*0748*/ 	.short	0x010a
        /*074a*/ 	.byte	0x3f
	.zero		1


	//   ....[41]....
        /*074c*/ 	.word	0x0000af30
        /*0750*/ 	.word	0x00000002
        /*0754*/ 	.word	0x00022840
        /*0758*/ 	.short	0x010a
        /*075a*/ 	.byte	0x3f
	.zero		1


	//   ....[42]....
        /*075c*/ 	.word	0x0000b130
        /*0760*/ 	.word	0x00000002
        /*0764*/ 	.word	0x00022860
        /*0768*/ 	.short	0x010a
        /*076a*/ 	.byte	0x3f
	.zero		1


	//   ....[43]....
        /*076c*/ 	.word	0x0000b630
        /*0770*/ 	.word	0x00000002
        /*0774*/ 	.word	0x00022840
        /*0778*/ 	.short	0x010a
        /*077a*/ 	.byte	0x3f
	.zero		1


	//   ....[44]....
        /*077c*/ 	.word	0x0000b840
        /*0780*/ 	.word	0x00000002
        /*0784*/ 	.word	0x00022860
        /*0788*/ 	.short	0x010a
        /*078a*/ 	.byte	0x3f
	.zero		1


	//   ....[45]....
        /*078c*/ 	.word	0x0000c790
        /*0790*/ 	.word	0x00000000
        /*0794*/ 	.word	0x00022820
        /*0798*/ 	.short	0x010a
        /*079a*/ 	.byte	0x3f
	.zero		1


	//   ....[46]....
        /*079c*/ 	.word	0x0000c950
        /*07a0*/ 	.word	0x00000006
        /*07a4*/ 	.word	0x00000000
        /*07a8*/ 	.short	0x010a
        /*07aa*/ 	.byte	0x3f
	.zero		1


	//   ....[47]....
        /*07ac*/ 	.word	0x0000c9c0
        /*07b0*/ 	.word	0x00000007
        /*07b4*/ 	.word	0x00000000
        /*07b8*/ 	.short	0x010a
        /*07ba*/ 	.byte	0x3f
	.zero		1


	//   ....[48]....
        /*07bc*/ 	.word	0x0000ca30
        /*07c0*/ 	.word	0x00000004
        /*07c4*/ 	.word	0x00000000
        /*07c8*/ 	.short	0x010a
        /*07ca*/ 	.byte	0x3f
	.zero		1


	//   ....[49]....
        /*07cc*/ 	.word	0x0000ca60
        /*07d0*/ 	.word	0x00000003
        /*07d4*/ 	.word	0x00000000
        /*07d8*/ 	.short	0x010a
        /*07da*/ 	.byte	0x3f
	.zero		1


	//   ....[50]....
        /*07dc*/ 	.word	0x0000cac0
        /*07e0*/ 	.word	0x00000006
        /*07e4*/ 	.word	0x00022800
        /*07e8*/ 	.short	0x010a
        /*07ea*/ 	.byte	0x3f
	.zero		1


	//   ....[51]....
        /*07ec*/ 	.word	0x0000cb10
        /*07f0*/ 	.word	0x00000005
        /*07f4*/ 	.word	0x00022830
        /*07f8*/ 	.short	0x010a
        /*07fa*/ 	.byte	0x3f
	.zero		1


	//   ....[52]....
        /*07fc*/ 	.word	0x0000cb60
        /*0800*/ 	.word	0x00000005
        /*0804*/ 	.word	0x00022850
        /*0808*/ 	.short	0x010a
        /*080a*/ 	.byte	0x3f
	.zero		1


	//   ....[53]....
        /*080c*/ 	.word	0x0000cbc0
        /*0810*/ 	.word	0x00000000
        /*0814*/ 	.word	0x00022830
        /*0818*/ 	.short	0x010a
        /*081a*/ 	.byte	0x3f
	.zero		1


	//   ....[54]....
        /*081c*/ 	.word	0x0000cc10
        /*0820*/ 	.word	0x000000ba
        /*0824*/ 	.word	0x00022850
        /*0828*/ 	.short	0x010a
        /*082a*/ 	.byte	0x3f
	.zero		1


	//   ....[55]....
        /*082c*/ 	.word	0x0000cdb0
        /*0830*/ 	.word	0x00000008
        /*0834*/ 	.word	0x00022840
        /*0838*/ 	.short	0x010a
        /*083a*/ 	.byte	0x3f
	.zero		1


	//   ....[56]....
        /*083c*/ 	.word	0x0000ce30
        /*0840*/ 	.word	0x00000008
        /*0844*/ 	.word	0x00022820
        /*0848*/ 	.short	0x010a
        /*084a*/ 	.byte	0x3f
	.zero		1


	//   ....[57]....
        /*084c*/ 	.word	0x0000ce80
        /*0850*/ 	.word	0x00000008
        /*0854*/ 	.word	0x00022860
        /*0858*/ 	.short	0x010a
        /*085a*/ 	.byte	0x3f
	.zero		1


	//   ....[58]....
        /*085c*/ 	.word	0x0000ced0
        /*0860*/ 	.word	0x00000003
        /*0864*/ 	.word	0x00022840
        /*0868*/ 	.short	0x010a
        /*086a*/ 	.byte	0x3f
	.zero		1


	//   ....[59]....
        /*086c*/ 	.word	0x0000cf20
        /*0870*/ 	.word	0x00000003
        /*0874*/ 	.word	0x00022860
        /*0878*/ 	.short	0x010a
        /*087a*/ 	.byte	0x3f
	.zero		1


	//   ....[60]....
        /*087c*/ 	.word	0x0000cf70
        /*0880*/ 	.word	0x00000002
        /*0884*/ 	.word	0x00022840
        /*0888*/ 	.short	0x010a
        /*088a*/ 	.byte	0x3f
	.zero		1


	//   ....[61]....
        /*088c*/ 	.word	0x0000cfc0
        /*0890*/ 	.word	0x00000002
        /*0894*/ 	.word	0x00022860
        /*0898*/ 	.short	0x010a
        /*089a*/ 	.byte	0x3f
	.zero		1


	//   ....[62]....
        /*089c*/ 	.word	0x0000d010
        /*08a0*/ 	.word	0x00000002
        /*08a4*/ 	.word	0x00022840
        /*08a8*/ 	.short	0x010a
        /*08aa*/ 	.byte	0x3f
	.zero		1


	//   ....[63]....
        /*08ac*/ 	.word	0x0000d060
        /*08b0*/ 	.word	0x00000002
        /*08b4*/ 	.word	0x00022860
        /*08b8*/ 	.short	0x010a
        /*08ba*/ 	.byte	0x3f
	.zero		1


	//   ....[64]....
        /*08bc*/ 	.word	0x0000da10
        /*08c0*/ 	.word	0x00000000
        /*08c4*/ 	.word	0x00022820
        /*08c8*/ 	.short	0x010a
        /*08ca*/ 	.byte	0x3f
	.zero		1


	//   ....[65]....
        /*08cc*/ 	.word	0x0000dbb0
        /*08d0*/ 	.word	0x00000006
        /*08d4*/ 	.word	0x00000000
        /*08d8*/ 	.short	0x010a
        /*08da*/ 	.byte	0x3f
	.zero		1


	//   ....[66]....
        /*08dc*/ 	.word	0x0000dc00
        /*08e0*/ 	.word	0x00000007
        /*08e4*/ 	.word	0x00000000
        /*08e8*/ 	.short	0x010a
        /*08ea*/ 	.byte	0x3f
	.zero		1


	//   ....[67]....
        /*08ec*/ 	.word	0x0000dc50
        /*08f0*/ 	.word	0x00000004
        /*08f4*/ 	.word	0x00000000
        /*08f8*/ 	.short	0x010a
        /*08fa*/ 	.byte	0x3f
	.zero		1


	//----- nvinfo : EIATTR_NUM_MBARRIERS
	.align		4
.L_208:
        /*08fc*/ 	.byte	0x03, 0x38
        /*08fe*/ 	.short	0x0016


	//----- nvinfo : EIATTR_EXIT_INSTR_OFFSETS
	.align		4
        /*0900*/ 	.byte	0x04, 0x1c
        /*0902*/ 	.short	(.L_210 - .L_209)


	//   ....[0]....
.L_209:
        /*0904*/ 	.word	0x00000a90


	//   ....[1]....
        /*0908*/ 	.word	0x000083e0


	//   ....[2]....
        /*090c*/ 	.word	0x00008440


	//   ....[3]....
        /*0910*/ 	.word	0x0000cab0


	//----- nvinfo : EIATTR_MAX_THREADS
	.align		4
.L_210:
        /*0914*/ 	.byte	0x04, 0x05
        /*0916*/ 	.short	(.L_212 - .L_211)
.L_211:
        /*0918*/ 	.word	0x00000180
        /*091c*/ 	.word	0x00000001
        /*0920*/ 	.word	0x00000001


	//----- nvinfo : EIATTR_CRS_STACK_SIZE
	.align		4
.L_212:
        /*0924*/ 	.byte	0x04, 0x1e
        /*0926*/ 	.short	(.L_214 - .L_213)
.L_213:
        /*0928*/ 	.word	0x00000000


	//----- nvinfo : EIATTR_CBANK_PARAM_SIZE
	.align		4
.L_214:
        /*092c*/ 	.byte	0x03, 0x19
        /*092e*/ 	.short	0x0a70


	//----- nvinfo : EIATTR_PARAM_CBANK
	.align		4
        /*0930*/ 	.byte	0x04, 0x0a
        /*0932*/ 	.short	(.L_216 - .L_215)
	.align		4
.L_215:
        /*0934*/ 	.word	index@(.nv.constant0._ZN7cutlass13device_kernelIN5flash11enable_sm90INS1_16FlashAttnFwdSm90INS1_25CollectiveMainloopFwdSm90ILi2EN4cute5tupleIJNS5_1CILi1EEES8_S8_EEENS6_IJNS7_ILi128EEENS7_ILi96EEENS7_ILi64EEEEEELi256ENS_6half_tEfNS_4arch4Sm90ELb0ELb0ELb0ELb1ELb0ELb0ELb0ELb1ELb0ELb0ELb0ELb0EEENS1_21CollectiveEpilogueFwdINS6_IJSA_NS7_ILi256EEESB_EEES9_SE_SG_Li256ELb1ELb0ELb0ELb0EEENS1_36VarlenDynamicPersistentTileSchedulerILi128ELi96ELi256ELi32ELb0ELb0ELb1ELb0ELb1ELb1EEEEEEEEEvNT_6ParamsE)
        /*0938*/ 	.short	0x0210
        /*093a*/ 	.short	0x0a70


	//----- nvinfo : EIATTR_SW_WAR
	.align		4
.L_216:
        /*093c*/ 	.byte	0x04, 0x36
        /*093e*/ 	.short	(.L_218 - .L_217)
.L_217:
        /*0940*/ 	.word	0x00000008
.L_218:


//--------------------- .nv.info._ZN7cutlass13device_kernelIN5flash11enable_sm90INS1_16FlashAttnFwdSm90INS1_25CollectiveMainloopFwdSm90ILi2EN4cute5tupleIJNS5_1CILi1EEES8_S8_EEENS6_IJNS7_ILi128EEENS7_ILi96EEENS7_ILi64EEEEEELi256ENS_6half_tEfNS_4arch4Sm90ELb0ELb0ELb0ELb1ELb0ELb1ELb0ELb1ELb0ELb0ELb0ELb0EEENS1_21CollectiveEpilogueFwdINS6_IJSA_NS7_ILi256EEESB_EEES9_SE_SG_Li256ELb1ELb0ELb0ELb0EEENS1_36VarlenDynamicPersistentTileSchedulerILi128ELi96ELi256ELi32ELb0ELb0ELb1ELb0ELb1ELb1EEEEEEEEEvNT_6ParamsE --------------------------
	.section	.nv.info._ZN7cutlass13device_kernelIN5flash11enable_sm90INS1_16FlashAttnFwdSm90INS1_25CollectiveMainloopFwdSm90ILi2EN4cute5tupleIJNS5_1CILi1EEES8_S8_EEENS6_IJNS7_ILi128EEENS7_ILi96EEENS7_ILi64EEEEEELi256ENS_6half_tEfNS_4arch4Sm90ELb0ELb0ELb0ELb1ELb0ELb1ELb0ELb1ELb0ELb0ELb0ELb0EEENS1_21CollectiveEpilogueFwdINS6_IJSA_NS7_ILi256EEESB_EEES9_SE_SG_Li256ELb1ELb0ELb0ELb0EEENS1_36VarlenDynamicPersistentTileSchedulerILi128ELi96ELi256ELi32ELb0ELb0ELb1ELb0ELb1ELb1EEEEEEEEEvNT_6ParamsE,"",@"SHT_CUDA_INFO"
	.sectionflags	@""
	.align	4


	//----- nvinfo : EIATTR_CUDA_API_VERSION
	.align		4
        /*0000*/ 	.byte	0x04, 0x37
        /*0002*/ 	.short	(.L_220 - .L_219)
.L_219:
        /*0004*/ 	.word	0x00000082


	//----- nvinfo : EIATTR_KPARAM_INFO
	.align		4
.L_220:
        /*0008*/ 	.byte	0x04, 0x17
        /*000a*/ 	.short	(.L_222 - .L_221)
.L_221:
        /*000c*/ 	.word	0x00000000
        /*0010*/ 	.short	0x0000
        /*0012*/ 	.short	0x0070
        /*0014*/ 	.byte	0x00, 0xf0, 0x01, 0x28


	//----- nvinfo : EIATTR_SPARSE_MMA_MASK
	.align		4
.L_222:
        /*0018*/ 	.byte	0x03, 0x50
        /*001a*/ 	.short	0x0000


	//----- nvinfo : EIATTR_MAXREG_COUNT
	.align		4
        /*001c*/ 	.byte	0x03, 0x1b
        /*001e*/ 	.short	0x00a8


	//----- nvinfo : EIATTR_NUM_BARRIERS
	.align		4
        /*0020*/ 	.byte	0x02, 0x4c
        /*0022*/ 	.byte	0x10
	.zero		1


	//----- nvinfo : EIATTR_EXTERNS
	.align		4
        /*0024*/ 	.byte	0x04, 0x0f
        /*0026*/ 	.short	(.L_224 - .L_223)


	//   ....[0]....
	.align		4
.L_223:
        /*0028*/ 	.word	index@(__assertfail)


	//----- nvinfo : EIATTR_ANNOTATIONS
	.align		4
.L_224:
        /*002c*/ 	.byte	0x04, 0x55
        /*002e*/ 	.short	(.L_226 - .L_225)


	//   ....[0]....
.L_225:
        /* <DEDUP_REMOVED lines=41> */


	//----- nvinfo : EIATTR_MERCURY_ISA_VERSION
	.align		4
.L_226:
        /*02b0*/ 	.byte	0x03, 0x5f
        /*02b2*/ 	.short	0x0101


	//----- nvinfo : EIATTR_UNUSED_LOAD_BYTE_OFFSET
	.align		4
        /*02b4*/ 	.byte	0x04, 0x44
        /*02b6*/ 	.short	(.L_228 - .L_227)


	//   ....[0]....
.L_227:
        /*02b8*/ 	.word	0x00000b00
        /*02bc*/ 	.word	0x0000fff0


	//   ....[1]....
        /*02c0*/ 	.word	0x0000c3e0
        /*02c4*/ 	.word	0x0000fff0


	//----- nvinfo : EIATTR_INT_WARP_WIDE_INSTR_OFFSETS
	.align		4
.L_228:
        /*02c8*/ 	.byte	0x04, 0x31
        /*02ca*/ 	.short	(.L_230 - .L_229)


	//   ....[0]....
.L_229:
        /*02cc*/ 	.word	0x000001c0


	//   ....[1]....
        /*02d0*/ 	.word	0x00000200


	//   ....[2]....
        /*02d4*/ 	.word	0x00000270


	//   ....[3]....
        /*02d8*/ 	.word	0x00010b00


	//   ....[4]....
        /*02dc*/ 	.word	0x00010b90


	//   ....[5]....
        /*02e0*/ 	.word	0x00011010


	//   ....[6]....
        /*02e4*/ 	.word	0x00011040


	//   ....[7]....
        /*02e8*/ 	.word	0x00013460


	//   ....[8]....
        /*02ec*/ 	.word	0x000134f0


	//----- nvinfo : EIATTR_COOP_GROUP_MASK_REGIDS
	.align		4
.L_230:
        /*02f0*/ 	.byte	0x04, 0x29
        /*02f2*/ 	.short	(.L_232 - .L_231)


	//   ....[0]....
.L_231:
        /*02f4*/ 	.word	0xffffffff


	//   ....[1]....
        /*02f8*/ 	.word	0xffffffff


	//   ....[2]....
        /*02fc*/ 	.word	0xffffffff


	//   ....[3]....
        /*0300*/ 	.word	0xffffffff


	//   ....[4]....
        /*0304*/ 	.word	0xffffffff


	//   ....[5]....
        /*0308*/ 	.word	0xffffffff


	//   ....[6]....
        /*030c*/ 	.word	0xffffffff


	//   ....[7]....
        /*0310*/ 	.word	0xffffffff


	//   ....[8]....
        /*0314*/ 	.word	0xffffffff


	//   ....[9]....
        /*0318*/ 	.word	0xffffffff


	//   ....[10]....
        /*031c*/ 	.word	0xffffffff


	//   ....[11]....
        /*0320*/ 	.word	0xffffffff


	//   ....[12]....
        /*0324*/ 	.word	0xffffffff


	//   ....[13]....
        /*0328*/ 	.word	0xffffffff


	//   ....[14]....
        /*032c*/ 	.word	0xffffffff


	//   ....[15]....
        /*0330*/ 	.word	0xffffffff


	//   ....[16]....
        /*0334*/ 	.word	0xffffffff


	//   ....[17]....
        /*0338*/ 	.word	0xffffffff


	//   ....[18]....
        /*033c*/ 	.word	0xffffffff


	//   ....[19]....
        /*0340*/ 	.word	0xffffffff


	//   ....[20]....
        /*0344*/ 	.word	0xffffffff


	//   ....[21]....
        /*0348*/ 	.word	0xffffffff


	//   ....[22]....
        /*034c*/ 	.word	0xffffffff


	//   ....[23]....
        /*0350*/ 	.word	0xffffffff


	//   ....[24]....
        /*0354*/ 	.word	0xffffffff


	//   ....[25]....
        /*0358*/ 	.word	0xffffffff


	//   ....[26]....
        /*035c*/ 	.word	0xffffffff


	//   ....[27]....
        /*0360*/ 	.word	0xffffffff


	//   ....[28]....
        /*0364*/ 	.word	0xffffffff


	//   ....[29]....
        /*0368*/ 	.word	0xffffffff


	//   ....[30]....
        /*036c*/ 	.word	0xffffffff


	//   ....[31]....
        /*0370*/ 	.word	0xffffffff


	//   ....[32]....
        /*0374*/ 	.word	0xffffffff


	//   ....[33]....
        /*0378*/ 	.word	0xffffffff


	//   ....[34]....
        /*037c*/ 	.word	0xffffffff


	//   ....[35]....
        /*0380*/ 	.word	0xffffffff


	//   ....[36]....
        /*0384*/ 	.word	0xffffffff


	//   ....[37]....
        /*0388*/ 	.word	0xffffffff


	//   ....[38]....
        /*038c*/ 	.word	0xffffffff


	//   ....[39]....
        /*0390*/ 	.word	0xffffffff


	//   ....[40]....
        /*0394*/ 	.word	0xffffffff


	//   ....[41]....
        /*0398*/ 	.word	0xffffffff


	//   ....[42]....
        /*039c*/ 	.word	0xffffffff


	//   ....[43]....
        /*03a0*/ 	.word	0xffffffff


	//   ....[44]....
        /*03a4*/ 	.word	0xffffffff


	//   ....[45]....
        /*03a8*/ 	.word	0xffffffff


	//   ....[46]....
        /*03ac*/ 	.word	0xffffffff


	//   ....[47]....
        /*03b0*/ 	.word	0xffffffff


	//   ....[48]....
        /*03b4*/ 	.word	0xffffffff


	//   ....[49]....
        /*03b8*/ 	.word	0xffffffff


	//   ....[50]....
        /*03bc*/ 	.word	0xffffffff


	//   ....[51]....
        /*03c0*/ 	.word	0xffffffff


	//   ....[52]....
        /*03c4*/ 	.word	0xffffffff


	//   ....[53]....
        /*03c8*/ 	.word	0xffffffff


	//   ....[54]....
        /*03cc*/ 	.word	0x0500000f


	//   ....[55]....
        /*03d0*/ 	.word	0x0500000f


	//   ....[56]....
        /*03d4*/ 	.word	0x0500000f


	//   ....[57]....
        /*03d8*/ 	.word	0x0500000f


	//   ....[58]....
        /*03dc*/ 	.word	0x0500000f


	//   ....[59]....
        /*03e0*/ 	.word	0x0500000f


	//   ....[60]....
        /*03e4*/ 	.word	0x0500000f


	//   ....[61]....
        /*03e8*/ 	.word	0x0500000f


	//   ....[62]....
        /*03ec*/ 	.word	0x0500000f


	//   ....[63]....
        /*03f0*/ 	.word	0x0500000f


	//   ....[64]....
        /*03f4*/ 	.word	0x0500000f


	//   ....[65]....
        /*03f8*/ 	.word	0x0500000f


	//   ....[66]....
        /*03fc*/ 	.word	0x0500000f


	//   ....[67]....
        /*0400*/ 	.word	0x0500000f


	//   ....[68]....
        /*0404*/ 	.word	0x0500000f


	//   ....[69]....
        /*0408*/ 	.word	0x0500000f


	//   ....[70]....
        /*040c*/ 	.word	0x0500000f


	//   ....[71]....
        /*0410*/ 	.word	0x0500000f


	//   ....[72]....
        /*0414*/ 	.word	0x0500000f


	//   ....[73]....
        /*0418*/ 	.word	0x0500000f


	//   ....[74]....
        /*041c*/ 	.word	0x0500000f


	//   ....[75]....
        /*0420*/ 	.word	0x0500000f


	//   ....[76]....
        /*0424*/ 	.word	0x0500000f


	//   ....[77]....
        /*0428*/ 	.word	0x0500000f


	//   ....[78]....
        /*042c*/ 	.word	0x0500000f


	//   ....[79]....
        /*0430*/ 	.word	0x0500000f


	//   ....[80]....
        /*0434*/ 	.word	0x0500000f


	//   ....[81]....
        /*0438*/ 	.word	0x0500000f


	//   ....[82]....
        /*043c*/ 	.word	0x0500000f


	//----- nvinfo : EIATTR_COOP_GROUP_INSTR_OFFSETS
	.align		4
.L_232:
        /*0440*/ 	.byte	0x04, 0x28
        /*0442*/ 	.short	(.L_234 - .L_233)


	//   ....[0]....
.L_233:
        /*0444*/ 	.word	0x00000070


	//   ....[1]....
        /*0448*/ 	.word	0x000001d0


	//   ....[2]....
        /*044c*/ 	.word	0x00000220


	//   ....[3]....
        /*0450*/ 	.word	0x00000450


	//   ....[4]....
        /*0454*/ 	.word	0x000005b0


	//   ....[5]....
        /*0458*/ 	.word	0x000006d0


	//   ....[6]....
        /*045c*/ 	.word	0x00000830


	//   ....[7]....
        /*0460*/ 	.word	0x000059d0


	//   ....[8]....
        /*0464*/ 	.word	0x000088c0


	//   ....[9]....
        /*0468*/ 	.word	0x000088f0


	//   ....[10]....
        /*046c*/ 	.word	0x00008d20


	//   ....[11]....
        /*0470*/ 	.word	0x00008d90


	//   ....[12]....
        /*0474*/ 	.word	0x00009fc0


	//   ....[13]....
        /*0478*/ 	.word	0x00009ff0


	//   ....[14]....
        /*047c*/ 	.word	0x0000a3b0


	//   ....[15]....
        /*0480*/ 	.word	0x0000a580


	//   ....[16]....
        /*0484*/ 	.word	0x0000b960


	//   ....[17]....
        /*0488*/ 	.word	0x0000b9a0


	//   ....[18]....
        /*048c*/ 	.word	0x0000ba20


	//   ....[19]....
        /*0490*/ 	.word	0x0000ba50


	//   ....[20]....
        /*0494*/ 	.word	0x0000ed20


	//   ....[21]....
        /*0498*/ 	.word	0x0000eeb0


	//   ....[22]....
        /*049c*/ 	.word	0x0000eee0


	//   ....[23]....
        /*04a0*/ 	.word	0x0000ef20


	//   ....[24]....
        /*04a4*/ 	.word	0x0000ef80


	//   ....[25]....
        /*04a8*/ 	.word	0x0000efe0


	//   ....[26]....
        /*04ac*/ 	.word	0x0000f020


	//   ....[27]....
        /*04b0*/ 	.word	0x0000f1d0


	//   ....[28]....
        /*04b4*/ 	.word	0x0000f230


	//   ....[29]....
        /*04b8*/ 	.word	0x0000f270


	//   ....[30]....
        /*04bc*/ 	.word	0x0000f2b0


	//   ....[31]....
        /*04c0*/ 	.word	0x0000f2e0


	//   ....[32]....
        /*04c4*/ 	.word	0x0000f310


	//   ....[33]....
        /*04c8*/ 	.word	0x0000f3a0


	//   ....[34]....
        /*04cc*/ 	.word	0x0000f3d0


	//   ....[35]....
        /*04d0*/ 	.word	0x0000f460


	//   ....[36]....
        /*04d4*/ 	.word	0x00013580


	//   ....[37]....
        /*04d8*/ 	.word	0x00013590


	//   ....[38]....
        /*04dc*/ 	.word	0x000136a0


	//   ....[39]....
        /*04e0*/ 	.word	0x00013700


	//   ....[40]....
        /*04e4*/ 	.word	0x00013740


	//   ....[41]....
        /*04e8*/ 	.word	0x00013780


	//   ....[42]....
        /*04ec*/ 	.word	0x000137b0


	//   ....[43]....
        /*04f0*/ 	.word	0x000137e0


	//   ....[44]....
        /*04f4*/ 	.word	0x00013970


	//   ....[45]....
        /*04f8*/ 	.word	0x000139d0


	//   ....[46]....
        /*04fc*/ 	.word	0x00013a10


	//   ....[47]....
        /*0500*/ 	.word	0x00013a50


	//   ....[48]....
        /*0504*/ 	.word	0x00013a80


	//   ....[49]....
        /*0508*/ 	.word	0x00013ab0


	//   ....[50]....
        /*050c*/ 	.word	0x00013b70


	//   ....[51]....
        /*0510*/ 	.word	0x00013b90


	//   ....[52]....
        /*0514*/ 	.word	0x00013c00


	//   ....[53]....
        /*0518*/ 	.word	0x00014050


	//   ....[54]....
        /*051c*/ 	.word	0x00014490


	//   ....[55]....
        /*0520*/ 	.word	0x00014530


	//   ....[56]....
        /*0524*/ 	.word	0x000145d0


	//   ....[57]....
        /*0528*/ 	.word	0x00014670


	//   ....[58]....
        /*052c*/ 	.word	0x00014710


	//   ....[59]....
        /*0530*/ 	.word	0x00014800


	//   ....[60]....
        /*0534*/ 	.word	0x000148a0


	//   ....[61]....
        /*0538*/ 	.word	0x00014940


	//   ....[62]....
        /*053c*/ 	.word	0x000149e0


	//   ....[63]....
        /*0540*/ 	.word	0x00014c40


	//   ....[64]....
        /*0544*/ 	.word	0x00014f20


	//   ....[65]....
        /*0548*/ 	.word	0x00015340


	//   ....[66]....
        /*054c*/ 	.word	0x000153d0


	//   ....[67]....
        /*0550*/ 	.word	0x00015470


	//   ....[68]....
        /*0554*/ 	.word	0x00015520


	//   ....[69]....
        /*0558*/ 	.word	0x000155a0


	//   ....[70]....
        /*055c*/ 	.word	0x00015620


	//   ....[71]....
        /*0560*/ 	.word	0x000156a0


	//   ....[72]....
        /*0564*/ 	.word	0x00015720


	//   ....[73]....
        /*0568*/ 	.word	0x000157b0


	//   ....[74]....
        /*056c*/ 	.word	0x00015860


	//   ....[75]....
        /*0570*/ 	.word	0x000158e0


	//   ....[76]....
        /*0574*/ 	.word	0x00015960


	//   ....[77]....
        /*0578*/ 	.word	0x000159e0


	//   ....[78]....
        /*057c*/ 	.word	0x00015a60


	//   ....[79]....
        /*0580*/ 	.word	0x00015ad0


	//   ....[80]....
        /*0584*/ 	.word	0x00015b70


	//   ....[81]....
        /*0588*/ 	.word	0x00015c00


	//   ....[82]....
        /*058c*/ 	.word	0x00015d20


	//----- nvinfo : EIATTR_REG_RECONFIG
	.align		4
.L_234:
        /*0590*/ 	.byte	0x01, 0x54
	.zero		2


	//----- nvinfo : EIATTR_SYSCALL_OFFSETS
	.align		4
        /*0594*/ 	.byte	0x04, 0x46
        /*0596*/ 	.short	(.L_236 - .L_235)


	//   ....[0]....
.L_235:
        /*0598*/ 	.word	0x000016e0


	//   ....[1]....
        /*059c*/ 	.word	0x00001830


	//   ....[2]....
        /*05a0*/ 	.word	0x00005b70


	//   ....[3]....
        /*05a4*/ 	.word	0x00006000


	//   ....[4]....
        /*05a8*/ 	.word	0x00010d20


	//   ....[5]....
        /*05ac*/ 	.word	0x00010e60


	//   ....[6]....
        /*05b0*/ 	.word	0x00010f60


	//----- nvinfo : EIATTR_MBARRIER_INSTR_OFFSETS
	.align		4
.L_236:
        /*05b4*/ 	.byte	0x04, 0x39
        /*05b6*/ 	.short	(.L_238 - .L_237)


	//   ....[0]....
.L_237:
        /*05b8*/ 	.word	0x00000300
        /*05bc*/ 	.word	0x000000ff
        /*05c0*/ 	.word	0x00022800
        /*05c4*/ 	.short	0x0100
        /*05c6*/ 	.byte	0x08
	.zero		1


	//   ....[1]....
        /*05c8*/ 	.word	0x00000310
        /*05cc*/ 	.word	0x000000ff
        /*05d0*/ 	.word	0x00022820
        /*05d4*/ 	.short	0x0100
        /*05d6*/ 	.byte	0x08
	.zero		1


	//   ....[2]....
        /*05d8*/ 	.word	0x00000400
        /*05dc*/ 	.word	0x000000ff
        /*05e0*/ 	.word	0x00022830
        /*05e4*/ 	.short	0x0100
        /*05e6*/ 	.byte	0x08
	.zero		1


	//   ....[3]....
        /*05e8*/ 	.word	0x00000410
        /*05ec*/ 	.word	0x000000ff
        /*05f0*/ 	.word	0x00022840
        /*05f4*/ 	.short	0x0100
        /*05f6*/ 	.byte	0x08
	.zero		1


	//   ....[4]....
        /*05f8*/ 	.word	0x00000420
        /*05fc*/ 	.word	0x000000ff
        /*0600*/ 	.word	0x00022838
        /*0604*/ 	.short	0x0100
        /*0606*/ 	.byte	0x08
	.zero		1


	//   ....[5]....
        /*0608*/ 	.word	0x00000430
        /*060c*/ 	.word	0x000000ff
        /*0610*/ 	.word	0x00022848
        /*0614*/ 	.short	0x0100
        /*0616*/ 	.byte	0x08
	.zero		1


	//   ....[6]....
        /*0618*/ 	.word	0x00000560
        /*061c*/ 	.word	0x000000ff
        /*0620*/ 	.word	0x00022850
        /*0624*/ 	.short	0x0100
        /*0626*/ 	.byte	0x08
	.zero		1


	//   ....[7]....
        /*0628*/ 	.word	0x00000570
        /*062c*/ 	.word	0x000000ff
        /*0630*/ 	.word	0x00022860
        /*0634*/ 	.short	0x0100
        /*0636*/ 	.byte	0x08
	.zero		1


	//   ....[8]....
        /*0638*/ 	.word	0x00000580
        /*063c*/ 	.word	0x000000ff
        /*0640*/ 	.word	0x00022858
        /*0644*/ 	.short	0x0100
        /*0646*/ 	.byte	0x08
	.zero		1


	//   ....[9]....
        /*0648*/ 	.word	0x00000590
        /*064c*/ 	.word	0x000000ff
        /*0650*/ 	.word	0x00022868
        /*0654*/ 	.short	0x0100
        /*0656*/ 	.byte	0x08
	.zero		1


	//   ....[10]....
        /*0658*/ 	.word	0x00000680
        /*065c*/ 	.word	0x000000ff
        /*0660*/ 	.word	0x00022870
        /*0664*/ 	.short	0x0100
        /*0666*/ 	.byte	0x06
	.zero		1


	//   ....[11]....
        /*0668*/ 	.word	0x00000690
        /*066c*/ 	.word	0x000000ff
        /*0670*/ 	.word	0x00022880
        /*0674*/ 	.short	0x0100
        /*0676*/ 	.byte	0x06
	.zero		1


	//   ....[12]....
        /*0678*/ 	.word	0x000006a0
        /*067c*/ 	.word	0x000000ff
        /*0680*/ 	.word	0x00022878
        /*0684*/ 	.short	0x0100
        /*0686*/ 	.byte	0x06
	.zero		1


	//   ....[13]....
        /*0688*/ 	.word	0x000006b0
        /*068c*/ 	.word	0x000000ff
        /*0690*/ 	.word	0x00022888
        /*0694*/ 	.short	0x0100
        /*0696*/ 	.byte	0x06
	.zero		1


	//   ....[14]....
        /*0698*/ 	.word	0x000007e0
        /*069c*/ 	.word	0x000000ff
        /*06a0*/ 	.word	0x00022890
        /*06a4*/ 	.short	0x0100
        /*06a6*/ 	.byte	0x08
	.zero		1


	//   ....[15]....
        /*06a8*/ 	.word	0x000007f0
        /*06ac*/ 	.word	0x000000ff
        /*06b0*/ 	.word	0x000228a0
        /*06b4*/ 	.short	0x0100
        /*06b6*/ 	.byte	0x08
	.zero		1


	//   ....[16]....
        /*06b8*/ 	.word	0x00000800
        /*06bc*/ 	.word	0x000000ff
        /*06c0*/ 	.word	0x00022898
        /*06c4*/ 	.short	0x0100
        /*06c6*/ 	.byte	0x08
	.zero		1


	//   ....[17]....
        /*06c8*/ 	.word	0x00000810
        /*06cc*/ 	.word	0x000000ff
        /*06d0*/ 	.word	0x000228a8
        /*06d4*/ 	.short	0x0100
        /*06d6*/ 	.byte	0x08
	.zero		1


	//   ....[18]....
        /*06d8*/ 	.word	0x00000940
        /*06dc*/ 	.word	0x000000ff
        /*06e0*/ 	.word	0x000228b0
        /*06e4*/ 	.short	0x0100
        /*06e6*/ 	.byte	0x08
	.zero		1


	//   ....[19]....
        /*06e8*/ 	.word	0x00000950
        /*06ec*/ 	.word	0x000000ff
        /*06f0*/ 	.word	0x000228c0
        /*06f4*/ 	.short	0x0100
        /*06f6*/ 	.byte	0x08
	.zero		1


	//   ....[20]....
        /*06f8*/ 	.word	0x00000960
        /*06fc*/ 	.word	0x000000ff
        /*0700*/ 	.word	0x000228b8
        /*0704*/ 	.short	0x0100
        /*0706*/ 	.byte	0x08
	.zero		1


	//   ....[21]....
        /*0708*/ 	.word	0x00000970
        /*070c*/ 	.word	0x000000ff
        /*0710*/ 	.word	0x000228c8
        /*0714*/ 	.short	0x0100
        /*0716*/ 	.byte	0x08
	.zero		1


	//   ....[22]....
        /*0718*/ 	.word	0x00002ab0
        /*071c*/ 	.word	0x0000005a
        /*0720*/ 	.word	0x00022890
        /*0724*/ 	.short	0x010a
        /*0726*/ 	.byte	0x3f
	.zero		1


	//   ....[23]....
        /*0728*/ 	.word	0x00003c30
        /*072c*/ 	.word	0x0000005a
        /*0730*/ 	.word	0x00022890
        /*0734*/ 	.short	0x010a
        /*0736*/ 	.byte	0x3f
	.zero		1


	//   ....[24]....
        /*0738*/ 	.word	0x00004c00
        /*073c*/ 	.word	0x0000005a
        /*0740*/ 	.word	0x00022890
        /*0744*/ 	.short	0x010a
        /*0746*/ 	.byte	0x3f
	.zero		1


	//   ....[25]....
        /*0748*/ 	.word	0x00004e10
        /*074c*/ 	.word	0x00000004
        /*0750*/ 	.word	0x00000000
        /*0754*/ 	.short	0x0101
        /*0756*/ 	.byte	0x3f
	.zero		1


	//   ....[26]....
        /*0758*/ 	.word	0x00004e50
        /*075c*/ 	.word	0x0000005a
        /*0760*/ 	.word	0x000228b0
        /*0764*/ 	.short	0x010a
        /*0766*/ 	.byte	0x3f
	.zero		1


	//   ....[27]....
        /*0768*/ 	.word	0x000054a0
        /*076c*/ 	.word	0x0000005a
        /*0770*/ 	.word	0x00000000
        /*0774*/ 	.short	0x0101
        /*0776*/ 	.byte	0x3f
	.zero		1


	//   ....[28]....
        /*0778*/ 	.word	0x00005c00
        /*077c*/ 	.word	0x00000012
        /*0780*/ 	.word	0x00022800
        /*0784*/ 	.short	0x010a
        /*0786*/ 	.byte	0x3f
	.zero		1


	//   ....[29]....
        /*0788*/ 	.word	0x00005c50
        /*078c*/ 	.word	0x00000012
        /*0790*/ 	.word	0x00022800
        /*0794*/ 	.short	0x010a
        /*0796*/ 	.byte	0x3f
	.zero		1


	//   ....[30]....
        /*0798*/ 	.word	0x000062d0
        /*079c*/ 	.word	0x00000012
        /*07a0*/ 	.word	0x00022800
        /*07a4*/ 	.short	0x010a
        /*07a6*/ 	.byte	0x3f
	.zero		1


	//   ....[31]....
        /*07a8*/ 	.word	0x00007140
        /*07ac*/ 	.word	0x00000012
        /*07b0*/ 	.word	0x00022800
        /*07b4*/ 	.short	0x010a
        /*07b6*/ 	.byte	0x3f
	.zero		1


	//   ....[32]....
        /*07b8*/ 	.word	0x00007f10
        /*07bc*/ 	.word	0x0000000d
        /*07c0*/ 	.word	0x00022830
        /*07c4*/ 	.short	0x010a
        /*07c6*/ 	.byte	0x3f
	.zero		1


	//   ....[33]....
        /*07c8*/ 	.word	0x00007fb0
        /*07cc*/ 	.word	0x0000000d
        /*07d0*/ 	.word	0x00022830
        /*07d4*/ 	.short	0x010a
        /*07d6*/ 	.byte	0x3f
	.zero		1


	//   ....[34]....
        /*07d8*/ 	.word	0x000091c0
        /*07dc*/ 	.word	0x00000014
        /*07e0*/ 	.word	0x00000000
        /*07e4*/ 	.short	0x0101
        /*07e6*/ 	.byte	0x3f
	.zero		1


	//   ....[35]....
        /*07e8*/ 	.word	0x00009630
        /*07ec*/ 	.word	0x0000000d
        /*07f0*/ 	.word	0x00022850
        /*07f4*/ 	.short	0x010a
        /*07f6*/ 	.byte	0x3f
	.zero		1


	//   ....[36]....
        /*07f8*/ 	.word	0x00009680
        /*07fc*/ 	.word	0x0000000d
        /*0800*/ 	.word	0x00022850
        /*0804*/ 	.short	0x010a
        /*0806*/ 	.byte	0x3f
	.zero		1


	//   ....[37]....
        /*0808*/ 	.word	0x00009a50
        /*080c*/ 	.word	0x0000000d
        /*0810*/ 	.word	0x00000000
        /*0814*/ 	.short	0x0101
        /*0816*/ 	.byte	0x3f
	.zero		1


	//   ....[38]....
        /*0818*/ 	.word	0x00009b60
        /*081c*/ 	.word	0x0000000e
        /*0820*/ 	.word	0x00022830
        /*0824*/ 	.short	0x010a
        /*0826*/ 	.byte	0x3f
	.zero		1


	//   ....[39]....
        /*0828*/ 	.word	0x00009bc0
        /*082c*/ 	.word	0x0000000e
        /*0830*/ 	.word	0x00022830
        /*0834*/ 	.short	0x010a
        /*0836*/ 	.byte	0x3f
	.zero		1


	//   ....[40]....
        /*0838*/ 	.word	0x0000a950
        /*083c*/ 	.word	0x0000009a
        /*0840*/ 	.word	0x00000000
        /*0844*/ 	.short	0x0101
        /*0846*/ 	.byte	0x3f
	.zero		1


	//   ....[41]....
        /*0848*/ 	.word	0x0000b530
        /*084c*/ 	.word	0x0000000e
        /*0850*/ 	.word	0x00022850
        /*0854*/ 	.short	0x010a
        /*0856*/ 	.byte	0x3f
	.zero		1


	//   ....[42]....
        /*0858*/ 	.word	0x0000b580
        /*085c*/ 	.word	0x0000000e
        /*0860*/ 	.word	0x00022850
        /*0864*/ 	.short	0x010a
        /*0866*/ 	.byte	0x3f
	.zero		1


	//   ....[43]....
        /*0868*/ 	.word	0x0000b930
        /*086c*/ 	.word	0x0000000e
        /*0870*/ 	.word	0x00000000
        /*0874*/ 	.short	0x0101
        /*0876*/ 	.byte	0x3f
	.zero		1


	//   ....[44]....
        /*0878*/ 	.word	0x0000da50
        /*087c*/ 	.word	0x00000000
        /*0880*/ 	.word	0x00000000
        /*0884*/ 	.short	0x0101
        /*0886*/ 	.byte	0x3f
	.zero		1


	//   ....[45]....
        /*0888*/ 	.word	0x0000fe90
        /*088c*/ 	.word	0x00000005
        /*0890*/ 	.word	0x00022820
        /*0894*/ 	.short	0x010a
        /*0896*/ 	.byte	0x3f
	.zero		1


	//   ....[46]....
        /*0898*/ 	.word	0x0000ff20
        /*089c*/ 	.word	0x00000006
        /*08a0*/ 	.word	0x000228a0
        /*08a4*/ 	.short	0x010a
        /*08a6*/ 	.byte	0x3f
	.zero		1


	//   ....[47]....
        /*08a8*/ 	.word	0x00010100
        /*08ac*/ 	.word	0x00000006
        /*08b0*/ 	.word	0x000228c0
        /*08b4*/ 	.short	0x010a
        /*08b6*/ 	.byte	0x3f
	.zero		1


	//   ....[48]....
        /*08b8*/ 	.word	0x00010510
        /*08bc*/ 	.word	0x00000007
        /*08c0*/ 	.word	0x000228a0
        /*08c4*/ 	.short	0x010a
        /*08c6*/ 	.byte	0x3f
	.zero		1


	//   ....[49]....
        /*08c8*/ 	.word	0x000106d0
        /*08cc*/ 	.word	0x00000007
        /*08d0*/ 	.word	0x000228c0
        /*08d4*/ 	.short	0x010a
        /*08d6*/ 	.byte	0x3f
	.zero		1


	//   ....[50]....
        /*08d8*/ 	.word	0x000114c0
        /*08dc*/ 	.word	0x00000005
        /*08e0*/ 	.word	0x00022840
        /*08e4*/ 	.short	0x010a
        /*08e6*/ 	.byte	0x3f
	.zero		1


	//   ....[51]....
        /*08e8*/ 	.word	0x000118c0
        /*08ec*/ 	.word	0x00000007
        /*08f0*/ 	.word	0x00022820
        /*08f4*/ 	.short	0x010a
        /*08f6*/ 	.byte	0x3f
	.zero		1


	//   ....[52]....
        /*08f8*/ 	.word	0x00011980
        /*08fc*/ 	.word	0x00000002
        /*0900*/ 	.word	0x00022860
        /*0904*/ 	.short	0x010a
        /*0906*/ 	.byte	0x3f
	.zero		1


	//   ....[53]....
        /*0908*/ 	.word	0x00011ff0
        /*090c*/ 	.word	0x00000002
        /*0910*/ 	.word	0x00022840
        /*0914*/ 	.short	0x010a
        /*0916*/ 	.byte	0x3f
	.zero		1


	//   ....[54]....
        /*0918*/ 	.word	0x00012200
        /*091c*/ 	.word	0x00000002
        /*0920*/ 	.word	0x00022860
        /*0924*/ 	.short	0x010a
        /*0926*/ 	.byte	0x3f
	.zero		1


	//   ....[55]....
        /*0928*/ 	.word	0x00012780
        /*092c*/ 	.word	0x00000003
        /*0930*/ 	.word	0x00022840
        /*0934*/ 	.short	0x010a
        /*0936*/ 	.byte	0x3f
	.zero		1


	//   ....[56]....
        /*0938*/ 	.word	0x00012980
        /*093c*/ 	.word	0x00000003
        /*0940*/ 	.word	0x00022860
        /*0944*/ 	.short	0x010a
        /*0946*/ 	.byte	0x3f
	.zero		1


	//   ....[57]....
        /*0948*/ 	.word	0x00012e80
        /*094c*/ 	.word	0x00000003
        /*0950*/ 	.word	0x00022840
        /*0954*/ 	.short	0x010a
        /*0956*/ 	.byte	0x3f
	.zero		1


	//   ....[58]....
        /*0958*/ 	.word	0x00013090
        /*095c*/ 	.word	0x00000003
        /*0960*/ 	.word	0x00022860
        /*0964*/ 	.short	0x010a
        /*0966*/ 	.byte	0x3f
	.zero		1


	//   ....[59]....
        /*0968*/ 	.word	0x00013fd0
        /*096c*/ 	.word	0x00000000
        /*0970*/ 	.word	0x00022820
        /*0974*/ 	.short	0x010a
        /*0976*/ 	.byte	0x3f
	.zero		1


	//   ....[60]....
        /*0978*/ 	.word	0x00014180
        /*097c*/ 	.word	0x00000006
        /*0980*/ 	.word	0x00000000
        /*0984*/ 	.short	0x010a
        /*0986*/ 	.byte	0x3f
	.zero		1


	//   ....[61]....
        /*0988*/ 	.word	0x000141f0
        /*098c*/ 	.word	0x00000007
        /*0990*/ 	.word	0x00000000
        /*0994*/ 	.short	0x010a
        /*0996*/ 	.byte	0x3f
	.zero		1


	//   ....[62]....
        /*0998*/ 	.word	0x00014260
        /*099c*/ 	.word	0x00000004
        /*09a0*/ 	.word	0x00000000
        /*09a4*/ 	.short	0x010a
        /*09a6*/ 	.byte	0x3f
	.zero		1


	//   ....[63]....
        /*09a8*/ 	.word	0x00014290
        /*09ac*/ 	.word	0x00000003
        /*09b0*/ 	.word	0x00000000
        /*09b4*/ 	.short	0x010a
        /*09b6*/ 	.byte	0x3f
	.zero		1


	//   ....[64]....
        /*09b8*/ 	.word	0x000142f0
        /*09bc*/ 	.word	0x0000005a
        /*09c0*/ 	.word	0x00022890
        /*09c4*/ 	.short	0x010a
        /*09c6*/ 	.byte	0x3f
	.zero		1


	//   ....[65]....
        /*09c8*/ 	.word	0x00014340
        /*09cc*/ 	.word	0x0000005a
        /*09d0*/ 	.word	0x00022890
        /*09d4*/ 	.short	0x010a
        /*09d6*/ 	.byte	0x3f
	.zero		1


	//   ....[66]....
        /*09d8*/ 	.word	0x00014390
        /*09dc*/ 	.word	0x0000005a
        /*09e0*/ 	.word	0x00022890
        /*09e4*/ 	.short	0x010a
        /*09e6*/ 	.byte	0x3f
	.zero		1


	//   ....[67]....
        /*09e8*/ 	.word	0x000143e0
        /*09ec*/ 	.word	0x0000005a
        /*09f0*/ 	.word	0x000228b0
        /*09f4*/ 	.short	0x010a
        /*09f6*/ 	.byte	0x3f
	.zero		1


	//   ....[68]....
        /*09f8*/ 	.word	0x00014750
        /*09fc*/ 	.word	0x00000012
        /*0a00*/ 	.word	0x00022800
        /*0a04*/ 	.short	0x010a
        /*0a06*/ 	.byte	0x3f
	.zero		1


	//   ....[69]....
        /*0a08*/ 	.word	0x00014a20
        /*0a0c*/ 	.word	0x00000012
        /*0a10*/ 	.word	0x00022800
        /*0a14*/ 	.short	0x010a
        /*0a16*/ 	.byte	0x3f
	.zero		1


	//   ....[70]....
        /*0a18*/ 	.word	0x00014a70
        /*0a1c*/ 	.word	0x0000000d
        /*0a20*/ 	.word	0x00022830
        /*0a24*/ 	.short	0x010a
        /*0a26*/ 	.byte	0x3f
	.zero		1


	//   ....[71]....
        /*0a28*/ 	.word	0x00014ac0
        /*0a2c*/ 	.word	0x0000000d
        /*0a30*/ 	.word	0x00022850
        /*0a34*/ 	.short	0x010a
        /*0a36*/ 	.byte	0x3f
	.zero		1


	//   ....[72]....
        /*0a38*/ 	.word	0x00014b10
        /*0a3c*/ 	.word	0x0000000e
        /*0a40*/ 	.word	0x00022830
        /*0a44*/ 	.short	0x010a
        /*0a46*/ 	.byte	0x3f
	.zero		1


	//   ....[73]....
        /*0a48*/ 	.word	0x00014b60
        /*0a4c*/ 	.word	0x0000000e
        /*0a50*/ 	.word	0x00022850
        /*0a54*/ 	.short	0x010a
        /*0a56*/ 	.byte	0x3f
	.zero		1


	//   ....[74]....
        /*0a58*/ 	.word	0x00014d00
        /*0a5c*/ 	.word	0x00000005
        /*0a60*/ 	.word	0x00022820
        /*0a64*/ 	.short	0x010a
        /*0a66*/ 	.byte	0x3f
	.zero		1


	//   ....[75]....
        /*0a68*/ 	.word	0x00014d50
        /*0a6c*/ 	.word	0x00000006
        /*0a70*/ 	.word	0x000228a0
        /*0a74*/ 	.short	0x010a
        /*0a76*/ 	.byte	0x3f
	.zero		1


	//   ....[76]....
        /*0a78*/ 	.word	0x00014da0
        /*0a7c*/ 	.word	0x00000006
        /*0a80*/ 	.word	0x000228c0
        /*0a84*/ 	.short	0x010a
        /*0a86*/ 	.byte	0x3f
	.zero		1


	//   ....[77]....
        /*0a88*/ 	.word	0x00014df0
        /*0a8c*/ 	.word	0x00000007
        /*0a90*/ 	.word	0x000228a0
        /*0a94*/ 	.short	0x010a
        /*0a96*/ 	.byte	0x3f
	.zero		1


	//   ....[78]....
        /*0a98*/ 	.word	0x00014e40
        /*0a9c*/ 	.word	0x00000007
        /*0aa0*/ 	.word	0x000228c0
        /*0aa4*/ 	.short	0x010a
        /*0aa6*/ 	.byte	0x3f
	.zero		1


	//   ....[79]....
        /*0aa8*/ 	.word	0x00014fe0
        /*0aac*/ 	.word	0x00000005
        /*0ab0*/ 	.word	0x00022840
        /*0ab4*/ 	.short	0x010a
        /*0ab6*/ 	.byte	0x3f
	.zero		1


	//   ....[80]....
        /*0ab8*/ 	.word	0x00015060
        /*0abc*/ 	.word	0x00000005
        /*0ac0*/ 	.word	0x00022820
        /*0ac4*/ 	.short	0x010a
        /*0ac6*/ 	.byte	0x3f
	.zero		1


	//   ....[81]....
        /*0ac8*/ 	.word	0x000150b0
        /*0acc*/ 	.word	0x00000002
        /*0ad0*/ 	.word	0x00022860
        /*0ad4*/ 	.short	0x010a
        /*0ad6*/ 	.byte	0x3f
	.zero		1


	//   ....[82]....
        /*0ad8*/ 	.word	0x00015100
        /*0adc*/ 	.word	0x00000002
        /*0ae0*/ 	.word	0x00022840
        /*0ae4*/ 	.short	0x010a
        /*0ae6*/ 	.byte	0x3f
	.zero		1


	//   ....[83]....
        /*0ae8*/ 	.word	0x00015150
        /*0aec*/ 	.word	0x00000002
        /*0af0*/ 	.word	0x00022860
        /*0af4*/ 	.short	0x010a
        /*0af6*/ 	.byte	0x3f
	.zero		1


	//   ....[84]....
        /*0af8*/ 	.word	0x000151a0
        /*0afc*/ 	.word	0x00000003
        /*0b00*/ 	.word	0x00022840
        /*0b04*/ 	.short	0x010a
        /*0b06*/ 	.byte	0x3f
	.zero		1


	//   ....[85]....
        /*0b08*/ 	.word	0x000151f0
        /*0b0c*/ 	.word	0x00000003
        /*0b10*/ 	.word	0x00022860
        /*0b14*/ 	.short	0x010a
        /*0b16*/ 	.byte	0x3f
	.zero		1


	//   ....[86]....
        /*0b18*/ 	.word	0x00015240
        /*0b1c*/ 	.word	0x00000003
        /*0b20*/ 	.word	0x00022840
        /*0b24*/ 	.short	0x010a
        /*0b26*/ 	.byte	0x3f
	.zero		1


	//   ....[87]....
        /*0b28*/ 	.word	0x00015290
        /*0b2c*/ 	.word	0x00000003
        /*0b30*/ 	.word	0x00022860
        /*0b34*/ 	.short	0x010a
        /*0b36*/ 	.byte	0x3f
	.zero		1


	//   ....[88]....
        /*0b38*/ 	.word	0x00015c40
        /*0b3c*/ 	.word	0x00000000
        /*0b40*/ 	.word	0x00022820
        /*0b44*/ 	.short	0x010a
        /*0b46*/ 	.byte	0x3f
	.zero		1


	//   ....[89]....
        /*0b48*/ 	.word	0x00015de0
        /*0b4c*/ 	.word	0x00000006
        /*0b50*/ 	.word	0x00000000
        /*0b54*/ 	.short	0x010a
        /*0b56*/ 	.byte	0x3f
	.zero		1


	//   ....[90]....
        /*0b58*/ 	.word	0x00015e30
        /*0b5c*/ 	.word	0x00000007
        /*0b60*/ 	.word	0x00000000
        /*0b64*/ 	.short	0x010a
        /*0b66*/ 	.byte	0x3f
	.zero		1


	//   ....[91]....
        /*0b68*/ 	.word	0x00015e80
        /*0b6c*/ 	.word	0x00000004
        /*0b70*/ 	.word	0x00000000
        /*0b74*/ 	.short	0x010a
        /*0b76*/ 	.byte	0x3f
	.zero		1


	//----- nvinfo : EIATTR_NUM_MBARRIERS
	.align		4
.L_238:
        /*0b78*/ 	.byte	0x03, 0x38
        /*0b7a*/ 	.short	0x0016


	//----- nvinfo : EIATTR_EXIT_INSTR_OFFSETS
	.align		4
        /*0b7c*/ 	.byte	0x04, 0x1c
        /*0b7e*/ 	.short	(.L_240 - .L_239)


	//   ....[0]....
.L_239:
        /*0b80*/ 	.word	0x000142e0


	//----- nvinfo : EIATTR_MAX_THREADS
	.align		4
.L_240:
        /*0b84*/ 	.byte	0x04, 0x05
        /*0b86*/ 	.short	(.L_242 - .L_241)
.L_241:
        /*0b88*/ 	.word	0x00000180
        /*0b8c*/ 	.word	0x00000001
        /*0b90*/ 	.word	0x00000001


	//----- nvinfo : EIATTR_CRS_STACK_SIZE
	.align		4
.L_242:
        /*0b94*/ 	.byte	0x04, 0x1e
        /*0b96*/ 	.short	(.L_244 - .L_243)
.L_243:
        /*0b98*/ 	.word	0x00000000


	//----- nvinfo : EIATTR_CBANK_PARAM_SIZE
	.align		4
.L_244:
        /*0b9c*/ 	.byte	0x03, 0x19
        /*0b9e*/ 	.short	0x0a70


	//----- nvinfo : EIATTR_PARAM_CBANK
	.align		4
        /*0ba0*/ 	.byte	0x04, 0x0a
        /*0ba2*/ 	.short	(.L_246 - .L_245)
	.align		4
.L_245:
        /*0ba4*/ 	.word	index@(.nv.constant0._ZN7cutlass13device_kernelIN5flash11enable_sm90INS1_16FlashAttnFwdSm90INS1_25CollectiveMainloopFwdSm90ILi2EN4cute5tupleIJNS5_1CILi1EEES8_S8_EEENS6_IJNS7_ILi128EEENS7_ILi96EEENS7_ILi64EEEEEELi256ENS_6half_tEfNS_4arch4Sm90ELb0ELb0ELb0ELb1ELb0ELb1ELb0ELb1ELb0ELb0ELb0ELb0EEENS1_21CollectiveEpilogueFwdINS6_IJSA_NS7_ILi256EEESB_EEES9_SE_SG_Li256ELb1ELb0ELb0ELb0EEENS1_36VarlenDynamicPersistentTileSchedulerILi128ELi96ELi256ELi32ELb0ELb0ELb1ELb0ELb1ELb1EEEEEEEEEvNT_6ParamsE)
        /*0ba8*/ 	.short	0x0210
        /*0baa*/ 	.short	0x0a70


	//----- nvinfo : EIATTR_SW_WAR
	.align		4
.L_246:
        /*0bac*/ 	.byte	0x04, 0x36
        /*0bae*/ 	.short	(.L_248 - .L_247)
.L_247:
        /*0bb0*/ 	.word	0x00000008
.L_248:


//--------------------- .nv.info._ZN7cutlass13device_kernelIN5flash11enable_sm90INS1_16FlashAttnFwdSm90INS1_25CollectiveMainloopFwdSm90ILi2EN4cute5tupleIJNS5_1CILi1EEES8_S8_EEENS6_IJNS7_ILi128EEENS7_ILi96EEENS7_ILi64EEEEEELi256ENS_6half_tEfNS_4arch4Sm90ELb0ELb0ELb0ELb1ELb0ELb0ELb1ELb1ELb0ELb0ELb0ELb0EEENS1_21CollectiveEpilogueFwdINS6_IJSA_NS7_ILi256EEESB_EEES9_SE_SG_Li256ELb1ELb0ELb0ELb0EEENS1_36VarlenDynamicPersistentTileSchedulerILi128ELi96ELi256ELi32ELb0ELb0ELb1ELb0ELb1ELb1EEEEEEEEEvNT_6ParamsE --------------------------
	.section	.nv.info._ZN7cutlass13device_kernelIN5flash11enable_sm90INS1_16FlashAttnFwdSm90INS1_25CollectiveMainloopFwdSm90ILi2EN4cute5tupleIJNS5_1CILi1EEES8_S8_EEENS6_IJNS7_ILi128EEENS7_ILi96EEENS7_ILi64EEEEEELi256ENS_6half_tEfNS_4arch4Sm90ELb0ELb0ELb0ELb1ELb0ELb0ELb1ELb1ELb0ELb0ELb0ELb0EEENS1_21CollectiveEpilogueFwdINS6_IJSA_NS7_ILi256EEESB_EEES9_SE_SG_Li256ELb1ELb0ELb0ELb0EEENS1_36VarlenDynamicPersistentTileSchedulerILi128ELi96ELi256ELi32ELb0ELb0ELb1ELb0ELb1ELb1EEEEEEEEEvNT_6ParamsE,"",@"SHT_CUDA_INFO"
	.sectionflags	@""
	.align	4


	//----- nvinfo : EIATTR_CUDA_API_VERSION
	.align		4
        /*0000*/ 	.byte	0x04, 0x37
        /*0002*/ 	.short	(.L_250 - .L_249)
.L_249:
        /*0004*/ 	.word	0x00000082


	//----- nvinfo : EIATTR_KPARAM_INFO
	.align		4
.L_250:
        /*0008*/ 	.byte	0x04, 0x17
        /*000a*/ 	.short	(.L_252 - .L_251)
.L_251:
        /*000c*/ 	.word	0x00000000
        /*0010*/ 	.short	0x0000
        /*0012*/ 	.short	0x0070
        /*0014*/ 	.byte	0x00, 0xf0, 0x01, 0x2c


	//----- nvinfo : EIATTR_SPARSE_MMA_MASK
	.align		4
.L_252:
        /*0018*/ 	.byte	0x03, 0x50
        /*001a*/ 	.short	0x0000


	//----- nvinfo : EIATTR_MAXREG_COUNT
	.align		4
        /*001c*/ 	.byte	0x03, 0x1b
        /*001e*/ 	.short	0x00a8


	//----- nvinfo : EIATTR_NUM_BARRIERS
	.align		4
        /*0020*/ 	.byte	0x02, 0x4c
        /*0022*/ 	.byte	0x10
	.zero		1


	//----- nvinfo : EIATTR_EXTERNS
	.align		4
        /*0024*/ 	.byte	0x04, 0x0f
        /*0026*/ 	.short	(.L_254 - .L_253)


	//   ....[0]....
	.align		4
.L_253:
        /*0028*/ 	.word	index@(__assertfail)


	//----- nvinfo : EIATTR_ANNOTATIONS
	.align		4
.L_254:
        /*002c*/ 	.byte	0x04, 0x55
        /*002e*/ 	.short	(.L_256 - .L_255)


	//   ....[0]....
.L_255:
        /* <DEDUP_REMOVED lines=30> */


	//----- nvinfo : EIATTR_MERCURY_ISA_VERSION
	.align		4
.L_256:
        /*0200*/ 	.byte	0x03, 0x5f
        /*0202*/ 	.short	0x0101


	//----- nvinfo : EIATTR_UNUSED_LOAD_BYTE_OFFSET
	.align		4
        /*0204*/ 	.byte	0x04, 0x44
        /*0206*/ 	.short	(.L_258 - .L_257)


	//   ....[0]....
.L_257:
        /*0208*/ 	.word	0x00000ae0
        /*020c*/ 	.word	0x0000fff0


	//   ....[1]....
        /*0210*/ 	.word	0x00006a80
        /*0214*/ 	.word	0x0000fff0


	//----- nvinfo : EIATTR_INT_WARP_WIDE_INSTR_OFFSETS
	.align		4
.L_258:
        /*0218*/ 	.byte	0x04, 0x31
        /*021a*/ 	.short	(.L_260 - .L_259)


	//   ....[0]....
.L_259:
        /*021c*/ 	.word	0x00000190


	//   ....[1]....
        /*0220*/ 	.word	0x000001d0


	//   ....[2]....
        /*0224*/ 	.word	0x00000240


	//   ....[3]....
        /*0228*/ 	.word	0x00000250


	//   ....[4]....
        /*022c*/ 	.word	0x0000a460


	//   ....[5]....
        /*0230*/ 	.word	0x0000a4f0


	//   ....[6]....
        /*0234*/ 	.word	0x0000a980


	//   ....[7]....
        /*0238*/ 	.word	0x0000a9b0


	//   ....[8]....
        /*023c*/ 	.word	0x0000cfd0


	//   ....[9]....
        /*0240*/ 	.word	0x0000d060


	//----- nvinfo : EIATTR_COOP_GROUP_MASK_REGIDS
	.align		4
.L_260:
        /*0244*/ 	.byte	0x04, 0x29
        /*0246*/ 	.short	(.L_262 - .L_261)


	//   ....[0]....
.L_261:
        /*0248*/ 	.word	0xffffffff


	//   ....[1]....
        /*024c*/ 	.word	0xffffffff


	//   ....[2]....
        /*0250*/ 	.word	0xffffffff


	//   ....[3]....
        /*0254*/ 	.word	0xffffffff


	//   ....[4]....
        /*0258*/ 	.word	0xffffffff


	//   ....[5]....
        /*025c*/ 	.word	0xffffffff


	//   ....[6]....
        /*0260*/ 	.word	0xffffffff


	//   ....[7]....
        /*0264*/ 	.word	0xffffffff


	//   ....[8]....
        /*0268*/ 	.word	0xffffffff


	//   ....[9]....
        /*026c*/ 	.word	0xffffffff


	//   ....[10]....
        /*0270*/ 	.word	0xffffffff


	//   ....[11]....
        /*0274*/ 	.word	0xffffffff


	//   ....[12]....
        /*0278*/ 	.word	0xffffffff


	//   ....[13]....
        /*027c*/ 	.word	0xffffffff


	//   ....[14]....
        /*0280*/ 	.word	0xffffffff


	//   ....[15]....
        /*0284*/ 	.word	0xffffffff


	//   ....[16]....
        /*0288*/ 	.word	0xffffffff


	//   ....[17]....
        /*028c*/ 	.word	0xffffffff


	//   ....[18]....
        /*0290*/ 	.word	0xffffffff


	//   ....[19]....
        /*0294*/ 	.word	0xffffffff


	//   ....[20]....
        /*0298*/ 	.word	0xffffffff


	//   ....[21]....
        /*029c*/ 	.word	0xffffffff


	//   ....[22]....
        /*02a0*/ 	.word	0xffffffff


	//   ....[23]....
        /*02a4*/ 	.word	0xffffffff


	//   ....[24]....
        /*02a8*/ 	.word	0xffffffff


	//   ....[25]....
        /*02ac*/ 	.word	0xffffffff


	//   ....[26]....
        /*02b0*/ 	.word	0xffffffff


	//   ....[27]....
        /*02b4*/ 	.word	0xffffffff


	//   ....[28]....
        /*02b8*/ 	.word	0xffffffff


	//   ....[29]....
        /*02bc*/ 	.word	0xffffffff


	//   ....[30]....
        /*02c0*/ 	.word	0xffffffff


	//   ....[31]....
        /*02c4*/ 	.word	0xffffffff


	//   ....[32]....
        /*02c8*/ 	.word	0xffffffff


	//   ....[33]....
        /*02cc*/ 	.word	0xffffffff


	//   ....[34]....
        /*02d0*/ 	.word	0xffffffff


	//   ....[35]....
        /*02d4*/ 	.word	0xffffffff


	//   ....[36]....
        /*02d8*/ 	.word	0xffffffff


	//   ....[37]....
        /*02dc*/ 	.word	0xffffffff


	//   ....[38]....
        /*02e0*/ 	.word	0xffffffff


	//   ....[39]....
        /*02e4*/ 	.word	0xffffffff


	//   ....[40]....
        /*02e8*/ 	.word	0xffffffff


	//   ....[41]....
        /*02ec*/ 	.word	0xffffffff


	//   ....[42]....
        /*02f0*/ 	.word	0xffffffff


	//   ....[43]....
        /*02f4*/ 	.word	0xffffffff


	//   ....[44]....
        /*02f8*/ 	.word	0xffffffff


	//   ....[45]....
        /*02fc*/ 	.word	0xffffffff


	//   ....[46]....
        /*0300*/ 	.word	0xffffffff


	//   ....[47]....
        /*0304*/ 	.word	0xffffffff


	//   ....[48]....
        /*0308*/ 	.word	0xffffffff


	//   ....[49]....
        /*030c*/ 	.word	0xffffffff


	//   ....[50]....
        /*0310*/ 	.word	0xffffffff


	//   ....[51]....
        /*0314*/ 	.word	0xffffffff


	//   ....[52]....
        /*0318*/ 	.word	0xffffffff


	//   ....[53]....
        /*031c*/ 	.word	0xffffffff


	//   ....[54]....
        /*0320*/ 	.word	0x0500000f


	//   ....[55]....
        /*0324*/ 	.word	0x0500000f


	//   ....[56]....
        /*0328*/ 	.word	0x0500000f


	//   ....[57]....
        /*032c*/ 	.word	0x0500000f


	//   ....[58]....
        /*0330*/ 	.word	0x0500000f


	//   ....[59]....
        /*0334*/ 	.word	0x0500000f


	//   ....[60]....
        /*0338*/ 	.word	0x0500000f


	//   ....[61]....
        /*033c*/ 	.word	0x0500000f


	//   ....[62]....
        /*0340*/ 	.word	0x0500000f


	//   ....[63]....
        /*0344*/ 	.word	0x0500000f


	//   ....[64]....
        /*0348*/ 	.word	0x0500000f


	//   ....[65]....
        /*034c*/ 	.word	0x0500000f


	//   ....[66]....
        /*0350*/ 	.word	0x0500000f


	//   ....[67]....
        /*0354*/ 	.word	0x0500000f


	//   ....[68]....
        /*0358*/ 	.word	0x0500000f


	//   ....[69]....
        /*035c*/ 	.word	0x0500000f


	//   ....[70]....
        /*0360*/ 	.word	0x0500000f


	//   ....[71]....
        /*0364*/ 	.word	0x0500000f


	//   ....[72]....
        /*0368*/ 	.word	0x0500000f


	//----- nvinfo : EIATTR_COOP_GROUP_INSTR_OFFSETS
	.align		4
.L_262:
        /*036c*/ 	.byte	0x04, 0x28
        /*036e*/ 	.short	(.L_264 - .L_263)


	//   ....[0]....
.L_263:
        /*0370*/ 	.word	0x00000070


	//   ....[1]....
        /*0374*/ 	.word	0x000001a0


	//   ....[2]....
        /*0378*/ 	.word	0x000001f0


	//   ....[3]....
        /*037c*/ 	.word	0x00000440


	//   ....[4]....
        /*0380*/ 	.word	0x000005a0


	//   ....[5]....
        /*0384*/ 	.word	0x000006c0


	//   ....[6]....
        /*0388*/ 	.word	0x00000820


	//   ....[7]....
        /*038c*/ 	.word	0x000016a0


	//   ....[8]....
        /*0390*/ 	.word	0x00002ed0


	//   ....[9]....
        /*0394*/ 	.word	0x00002f00


	//   ....[10]....
        /*0398*/ 	.word	0x00002f20


	//   ....[11]....
        /*039c*/ 	.word	0x00002f40


	//   ....[12]....
        /*03a0*/ 	.word	0x00004950


	//   ....[13]....
        /*03a4*/ 	.word	0x000049b0


	//   ....[14]....
        /*03a8*/ 	.word	0x000049d0


	//   ....[15]....
        /*03ac*/ 	.word	0x000049f0


	//   ....[16]....
        /*03b0*/ 	.word	0x00005fe0


	//   ....[17]....
        /*03b4*/ 	.word	0x00006020


	//   ....[18]....
        /*03b8*/ 	.word	0x000060f0


	//   ....[19]....
        /*03bc*/ 	.word	0x00006140


	//   ....[20]....
        /*03c0*/ 	.word	0x000095d0


	//   ....[21]....
        /*03c4*/ 	.word	0x00009760


	//   ....[22]....
        /*03c8*/ 	.word	0x00009790


	//   ....[23]....
        /*03cc*/ 	.word	0x000097d0


	//   ....[24]....
        /*03d0*/ 	.word	0x00009830


	//   ....[25]....
        /*03d4*/ 	.word	0x00009890


	//   ....[26]....
        /*03d8*/ 	.word	0x000098d0


	//   ....[27]....
        /*03dc*/ 	.word	0x00009a80


	//   ....[28]....
        /*03e0*/ 	.word	0x00009ae0


	//   ....[29]....
        /*03e4*/ 	.word	0x00009b20


	//   ....[30]....
        /*03e8*/ 	.word	0x00009b60


	//   ....[31]....
        /*03ec*/ 	.word	0x00009b90


	//   ....[32]....
        /*03f0*/ 	.word	0x00009bc0


	//   ....[33]....
        /*03f4*/ 	.word	0x00009c50


	//   ....[34]....
        /*03f8*/ 	.word	0x00009c80


	//   ....[35]....
        /*03fc*/ 	.word	0x00009d10


	//   ....[36]....
        /*0400*/ 	.word	0x0000d0f0


	//   ....[37]....
        /*0404*/ 	.word	0x0000d100


	//   ....[38]....
        /*0408*/ 	.word	0x0000d210


	//   ....[39]....
        /*040c*/ 	.word	0x0000d270


	//   ....[40]....
        /*0410*/ 	.word	0x0000d2b0


	//   ....[41]....
        /*0414*/ 	.word	0x0000d2f0


	//   ....[42]....
        /*0418*/ 	.word	0x0000d320


	//   ....[43]....
        /*041c*/ 	.word	0x0000d350


	//   ....[44]....
        /*0420*/ 	.word	0x0000d4e0


	//   ....[45]....
        /*0424*/ 	.word	0x0000d540


	//   ....[46]....
        /*0428*/ 	.word	0x0000d580


	//   ....[47]....
        /*042c*/ 	.word	0x0000d5c0


	//   ....[48]....
        /*0430*/ 	.word	0x0000d5f0


	//   ....[49]....
        /*0434*/ 	.word	0x0000d620


	//   ....[50]....
        /*0438*/ 	.word	0x0000d6e0


	//   ....[51]....
        /*043c*/ 	.word	0x0000d700


	//   ....[52]....
        /*0440*/ 	.word	0x0000d770


	//   ....[53]....
        /*0444*/ 	.word	0x0000dba0


	//   ....[54]....
        /*0448*/ 	.word	0x0000e100


	//   ....[55]....
        /*044c*/ 	.word	0x0000e520


	//   ....[56]....
        /*0450*/ 	.word	0x0000e5b0


	//   ....[57]....
        /*0454*/ 	.word	0x0000e650


	//   ....[58]....
        /*0458*/ 	.word	0x0000e700


	//   ....[59]....
        /*045c*/ 	.word	0x0000e780


	//   ....[60]....
        /*0460*/ 	.word	0x0000e800


	//   ....[61]....
        /*0464*/ 	.word	0x0000e880


	//   ....[62]....
        /*0468*/ 	.word	0x0000e900


	//   ....[63]....
        /*046c*/ 	.word	0x0000e990


	//   ....[64]....
        /*0470*/ 	.word	0x0000ea40


	//   ....[65]....
        /*0474*/ 	.word	0x0000eac0


	//   ....[66]....
        /*0478*/ 	.word	0x0000eb40


	//   ....[67]....
        /*047c*/ 	.word	0x0000ebc0


	//   ....[68]....
        /*0480*/ 	.word	0x0000ec40


	//   ....[69]....
        /*0484*/ 	.word	0x0000ecb0


	//   ....[70]....
        /*0488*/ 	.word	0x0000ed50


	//   ....[71]....
        /*048c*/ 	.word	0x0000ede0


	//   ....[72]....
        /*0490*/ 	.word	0x0000ef00


	//----- nvinfo : EIATTR_REG_RECONFIG
	.align		4
.L_264:
        /*0494*/ 	.byte	0x01, 0x54
	.zero		2


	//----- nvinfo : EIATTR_SYSCALL_OFFSETS
	.align		4
        /*0498*/ 	.byte	0x04, 0x46
        /*049a*/ 	.short	(.L_266 - .L_265)


	//   ....[0]....
.L_265:
        /*049c*/ 	.word	0x00001810


	//   ....[1]....
        /*04a0*/ 	.word	0x0000a680


	//   ....[2]....
        /*04a4*/ 	.word	0x0000a7c0


	//   ....[3]....
        /*04a8*/ 	.word	0x0000a8c0


	//----- nvinfo : EIATTR_MBARRIER_INSTR_OFFSETS
	.align		4
.L_266:
        /*04ac*/ 	.byte	0x04, 0x39
        /*04ae*/ 	.short	(.L_268 - .L_267)


	//   ....[0]....
.L_267:
        /*04b0*/ 	.word	0x000002e0
        /*04b4*/ 	.word	0x000000ff
        /*04b8*/ 	.word	0x00032400
        /*04bc*/ 	.short	0x0100
        /*04be*/ 	.byte	0x08
	.zero		1


	//   ....[1]....
        /*04c0*/ 	.word	0x000002f0
        /*04c4*/ 	.word	0x000000ff
        /*04c8*/ 	.word	0x00032410
        /*04cc*/ 	.short	0x0100
        /*04ce*/ 	.byte	0x08
	.zero		1


	//   ....[2]....
        /*04d0*/ 	.word	0x00000300
        /*04d4*/ 	.word	0x000000ff
        /*04d8*/ 	.word	0x00032420
        /*04dc*/ 	.short	0x0100
        /*04de*/ 	.byte	0x08
	.zero		1


	//   ....[3]....
        /*04e0*/ 	.word	0x000003f0
        /*04e4*/ 	.word	0x000000ff
        /*04e8*/ 	.word	0x00032430
        /*04ec*/ 	.short	0x0100
        /*04ee*/ 	.byte	0x08
	.zero		1


	//   ....[4]....
        /*04f0*/ 	.word	0x00000400
        /*04f4*/ 	.word	0x000000ff
        /*04f8*/ 	.word	0x00032440
        /*04fc*/ 	.short	0x0100
        /*04fe*/ 	.byte	0x08
	.zero		1


	//   ....[5]....
        /*0500*/ 	.word	0x00000410
        /*0504*/ 	.word	0x000000ff
        /*0508*/ 	.word	0x00032438
        /*050c*/ 	.short	0x0100
        /*050e*/ 	.byte	0x08
	.zero		1


	//   ....[6]....
        /*0510*/ 	.word	0x00000420
        /*0514*/ 	.word	0x000000ff
        /*0518*/ 	.word	0x00032448
        /*051c*/ 	.short	0x0100
        /*051e*/ 	.byte	0x08
	.zero		1


	//   ....[7]....
        /*0520*/ 	.word	0x00000550
        /*0524*/ 	.word	0x000000ff
        /*0528*/ 	.word	0x00032450
        /*052c*/ 	.short	0x0100
        /*052e*/ 	.byte	0x08
	.zero		1


	//   ....[8]....
        /*0530*/ 	.word	0x00000560
        /*0534*/ 	.word	0x000000ff
        /*0538*/ 	.word	0x00032460
        /*053c*/ 	.short	0x0100
        /*053e*/ 	.byte	0x08
	.zero		1


	//   ....[9]....
        /*0540*/ 	.word	0x00000570
        /*0544*/ 	.word	0x000000ff
        /*0548*/ 	.word	0x00032458
        /*054c*/ 	.short	0x0100
        /*054e*/ 	.byte	0x08
	.zero		1


	//   ....[10]....
        /*0550*/ 	.word	0x00000580
        /*0554*/ 	.word	0x000000ff
        /*0558*/ 	.word	0x00032468
        /*055c*/ 	.short	0x0100
        /*055e*/ 	.byte	0x08
	.zero		1


	//   ....[11]....
        /*0560*/ 	.word	0x00000670
        /*0564*/ 	.word	0x000000ff
        /*0568*/ 	.word	0x00032470
        /*056c*/ 	.short	0x0100
        /*056e*/ 	.byte	0x06
	.zero		1


	//   ....[12]....
        /*0570*/ 	.word	0x00000680
        /*0574*/ 	.word	0x000000ff
        /*0578*/ 	.word	0x00032480
        /*057c*/ 	.short	0x0100
        /*057e*/ 	.byte	0x06
	.zero		1


	//   ....[13]....
        /*0580*/ 	.word	0x00000690
        /*0584*/ 	.word	0x000000ff
        /*0588*/ 	.word	0x00032478
        /*058c*/ 	.short	0x0100
        /*058e*/ 	.byte	0x06
	.zero		1


	//   ....[14]....
        /*0590*/ 	.word	0x000006a0
        /*0594*/ 	.word	0x000000ff
        /*0598*/ 	.word	0x00032488
        /*059c*/ 	.short	0x0100
        /*059e*/ 	.byte	0x06
	.zero		1


	//   ....[15]....
        /*05a0*/ 	.word	0x000007d0
        /*05a4*/ 	.word	0x000000ff
        /*05a8*/ 	.word	0x00032490
        /*05ac*/ 	.short	0x0100
        /*05ae*/ 	.byte	0x08
	.zero		1


	//   ....[16]....
        /*05b0*/ 	.word	0x000007e0
        /*05b4*/ 	.word	0x000000ff
        /*05b8*/ 	.word	0x000324a0
        /*05bc*/ 	.short	0x0100
        /*05be*/ 	.byte	0x08
	.zero		1


	//   ....[17]....
        /*05c0*/ 	.word	0x000007f0
        /*05c4*/ 	.word	0x000000ff
        /*05c8*/ 	.word	0x00032498
        /*05cc*/ 	.short	0x0100
        /*05ce*/ 	.byte	0x08
	.zero		1


	//   ....[18]....
        /*05d0*/ 	.word	0x00000800
        /*05d4*/ 	.word	0x000000ff
        /*05d8*/ 	.word	0x000324a8
        /*05dc*/ 	.short	0x0100
        /*05de*/ 	.byte	0x08
	.zero		1


	//   ....[19]....
        /*05e0*/ 	.word	0x00000930
        /*05e4*/ 	.word	0x000000ff
        /*05e8*/ 	.word	0x000324b0
        /*05ec*/ 	.short	0x0100
        /*05ee*/ 	.byte	0x08
	.zero		1


	//   ....[20]....
        /*05f0*/ 	.word	0x00000940
        /*05f4*/ 	.word	0x000000ff
        /*05f8*/ 	.word	0x000324c0
        /*05fc*/ 	.short	0x0100
        /*05fe*/ 	.byte	0x08
	.zero		1


	//   ....[21]....
        /*0600*/ 	.word	0x00000950
        /*0604*/ 	.word	0x000000ff
        /*0608*/ 	.word	0x000324b8
        /*060c*/ 	.short	0x0100
        /*060e*/ 	.byte	0x08
	.zero		1


	//   ....[22]....
        /*0610*/ 	.word	0x00000960
        /*0614*/ 	.word	0x000000ff
        /*0618*/ 	.word	0x000324c8
        /*061c*/ 	.short	0x0100
        /*061e*/ 	.byte	0x08
	.zero		1


	//   ....[23]....
        /*0620*/ 	.word	0x000018d0
        /*0624*/ 	.word	0x00000005
        /*0628*/ 	.word	0x00032400
        /*062c*/ 	.short	0x010a
        /*062e*/ 	.byte	0x3f
	.zero		1


	//   ....[24]....
        /*0630*/ 	.word	0x000019b0
        /*0634*/ 	.word	0x00000003
        /*0638*/ 	.word	0x00032430
        /*063c*/ 	.short	0x010a
        /*063e*/ 	.byte	0x3f
	.zero		1


	//   ....[25]....
        /*0640*/ 	.word	0x00001a00
        /*0644*/ 	.word	0x00000003
        /*0648*/ 	.word	0x00032430
        /*064c*/ 	.short	0x010a
        /*064e*/ 	.byte	0x3f
	.zero		1


	//   ....[26]....
        /*0650*/ 	.word	0x00001d70
        /*0654*/ 	.word	0x00000005
        /*0658*/ 	.word	0x00032410
        /*065c*/ 	.short	0x010a
        /*065e*/ 	.byte	0x3f
	.zero		1


	//   ....[27]....
        /*0660*/ 	.word	0x00001db0
        /*0664*/ 	.word	0x00000003
        /*0668*/ 	.word	0x00032450
        /*066c*/ 	.short	0x010a
        /*066e*/ 	.byte	0x3f
	.zero		1


	//   ....[28]....
        /*0670*/ 	.word	0x00001df0
        /*0674*/ 	.word	0x00000003
        /*0678*/ 	.word	0x00032450
        /*067c*/ 	.short	0x010a
        /*067e*/ 	.byte	0x3f
	.zero		1


	//   ....[29]....
        /*0680*/ 	.word	0x00003150
        /*0684*/ 	.word	0x00000018
        /*0688*/ 	.word	0x00000000
        /*068c*/ 	.short	0x0101
        /*068e*/ 	.byte	0x3f
	.zero		1


	//   ....[30]....
        /*0690*/ 	.word	0x00003c80
        /*0694*/ 	.word	0x00000003
        /*0698*/ 	.word	0x00000000
        /*069c*/ 	.short	0x0101
        /*069e*/ 	.byte	0x3f
	.zero		1


	//   ....[31]....
        /*06a0*/ 	.word	0x00003de0
        /*06a4*/ 	.word	0x000000ff
        /*06a8*/ 	.word	0x00032430
        /*06ac*/ 	.short	0x010a
        /*06ae*/ 	.byte	0x05
	.zero		1


	//   ....[32]....
        /*06b0*/ 	.word	0x00003e20
        /*06b4*/ 	.word	0x000000ff
        /*06b8*/ 	.word	0x00032430
        /*06bc*/ 	.short	0x010a
        /*06be*/ 	.byte	0x05
	.zero		1


	//   ....[33]....
        /*06c0*/ 	.word	0x00004030
        /*06c4*/ 	.word	0x000000ff
        /*06c8*/ 	.word	0x00032450
        /*06cc*/ 	.short	0x010a
        /*06ce*/ 	.byte	0x05
	.zero		1


	//   ....[34]....
        /*06d0*/ 	.word	0x00004070
        /*06d4*/ 	.word	0x000000ff
        /*06d8*/ 	.word	0x00032450
        /*06dc*/ 	.short	0x010a
        /*06de*/ 	.byte	0x05
	.zero		1


	//   ....[35]....
        /*06e0*/ 	.word	0x00004c40
        /*06e4*/ 	.word	0x00000098
        /*06e8*/ 	.word	0x00000000
        /*06ec*/ 	.short	0x0101
        /*06ee*/ 	.byte	0x3f
	.zero		1


	//   ....[36]....
        /*06f0*/ 	.word	0x00005fc0
        /*06f4*/ 	.word	0x000000d6
        /*06f8*/ 	.word	0x00000000
        /*06fc*/ 	.short	0x0101
        /*06fe*/ 	.byte	0x3f
	.zero		1


	//   ....[37]....
        /*0700*/ 	.word	0x000081e0
        /*0704*/ 	.word	0x00000000
        /*0708*/ 	.word	0x00000000
        /*070c*/ 	.short	0x0101
        /*070e*/ 	.byte	0x3f
	.zero		1


	//   ....[38]....
        /*0710*/ 	.word	0x0000ae20
        /*0714*/ 	.word	0x00000008
        /*0718*/ 	.word	0x00032440
        /*071c*/ 	.short	0x010a
        /*071e*/ 	.byte	0x3f
	.zero		1


	//   ....[39]....
        /*0720*/ 	.word	0x0000b440
        /*0724*/ 	.word	0x00000008
        /*0728*/ 	.word	0x00032420
        /*072c*/ 	.short	0x010a
        /*072e*/ 	.byte	0x3f
	.zero		1


	//   ....[40]....
        /*0730*/ 	.word	0x0000b510
        /*0734*/ 	.word	0x00000008
        /*0738*/ 	.word	0x00032460
        /*073c*/ 	.short	0x010a
        /*073e*/ 	.byte	0x3f
	.zero		1


	//   ....[41]....
        /*0740*/ 	.word	0x0000bb80
        /*0744*/ 	.word	0x00000003
        /*0748*/ 	.word	0x00032440
        /*074c*/ 	.short	0x010a
        /*074e*/ 	.byte	0x3f
	.zero		1


	//   ....[42]....
        /*0750*/ 	.word	0x0000bd90
        /*0754*/ 	.word	0x00000003
        /*0758*/ 	.word	0x00032460
        /*075c*/ 	.short	0x010a
        /*075e*/ 	.byte	0x3f
	.zero		1


	//   ....[43]....
        /*0760*/ 	.word	0x0000c300
        /*0764*/ 	.word	0x00000002
        /*0768*/ 	.word	0x00032440
        /*076c*/ 	.short	0x010a
        /*076e*/ 	.byte	0x3f
	.zero		1


	//   ....[44]....
        /*0770*/ 	.word	0x0000c500
        /*0774*/ 	.word	0x00000002
        /*0778*/ 	.word	0x00032460
        /*077c*/ 	.short	0x010a
        /*077e*/ 	.byte	0x3f
	.zero		1


	//   ....[45]....
        /*0780*/ 	.word	0x0000c9e0
        /*0784*/ 	.word	0x00000002
        /*0788*/ 	.word	0x00032440
        /*078c*/ 	.short	0x010a
        /*078e*/ 	.byte	0x3f
	.zero		1


	//   ....[46]....
        /*0790*/ 	.word	0x0000cbf0
        /*0794*/ 	.word	0x00000002
        /*0798*/ 	.word	0x00032460
        /*079c*/ 	.short	0x010a
        /*079e*/ 	.byte	0x3f
	.zero		1


	//   ....[47]....
        /*07a0*/ 	.word	0x0000db30
        /*07a4*/ 	.word	0x00000000
        /*07a8*/ 	.word	0x00032420
        /*07ac*/ 	.short	0x010a
        /*07ae*/ 	.byte	0x3f
	.zero		1


	//   ....[48]....
        /*07b0*/ 	.word	0x0000dd00
        /*07b4*/ 	.word	0x00000006
        /*07b8*/ 	.word	0x00000000
        /*07bc*/ 	.short	0x010a
        /*07be*/ 	.byte	0x3f
	.zero		1


	//   ....[49]....
        /*07c0*/ 	.word	0x0000dd70
        /*07c4*/ 	.word	0x00000007
        /*07c8*/ 	.word	0x00000000
        /*07cc*/ 	.short	0x010a
        /*07ce*/ 	.byte	0x3f
	.zero		1


	//   ....[50]....
        /*07d0*/ 	.word	0x0000dde0
        /*07d4*/ 	.word	0x00000004
        /*07d8*/ 	.word	0x00000000
        /*07dc*/ 	.short	0x010a
        /*07de*/ 	.byte	0x3f
	.zero		1


	//   ....[51]....
        /*07e0*/ 	.word	0x0000de10
        /*07e4*/ 	.word	0x00000003
        /*07e8*/ 	.word	0x00000000
        /*07ec*/ 	.short	0x010a
        /*07ee*/ 	.byte	0x3f
	.zero		1


	//   ....[52]....
        /*07f0*/ 	.word	0x0000de70
        /*07f4*/ 	.word	0x00000005
        /*07f8*/ 	.word	0x00032400
        /*07fc*/ 	.short	0x010a
        /*07fe*/ 	.byte	0x3f
	.zero		1


	//   ....[53]....
        /*0800*/ 	.word	0x0000dec0
        /*0804*/ 	.word	0x00000003
        /*0808*/ 	.word	0x00032430
        /*080c*/ 	.short	0x010a
        /*080e*/ 	.byte	0x3f
	.zero		1


	//   ....[54]....
        /*0810*/ 	.word	0x0000df10
        /*0814*/ 	.word	0x00000005
        /*0818*/ 	.word	0x00032410
        /*081c*/ 	.short	0x010a
        /*081e*/ 	.byte	0x3f
	.zero		1


	//   ....[55]....
        /*0820*/ 	.word	0x0000df60
        /*0824*/ 	.word	0x00000003
        /*0828*/ 	.word	0x00032450
        /*082c*/ 	.short	0x010a
        /*082e*/ 	.byte	0x3f
	.zero		1


	//   ....[56]....
        /*0830*/ 	.word	0x0000dfc0
        /*0834*/ 	.word	0x00000099
        /*0838*/ 	.word	0x00032430
        /*083c*/ 	.short	0x010a
        /*083e*/ 	.byte	0x3f
	.zero		1


	//   ....[57]....
        /*0840*/ 	.word	0x0000e020
        /*0844*/ 	.word	0x000000d3
        /*0848*/ 	.word	0x00032450
        /*084c*/ 	.short	0x010a
        /*084e*/ 	.byte	0x3f
	.zero		1


	//   ....[58]....
        /*0850*/ 	.word	0x0000e1c0
        /*0854*/ 	.word	0x00000008
        /*0858*/ 	.word	0x00032440
        /*085c*/ 	.short	0x010a
        /*085e*/ 	.byte	0x3f
	.zero		1


	//   ....[59]....
        /*0860*/ 	.word	0x0000e240
        /*0864*/ 	.word	0x00000008
        /*0868*/ 	.word	0x00032420
        /*086c*/ 	.short	0x010a
        /*086e*/ 	.byte	0x3f
	.zero		1


	//   ....[60]....
        /*0870*/ 	.word	0x0000e290
        /*0874*/ 	.word	0x00000008
        /*0878*/ 	.word	0x00032460
        /*087c*/ 	.short	0x010a
        /*087e*/ 	.byte	0x3f
	.zero		1


	//   ....[61]....
        /*0880*/ 	.word	0x0000e2e0
        /*0884*/ 	.word	0x00000003
        /*0888*/ 	.word	0x00032440
        /*088c*/ 	.short	0x010a
        /*088e*/ 	.byte	0x3f
	.zero		1


	//   ....[62]....
        /*0890*/ 	.word	0x0000e330
        /*0894*/ 	.word	0x00000003
        /*0898*/ 	.word	0x00032460
        /*089c*/ 	.short	0x010a
        /*089e*/ 	.byte	0x3f
	.zero		1


	//   ....[63]....
        /*08a0*/ 	.word	0x0000e380
        /*08a4*/ 	.word	0x00000002
        /*08a8*/ 	.word	0x00032440
        /*08ac*/ 	.short	0x010a
        /*08ae*/ 	.byte	0x3f
	.zero		1


	//   ....[64]....
        /*08b0*/ 	.word	0x0000e3d0
        /*08b4*/ 	.word	0x00000002
        /*08b8*/ 	.word	0x00032460
        /*08bc*/ 	.short	0x010a
        /*08be*/ 	.byte	0x3f
	.zero		1


	//   ....[65]....
        /*08c0*/ 	.word	0x0000e420
        /*08c4*/ 	.word	0x00000002
        /*08c8*/ 	.word	0x00032440
        /*08cc*/ 	.short	0x010a
        /*08ce*/ 	.byte	0x3f
	.zero		1


	//   ....[66]....
        /*08d0*/ 	.word	0x0000e470
        /*08d4*/ 	.word	0x00000002
        /*08d8*/ 	.word	0x00032460
        /*08dc*/ 	.short	0x010a
        /*08de*/ 	.byte	0x3f
	.zero		1


	//   ....[67]....
        /*08e0*/ 	.word	0x0000ee20
        /*08e4*/ 	.word	0x00000000
        /*08e8*/ 	.word	0x00032420
        /*08ec*/ 	.short	0x010a
        /*08ee*/ 	.byte	0x3f
	.zero		1


	//   ....[68]....
        /*08f0*/ 	.word	0x0000efc0
        /*08f4*/ 	.word	0x00000006
        /*08f8*/ 	.word	0x00000000
        /*08fc*/ 	.short	0x010a
        /*08fe*/ 	.byte	0x3f
	.zero		1


	//   ....[69]....
        /*0900*/ 	.word	0x0000f010
        /*0904*/ 	.word	0x00000007
        /*0908*/ 	.word	0x00000000
        /*090c*/ 	.short	0x010a
        /*090e*/ 	.byte	0x3f
	.zero		1


	//   ....[70]....
        /*0910*/ 	.word	0x0000f060
        /*0914*/ 	.word	0x00000004
        /*0918*/ 	.word	0x00000000
        /*091c*/ 	.short	0x010a
        /*091e*/ 	.byte	0x3f
	.zero		1


	//----- nvinfo : EIATTR_NUM_MBARRIERS
	.align		4
.L_268:
        /*0920*/ 	.byte	0x03, 0x38
        /*0922*/ 	.short	0x0017


	//----- nvinfo : EIATTR_EXIT_INSTR_OFFSETS
	.align		4
        /*0924*/ 	.byte	0x04, 0x1c
        /*0926*/ 	.short	(.L_270 - .L_269)


	//   ....[0]....
.L_269:
        /*0928*/ 	.word	0x00000b20


	//   ....[1]....
        /*092c*/ 	.word	0x00009590


	//   ....[2]....
        /*0930*/ 	.word	0x000095f0


	//   ....[3]....
        /*0934*/ 	.word	0x0000de60


	//----- nvinfo : EIATTR_MAX_THREADS
	.align		4
.L_270:
        /*0938*/ 	.byte	0x04, 0x05
        /*093a*/ 	.short	(.L_272 - .L_271)
.L_271:
        /*093c*/ 	.word	0x00000180
        /*0940*/ 	.word	0x00000001
        /*0944*/ 	.word	0x00000001


	//----- nvinfo : EIATTR_CRS_STACK_SIZE
	.align		4
.L_272:
        /*0948*/ 	.byte	0x04, 0x1e
        /*094a*/ 	.short	(.L_274 - .L_273)
.L_273:
        /*094c*/ 	.word	0x00000000


	//----- nvinfo : EIATTR_CBANK_PARAM_SIZE
	.align		4
.L_274:
        /*0950*/ 	.byte	0x03, 0x19
        /*0952*/ 	.short	0x0b70


	//----- nvinfo : EIATTR_PARAM_CBANK
	.align		4
        /*0954*/ 	.byte	0x04, 0x0a
        /*0956*/ 	.short	(.L_276 - .L_275)
	.align		4
.L_275:
        /*0958*/ 	.word	index@(.nv.constant0._ZN7cutlass13device_kernelIN5flash11enable_sm90INS1_16FlashAttnFwdSm90INS1_25CollectiveMainloopFwdSm90ILi2EN4cute5tupleIJNS5_1CILi1EEES8_S8_EEENS6_IJNS7_ILi128EEENS7_ILi96EEENS7_ILi64EEEEEELi256ENS_6half_tEfNS_4arch4Sm90ELb0ELb0ELb0ELb1ELb0ELb0ELb1ELb1ELb0ELb0ELb0ELb0EEENS1_21CollectiveEpilogueFwdINS6_IJSA_NS7_ILi256EEESB_EEES9_SE_SG_Li256ELb1ELb0ELb0ELb0EEENS1_36VarlenDynamicPersistentTileSchedulerILi128ELi96ELi256ELi32ELb0ELb0ELb1ELb0ELb1ELb1EEEEEEEEEvNT_6ParamsE)
        /*095c*/ 	.short	0x0210
        /*095e*/ 	.short	0x0b70


	//----- nvinfo : EIATTR_SW_WAR
	.align		4
.L_276:
        /*0960*/ 	.byte	0x04, 0x36
        /*0962*/ 	.short	(.L_278 - .L_277)
.L_277:
        /*0964*/ 	.word	0x00000008
.L_278:


//--------------------- .nv.info._ZN7cutlass13device_kernelIN5flash11enable_sm90INS1_16FlashAttnFwdSm90INS1_25CollectiveMainloopFwdSm90ILi2EN4cute5tupleIJNS5_1CILi1EEES8_S8_EEENS6_IJNS7_ILi128EEENS7_ILi96EEENS7_ILi64EEEEEELi256ENS_6half_tEfNS_4arch4Sm90ELb0ELb0ELb0ELb1ELb0ELb1ELb1ELb1ELb0ELb0ELb0ELb0EEENS1_21CollectiveEpilogueFwdINS6_IJSA_NS7_ILi256EEESB_EEES9_SE_SG_Li256ELb1ELb0ELb0ELb0EEENS1_36VarlenDynamicPersistentTileSchedulerILi128ELi96ELi256ELi32ELb0ELb0ELb1ELb0ELb1ELb1EEEEEEEEEvNT_6ParamsE --------------------------
	.section	.nv.info._ZN7cutlass13device_kernelIN5flash11enable_sm90INS1_16FlashAttnFwdSm90INS1_25CollectiveMainloopFwdSm90ILi2EN4cute5tupleIJNS5_1CILi1EEES8_S8_EEENS6_IJNS7_ILi128EEENS7_ILi96EEENS7_ILi64EEEEEELi256ENS_6half_tEfNS_4arch4Sm90ELb0ELb0ELb0ELb1ELb0ELb1ELb1ELb1ELb0ELb0ELb0ELb0EEENS1_21CollectiveEpilogueFwdINS6_IJSA_NS7_ILi256EEESB_EEES9_SE_SG_Li256ELb1ELb0ELb0ELb0EEENS1_36VarlenDynamicPersistentTileSchedulerILi128ELi96ELi256ELi32ELb0ELb0ELb1ELb0ELb1ELb1EEEEEEEEEvNT_6ParamsE,"",@"SHT_CUDA_INFO"
	.sectionflags	@""
	.align	4


	//----- nvinfo : EIATTR_CUDA_API_VERSION
	.align		4
        /*0000*/ 	.byte	0x04, 0x37
        /*0002*/ 	.short	(.L_280 - .L_279)
.L_279:
        /*0004*/ 	.word	0x00000082


	//----- nvinfo : EIATTR_KPARAM_INFO
	.align		4
.L_280:
        /*0008*/ 	.byte	0x04, 0x17
        /*000a*/ 	.short	(.L_282 - .L_281)
.L_281:
        /*000c*/ 	.word	0x00000000
        /*0010*/ 	.short	0x0000
        /*0012*/ 	.short	0x0070
        /*0014*/ 	.byte	0x00, 0xf0, 0x01, 0x2c


	//----- nvinfo : EIATTR_SPARSE_MMA_MASK
	.align		4
.L_282:
        /*0018*/ 	.byte	0x03, 0x50
        /*001a*/ 	.short	0x0000


	//----- nvinfo : EIATTR_MAXREG_COUNT
	.align		4
        /*001c*/ 	.byte	0x03, 0x1b
        /*001e*/ 	.short	0x00a8


	//----- nvinfo : EIATTR_NUM_BARRIERS
	.align		4
        /*0020*/ 	.byte	0x02, 0x4c
        /*0022*/ 	.byte	0x10
	.zero		1


	//----- nvinfo : EIATTR_EXTERNS
	.align		4
        /*0024*/ 	.byte	0x04, 0x0f
        /*0026*/ 	.short	(.L_284 - .L_283)


	//   ....[0]....
	.align		4
.L_283:
        /*0028*/ 	.word	index@(__assertfail)


	//----- nvinfo : EIATTR_ANNOTATIONS
	.align		4
.L_284:
        /*002c*/ 	.byte	0x04, 0x55
        /*002e*/ 	.short	(.L_286 - .L_285)


	//   ....[0]....
.L_285:
        /* <DEDUP_REMOVED lines=58> */


	//----- nvinfo : EIATTR_MERCURY_ISA_VERSION
	.align		4
.L_286:
        /*03c0*/ 	.byte	0x03, 0x5f
        /*03c2*/ 	.short	0x0101


	//----- nvinfo : EIATTR_UNUSED_LOAD_BYTE_OFFSET
	.align		4
        /*03c4*/ 	.byte	0x04, 0x44
        /*03c6*/ 	.short	(.L_288 - .L_287)


	//   ....[0]....
.L_287:
        /*03c8*/ 	.word	0x00000b70
        /*03cc*/ 	.word	0x0000fff0


	//   ....[1]....
        /*03d0*/ 	.word	0x0000dc90
        /*03d4*/ 	.word	0x0000fff0


	//----- nvinfo : EIATTR_INT_WARP_WIDE_INSTR_OFFSETS
	.align		4
.L_288:
        /*03d8*/ 	.byte	0x04, 0x31
        /*03da*/ 	.short	(.L_290 - .L_289)


	//   ....[0]....
.L_289:
        /*03dc*/ 	.word	0x000001f0


	//   ....[1]....
        /*03e0*/ 	.word	0x00000230


	//   ....[2]....
        /*03e4*/ 	.word	0x000002a0


	//   ....[3]....
        /*03e8*/ 	.word	0x000002b0


	//   ....[4]....
        /*03ec*/ 	.word	0x00012380


	//   ....[5]....
        /*03f0*/ 	.word	0x00012410


	//   ....[6]....
        /*03f4*/ 	.word	0x00012890


	//   ....[7]....
        /*03f8*/ 	.word	0x000128c0


	//   ....[8]....
        /*03fc*/ 	.word	0x00014ee0


	//   ....[9]....
        /*0400*/ 	.word	0x00014f70


	//----- nvinfo : EIATTR_COOP_GROUP_MASK_REGIDS
	.align		4
.L_290:
        /*0404*/ 	.byte	0x04, 0x29
        /*0406*/ 	.short	(.L_292 - .L_291)


	//   ....[0]....
.L_291:
        /*0408*/ 	.word	0xffffffff


	//   ....[1]....
        /*040c*/ 	.word	0xffffffff


	//   ....[2]....
        /*0410*/ 	.word	0xffffffff


	//   ....[3]....
        /*0414*/ 	.word	0xffffffff


	//   ....[4]....
        /*0418*/ 	.word	0xffffffff


	//   ....[5]....
        /*041c*/ 	.word	0xffffffff


	//   ....[6]....
        /*0420*/ 	.word	0xffffffff


	//   ....[7]....
        /*0424*/ 	.word	0xffffffff


	//   ....[8]....
        /*0428*/ 	.word	0xffffffff


	//   ....[9]....
        /*042c*/ 	.word	0xffffffff


	//   ....[10]....
        /*0430*/ 	.word	0xffffffff


	//   ....[11]....
        /*0434*/ 	.word	0xffffffff


	//   ....[12]....
        /*0438*/ 	.word	0xffffffff


	//   ....[13]....
        /*043c*/ 	.word	0xffffffff


	//   ....[14]....
        /*0440*/ 	.word	0xffffffff


	//   ....[15]....
        /*0444*/ 	.word	0xffffffff


	//   ....[16]....
        /*0448*/ 	.word	0xffffffff


	//   ....[17]....
        /*044c*/ 	.word	0xffffffff


	//   ....[18]....
        /*0450*/ 	.word	0xffffffff


	//   ....[19]....
        /*0454*/ 	.word	0xffffffff


	//   ....[20]....
        /*0458*/ 	.word	0xffffffff


	//   ....[21]....
        /*045c*/ 	.word	0xffffffff


	//   ....[22]....
        /*0460*/ 	.word	0xffffffff


	//   ....[23]....
        /*0464*/ 	.word	0xffffffff


	//   ....[24]....
        /*0468*/ 	.word	0xffffffff


	//   ....[25]....
        /*046c*/ 	.word	0xffffffff


	//   ....[26]....
        /*0470*/ 	.word	0xffffffff


	//   ....[27]....
        /*0474*/ 	.word	0xffffffff


	//   ....[28]....
        /*0478*/ 	.word	0xffffffff


	//   ....[29]....
        /*047c*/ 	.word	0xffffffff


	//   ....[30]....
        /*0480*/ 	.word	0xffffffff


	//   ....[31]....
        /*0484*/ 	.word	0xffffffff


	//   ....[32]....
        /*0488*/ 	.word	0xffffffff


	//   ....[33]....
        /*048c*/ 	.word	0xffffffff


	//   ....[34]....
        /*0490*/ 	.word	0xffffffff


	//   ....[35]....
        /*0494*/ 	.word	0xffffffff


	//   ....[36]....
        /*0498*/ 	.word	0xffffffff


	//   ....[37]....
        /*049c*/ 	.word	0xffffffff


	//   ....[38]....
        /*04a0*/ 	.word	0xffffffff


	//   ....[39]....
        /*04a4*/ 	.word	0xffffffff


	//   ....[40]....
        /*04a8*/ 	.word	0xffffffff


	//   ....[41]....
        /*04ac*/ 	.word	0xffffffff


	//   ....[42]....
        /*04b0*/ 	.word	0xffffffff


	//   ....[43]....
        /*04b4*/ 	.word	0xffffffff


	//   ....[44]....
        /*04b8*/ 	.word	0xffffffff


	//   ....[45]....
        /*04bc*/ 	.word	0xffffffff


	//   ....[46]....
        /*04c0*/ 	.word	0xffffffff


	//   ....[47]....
        /*04c4*/ 	.word	0xffffffff


	//   ....[48]....
        /*04c8*/ 	.word	0xffffffff


	//   ....[49]....
        /*04cc*/ 	.word	0xffffffff


	//   ....[50]....
        /*04d0*/ 	.word	0xffffffff


	//   ....[51]....
        /*04d4*/ 	.word	0xffffffff


	//   ....[52]....
        /*04d8*/ 	.word	0xffffffff


	//   ....[53]....
        /*04dc*/ 	.word	0xffffffff


	//   ....[54]....
        /*04e0*/ 	.word	0x0500000f


	//   ....[55]....
        /*04e4*/ 	.word	0x0500000f


	//   ....[56]....
        /*04e8*/ 	.word	0x0500000f


	//   ....[57]....
        /*04ec*/ 	.word	0x0500000f


	//   ....[58]....
        /*04f0*/ 	.word	0x0500000f


	//   ....[59]....
        /*04f4*/ 	.word	0x0500000f


	//   ....[60]....
        /*04f8*/ 	.word	0x0500000f


	//   ....[61]....
        /*04fc*/ 	.word	0x0500000f


	//   ....[62]....
        /*0500*/ 	.word	0x0500000f


	//   ....[63]....
        /*0504*/ 	.word	0x0500000f


	//   ....[64]....
        /*0508*/ 	.word	0x0500000f


	//   ....[65]....
        /*050c*/ 	.word	0x0500000f


	//   ....[66]....
        /*0510*/ 	.word	0x0500000f


	//   ....[67]....
        /*0514*/ 	.word	0x0500000f


	//   ....[68]....
        /*0518*/ 	.word	0x0500000f


	//   ....[69]....
        /*051c*/ 	.word	0x0500000f


	//   ....[70]....
        /*0520*/ 	.word	0x0500000f


	//   ....[71]....
        /*0524*/ 	.word	0x0500000f


	//   ....[72]....
        /*0528*/ 	.word	0x0500000f


	//   ....[73]....
        /*052c*/ 	.word	0x0500000f


	//   ....[74]....
        /*0530*/ 	.word	0x0500000f


	//   ....[75]....
        /*0534*/ 	.word	0x0500000f


	//   ....[76]....
        /*0538*/ 	.word	0x0500000f


	//   ....[77]....
        /*053c*/ 	.word	0x0500000f


	//   ....[78]....
        /*0540*/ 	.word	0x0500000f


	//   ....[79]....
        /*0544*/ 	.word	0x0500000f


	//   ....[80]....
        /*0548*/ 	.word	0x0500000f


	//   ....[81]....
        /*054c*/ 	.word	0x0500000f


	//   ....[82]....
        /*0550*/ 	.word	0x0500000f


	//----- nvinfo : EIATTR_COOP_GROUP_INSTR_OFFSETS
	.align		4
.L_292:
        /*0554*/ 	.byte	0x04, 0x28
        /*0556*/ 	.short	(.L_294 - .L_293)


	//   ....[0]....
.L_293:
        /*0558*/ 	.word	0x00000070


	//   ....[1]....
        /*055c*/ 	.word	0x00000200


	//   ....[2]....
        /*0560*/ 	.word	0x00000250


	//   ....[3]....
        /*0564*/ 	.word	0x000004a0


	//   ....[4]....
        /*0568*/ 	.word	0x00000600


	//   ....[5]....
        /*056c*/ 	.word	0x00000720


	//   ....[6]....
        /*0570*/ 	.word	0x00000880


	//   ....[7]....
        /*0574*/ 	.word	0x00005bb0


	//   ....[8]....
        /*0578*/ 	.word	0x00009a30


	//   ....[9]....
        /*057c*/ 	.word	0x00009ab0


	//   ....[10]....
        /*0580*/ 	.word	0x00009ad0


	//   ....[11]....
        /*0584*/ 	.word	0x00009b00


	//   ....[12]....
        /*0588*/ 	.word	0x0000ba90


	//   ....[13]....
        /*058c*/ 	.word	0x0000bac0


	//   ....[14]....
        /*0590*/ 	.word	0x0000bb10


	//   ....[15]....
        /*0594*/ 	.word	0x0000bb30


	//   ....[16]....
        /*0598*/ 	.word	0x0000d1f0


	//   ....[17]....
        /*059c*/ 	.word	0x0000d260


	//   ....[18]....
        /*05a0*/ 	.word	0x0000d2b0


	//   ....[19]....
        /*05a4*/ 	.word	0x0000d2d0


	//   ....[20]....
        /*05a8*/ 	.word	0x000105c0


	//   ....[21]....
        /*05ac*/ 	.word	0x00010750


	//   ....[22]....
        /*05b0*/ 	.word	0x00010780


	//   ....[23]....
        /*05b4*/ 	.word	0x000107c0


	//   ....[24]....
        /*05b8*/ 	.word	0x00010820


	//   ....[25]....
        /*05bc*/ 	.word	0x00010880


	//   ....[26]....
        /*05c0*/ 	.word	0x000108c0


	//   ....[27]....
        /*05c4*/ 	.word	0x00010a70


	//   ....[28]....
        /*05c8*/ 	.word	0x00010ad0


	//   ....[29]....
        /*05cc*/ 	.word	0x00010b10


	//   ....[30]....
        /*05d0*/ 	.word	0x00010b50


	//   ....[31]....
        /*05d4*/ 	.word	0x00010b80


	//   ....[32]....
        /*05d8*/ 	.word	0x00010bb0


	//   ....[33]....
        /*05dc*/ 	.word	0x00010c40


	//   ....[34]....
        /*05e0*/ 	.word	0x00010c70


	//   ....[35]....
        /*05e4*/ 	.word	0x00010d00


	//   ....[36]....
        /*05e8*/ 	.word	0x00015000


	//   ....[37]....
        /*05ec*/ 	.word	0x00015010


	//   ....[38]....
        /*05f0*/ 	.word	0x00015120


	//   ....[39]....
        /*05f4*/ 	.word	0x00015180


	//   ....[40]....
        /*05f8*/ 	.word	0x000151c0


	//   ....[41]....
        /*05fc*/ 	.word	0x00015200


	//   ....[42]....
        /*0600*/ 	.word	0x00015230


	//   ....[43]....
        /*0604*/ 	.word	0x00015260


	//   ....[44]....
        /*0608*/ 	.word	0x000153f0


	//   ....[45]....
        /*060c*/ 	.word	0x00015450


	//   ....[46]....
        /*0610*/ 	.word	0x00015490


	//   ....[47]....
        /*0614*/ 	.word	0x000154d0


	//   ....[48]....
        /*0618*/ 	.word	0x00015500


	//   ....[49]....
        /*061c*/ 	.word	0x00015530


	//   ....[50]....
        /*0620*/ 	.word	0x000155f0


	//   ....[51]....
        /*0624*/ 	.word	0x00015610


	//   ....[52]....
        /*0628*/ 	.word	0x00015680


	//   ....[53]....
        /*062c*/ 	.word	0x00015ab0


	//   ....[54]....
        /*0630*/ 	.word	0x00015f10


	//   ....[55]....
        /*0634*/ 	.word	0x00015fb0


	//   ....[56]....
        /*0638*/ 	.word	0x00016050


	//   ....[57]....
        /*063c*/ 	.word	0x000160f0


	//   ....[58]....
        /*0640*/ 	.word	0x00016190


	//   ....[59]....
        /*0644*/ 	.word	0x00016280


	//   ....[60]....
        /*0648*/ 	.word	0x00016320


	//   ....[61]....
        /*064c*/ 	.word	0x000163c0


	//   ....[62]....
        /*0650*/ 	.word	0x00016460


	//   ....[63]....
        /*0654*/ 	.word	0x00016710


	//   ....[64]....
        /*0658*/ 	.word	0x000169f0


	//   ....[65]....
        /*065c*/ 	.word	0x00016e10


	//   ....[66]....
        /*0660*/ 	.word	0x00016ea0


	//   ....[67]....
        /*0664*/ 	.word	0x00016f40


	//   ....[68]....
        /*0668*/ 	.word	0x00016ff0


	//   ....[69]....
        /*066c*/ 	.word	0x00017070


	//   ....[70]....
        /*0670*/ 	.word	0x000170f0


	//   ....[71]....
        /*0674*/ 	.word	0x00017170


	//   ....[72]....
        /*0678*/ 	.word	0x000171f0


	//   ....[73]....
        /*067c*/ 	.word	0x00017280


	//   ....[74]....
        /*0680*/ 	.word	0x00017330


	//   ....[75]....
        /*0684*/ 	.word	0x000173b0


	//   ....[76]....
        /*0688*/ 	.word	0x00017430


	//   ....[77]....
        /*068c*/ 	.word	0x000174b0


	//   ....[78]....
        /*0690*/ 	.word	0x00017530


	//   ....[79]....
        /*0694*/ 	.word	0x000175a0


	//   ....[80]....
        /*0698*/ 	.word	0x00017640


	//   ....[81]....
        /*069c*/ 	.word	0x000176d0


	//   ....[82]....
        /*06a0*/ 	.word	0x000177f0


	//----- nvinfo : EIATTR_REG_RECONFIG
	.align		4
.L_294:
        /*06a4*/ 	.byte	0x01, 0x54
	.zero		2


	//----- nvinfo : EIATTR_SYSCALL_OFFSETS
	.align		4
        /*06a8*/ 	.byte	0x04, 0x46
        /*06aa*/ 	.short	(.L_296 - .L_295)


	//   ....[0]....
.L_295:
        /*06ac*/ 	.word	0x00001790


	//   ....[1]....
        /*06b0*/ 	.word	0x000018e0


	//   ....[2]....
        /*06b4*/ 	.word	0x00005d20


	//   ....[3]....
        /*06b8*/ 	.word	0x000061b0


	//   ....[4]....
        /*06bc*/ 	.word	0x000125a0


	//   ....[5]....
        /*06c0*/ 	.word	0x000126e0


	//   ....[6]....
        /*06c4*/ 	.word	0x000127e0


	//----- nvinfo : EIATTR_MBARRIER_INSTR_OFFSETS
	.align		4
.L_296:
        /*06c8*/ 	.byte	0x04, 0x39
        /*06ca*/ 	.short	(.L_298 - .L_297)


	//   ....[0]....
.L_297:
        /*06cc*/ 	.word	0x00000340
        /*06d0*/ 	.word	0x000000ff
        /*06d4*/ 	.word	0x00032400
        /*06d8*/ 	.short	0x0100
        /*06da*/ 	.byte	0x08
	.zero		1


	//   ....[1]....
        /*06dc*/ 	.word	0x00000350
        /*06e0*/ 	.word	0x000000ff
        /*06e4*/ 	.word	0x00032410
        /*06e8*/ 	.short	0x0100
        /*06ea*/ 	.byte	0x08
	.zero		1


	//   ....[2]....
        /*06ec*/ 	.word	0x00000360
        /*06f0*/ 	.word	0x000000ff
        /*06f4*/ 	.word	0x00032420
        /*06f8*/ 	.short	0x0100
        /*06fa*/ 	.byte	0x08
	.zero		1


	//   ....[3]....
        /*06fc*/ 	.word	0x00000450
        /*0700*/ 	.word	0x000000ff
        /*0704*/ 	.word	0x00032430
        /*0708*/ 	.short	0x0100
        /*070a*/ 	.byte	0x08
	.zero		1


	//   ....[4]....
        /*070c*/ 	.word	0x00000460
        /*0710*/ 	.word	0x000000ff
        /*0714*/ 	.word	0x00032440
        /*0718*/ 	.short	0x0100
        /*071a*/ 	.byte	0x08
	.zero		1


	//   ....[5]....
        /*071c*/ 	.word	0x00000470
        /*0720*/ 	.word	0x000000ff
        /*0724*/ 	.word	0x00032438
        /*0728*/ 	.short	0x0100
        /*072a*/ 	.byte	0x08
	.zero		1


	//   ....[6]....
        /*072c*/ 	.word	0x00000480
        /*0730*/ 	.word	0x000000ff
        /*0734*/ 	.word	0x00032448
        /*0738*/ 	.short	0x0100
        /*073a*/ 	.byte	0x08
	.zero		1


	//   ....[7]....
        /*073c*/ 	.word	0x000005b0
        /*0740*/ 	.word	0x000000ff
        /*0744*/ 	.word	0x00032450
        /*0748*/ 	.short	0x0100
        /*074a*/ 	.byte	0x08
	.zero		1


	//   ....[8]....
        /*074c*/ 	.word	0x000005c0
        /*0750*/ 	.word	0x000000ff
        /*0754*/ 	.word	0x00032460
        /*0758*/ 	.short	0x0100
        /*075a*/ 	.byte	0x08
	.zero		1


	//   ....[9]....
        /*075c*/ 	.word	0x000005d0
        /*0760*/ 	.word	0x000000ff
        /*0764*/ 	.word	0x00032458
        /*0768*/ 	.short	0x0100
        /*076a*/ 	.byte	0x08
	.zero		1


	//   ....[10]....
        /*076c*/ 	.word	0x000005e0
        /*0770*/ 	.word	0x000000ff
        /*0774*/ 	.word	0x00032468
        /*0778*/ 	.short	0x0100
        /*077a*/ 	.byte	0x08
	.zero		1


	//   ....[11]....
        /*077c*/ 	.word	0x000006d0
        /*0780*/ 	.word	0x000000ff
        /*0784*/ 	.word	0x00032470
        /*0788*/ 	.short	0x0100
        /*078a*/ 	.byte	0x06
	.zero		1


	//   ....[12]....
        /*078c*/ 	.word	0x000006e0
        /*0790*/ 	.word	0x000000ff
        /*0794*/ 	.word	0x00032480
        /*0798*/ 	.short	0x0100
        /*079a*/ 	.byte	0x06
	.zero		1


	//   ....[13]....
        /*079c*/ 	.word	0x000006f0
        /*07a0*/ 	.word	0x000000ff
        /*07a4*/ 	.word	0x00032478
        /*07a8*/ 	.short	0x0100
        /*07aa*/ 	.byte	0x06
	.zero		1


	//   ....[14]....
        /*07ac*/ 	.word	0x00000700
        /*07b0*/ 	.word	0x000000ff
        /*07b4*/ 	.word	0x00032488
        /*07b8*/ 	.short	0x0100
        /*07ba*/ 	.byte	0x06
	.zero		1


	//   ....[15]....
        /*07bc*/ 	.word	0x00000830
        /*07c0*/ 	.word	0x000000ff
        /*07c4*/ 	.word	0x00032490
        /*07c8*/ 	.short	0x0100
        /*07ca*/ 	.byte	0x08
	.zero		1


	//   ....[16]....
        /*07cc*/ 	.word	0x00000840
        /*07d0*/ 	.word	0x000000ff
        /*07d4*/ 	.word	0x000324a0
        /*07d8*/ 	.short	0x0100
        /*07da*/ 	.byte	0x08
	.zero		1


	//   ....[17]....
        /*07dc*/ 	.word	0x00000850
        /*07e0*/ 	.word	0x000000ff
        /*07e4*/ 	.word	0x00032498
        /*07e8*/ 	.short	0x0100
        /*07ea*/ 	.byte	0x08
	.zero		1


	//   ....[18]....
        /*07ec*/ 	.word	0x00000860
        /*07f0*/ 	.word	0x000000ff
        /*07f4*/ 	.word	0x000324a8
        /*07f8*/ 	.short	0x0100
        /*07fa*/ 	.byte	0x08
	.zero		1


	//   ....[19]....
        /*07fc*/ 	.word	0x00000990
        /*0800*/ 	.word	0x000000ff
        /*0804*/ 	.word	0x000324b0
        /*0808*/ 	.short	0x0100
        /*080a*/ 	.byte	0x08
	.zero		1


	//   ....[20]....
        /*080c*/ 	.word	0x000009a0
        /*0810*/ 	.word	0x000000ff
        /*0814*/ 	.word	0x000324c0
        /*0818*/ 	.short	0x0100
        /*081a*/ 	.byte	0x08
	.zero		1


	//   ....[21]....
        /*081c*/ 	.word	0x000009b0
        /*0820*/ 	.word	0x000000ff
        /*0824*/ 	.word	0x000324b8
        /*0828*/ 	.short	0x0100
        /*082a*/ 	.byte	0x08
	.zero		1


	//   ....[22]....
        /*082c*/ 	.word	0x000009c0
        /*0830*/ 	.word	0x000000ff
        /*0834*/ 	.word	0x000324c8
        /*0838*/ 	.short	0x0100
        /*083a*/ 	.byte	0x08
	.zero		1


	//   ....[23]....
        /*083c*/ 	.word	0x00002bb0
        /*0840*/ 	.word	0x0000005f
        /*0844*/ 	.word	0x00032490
        /*0848*/ 	.short	0x010a
        /*084a*/ 	.byte	0x3f
	.zero		1


	//   ....[24]....
        /*084c*/ 	.word	0x00003d50
        /*0850*/ 	.word	0x0000005f
        /*0854*/ 	.word	0x00032490
        /*0858*/ 	.short	0x010a
        /*085a*/ 	.byte	0x3f
	.zero		1


	//   ....[25]....
        /*085c*/ 	.word	0x00004da0
        /*0860*/ 	.word	0x0000005f
        /*0864*/ 	.word	0x00032490
        /*0868*/ 	.short	0x010a
        /*086a*/ 	.byte	0x3f
	.zero		1


	//   ....[26]....
        /*086c*/ 	.word	0x00004fb0
        /*0870*/ 	.word	0x00000028
        /*0874*/ 	.word	0x00000000
        /*0878*/ 	.short	0x0101
        /*087a*/ 	.byte	0x3f
	.zero		1


	//   ....[27]....
        /*087c*/ 	.word	0x00004ff0
        /*0880*/ 	.word	0x0000005f
        /*0884*/ 	.word	0x000324b0
        /*0888*/ 	.short	0x010a
        /*088a*/ 	.byte	0x3f
	.zero		1


	//   ....[28]....
        /*088c*/ 	.word	0x00005650
        /*0890*/ 	.word	0x0000005f
        /*0894*/ 	.word	0x00000000
        /*0898*/ 	.short	0x0101
        /*089a*/ 	.byte	0x3f
	.zero		1


	//   ....[29]....
        /*089c*/ 	.word	0x00005db0
        /*08a0*/ 	.word	0x00000012
        /*08a4*/ 	.word	0x00032400
        /*08a8*/ 	.short	0x010a
        /*08aa*/ 	.byte	0x3f
	.zero		1


	//   ....[30]....
        /*08ac*/ 	.word	0x00005e00
        /*08b0*/ 	.word	0x00000012
        /*08b4*/ 	.word	0x00032400
        /*08b8*/ 	.short	0x010a
        /*08ba*/ 	.byte	0x3f
	.zero		1


	//   ....[31]....
        /*08bc*/ 	.word	0x00006480
        /*08c0*/ 	.word	0x00000012
        /*08c4*/ 	.word	0x00032400
        /*08c8*/ 	.short	0x010a
        /*08ca*/ 	.byte	0x3f
	.zero		1


	//   ....[32]....
        /*08cc*/ 	.word	0x000072f0
        /*08d0*/ 	.word	0x00000012
        /*08d4*/ 	.word	0x00032400
        /*08d8*/ 	.short	0x010a
        /*08da*/ 	.byte	0x3f
	.zero		1


	//   ....[33]....
        /*08dc*/ 	.word	0x000080e0
        /*08e0*/ 	.word	0x00000003
        /*08e4*/ 	.word	0x00032430
        /*08e8*/ 	.short	0x010a
        /*08ea*/ 	.byte	0x3f
	.zero		1


	//   ....[34]....
        /*08ec*/ 	.word	0x00008150
        /*08f0*/ 	.word	0x00000003
        /*08f4*/ 	.word	0x00032430
        /*08f8*/ 	.short	0x010a
        /*08fa*/ 	.byte	0x3f
	.zero		1


	//   ....[35]....
        /*08fc*/ 	.word	0x00008540
        /*0900*/ 	.word	0x00000012
        /*0904*/ 	.word	0x00032410
        /*0908*/ 	.short	0x010a
        /*090a*/ 	.byte	0x3f
	.zero		1


	//   ....[36]....
        /*090c*/ 	.word	0x00008590
        /*0910*/ 	.word	0x00000003
        /*0914*/ 	.word	0x00032450
        /*0918*/ 	.short	0x010a
        /*091a*/ 	.byte	0x3f
	.zero		1


	//   ....[37]....
        /*091c*/ 	.word	0x00008610
        /*0920*/ 	.word	0x00000003
        /*0924*/ 	.word	0x00032450
        /*0928*/ 	.short	0x010a
        /*092a*/ 	.byte	0x3f
	.zero		1


	//   ....[38]....
        /*092c*/ 	.word	0x00009d10
        /*0930*/ 	.word	0x00000018
        /*0934*/ 	.word	0x00000000
        /*0938*/ 	.short	0x0101
        /*093a*/ 	.byte	0x3f
	.zero		1


	//   ....[39]....
        /*093c*/ 	.word	0x0000a920
        /*0940*/ 	.word	0x00000003
        /*0944*/ 	.word	0x00000000
        /*0948*/ 	.short	0x0101
        /*094a*/ 	.byte	0x3f
	.zero		1


	//   ....[40]....
        /*094c*/ 	.word	0x0000aa30
        /*0950*/ 	.word	0x00000006
        /*0954*/ 	.word	0x00032430
        /*0958*/ 	.short	0x010a
        /*095a*/ 	.byte	0x3f
	.zero		1


	//   ....[41]....
        /*095c*/ 	.word	0x0000aa90
        /*0960*/ 	.word	0x00000006
        /*0964*/ 	.word	0x00032430
        /*0968*/ 	.short	0x010a
        /*096a*/ 	.byte	0x3f
	.zero		1


	//   ....[42]....
        /*096c*/ 	.word	0x0000ad40
        /*0970*/ 	.word	0x00000006
        /*0974*/ 	.word	0x00032450
        /*0978*/ 	.short	0x010a
        /*097a*/ 	.byte	0x3f
	.zero		1


	//   ....[43]....
        /*097c*/ 	.word	0x0000ad90
        /*0980*/ 	.word	0x00000006
        /*0984*/ 	.word	0x00032450
        /*0988*/ 	.short	0x010a
        /*098a*/ 	.byte	0x3f
	.zero		1


	//   ....[44]....
        /*098c*/ 	.word	0x0000bc30
        /*0990*/ 	.word	0x0000000d
        /*0994*/ 	.word	0x00000000
        /*0998*/ 	.short	0x0101
        /*099a*/ 	.byte	0x3f
	.zero		1


	//   ....[45]....
        /*099c*/ 	.word	0x0000d1c0
        /*09a0*/ 	.word	0x00000006
        /*09a4*/ 	.word	0x00000000
        /*09a8*/ 	.short	0x0101
        /*09aa*/ 	.byte	0x3f
	.zero		1


	//   ....[46]....
        /*09ac*/ 	.word	0x0000f2e0
        /*09b0*/ 	.word	0x00000000
        /*09b4*/ 	.word	0x00000000
        /*09b8*/ 	.short	0x0101
        /*09ba*/ 	.byte	0x3f
	.zero		1


	//   ....[47]....
        /*09bc*/ 	.word	0x00011720
        /*09c0*/ 	.word	0x00000005
        /*09c4*/ 	.word	0x00032420
        /*09c8*/ 	.short	0x010a
        /*09ca*/ 	.byte	0x3f
	.zero		1


	//   ....[48]....
        /*09cc*/ 	.word	0x000117a0
        /*09d0*/ 	.word	0x00000007
        /*09d4*/ 	.word	0x000324a0
        /*09d8*/ 	.short	0x010a
        /*09da*/ 	.byte	0x3f
	.zero		1


	//   ....[49]....
        /*09dc*/ 	.word	0x00011980
        /*09e0*/ 	.word	0x00000007
        /*09e4*/ 	.word	0x000324c0
        /*09e8*/ 	.short	0x010a
        /*09ea*/ 	.byte	0x3f
	.zero		1


	//   ....[50]....
        /*09ec*/ 	.word	0x00011d90
        /*09f0*/ 	.word	0x00000007
        /*09f4*/ 	.word	0x000324a0
        /*09f8*/ 	.short	0x010a
        /*09fa*/ 	.byte	0x3f
	.zero		1


	//   ....[51]....
        /*09fc*/ 	.word	0x00011f50
        /*0a00*/ 	.word	0x00000007
        /*0a04*/ 	.word	0x000324c0
        /*0a08*/ 	.short	0x010a
        /*0a0a*/ 	.byte	0x3f
	.zero		1


	//   ....[52]....
        /*0a0c*/ 	.word	0x00012d40
        /*0a10*/ 	.word	0x00000005
        /*0a14*/ 	.word	0x00032440
        /*0a18*/ 	.short	0x010a
        /*0a1a*/ 	.byte	0x3f
	.zero		1


	//   ....[53]....
        /*0a1c*/ 	.word	0x00013360
        /*0a20*/ 	.word	0x00000005
        /*0a24*/ 	.word	0x00032420
        /*0a28*/ 	.short	0x010a
        /*0a2a*/ 	.byte	0x3f
	.zero		1


	//   ....[54]....
        /*0a2c*/ 	.word	0x00013430
        /*0a30*/ 	.word	0x00000002
        /*0a34*/ 	.word	0x00032460
        /*0a38*/ 	.short	0x010a
        /*0a3a*/ 	.byte	0x3f
	.zero		1


	//   ....[55]....
        /*0a3c*/ 	.word	0x00013aa0
        /*0a40*/ 	.word	0x00000002
        /*0a44*/ 	.word	0x00032440
        /*0a48*/ 	.short	0x010a
        /*0a4a*/ 	.byte	0x3f
	.zero		1


	//   ....[56]....
        /*0a4c*/ 	.word	0x00013cb0
        /*0a50*/ 	.word	0x00000002
        /*0a54*/ 	.word	0x00032460
        /*0a58*/ 	.short	0x010a
        /*0a5a*/ 	.byte	0x3f
	.zero		1


	//   ....[57]....
        /*0a5c*/ 	.word	0x00014210
        /*0a60*/ 	.word	0x00000003
        /*0a64*/ 	.word	0x00032440
        /*0a68*/ 	.short	0x010a
        /*0a6a*/ 	.byte	0x3f
	.zero		1


	//   ....[58]....
        /*0a6c*/ 	.word	0x00014410
        /*0a70*/ 	.word	0x00000003
        /*0a74*/ 	.word	0x00032460
        /*0a78*/ 	.short	0x010a
        /*0a7a*/ 	.byte	0x3f
	.zero		1


	//   ....[59]....
        /*0a7c*/ 	.word	0x000148f0
        /*0a80*/ 	.word	0x00000003
        /*0a84*/ 	.word	0x00032440
        /*0a88*/ 	.short	0x010a
        /*0a8a*/ 	.byte	0x3f
	.zero		1


	//   ....[60]....
        /*0a8c*/ 	.word	0x00014b00
        /*0a90*/ 	.word	0x00000003
        /*0a94*/ 	.word	0x00032460
        /*0a98*/ 	.short	0x010a
        /*0a9a*/ 	.byte	0x3f
	.zero		1


	//   ....[61]....
        /*0a9c*/ 	.word	0x00015a40
        /*0aa0*/ 	.word	0x00000000
        /*0aa4*/ 	.word	0x00032420
        /*0aa8*/ 	.short	0x010a
        /*0aaa*/ 	.byte	0x3f
	.zero		1


	//   ....[62]....
        /*0aac*/ 	.word	0x00015c00
        /*0ab0*/ 	.word	0x00000006
        /*0ab4*/ 	.word	0x00000000
        /*0ab8*/ 	.short	0x010a
        /*0aba*/ 	.byte	0x3f
	.zero		1


	//   ....[63]....
        /*0abc*/ 	.word	0x00015c70
        /*0ac0*/ 	.word	0x00000007
        /*0ac4*/ 	.word	0x00000000
        /*0ac8*/ 	.short	0x010a
        /*0aca*/ 	.byte	0x3f
	.zero		1


	//   ....[64]....
        /*0acc*/ 	.word	0x00015ce0
        /*0ad0*/ 	.word	0x00000004
        /*0ad4*/ 	.word	0x00000000
        /*0ad8*/ 	.short	0x010a
        /*0ada*/ 	.byte	0x3f
	.zero		1


	//   ....[65]....
        /*0adc*/ 	.word	0x00015d10
        /*0ae0*/ 	.word	0x00000003
        /*0ae4*/ 	.word	0x00000000
        /*0ae8*/ 	.short	0x010a
        /*0aea*/ 	.byte	0x3f
	.zero		1


	//   ....[66]....
        /*0aec*/ 	.word	0x00015d70
        /*0af0*/ 	.word	0x0000005f
        /*0af4*/ 	.word	0x00032490
        /*0af8*/ 	.short	0x010a
        /*0afa*/ 	.byte	0x3f
	.zero		1


	//   ....[67]....
        /*0afc*/ 	.word	0x00015dc0
        /*0b00*/ 	.word	0x0000005f
        /*0b04*/ 	.word	0x00032490
        /*0b08*/ 	.short	0x010a
        /*0b0a*/ 	.byte	0x3f
	.zero		1


	//   ....[68]....
        /*0b0c*/ 	.word	0x00015e10
        /*0b10*/ 	.word	0x0000005f
        /*0b14*/ 	.word	0x00032490
        /*0b18*/ 	.short	0x010a
        /*0b1a*/ 	.byte	0x3f
	.zero		1


	//   ....[69]....
        /*0b1c*/ 	.word	0x00015e60
        /*0b20*/ 	.word	0x0000005f
        /*0b24*/ 	.word	0x000324b0
        /*0b28*/ 	.short	0x010a
        /*0b2a*/ 	.byte	0x3f
	.zero		1


	//   ....[70]....
        /*0b2c*/ 	.word	0x000161d0
        /*0b30*/ 	.word	0x00000012
        /*0b34*/ 	.word	0x00032400
        /*0b38*/ 	.short	0x010a
        /*0b3a*/ 	.byte	0x3f
	.zero		1


	//   ....[71]....
        /*0b3c*/ 	.word	0x000164a0
        /*0b40*/ 	.word	0x00000012
        /*0b44*/ 	.word	0x00032400
        /*0b48*/ 	.short	0x010a
        /*0b4a*/ 	.byte	0x3f
	.zero		1


	//   ....[72]....
        /*0b4c*/ 	.word	0x000164f0
        /*0b50*/ 	.word	0x00000003
        /*0b54*/ 	.word	0x00032430
        /*0b58*/ 	.short	0x010a
        /*0b5a*/ 	.byte	0x3f
	.zero		1


	//   ....[73]....
        /*0b5c*/ 	.word	0x00016540
        /*0b60*/ 	.word	0x00000012
        /*0b64*/ 	.word	0x00032410
        /*0b68*/ 	.short	0x010a
        /*0b6a*/ 	.byte	0x3f
	.zero		1


	//   ....[74]....
        /*0b6c*/ 	.word	0x00016590
        /*0b70*/ 	.word	0x00000003
        /*0b74*/ 	.word	0x00032450
        /*0b78*/ 	.short	0x010a
        /*0b7a*/ 	.byte	0x3f
	.zero		1


	//   ....[75]....
        /*0b7c*/ 	.word	0x000165e0
        /*0b80*/ 	.word	0x00000006
        /*0b84*/ 	.word	0x00032430
        /*0b88*/ 	.short	0x010a
        /*0b8a*/ 	.byte	0x3f
	.zero		1


	//   ....[76]....
        /*0b8c*/ 	.word	0x00016630
        /*0b90*/ 	.word	0x00000006
        /*0b94*/ 	.word	0x00032450
        /*0b98*/ 	.short	0x010a
        /*0b9a*/ 	.byte	0x3f
	.zero		1


	//   ....[77]....
        /*0b9c*/ 	.word	0x000167d0
        /*0ba0*/ 	.word	0x00000005
        /*0ba4*/ 	.word	0x00032420
        /*0ba8*/ 	.short	0x010a
        /*0baa*/ 	.byte	0x3f
	.zero		1


	//   ....[78]....
        /*0bac*/ 	.word	0x00016820
        /*0bb0*/ 	.word	0x00000007
        /*0bb4*/ 	.word	0x000324a0
        /*0bb8*/ 	.short	0x010a
        /*0bba*/ 	.byte	0x3f
	.zero		1


	//   ....[79]....
        /*0bbc*/ 	.word	0x00016870
        /*0bc0*/ 	.word	0x00000007
        /*0bc4*/ 	.word	0x000324c0
        /*0bc8*/ 	.short	0x010a
        /*0bca*/ 	.byte	0x3f
	.zero		1


	//   ....[80]....
        /*0bcc*/ 	.word	0x000168c0
        /*0bd0*/ 	.word	0x00000007
        /*0bd4*/ 	.word	0x000324a0
        /*0bd8*/ 	.short	0x010a
        /*0bda*/ 	.byte	0x3f
	.zero		1


	//   ....[81]....
        /*0bdc*/ 	.word	0x00016910
        /*0be0*/ 	.word	0x00000007
        /*0be4*/ 	.word	0x000324c0
        /*0be8*/ 	.short	0x010a
        /*0bea*/ 	.byte	0x3f
	.zero		1


	//   ....[82]....
        /*0bec*/ 	.word	0x00016ab0
        /*0bf0*/ 	.word	0x00000005
        /*0bf4*/ 	.word	0x00032440
        /*0bf8*/ 	.short	0x010a
        /*0bfa*/ 	.byte	0x3f
	.zero		1


	//   ....[83]....
        /*0bfc*/ 	.word	0x00016b30
        /*0c00*/ 	.word	0x00000005
        /*0c04*/ 	.word	0x00032420
        /*0c08*/ 	.short	0x010a
        /*0c0a*/ 	.byte	0x3f
	.zero		1


	//   ....[84]....
        /*0c0c*/ 	.word	0x00016b80
        /*0c10*/ 	.word	0x00000002
        /*0c14*/ 	.word	0x00032460
        /*0c18*/ 	.short	0x010a
        /*0c1a*/ 	.byte	0x3f
	.zero		1


	//   ....[85]....
        /*0c1c*/ 	.word	0x00016bd0
        /*0c20*/ 	.word	0x00000002
        /*0c24*/ 	.word	0x00032440
        /*0c28*/ 	.short	0x010a
        /*0c2a*/ 	.byte	0x3f
	.zero		1


	//   ....[86]....
        /*0c2c*/ 	.word	0x00016c20
        /*0c30*/ 	.word	0x00000002
        /*0c34*/ 	.word	0x00032460
        /*0c38*/ 	.short	0x010a
        /*0c3a*/ 	.byte	0x3f
	.zero		1


	//   ....[87]....
        /*0c3c*/ 	.word	0x00016c70
        /*0c40*/ 	.word	0x00000003
        /*0c44*/ 	.word	0x00032440
        /*0c48*/ 	.short	0x010a
        /*0c4a*/ 	.byte	0x3f
	.zero		1


	//   ....[88]....
        /*0c4c*/ 	.word	0x00016cc0
        /*0c50*/ 	.word	0x00000003
        /*0c54*/ 	.word	0x00032460
        /*0c58*/ 	.short	0x010a
        /*0c5a*/ 	.byte	0x3f
	.zero		1


	//   ....[89]....
        /*0c5c*/ 	.word	0x00016d10
        /*0c60*/ 	.word	0x00000003
        /*0c64*/ 	.word	0x00032440
        /*0c68*/ 	.short	0x010a
        /*0c6a*/ 	.byte	0x3f
	.zero		1


	//   ....[90]....
        /*0c6c*/ 	.word	0x00016d60
        /*0c70*/ 	.word	0x00000003
        /*0c74*/ 	.word	0x00032460
        /*0c78*/ 	.short	0x010a
        /*0c7a*/ 	.byte	0x3f
	.zero		1


	//   ....[91]....
        /*0c7c*/ 	.word	0x00017710
        /*0c80*/ 	.word	0x00000000
        /*0c84*/ 	.word	0x00032420
        /*0c88*/ 	.short	0x010a
        /*0c8a*/ 	.byte	0x3f
	.zero		1


	//   ....[92]....
        /*0c8c*/ 	.word	0x000178b0
        /*0c90*/ 	.word	0x00000006
        /*0c94*/ 	.word	0x00000000
        /*0c98*/ 	.short	0x010a
        /*0c9a*/ 	.byte	0x3f
	.zero		1


	//   ....[93]....
        /*0c9c*/ 	.word	0x00017900
        /*0ca0*/ 	.word	0x00000007
        /*0ca4*/ 	.word	0x00000000
        /*0ca8*/ 	.short	0x010a
        /*0caa*/ 	.byte	0x3f
	.zero		1


	//   ....[94]....
        /*0cac*/ 	.word	0x00017950
        /*0cb0*/ 	.word	0x00000004
        /*0cb4*/ 	.word	0x00000000
        /*0cb8*/ 	.short	0x010a
        /*0cba*/ 	.byte	0x3f
	.zero		1


	//----- nvinfo : EIATTR_NUM_MBARRIERS
	.align		4
.L_298:
        /*0cbc*/ 	.byte	0x03, 0x38
        /*0cbe*/ 	.short	0x0017


	//----- nvinfo : EIATTR_EXIT_INSTR_OFFSETS
	.align		4
        /*0cc0*/ 	.byte	0x04, 0x1c
        /*0cc2*/ 	.short	(.L_300 - .L_299)


	//   ....[0]....
.L_299:
        /*0cc4*/ 	.word	0x00015d60


	//----- nvinfo : EIATTR_MAX_THREADS
	.align		4
.L_300:
        /*0cc8*/ 	.byte	0x04, 0x05
        /*0cca*/ 	.short	(.L_302 - .L_301)
.L_301:
        /*0ccc*/ 	.word	0x00000180
        /*0cd0*/ 	.word	0x00000001
        /*0cd4*/ 	.word	0x00000001


	//----- nvinfo : EIATTR_CRS_STACK_SIZE
	.align		4
.L_302:
        /*0cd8*/ 	.byte	0x04, 0x1e
        /*0cda*/ 	.short	(.L_304 - .L_303)
.L_303:
        /*0cdc*/ 	.word	0x00000000


	//----- nvinfo : EIATTR_CBANK_PARAM_SIZE
	.align		4
.L_304:
        /*0ce0*/ 	.byte	0x03, 0x19
        /*0ce2*/ 	.short	0x0b70


	//----- nvinfo : EIATTR_PARAM_CBANK
	.align		4
        /*0ce4*/ 	.byte	0x04, 0x0a
        /*0ce6*/ 	.short	(.L_306 - .L_305)
	.align		4
.L_305:
        /*0ce8*/ 	.word	index@(.nv.constant0._ZN7cutlass13device_kernelIN5flash11enable_sm90INS1_16FlashAttnFwdSm90INS1_25CollectiveMainloopFwdSm90ILi2EN4cute5tupleIJNS5_1CILi1EEES8_S8_EEENS6_IJNS7_ILi128EEENS7_ILi96EEENS7_ILi64EEEEEELi256ENS_6half_tEfNS_4arch4Sm90ELb0ELb0ELb0ELb1ELb0ELb1ELb1ELb1ELb0ELb0ELb0ELb0EEENS1_21CollectiveEpilogueFwdINS6_IJSA_NS7_ILi256EEESB_EEES9_SE_SG_Li256ELb1ELb0ELb0ELb0EEENS1_36VarlenDynamicPersistentTileSchedulerILi128ELi96ELi256ELi32ELb0ELb0ELb1ELb0ELb1ELb1EEEEEEEEEvNT_6ParamsE)
        /*0cec*/ 	.short	0x0210
        /*0cee*/ 	.short	0x0b70


	//----- nvinfo : EIATTR_SW_WAR
	.align		4
.L_306:
        /*0cf0*/ 	.byte	0x04, 0x36
        /*0cf2*/ 	.short	(.L_308 - .L_307)
.L_307:
        /*0cf4*/ 	.word	0x00000008
.L_308:


//--------------------- .nv.info._ZN7cutlass13device_kernelIN5flash11enable_sm90INS1_16FlashAttnFwdSm90INS1_25CollectiveMainloopFwdSm90ILi2EN4cute5tupleIJNS5_1CILi1EEES8_S8_EEENS6_IJNS7_ILi128EEENS7_ILi96EEENS7_ILi64EEEEEELi256ENS_6half_tEfNS_4arch4Sm90ELb0ELb1ELb0ELb0ELb0ELb0ELb0ELb1ELb0ELb0ELb0ELb0EEENS1_21CollectiveEpilogueFwdINS6_IJSA_NS7_ILi256EEESB_EEES9_SE_SG_Li256ELb0ELb0ELb0ELb0EEENS1_30DynamicPersistentTileSchedulerILi256ELi32ELb0ELb0ELb1EEEEEEEEEvNT_6ParamsE --------------------------
	.section	.nv.info._ZN7cutlass13device_kernelIN5flash11enable_sm90INS1_16FlashAttnFwdSm90INS1_25CollectiveMainloopFwdSm90ILi2EN4cute5tupleIJNS5_1CILi1EEES8_S8_EEENS6_IJNS7_ILi128EEENS7_ILi96EEENS7_ILi64EEEEEELi256ENS_6half_tEfNS_4arch4Sm90ELb0ELb1ELb0ELb0ELb0ELb0ELb0ELb1ELb0ELb0ELb0ELb0EEENS1_21CollectiveEpilogueFwdINS6_IJSA_NS7_ILi256EEESB_EEES9_SE_SG_Li256ELb0ELb0ELb0ELb0EEENS1_30DynamicPersistentTileSchedulerILi256ELi32ELb0ELb0ELb1EEEEEEEEEvNT_6ParamsE,"",@"SHT_CUDA_INFO"
	.sectionflags	@""
	.align	4


	//----- nvinfo : EIATTR_CUDA_API_VERSION
	.align		4
        /*0000*/ 	.byte	0x04, 0x37
        /*0002*/ 	.short	(.L_310 - .L_309)
.L_309:
        /*0004*/ 	.word	0x00000082


	//----- nvinfo : EIATTR_KPARAM_INFO
	.align		4
.L_310:
        /*0008*/ 	.byte	0x04, 0x17
        /*000a*/ 	.short	(.L_312 - .L_311)
.L_311:
        /*000c*/ 	.word	0x00000000
        /*0010*/ 	.short	0x0000
        /*0012*/ 	.short	0x0070
        /*0014*/ 	.byte	0x00, 0xf0, 0x01, 0x2e


	//----- nvinfo : EIATTR_SPARSE_MMA_MASK
	.align		4
.L_312:
        /*0018*/ 	.byte	0x03, 0x50
        /*001a*/ 	.short	0x0000


	//----- nvinfo : EIATTR_MAXREG_COUNT
	.align		4
        /*001c*/ 	.byte	0x03, 0x1b
        /*001e*/ 	.short	0x00a8


	//----- nvinfo : EIATTR_NUM_BARRIERS
	.align		4
        /*0020*/ 	.byte	0x02, 0x4c
        /*0022*/ 	.byte	0x10
	.zero		1


	//----- nvinfo : EIATTR_EXTERNS
	.align		4
        /*0024*/ 	.byte	0x04, 0x0f
        /*0026*/ 	.short	(.L_314 - .L_313)


	//   ....[0]....
	.align		4
.L_313:
        /*0028*/ 	.word	index@(__assertfail)


	//----- nvinfo : EIATTR_MERCURY_ISA_VERSION
	.align		4
.L_314:
        /*002c*/ 	.byte	0x03, 0x5f
        /*002e*/ 	.short	0x0101


	//----- nvinfo : EIATTR_INT_WARP_WIDE_INSTR_OFFSETS
	.align		4
        /*0030*/ 	.byte	0x04, 0x31
        /*0032*/ 	.short	(.L_316 - .L_315)


	//   ....[0]....
.L_315:
        /*0034*/ 	.word	0x00000180


	//   ....[1]....
        /*0038*/ 	.word	0x000001b0


	//   ....[2]....
        /*003c*/ 	.word	0x000001c0


	//   ....[3]....
        /*0040*/ 	.word	0x0000ef50


	//   ....[4]....
        /*0044*/ 	.word	0x0000efe0


	//   ....[5]....
        /*0048*/ 	.word	0x0000f4d0


	//   ....[6]....
        /*004c*/ 	.word	0x000110f0


	//   ....[7]....
        /*0050*/ 	.word	0x00011180


	//----- nvinfo : EIATTR_COOP_GROUP_MASK_REGIDS
	.align		4
.L_316:
        /*0054*/ 	.byte	0x04, 0x29
        /*0056*/ 	.short	(.L_318 - .L_317)


	//   ....[0]....
.L_317:
        /*0058*/ 	.word	0xffffffff


	//   ....[1]....
        /*005c*/ 	.word	0xffffffff


	//   ....[2]....
        /*0060*/ 	.word	0xffffffff


	//   ....[3]....
        /*0064*/ 	.word	0xffffffff


	//   ....[4]....
        /*0068*/ 	.word	0xffffffff


	//   ....[5]....
        /*006c*/ 	.word	0xffffffff


	//   ....[6]....
        /*0070*/ 	.word	0xffffffff


	//   ....[7]....
        /*0074*/ 	.word	0xffffffff


	//   ....[8]....
        /*0078*/ 	.word	0xffffffff


	//   ....[9]....
        /*007c*/ 	.word	0xffffffff


	//   ....[10]....
        /*0080*/ 	.word	0xffffffff


	//   ....[11]....
        /*0084*/ 	.word	0xffffffff


	//   ....[12]....
        /*0088*/ 	.word	0xffffffff


	//   ....[13]....
        /*008c*/ 	.word	0xffffffff


	//   ....[14]....
        /*0090*/ 	.word	0xffffffff


	//   ....[15]....
        /*0094*/ 	.word	0xffffffff


	//   ....[16]....
        /*0098*/ 	.word	0xffffffff


	//   ....[17]....
        /*009c*/ 	.word	0xffffffff


	//   ....[18]....
        /*00a0*/ 	.word	0xffffffff


	//   ....[19]....
        /*00a4*/ 	.word	0xffffffff


	//   ....[20]....
        /*00a8*/ 	.word	0xffffffff


	//   ....[21]....
        /*00ac*/ 	.word	0xffffffff


	//   ....[22]....
        /*00b0*/ 	.word	0xffffffff


	//   ....[23]....
        /*00b4*/ 	.word	0xffffffff


	//   ....[24]....
        /*00b8*/ 	.word	0xffffffff


	//   ....[25]....
        /*00bc*/ 	.word	0xffffffff


	//   ....[26]....
        /*00c0*/ 	.word	0xffffffff


	//   ....[27]....
        /*00c4*/ 	.word	0xffffffff


	//   ....[28]....
        /*00c8*/ 	.word	0xffffffff


	//   ....[29]....
        /*00cc*/ 	.word	0xffffffff


	//   ....[30]....
        /*00d0*/ 	.word	0xffffffff


	//   ....[31]....
        /*00d4*/ 	.word	0xffffffff


	//   ....[32]....
        /*00d8*/ 	.word	0x0500000f


	//   ....[33]....
        /*00dc*/ 	.word	0x0500000f


	//----- nvinfo : EIATTR_COOP_GROUP_INSTR_OFFSETS
	.align		4
.L_318:
        /*00e0*/ 	.byte	0x04, 0x28
        /*00e2*/ 	.short	(.L_320 - .L_319)


	//   ....[0]....
.L_319:
        /*00e4*/ 	.word	0x00000060


	//   ....[1]....
        /*00e8*/ 	.word	0x00000190


	//   ....[2]....
        /*00ec*/ 	.word	0x000001e0


	//   ....[3]....
        /*00f0*/ 	.word	0x000003d0


	//   ....[4]....
        /*00f4*/ 	.word	0x00000530


	//   ....[5]....
        /*00f8*/ 	.word	0x00000650


	//   ....[6]....
        /*00fc*/ 	.word	0x000007b0


	//   ....[7]....
        /*0100*/ 	.word	0x00001930


	//   ....[8]....
        /*0104*/ 	.word	0x00002e90


	//   ....[9]....
        /*0108*/ 	.word	0x00002fa0


	//   ....[10]....
        /*010c*/ 	.word	0x00003570


	//   ....[11]....
        /*0110*/ 	.word	0x000035f0


	//   ....[12]....
        /*0114*/ 	.word	0x00005680


	//   ....[13]....
        /*0118*/ 	.word	0x000057a0


	//   ....[14]....
        /*011c*/ 	.word	0x00005e40


	//   ....[15]....
        /*0120*/ 	.word	0x00005fa0


	//   ....[16]....
        /*0124*/ 	.word	0x00007940


	//   ....[17]....
        /*0128*/ 	.word	0x000079c0


	//   ....[18]....
        /*012c*/ 	.word	0x00007e70


	//   ....[19]....
        /*0130*/ 	.word	0x00008040


	//   ....[20]....
        /*0134*/ 	.word	0x0000a540


	//   ....[21]....
        /*0138*/ 	.word	0x0000a660


	//   ....[22]....
        /*013c*/ 	.word	0x0000aca0


	//   ....[23]....
        /*0140*/ 	.word	0x0000ad50


	//   ....[24]....
        /*0144*/ 	.word	0x0000c180


	//   ....[25]....
        /*0148*/ 	.word	0x0000c1c0


	//   ....[26]....
        /*014c*/ 	.word	0x0000c280


	//   ....[27]....
        /*0150*/ 	.word	0x0000c2a0


	//   ....[28]....
        /*0154*/ 	.word	0x0000d970


	//   ....[29]....
        /*0158*/ 	.word	0x0000e6a0


	//   ....[30]....
        /*015c*/ 	.word	0x00011200


	//   ....[31]....
        /*0160*/ 	.word	0x000113b0


	//   ....[32]....
        /*0164*/ 	.word	0x000119b0


	//   ....[33]....
        /*0168*/ 	.word	0x00011d90


	//----- nvinfo : EIATTR_REG_RECONFIG
	.align		4
.L_320:
        /*016c*/ 	.byte	0x01, 0x54
	.zero		2


	//----- nvinfo : EIATTR_SYSCALL_OFFSETS
	.align		4
        /*0170*/ 	.byte	0x04, 0x46
        /*0172*/ 	.short	(.L_322 - .L_321)


	//   ....[0]....
.L_321:
        /*0174*/ 	.word	0x00001ab0


	//   ....[1]....
        /*0178*/ 	.word	0x0000f170


	//   ....[2]....
        /*017c*/ 	.word	0x0000f2b0


	//   ....[3]....
        /*0180*/ 	.word	0x0000f3b0


	//----- nvinfo : EIATTR_MBARRIER_INSTR_OFFSETS
	.align		4
.L_322:
        /*0184*/ 	.byte	0x04, 0x39
        /*0186*/ 	.short	(.L_324 - .L_323)


	//   ....[0]....
.L_323:
        /*0188*/ 	.word	0x00000280
        /*018c*/ 	.word	0x000000ff
        /*0190*/ 	.word	0x00022800
        /*0194*/ 	.short	0x0100
        /*0196*/ 	.byte	0x06
	.zero		1


	//   ....[1]....
        /*0198*/ 	.word	0x00000290
        /*019c*/ 	.word	0x000000ff
        /*01a0*/ 	.word	0x00022820
        /*01a4*/ 	.short	0x0100
        /*01a6*/ 	.byte	0x06
	.zero		1


	//   ....[2]....
        /*01a8*/ 	.word	0x00000380
        /*01ac*/ 	.word	0x000000ff
        /*01b0*/ 	.word	0x00022830
        /*01b4*/ 	.short	0x0100
        /*01b6*/ 	.byte	0x08
	.zero		1


	//   ....[3]....
        /*01b8*/ 	.word	0x00000390
        /*01bc*/ 	.word	0x000000ff
        /*01c0*/ 	.word	0x00022840
        /*01c4*/ 	.short	0x0100
        /*01c6*/ 	.byte	0x08
	.zero		1


	//   ....[4]....
        /*01c8*/ 	.word	0x000003a0
        /*01cc*/ 	.word	0x000000ff
        /*01d0*/ 	.word	0x00022838
        /*01d4*/ 	.short	0x0100
        /*01d6*/ 	.byte	0x08
	.zero		1


	//   ....[5]....
        /*01d8*/ 	.word	0x000003b0
        /*01dc*/ 	.word	0x000000ff
        /*01e0*/ 	.word	0x00022848
        /*01e4*/ 	.short	0x0100
        /*01e6*/ 	.byte	0x08
	.zero		1


	//   ....[6]....
        /*01e8*/ 	.word	0x000004e0
        /*01ec*/ 	.word	0x000000ff
        /*01f0*/ 	.word	0x00022850
        /*01f4*/ 	.short	0x0100
        /*01f6*/ 	.byte	0x08
	.zero		1


	//   ....[7]....
        /*01f8*/ 	.word	0x000004f0
        /*01fc*/ 	.word	0x000000ff
        /*0200*/ 	.word	0x00022860
        /*0204*/ 	.short	0x0100
        /*0206*/ 	.byte	0x08
	.zero		1


	//   ....[8]....
        /*0208*/ 	.word	0x00000500
        /*020c*/ 	.word	0x000000ff
        /*0210*/ 	.word	0x00022858
        /*0214*/ 	.short	0x0100
        /*0216*/ 	.byte	0x08
	.zero		1


	//   ....[9]....
        /*0218*/ 	.word	0x00000510
        /*021c*/ 	.word	0x000000ff
        /*0220*/ 	.word	0x00022868
        /*0224*/ 	.short	0x0100
        /*0226*/ 	.byte	0x08
	.zero		1


	//   ....[10]....
        /*0228*/ 	.word	0x00000600
        /*022c*/ 	.word	0x000000ff
        /*0230*/ 	.word	0x00022870
        /*0234*/ 	.short	0x0100
        /*0236*/ 	.byte	0x06
	.zero		1


	//   ....[11]....
        /*0238*/ 	.word	0x00000610
        /*023c*/ 	.word	0x000000ff
        /*0240*/ 	.word	0x00022880
        /*0244*/ 	.short	0x0100
        /*0246*/ 	.byte	0x06
	.zero		1


	//   ....[12]....
        /*0248*/ 	.word	0x00000620
        /*024c*/ 	.word	0x000000ff
        /*0250*/ 	.word	0x00022878
        /*0254*/ 	.short	0x0100
        /*0256*/ 	.byte	0x06
	.zero		1


	//   ....[13]....
        /*0258*/ 	.word	0x00000630
        /*025c*/ 	.word	0x000000ff
        /*0260*/ 	.word	0x00022888
        /*0264*/ 	.short	0x0100
        /*0266*/ 	.byte	0x06
	.zero		1


	//   ....[14]....
        /*0268*/ 	.word	0x00000760
        /*026c*/ 	.word	0x000000ff
        /*0270*/ 	.word	0x00022890
        /*0274*/ 	.short	0x0100
        /*0276*/ 	.byte	0x08
	.zero		1


	//   ....[15]....
        /*0278*/ 	.word	0x00000770
        /*027c*/ 	.word	0x000000ff
        /*0280*/ 	.word	0x000228a0
        /*0284*/ 	.short	0x0100
        /*0286*/ 	.byte	0x08
	.zero		1


	//   ....[16]....
        /*0288*/ 	.word	0x00000780
        /*028c*/ 	.word	0x000000ff
        /*0290*/ 	.word	0x00022898
        /*0294*/ 	.short	0x0100
        /*0296*/ 	.byte	0x08
	.zero		1


	//   ....[17]....
        /*0298*/ 	.word	0x00000790
        /*029c*/ 	.word	0x000000ff
        /*02a0*/ 	.word	0x000228a8
        /*02a4*/ 	.short	0x0100
        /*02a6*/ 	.byte	0x08
	.zero		1


	//   ....[18]....
        /*02a8*/ 	.word	0x000008c0
        /*02ac*/ 	.word	0x000000ff
        /*02b0*/ 	.word	0x000228b0
        /*02b4*/ 	.short	0x0100
        /*02b6*/ 	.byte	0x08
	.zero		1


	//   ....[19]....
        /*02b8*/ 	.word	0x000008d0
        /*02bc*/ 	.word	0x000000ff
        /*02c0*/ 	.word	0x000228c0
        /*02c4*/ 	.short	0x0100
        /*02c6*/ 	.byte	0x08
	.zero		1


	//   ....[20]....
        /*02c8*/ 	.word	0x000008e0
        /*02cc*/ 	.word	0x000000ff
        /*02d0*/ 	.word	0x000228b8
        /*02d4*/ 	.short	0x0100
        /*02d6*/ 	.byte	0x08
	.zero		1


	//   ....[21]....
        /*02d8*/ 	.word	0x000008f0
        /*02dc*/ 	.word	0x000000ff
        /*02e0*/ 	.word	0x000228c8
        /*02e4*/ 	.short	0x0100
        /*02e6*/ 	.byte	0x08
	.zero		1


	//   ....[22]....
        /*02e8*/ 	.word	0x00001b20
        /*02ec*/ 	.word	0x000000ff
        /*02f0*/ 	.word	0x00022800
        /*02f4*/ 	.short	0x010a
        /*02f6*/ 	.byte	0x2e
	.zero		1


	//   ....[23]....
        /*02f8*/ 	.word	0x00001bd0
        /*02fc*/ 	.word	0x000000ff
        /*0300*/ 	.word	0x00022830
        /*0304*/ 	.short	0x010a
        /*0306*/ 	.byte	0x15
	.zero		1


	//   ....[24]....
        /*0308*/ 	.word	0x00001c10
        /*030c*/ 	.word	0x000000ff
        /*0310*/ 	.word	0x00022830
        /*0314*/ 	.short	0x010a
        /*0316*/ 	.byte	0x15
	.zero		1


	//   ....[25]....
        /*0318*/ 	.word	0x00001f70
        /*031c*/ 	.word	0x00000000
        /*0320*/ 	.word	0x00000000
        /*0324*/ 	.short	0x0101
        /*0326*/ 	.byte	0x3f
	.zero		1


	//   ....[26]....
        /*0328*/ 	.word	0x00003e40
        /*032c*/ 	.word	0x000000ff
        /*0330*/ 	.word	0x00022850
        /*0334*/ 	.short	0x010a
        /*0336*/ 	.byte	0x15
	.zero		1


	//   ....[27]....
        /*0338*/ 	.word	0x00003e80
        /*033c*/ 	.word	0x000000ff
        /*0340*/ 	.word	0x00022850
        /*0344*/ 	.short	0x010a
        /*0346*/ 	.byte	0x15
	.zero		1


	//   ....[28]....
        /*0348*/ 	.word	0x000041a0
        /*034c*/ 	.word	0x00000008
        /*0350*/ 	.word	0x00000000
        /*0354*/ 	.short	0x0101
        /*0356*/ 	.byte	0x3f
	.zero		1


	//   ....[29]....
        /*0358*/ 	.word	0x00004460
        /*035c*/ 	.word	0x000000ff
        /*0360*/ 	.word	0x00022830
        /*0364*/ 	.short	0x010a
        /*0366*/ 	.byte	0x1b
	.zero		1


	//   ....[30]....
        /*0368*/ 	.word	0x000044a0
        /*036c*/ 	.word	0x000000ff
        /*0370*/ 	.word	0x00022830
        /*0374*/ 	.short	0x010a
        /*0376*/ 	.byte	0x1b
	.zero		1


	//   ....[31]....
        /*0378*/ 	.word	0x000046d0
        /*037c*/ 	.word	0x0000000e
        /*0380*/ 	.word	0x00000000
        /*0384*/ 	.short	0x0101
        /*0386*/ 	.byte	0x3f
	.zero		1


	//   ....[32]....
        /*0388*/ 	.word	0x00006f70
        /*038c*/ 	.word	0x000000ff
        /*0390*/ 	.word	0x00022850
        /*0394*/ 	.short	0x010a
        /*0396*/ 	.byte	0x1b
	.zero		1


	//   ....[33]....
        /*0398*/ 	.word	0x00006fb0
        /*039c*/ 	.word	0x000000ff
        /*03a0*/ 	.word	0x00022850
        /*03a4*/ 	.short	0x010a
        /*03a6*/ 	.byte	0x1b
	.zero		1


	//   ....[34]....
        /*03a8*/ 	.word	0x00007280
        /*03ac*/ 	.word	0x0000000b
        /*03b0*/ 	.word	0x00000000
        /*03b4*/ 	.short	0x0101
        /*03b6*/ 	.byte	0x3f
	.zero		1


	//   ....[35]....
        /*03b8*/ 	.word	0x000075e0
        /*03bc*/ 	.word	0x000000ff
        /*03c0*/ 	.word	0x00022830
        /*03c4*/ 	.short	0x010a
        /*03c6*/ 	.byte	0x18
	.zero		1


	//   ....[36]....
        /*03c8*/ 	.word	0x00007620
        /*03cc*/ 	.word	0x000000ff
        /*03d0*/ 	.word	0x00022830
        /*03d4*/ 	.short	0x010a
        /*03d6*/ 	.byte	0x18
	.zero		1


	//   ....[37]....
        /*03d8*/ 	.word	0x00008640
        /*03dc*/ 	.word	0x0000009a
        /*03e0*/ 	.word	0x00000000
        /*03e4*/ 	.short	0x0101
        /*03e6*/ 	.byte	0x3f
	.zero		1


	//   ....[38]....
        /*03e8*/ 	.word	0x00008eb0
        /*03ec*/ 	.word	0x000000ff
        /*03f0*/ 	.word	0x00022850
        /*03f4*/ 	.short	0x010a
        /*03f6*/ 	.byte	0x18
	.zero		1


	//   ....[39]....
        /*03f8*/ 	.word	0x00008ef0
        /*03fc*/ 	.word	0x000000ff
        /*0400*/ 	.word	0x00022850
        /*0404*/ 	.short	0x010a
        /*0406*/ 	.byte	0x18
	.zero		1


	//   ....[40]....
        /*0408*/ 	.word	0x000091c0
        /*040c*/ 	.word	0x000000b7
        /*0410*/ 	.word	0x00000000
        /*0414*/ 	.short	0x0101
        /*0416*/ 	.byte	0x3f
	.zero		1


	//   ....[41]....
        /*0418*/ 	.word	0x00009320
        /*041c*/ 	.word	0x000000ff
        /*0420*/ 	.word	0x00022830
        /*0424*/ 	.short	0x010a
        /*0426*/ 	.byte	0x1a
	.zero		1


	//   ....[42]....
        /*0428*/ 	.word	0x00009360
        /*042c*/ 	.word	0x000000ff
        /*0430*/ 	.word	0x00022830
        /*0434*/ 	.short	0x010a
        /*0436*/ 	.byte	0x1a
	.zero		1


	//   ....[43]....
        /*0438*/ 	.word	0x00009560
        /*043c*/ 	.word	0x00000003
        /*0440*/ 	.word	0x00000000
        /*0444*/ 	.short	0x0101
        /*0446*/ 	.byte	0x3f
	.zero		1


	//   ....[44]....
        /*0448*/ 	.word	0x0000be30
        /*044c*/ 	.word	0x000000ff
        /*0450*/ 	.word	0x00022850
        /*0454*/ 	.short	0x010a
        /*0456*/ 	.byte	0x1a
	.zero		1


	//   ....[45]....
        /*0458*/ 	.word	0x0000be70
        /*045c*/ 	.word	0x000000ff
        /*0460*/ 	.word	0x00022850
        /*0464*/ 	.short	0x010a
        /*0466*/ 	.byte	0x1a
	.zero		1


	//   ....[46]....
        /*0468*/ 	.word	0x0000c140
        /*046c*/ 	.word	0x0000000c
        /*0470*/ 	.word	0x00000000
        /*0474*/ 	.short	0x0101
        /*0476*/ 	.byte	0x3f
	.zero		1


	//   ....[47]....
        /*0478*/ 	.word	0x0000dbc0
        /*047c*/ 	.word	0x000000ff
        /*0480*/ 	.word	0x00000000
        /*0484*/ 	.short	0x0101
        /*0486*/ 	.byte	0x05
	.zero		1


	//   ....[48]....
        /*0488*/ 	.word	0x0000f770
        /*048c*/ 	.word	0x00000008
        /*0490*/ 	.word	0x00022840
        /*0494*/ 	.short	0x010a
        /*0496*/ 	.byte	0x3f
	.zero		1


	//   ....[49]....
        /*0498*/ 	.word	0x0000fa50
        /*049c*/ 	.word	0x000000ff
        /*04a0*/ 	.word	0x00022820
        /*04a4*/ 	.short	0x010a
        /*04a6*/ 	.byte	0x25
	.zero		1


	//   ....[50]....
        /*04a8*/ 	.word	0x0000faf0
        /*04ac*/ 	.word	0x00000008
        /*04b0*/ 	.word	0x00022860
        /*04b4*/ 	.short	0x010a
        /*04b6*/ 	.byte	0x3f
	.zero		1


	//   ....[51]....
        /*04b8*/ 	.word	0x00010020
        /*04bc*/ 	.word	0x00000002
        /*04c0*/ 	.word	0x00022840
        /*04c4*/ 	.short	0x010a
        /*04c6*/ 	.byte	0x3f
	.zero		1


	//   ....[52]....
        /*04c8*/ 	.word	0x00010190
        /*04cc*/ 	.word	0x00000002
        /*04d0*/ 	.word	0x00022860
        /*04d4*/ 	.short	0x010a
        /*04d6*/ 	.byte	0x3f
	.zero		1


	//   ....[53]....
        /*04d8*/ 	.word	0x00010680
        /*04dc*/ 	.word	0x00000003
        /*04e0*/ 	.word	0x00022840
        /*04e4*/ 	.short	0x010a
        /*04e6*/ 	.byte	0x3f
	.zero		1


	//   ....[54]....
        /*04e8*/ 	.word	0x000107f0
        /*04ec*/ 	.word	0x00000003
        /*04f0*/ 	.word	0x00022860
        /*04f4*/ 	.short	0x010a
        /*04f6*/ 	.byte	0x3f
	.zero		1


	//   ....[55]....
        /*04f8*/ 	.word	0x00010c60
        /*04fc*/ 	.word	0x00000002
        /*0500*/ 	.word	0x00022840
        /*0504*/ 	.short	0x010a
        /*0506*/ 	.byte	0x3f
	.zero		1


	//   ....[56]....
        /*0508*/ 	.word	0x00010dd0
        /*050c*/ 	.word	0x00000002
        /*0510*/ 	.word	0x00022860
        /*0514*/ 	.short	0x010a
        /*0516*/ 	.byte	0x3f
	.zero		1


	//   ....[57]....
        /*0518*/ 	.word	0x00011360
        /*051c*/ 	.word	0x00000007
        /*0520*/ 	.word	0x00022820
        /*0524*/ 	.short	0x010a
        /*0526*/ 	.byte	0x3f
	.zero		1


	//   ....[58]....
        /*0528*/ 	.word	0x000114b0
        /*052c*/ 	.word	0x00000005
        /*0530*/ 	.word	0x00000000
        /*0534*/ 	.short	0x010a
        /*0536*/ 	.byte	0x3f
	.zero		1


	//   ....[59]....
        /*0538*/ 	.word	0x00011520
        /*053c*/ 	.word	0x00000003
        /*0540*/ 	.word	0x00000000
        /*0544*/ 	.short	0x010a
        /*0546*/ 	.byte	0x3f
	.zero		1


	//   ....[60]....
        /*0548*/ 	.word	0x00011580
        /*054c*/ 	.word	0x00000005
        /*0550*/ 	.word	0x00000000
        /*0554*/ 	.short	0x010a
        /*0556*/ 	.byte	0x3f
	.zero		1


	//   ....[61]....
        /*0558*/ 	.word	0x000115b0
        /*055c*/ 	.word	0x00000003
        /*0560*/ 	.word	0x00000000
        /*0564*/ 	.short	0x010a
        /*0566*/ 	.byte	0x3f
	.zero		1


	//   ....[62]....
        /*0568*/ 	.word	0x00011620
        /*056c*/ 	.word	0x00000003
        /*0570*/ 	.word	0x00022800
        /*0574*/ 	.short	0x010a
        /*0576*/ 	.byte	0x3f
	.zero		1


	//   ....[63]....
        /*0578*/ 	.word	0x00011680
        /*057c*/ 	.word	0x00000000
        /*0580*/ 	.word	0x00022830
        /*0584*/ 	.short	0x010a
        /*0586*/ 	.byte	0x3f
	.zero		1


	//   ....[64]....
        /*0588*/ 	.word	0x000116d0
        /*058c*/ 	.word	0x00000008
        /*0590*/ 	.word	0x00022850
        /*0594*/ 	.short	0x010a
        /*0596*/ 	.byte	0x3f
	.zero		1


	//   ....[65]....
        /*0598*/ 	.word	0x00011730
        /*059c*/ 	.word	0x00000005
        /*05a0*/ 	.word	0x00022830
        /*05a4*/ 	.short	0x010a
        /*05a6*/ 	.byte	0x3f
	.zero		1


	//   ....[66]....
        /*05a8*/ 	.word	0x00011780
        /*05ac*/ 	.word	0x0000000b
        /*05b0*/ 	.word	0x00022850
        /*05b4*/ 	.short	0x010a
        /*05b6*/ 	.byte	0x3f
	.zero		1


	//   ....[67]....
        /*05b8*/ 	.word	0x000117e0
        /*05bc*/ 	.word	0x00000003
        /*05c0*/ 	.word	0x00022830
        /*05c4*/ 	.short	0x010a
        /*05c6*/ 	.byte	0x3f
	.zero		1


	//   ....[68]....
        /*05c8*/ 	.word	0x00011830
        /*05cc*/ 	.word	0x000000b7
        /*05d0*/ 	.word	0x00022850
        /*05d4*/ 	.short	0x010a
        /*05d6*/ 	.byte	0x3f
	.zero		1


	//   ....[69]....
        /*05d8*/ 	.word	0x00011890
        /*05dc*/ 	.word	0x0000000a
        /*05e0*/ 	.word	0x00022830
        /*05e4*/ 	.short	0x010a
        /*05e6*/ 	.byte	0x3f
	.zero		1


	//   ....[70]....
        /*05e8*/ 	.word	0x000118e0
        /*05ec*/ 	.word	0x0000000c
        /*05f0*/ 	.word	0x00022850
        /*05f4*/ 	.short	0x010a
        /*05f6*/ 	.byte	0x3f
	.zero		1


	//   ....[71]....
        /*05f8*/ 	.word	0x00011a60
        /*05fc*/ 	.word	0x00000008
        /*0600*/ 	.word	0x00022840
        /*0604*/ 	.short	0x010a
        /*0606*/ 	.byte	0x3f
	.zero		1


	//   ....[72]....
        /*0608*/ 	.word	0x00011ac0
        /*060c*/ 	.word	0x00000008
        /*0610*/ 	.word	0x00022820
        /*0614*/ 	.short	0x010a
        /*0616*/ 	.byte	0x3f
	.zero		1


	//   ....[73]....
        /*0618*/ 	.word	0x00011b10
        /*061c*/ 	.word	0x00000008
        /*0620*/ 	.word	0x00022860
        /*0624*/ 	.short	0x010a
        /*0626*/ 	.byte	0x3f
	.zero		1


	//   ....[74]....
        /*0628*/ 	.word	0x00011b60
        /*062c*/ 	.word	0x00000002
        /*0630*/ 	.word	0x00022840
        /*0634*/ 	.short	0x010a
        /*0636*/ 	.byte	0x3f
	.zero		1


	//   ....[75]....
        /*0638*/ 	.word	0x00011bb0
        /*063c*/ 	.word	0x00000002
        /*0640*/ 	.word	0x00022860
        /*0644*/ 	.short	0x010a
        /*0646*/ 	.byte	0x3f
	.zero		1


	//   ....[76]....
        /*0648*/ 	.word	0x00011c00
        /*064c*/ 	.word	0x00000003
        /*0650*/ 	.word	0x00022840
        /*0654*/ 	.short	0x010a
        /*0656*/ 	.byte	0x3f
	.zero		1


	//   ....[77]....
        /*0658*/ 	.word	0x00011c50
        /*065c*/ 	.word	0x00000003
        /*0660*/ 	.word	0x00022860
        /*0664*/ 	.short	0x010a
        /*0666*/ 	.byte	0x3f
	.zero		1


	//   ....[78]....
        /*0668*/ 	.word	0x00011ca0
        /*066c*/ 	.word	0x00000002
        /*0670*/ 	.word	0x00022840
        /*0674*/ 	.short	0x010a
        /*0676*/ 	.byte	0x3f
	.zero		1


	//   ....[79]....
        /*0678*/ 	.word	0x00011cf0
        /*067c*/ 	.word	0x00000002
        /*0680*/ 	.word	0x00022860
        /*0684*/ 	.short	0x010a
        /*0686*/ 	.byte	0x3f
	.zero		1


	//   ....[80]....
        /*0688*/ 	.word	0x00011dd0
        /*068c*/ 	.word	0x00000007
        /*0690*/ 	.word	0x00022820
        /*0694*/ 	.short	0x010a
        /*0696*/ 	.byte	0x3f
	.zero		1


	//   ....[81]....
        /*0698*/ 	.word	0x00011e20
        /*069c*/ 	.word	0x00000005
        /*06a0*/ 	.word	0x00000000
        /*06a4*/ 	.short	0x010a
        /*06a6*/ 	.byte	0x3f
	.zero		1


	//   ....[82]....
        /*06a8*/ 	.word	0x00011e70
        /*06ac*/ 	.word	0x00000003
        /*06b0*/ 	.word	0x00000000
        /*06b4*/ 	.short	0x010a
        /*06b6*/ 	.byte	0x3f
	.zero		1


	//   ....[83]....
        /*06b8*/ 	.word	0x00011ec0
        /*06bc*/ 	.word	0x00000005
        /*06c0*/ 	.word	0x00000000
        /*06c4*/ 	.short	0x010a
        /*06c6*/ 	.byte	0x3f
	.zero		1


	//----- nvinfo : EIATTR_NUM_MBARRIERS
	.align		4
.L_324:
        /*06c8*/ 	.byte	0x03, 0x38
        /*06ca*/ 	.short	0x0016


	//----- nvinfo : EIATTR_EXIT_INSTR_OFFSETS
	.align		4
        /*06cc*/ 	.byte	0x04, 0x1c
        /*06ce*/ 	.short	(.L_326 - .L_325)


	//   ....[0]....
.L_325:
        /*06d0*/ 	.word	0x00000a30


	//   ....[1]....
        /*06d4*/ 	.word	0x0000e660


	//   ....[2]....
        /*06d8*/ 	.word	0x0000e6c0


	//   ....[3]....
        /*06dc*/ 	.word	0x000113d0


	//   ....[4]....
        /*06e0*/ 	.word	0x00011600


	//----- nvinfo : EIATTR_MAX_THREADS
	.align		4
.L_326:
        /*06e4*/ 	.byte	0x04, 0x05
        /*06e6*/ 	.short	(.L_328 - .L_327)
.L_327:
        /*06e8*/ 	.word	0x00000180
        /*06ec*/ 	.word	0x00000001
        /*06f0*/ 	.word	0x00000001


	//----- nvinfo : EIATTR_CRS_STACK_SIZE
	.align		4
.L_328:
        /*06f4*/ 	.byte	0x04, 0x1e
        /*06f6*/ 	.short	(.L_330 - .L_329)
.L_329:
        /*06f8*/ 	.word	0x00000000


	//----- nvinfo : EIATTR_CBANK_PARAM_SIZE
	.align		4
.L_330:
        /*06fc*/ 	.byte	0x03, 0x19
        /*06fe*/ 	.short	0x0bf0


	//----- nvinfo : EIATTR_PARAM_CBANK
	.align		4
        /*0700*/ 	.byte	0x04, 0x0a
        /*0702*/ 	.short	(.L_332 - .L_331)
	.align		4
.L_331:
        /*0704*/ 	.word	index@(.nv.constant0._ZN7cutlass13device_kernelIN5flash11enable_sm90INS1_16FlashAttnFwdSm90INS1_25CollectiveMainloopFwdSm90ILi2EN4cute5tupleIJNS5_1CILi1EEES8_S8_EEENS6_IJNS7_ILi128EEENS7_ILi96EEENS7_ILi64EEEEEELi256ENS_6half_tEfNS_4arch4Sm90ELb0ELb1ELb0ELb0ELb0ELb0ELb0ELb1ELb0ELb0ELb0ELb0EEENS1_21CollectiveEpilogueFwdINS6_IJSA_NS7_ILi256EEESB_EEES9_SE_SG_Li256ELb0ELb0ELb0ELb0EEENS1_30DynamicPersistentTileSchedulerILi256ELi32ELb0ELb0ELb1EEEEEEEEEvNT_6ParamsE)
        /*0708*/ 	.short	0x0210
        /*070a*/ 	.short	0x0bf0


	//----- nvinfo : EIATTR_SW_WAR
	.align		4
.L_332:
        /*070c*/ 	.byte	0x04, 0x36
        /*070e*/ 	.short	(.L_334 - .L_333)
.L_333:
        /*0710*/ 	.word	0x00000008
.L_334:


//--------------------- .nv.info._ZN7cutlass13device_kernelIN5flash11enable_sm90INS1_16FlashAttnFwdSm90INS1_25CollectiveMainloopFwdSm90ILi2EN4cute5tupleIJNS5_1CILi1EEES8_S8_EEENS6_IJNS7_ILi128EEENS7_ILi96EEENS7_ILi64EEEEEELi256ENS_6half_tEfNS_4arch4Sm90ELb0ELb1ELb0ELb0ELb0ELb0ELb1ELb1ELb0ELb0ELb0ELb0EEENS1_21CollectiveEpilogueFwdINS6_IJSA_NS7_ILi256EEESB_EEES9_SE_SG_Li256ELb0ELb0ELb0ELb0EEENS1_30DynamicPersistentTileSchedulerILi256ELi32ELb0ELb0ELb1EEEEEEEEEvNT_6ParamsE --------------------------
	.section	.nv.info._ZN7cutlass13device_kernelIN5flash11enable_sm90INS1_16FlashAttnFwdSm90INS1_25CollectiveMainloopFwdSm90ILi2EN4cute5tupleIJNS5_1CILi1EEES8_S8_EEENS6_IJNS7_ILi128EEENS7_ILi96EEENS7_ILi64EEEEEELi256ENS_6half_tEfNS_4arch4Sm90ELb0ELb1ELb0ELb0ELb0ELb0ELb1ELb1ELb0ELb0ELb0ELb0EEENS1_21CollectiveEpilogueFwdINS6_IJSA_NS7_ILi256EEESB_EEES9_SE_SG_Li256ELb0ELb0ELb0ELb0EEENS1_30DynamicPersistentTileSchedulerILi256ELi32ELb0ELb0ELb1EEEEEEEEEvNT_6ParamsE,"",@"SHT_CUDA_INFO"
	.sectionflags	@""
	.align	4


	//----- nvinfo : EIATTR_CUDA_API_VERSION
	.align		4
        /*0000*/ 	.byte	0x04, 0x37
        /*0002*/ 	.short	(.L_336 - .L_335)
.L_335:
        /*0004*/ 	.word	0x00000082


	//----- nvinfo : EIATTR_KPARAM_INFO
	.align		4
.L_336:
        /*0008*/ 	.byte	0x04, 0x17
        /*000a*/ 	.short	(.L_338 - .L_337)
.L_337:
        /*000c*/ 	.word	0x00000000
        /*0010*/ 	.short	0x0000
        /*0012*/ 	.short	0x0070
        /*0014*/ 	.byte	0x00, 0xf0, 0x01, 0x32


	//----- nvinfo : EIATTR_SPARSE_MMA_MASK
	.align		4
.L_338:
        /*0018*/ 	.byte	0x03, 0x50
        /*001a*/ 	.short	0x0000


	//----- nvinfo : EIATTR_MAXREG_COUNT
	.align		4
        /*001c*/ 	.byte	0x03, 0x1b
        /*001e*/ 	.short	0x00a8


	//----- nvinfo : EIATTR_NUM_BARRIERS
	.align		4
        /*0020*/ 	.byte	0x02, 0x4c
        /*0022*/ 	.byte	0x10
	.zero		1


	//----- nvinfo : EIATTR_EXTERNS
	.align		4
        /*0024*/ 	.byte	0x04, 0x0f
        /*0026*/ 	.short	(.L_340 - .L_339)


	//   ....[0]....
	.align		4
.L_339:
        /*0028*/ 	.word	index@(__assertfail)


	//----- nvinfo : EIATTR_ANNOTATIONS
	.align		4
.L_340:
        /*002c*/ 	.byte	0x04, 0x55
        /*002e*/ 	.short	(.L_342 - .L_341)


	//   ....[0]....
.L_341:
        /* <DEDUP_REMOVED lines=10> */


	//----- nvinfo : EIATTR_MERCURY_ISA_VERSION
	.align		4
.L_342:
        /*00c0*/ 	.byte	0x03, 0x5f
        /*00c2*/ 	.short	0x0101


	//----- nvinfo : EIATTR_INT_WARP_WIDE_INSTR_OFFSETS
	.align		4
        /*00c4*/ 	.byte	0x04, 0x31
        /*00c6*/ 	.short	(.L_344 - .L_343)


	//   ....[0]....
.L_343:
        /*00c8*/ 	.word	0x00000200


	//   ....[1]....
        /*00cc*/ 	.word	0x00000230


	//   ....[2]....
        /*00d0*/ 	.word	0x00000240


	//   ....[3]....
        /*00d4*/ 	.word	0x000002b0


	//   ....[4]....
        /*00d8*/ 	.word	0x00020c50


	//   ....[5]....
        /*00dc*/ 	.word	0x00020ce0


	//   ....[6]....
        /*00e0*/ 	.word	0x000211d0


	//   ....[7]....
        /*00e4*/ 	.word	0x000230c0


	//   ....[8]....
        /*00e8*/ 	.word	0x00023150


	//----- nvinfo : EIATTR_COOP_GROUP_MASK_REGIDS
	.align		4
.L_344:
        /*00ec*/ 	.byte	0x04, 0x29
        /*00ee*/ 	.short	(.L_346 - .L_345)


	//   ....[0]....
.L_345:
        /*00f0*/ 	.word	0xffffffff


	//   ....[1]....
        /*00f4*/ 	.word	0xffffffff


	//   ....[2]....
        /*00f8*/ 	.word	0xffffffff


	//   ....[3]....
        /*00fc*/ 	.word	0xffffffff


	//   ....[4]....
        /*0100*/ 	.word	0xffffffff


	//   ....[5]....
        /*0104*/ 	.word	0xffffffff


	//   ....[6]....
        /*0108*/ 	.word	0xffffffff


	//   ....[7]....
        /*010c*/ 	.word	0xffffffff


	//   ....[8]....
        /*0110*/ 	.word	0xffffffff


	//   ....[9]....
        /*0114*/ 	.word	0xffffffff


	//   ....[10]....
        /*0118*/ 	.word	0xffffffff


	//   ....[11]....
        /*011c*/ 	.word	0xffffffff


	//   ....[12]....
        /*0120*/ 	.word	0xffffffff


	//   ....[13]....
        /*0124*/ 	.word	0xffffffff


	//   ....[14]....
        /*0128*/ 	.word	0xffffffff


	//   ....[15]....
        /*012c*/ 	.word	0xffffffff


	//   ....[16]....
        /*0130*/ 	.word	0xffffffff


	//   ....[17]....
        /*0134*/ 	.word	0xffffffff


	//   ....[18]....
        /*0138*/ 	.word	0xffffffff


	//   ....[19]....
        /*013c*/ 	.word	0xffffffff


	//   ....[20]....
        /*0140*/ 	.word	0xffffffff


	//   ....[21]....
        /*0144*/ 	.word	0xffffffff


	//   ....[22]....
        /*0148*/ 	.word	0xffffffff


	//   ....[23]....
        /*014c*/ 	.word	0xffffffff


	//   ....[24]....
        /*0150*/ 	.word	0xffffffff


	//   ....[25]....
        /*0154*/ 	.word	0xffffffff


	//   ....[26]....
        /*0158*/ 	.word	0xffffffff


	//   ....[27]....
        /*015c*/ 	.word	0xffffffff


	//   ....[28]....
        /*0160*/ 	.word	0x0500000f


	//   ....[29]....
        /*0164*/ 	.word	0x0500000f


	//   ....[30]....
        /*0168*/ 	.word	0xffffffff


	//   ....[31]....
        /*016c*/ 	.word	0xffffffff


	//   ....[32]....
        /*0170*/ 	.word	0xffffffff


	//   ....[33]....
        /*0174*/ 	.word	0xffffffff


	//----- nvinfo : EIATTR_COOP_GROUP_INSTR_OFFSETS
	.align		4
.L_346:
        /*0178*/ 	.byte	0x04, 0x28
        /*017a*/ 	.short	(.L_348 - .L_347)


	//   ....[0]....
.L_347:
        /*017c*/ 	.word	0x000000b0


	//   ....[1]....
        /*0180*/ 	.word	0x00000210


	//   ....[2]....
        /*0184*/ 	.word	0x00000260


	//   ....[3]....
        /*0188*/ 	.word	0x00000470


	//   ....[4]....
        /*018c*/ 	.word	0x000005d0


	//   ....[5]....
        /*0190*/ 	.word	0x000006f0


	//   ....[6]....
        /*0194*/ 	.word	0x00000850


	//   ....[7]....
        /*0198*/ 	.word	0x00001f90


	//   ....[8]....
        /*019c*/ 	.word	0x00005860


	//   ....[9]....
        /*01a0*/ 	.word	0x00005910


	//   ....[10]....
        /*01a4*/ 	.word	0x00005d40


	//   ....[11]....
        /*01a8*/ 	.word	0x00005d60


	//   ....[12]....
        /*01ac*/ 	.word	0x0000aba0


	//   ....[13]....
        /*01b0*/ 	.word	0x0000ac30


	//   ....[14]....
        /*01b4*/ 	.word	0x0000acf0


	//   ....[15]....
        /*01b8*/ 	.word	0x0000ad40


	//   ....[16]....
        /*01bc*/ 	.word	0x00015580


	//   ....[17]....
        /*01c0*/ 	.word	0x00015650


	//   ....[18]....
        /*01c4*/ 	.word	0x000157d0


	//   ....[19]....
        /*01c8*/ 	.word	0x00015840


	//   ....[20]....
        /*01cc*/ 	.word	0x0001dbc0


	//   ....[21]....
        /*01d0*/ 	.word	0x0001dbe0


	//   ....[22]....
        /*01d4*/ 	.word	0x0001dc40


	//   ....[23]....
        /*01d8*/ 	.word	0x0001dc80


	//   ....[24]....
        /*01dc*/ 	.word	0x0001f690


	//   ....[25]....
        /*01e0*/ 	.word	0x000203b0


	//   ....[26]....
        /*01e4*/ 	.word	0x000231e0


	//   ....[27]....
        /*01e8*/ 	.word	0x000233c0


	//   ....[28]....
        /*01ec*/ 	.word	0x00023940


	//   ....[29]....
        /*01f0*/ 	.word	0x00023d10


	//   ....[30]....
        /*01f4*/ 	.word	0x00027600


	//   ....[31]....
        /*01f8*/ 	.word	0x00027640


	//   ....[32]....
        /*01fc*/ 	.word	0x000276b0


	//   ....[33]....
        /*0200*/ 	.word	0x000276d0


	//----- nvinfo : EIATTR_REG_RECONFIG
	.align		4
.L_348:
        /*0204*/ 	.byte	0x01, 0x54
	.zero		2


	//----- nvinfo : EIATTR_SYSCALL_OFFSETS
	.align		4
        /*0208*/ 	.byte	0x04, 0x46
        /*020a*/ 	.short	(.L_350 - .L_349)


	//   ....[0]....
.L_349:
        /*020c*/ 	.word	0x000024e0


	//   ....[1]....
        /*0210*/ 	.word	0x00020e60


	//   ....[2]....
        /*0214*/ 	.word	0x00020f90


	//   ....[3]....
        /*0218*/ 	.word	0x00021090


	//----- nvinfo : EIATTR_MBARRIER_INSTR_OFFSETS
	.align		4
.L_350:
        /*021c*/ 	.byte	0x04, 0x39
        /*021e*/ 	.short	(.L_352 - .L_351)


	//   ....[0]....
.L_351:
        /*0220*/ 	.word	0x00000310
        /*0224*/ 	.word	0x000000ff
        /*0228*/ 	.word	0x00032400
        /*022c*/ 	.short	0x0100
        /*022e*/ 	.byte	0x06
	.zero		1


	//   ....[1]....
        /*0230*/ 	.word	0x00000320
        /*0234*/ 	.word	0x000000ff
        /*0238*/ 	.word	0x00032410
        /*023c*/ 	.short	0x0100
        /*023e*/ 	.byte	0x06
	.zero		1


	//   ....[2]....
        /*0240*/ 	.word	0x00000330
        /*0244*/ 	.word	0x000000ff
        /*0248*/ 	.word	0x00032420
        /*024c*/ 	.short	0x0100
        /*024e*/ 	.byte	0x06
	.zero		1


	//   ....[3]....
        /*0250*/ 	.word	0x00000420
        /*0254*/ 	.word	0x000000ff
        /*0258*/ 	.word	0x00032430
        /*025c*/ 	.short	0x0100
        /*025e*/ 	.byte	0x08
	.zero		1


	//   ....[4]....
        /*0260*/ 	.word	0x00000430
        /*0264*/ 	.word	0x000000ff
        /*0268*/ 	.word	0x00032440
        /*026c*/ 	.short	0x0100
        /*026e*/ 	.byte	0x08
	.zero		1


	//   ....[5]....
        /*0270*/ 	.word	0x00000440
        /*0274*/ 	.word	0x000000ff
        /*0278*/ 	.word	0x00032438
        /*027c*/ 	.short	0x0100
        /*027e*/ 	.byte	0x08
	.zero		1


	//   ....[6]....
        /*0280*/ 	.word	0x00000450
        /*0284*/ 	.word	0x000000ff
        /*0288*/ 	.word	0x00032448
        /*028c*/ 	.short	0x0100
        /*028e*/ 	.byte	0x08
	.zero		1


	//   ....[7]....
        /*0290*/ 	.word	0x00000580
        /*0294*/ 	.word	0x000000ff
        /*0298*/ 	.word	0x00032450
        /*029c*/ 	.short	0x0100
        /*029e*/ 	.byte	0x08
	.zero		1


	//   ....[8]....
        /*02a0*/ 	.word	0x00000590
        /*02a4*/ 	.word	0x000000ff
        /*02a8*/ 	.word	0x00032460
        /*02ac*/ 	.short	0x0100
        /*02ae*/ 	.byte	0x08
	.zero		1


	//   ....[9]....
        /*02b0*/ 	.word	0x000005a0
        /*02b4*/ 	.word	0x000000ff
        /*02b8*/ 	.word	0x00032458
        /*02bc*/ 	.short	0x0100
        /*02be*/ 	.byte	0x08
	.zero		1


	//   ....[10]....
        /*02c0*/ 	.word	0x000005b0
        /*02c4*/ 	.word	0x000000ff
        /*02c8*/ 	.word	0x00032468
        /*02cc*/ 	.short	0x0100
        /*02ce*/ 	.byte	0x08
	.zero		1


	//   ....[11]....
        /*02d0*/ 	.word	0x000006a0
        /*02d4*/ 	.word	0x000000ff
        /*02d8*/ 	.word	0x00032470
        /*02dc*/ 	.short	0x0100
        /*02de*/ 	.byte	0x06
	.zero		1


	//   ....[12]....
        /*02e0*/ 	.word	0x000006b0
        /*02e4*/ 	.word	0x000000ff
        /*02e8*/ 	.word	0x00032480
        /*02ec*/ 	.short	0x0100
        /*02ee*/ 	.byte	0x06
	.zero		1


	//   ....[13]....
        /*02f0*/ 	.word	0x000006c0
        /*02f4*/ 	.word	0x000000ff
        /*02f8*/ 	.word	0x00032478
        /*02fc*/ 	.short	0x0100
        /*02fe*/ 	.byte	0x06
	.zero		1


	//   ....[14]....
        /*0300*/ 	.word	0x000006d0
        /*0304*/ 	.word	0x000000ff
        /*0308*/ 	.word	0x00032488
        /*030c*/ 	.short	0x0100
        /*030e*/ 	.byte	0x06
	.zero		1


	//   ....[15]....
        /*0310*/ 	.word	0x00000800
        /*0314*/ 	.word	0x000000ff
        /*0318*/ 	.word	0x00032490
        /*031c*/ 	.short	0x0100
        /*031e*/ 	.byte	0x08
	.zero		1


	//   ....[16]....
        /*0320*/ 	.word	0x00000810
        /*0324*/ 	.word	0x000000ff
        /*0328*/ 	.word	0x000324a0
        /*032c*/ 	.short	0x0100
        /*032e*/ 	.byte	0x08
	.zero		1


	//   ....[17]....
        /*0330*/ 	.word	0x00000820
        /*0334*/ 	.word	0x000000ff
        /*0338*/ 	.word	0x00032498
        /*033c*/ 	.short	0x0100
        /*033e*/ 	.byte	0x08
	.zero		1


	//   ....[18]....
        /*0340*/ 	.word	0x00000830
        /*0344*/ 	.word	0x000000ff
        /*0348*/ 	.word	0x000324a8
        /*034c*/ 	.short	0x0100
        /*034e*/ 	.byte	0x08
	.zero		1


	//   ....[19]....
        /*0350*/ 	.word	0x00000960
        /*0354*/ 	.word	0x000000ff
        /*0358*/ 	.word	0x000324b0
        /*035c*/ 	.short	0x0100
        /*035e*/ 	.byte	0x08
	.zero		1


	//   ....[20]....
        /*0360*/ 	.word	0x00000970
        /*0364*/ 	.word	0x000000ff
        /*0368*/ 	.word	0x000324c0
        /*036c*/ 	.short	0x0100
        /*036e*/ 	.byte	0x08
	.zero		1


	//   ....[21]....
        /*0370*/ 	.word	0x00000980
        /*0374*/ 	.word	0x000000ff
        /*0378*/ 	.word	0x000324b8
        /*037c*/ 	.short	0x0100
        /*037e*/ 	.byte	0x08
	.zero		1


	//   ....[22]....
        /*0380*/ 	.word	0x00000990
        /*0384*/ 	.word	0x000000ff
        /*0388*/ 	.word	0x000324c8
        /*038c*/ 	.short	0x0100
        /*038e*/ 	.byte	0x08
	.zero		1


	//   ....[23]....
        /*0390*/ 	.word	0x00002730
        /*0394*/ 	.word	0x000000ff
        /*0398*/ 	.word	0x00032400
        /*039c*/ 	.short	0x010a
        /*039e*/ 	.byte	0x32
	.zero		1


	//   ....[24]....
        /*03a0*/ 	.word	0x00002bc0
        /*03a4*/ 	.word	0x00000018
        /*03a8*/ 	.word	0x00000000
        /*03ac*/ 	.short	0x010a
        /*03ae*/ 	.byte	0x3f
	.zero		1


	//   ....[25]....
        /*03b0*/ 	.word	0x00002c20
        /*03b4*/ 	.word	0x00000018
        /*03b8*/ 	.word	0x00000000
        /*03bc*/ 	.short	0x010a
        /*03be*/ 	.byte	0x3f
	.zero		1


	//   ....[26]....
        /*03c0*/ 	.word	0x00002fd0
        /*03c4*/ 	.word	0x000000ff
        /*03c8*/ 	.word	0x00032410
        /*03cc*/ 	.short	0x010a
        /*03ce*/ 	.byte	0x32
	.zero		1


	//   ....[27]....
        /*03d0*/ 	.word	0x000030d0
        /*03d4*/ 	.word	0x00000008
        /*03d8*/ 	.word	0x00000000
        /*03dc*/ 	.short	0x010a
        /*03de*/ 	.byte	0x3f
	.zero		1


	//   ....[28]....
        /*03e0*/ 	.word	0x00003130
        /*03e4*/ 	.word	0x00000008
        /*03e8*/ 	.word	0x00000000
        /*03ec*/ 	.short	0x010a
        /*03ee*/ 	.byte	0x3f
	.zero		1


	//   ....[29]....
        /*03f0*/ 	.word	0x00003e10
        /*03f4*/ 	.word	0x00000007
        /*03f8*/ 	.word	0x00000000
        /*03fc*/ 	.short	0x0101
        /*03fe*/ 	.byte	0x3f
	.zero		1


	//   ....[30]....
        /*0400*/ 	.word	0x00008fc0
        /*0404*/ 	.word	0x0000000d
        /*0408*/ 	.word	0x00000000
        /*040c*/ 	.short	0x0101
        /*040e*/ 	.byte	0x3f
	.zero		1


	//   ....[31]....
        /*0410*/ 	.word	0x00009660
        /*0414*/ 	.word	0x00000003
        /*0418*/ 	.word	0x00000000
        /*041c*/ 	.short	0x010a
        /*041e*/ 	.byte	0x3f
	.zero		1


	//   ....[32]....
        /*0420*/ 	.word	0x00009760
        /*0424*/ 	.word	0x00000000
        /*0428*/ 	.word	0x00000000
        /*042c*/ 	.short	0x010a
        /*042e*/ 	.byte	0x3f
	.zero		1


	//   ....[33]....
        /*0430*/ 	.word	0x00009b90
        /*0434*/ 	.word	0x00000003
        /*0438*/ 	.word	0x00000000
        /*043c*/ 	.short	0x010a
        /*043e*/ 	.byte	0x3f
	.zero		1


	//   ....[34]....
        /*0440*/ 	.word	0x00009c40
        /*0444*/ 	.word	0x00000004
        /*0448*/ 	.word	0x00000000
        /*044c*/ 	.short	0x010a
        /*044e*/ 	.byte	0x3f
	.zero		1


	//   ....[35]....
        /*0450*/ 	.word	0x0000a930
        /*0454*/ 	.word	0x00000003
        /*0458*/ 	.word	0x00000000
        /*045c*/ 	.short	0x0101
        /*045e*/ 	.byte	0x3f
	.zero		1


	//   ....[36]....
        /*0460*/ 	.word	0x00012c00
        /*0464*/ 	.word	0x00000000
        /*0468*/ 	.word	0x00000000
        /*046c*/ 	.short	0x0101
        /*046e*/ 	.byte	0x3f
	.zero		1


	//   ....[37]....
        /*0470*/ 	.word	0x00012e00
        /*0474*/ 	.word	0x00000005
        /*0478*/ 	.word	0x00000000
        /*047c*/ 	.short	0x010a
        /*047e*/ 	.byte	0x3f
	.zero		1


	//   ....[38]....
        /*0480*/ 	.word	0x00012f00
        /*0484*/ 	.word	0x00000000
        /*0488*/ 	.word	0x00000000
        /*048c*/ 	.short	0x010a
        /*048e*/ 	.byte	0x3f
	.zero		1


	//   ....[39]....
        /*0490*/ 	.word	0x00013330
        /*0494*/ 	.word	0x00000005
        /*0498*/ 	.word	0x00000000
        /*049c*/ 	.short	0x010a
        /*049e*/ 	.byte	0x3f
	.zero		1


	//   ....[40]....
        /*04a0*/ 	.word	0x000133e0
        /*04a4*/ 	.word	0x00000004
        /*04a8*/ 	.word	0x00000000
        /*04ac*/ 	.short	0x010a
        /*04ae*/ 	.byte	0x3f
	.zero		1


	//   ....[41]....
        /*04b0*/ 	.word	0x000140f0
        /*04b4*/ 	.word	0x00000004
        /*04b8*/ 	.word	0x00000000
        /*04bc*/ 	.short	0x0101
        /*04be*/ 	.byte	0x3f
	.zero		1


	//   ....[42]....
        /*04c0*/ 	.word	0x0001d750
        /*04c4*/ 	.word	0x00000000
        /*04c8*/ 	.word	0x00000000
        /*04cc*/ 	.short	0x0101
        /*04ce*/ 	.byte	0x3f
	.zero		1


	//   ....[43]....
        /*04d0*/ 	.word	0x0001f920
        /*04d4*/ 	.word	0x000000ff
        /*04d8*/ 	.word	0x00000000
        /*04dc*/ 	.short	0x0101
        /*04de*/ 	.byte	0x05
	.zero		1


	//   ....[44]....
        /*04e0*/ 	.word	0x00021450
        /*04e4*/ 	.word	0x0000000a
        /*04e8*/ 	.word	0x00032440
        /*04ec*/ 	.short	0x010a
        /*04ee*/ 	.byte	0x3f
	.zero		1


	//   ....[45]....
        /*04f0*/ 	.word	0x00021980
        /*04f4*/ 	.word	0x00000012
        /*04f8*/ 	.word	0x00032420
        /*04fc*/ 	.short	0x010a
        /*04fe*/ 	.byte	0x3f
	.zero		1


	//   ....[46]....
        /*0500*/ 	.word	0x00021a00
        /*0504*/ 	.word	0x0000000a
        /*0508*/ 	.word	0x00032460
        /*050c*/ 	.short	0x010a
        /*050e*/ 	.byte	0x3f
	.zero		1


	//   ....[47]....
        /*0510*/ 	.word	0x00021f40
        /*0514*/ 	.word	0x00000002
        /*0518*/ 	.word	0x00032440
        /*051c*/ 	.short	0x010a
        /*051e*/ 	.byte	0x3f
	.zero		1


	//   ....[48]....
        /*0520*/ 	.word	0x000220d0
        /*0524*/ 	.word	0x00000002
        /*0528*/ 	.word	0x00032460
        /*052c*/ 	.short	0x010a
        /*052e*/ 	.byte	0x3f
	.zero		1


	//   ....[49]....
        /*0530*/ 	.word	0x000225c0
        /*0534*/ 	.word	0x00000003
        /*0538*/ 	.word	0x00032440
        /*053c*/ 	.short	0x010a
        /*053e*/ 	.byte	0x3f
	.zero		1


	//   ....[50]....
        /*0540*/ 	.word	0x00022750
        /*0544*/ 	.word	0x00000003
        /*0548*/ 	.word	0x00032460
        /*054c*/ 	.short	0x010a
        /*054e*/ 	.byte	0x3f
	.zero		1


	//   ....[51]....
        /*0550*/ 	.word	0x00022be0
        /*0554*/ 	.word	0x00000002
        /*0558*/ 	.word	0x00032440
        /*055c*/ 	.short	0x010a
        /*055e*/ 	.byte	0x3f
	.zero		1


	//   ....[52]....
        /*0560*/ 	.word	0x00022d70
        /*0564*/ 	.word	0x00000002
        /*0568*/ 	.word	0x00032460
        /*056c*/ 	.short	0x010a
        /*056e*/ 	.byte	0x3f
	.zero		1


	//   ....[53]....
        /*0570*/ 	.word	0x00023370
        /*0574*/ 	.word	0x00000007
        /*0578*/ 	.word	0x00032420
        /*057c*/ 	.short	0x010a
        /*057e*/ 	.byte	0x3f
	.zero		1


	//   ....[54]....
        /*0580*/ 	.word	0x000234c0
        /*0584*/ 	.word	0x00000005
        /*0588*/ 	.word	0x00000000
        /*058c*/ 	.short	0x010a
        /*058e*/ 	.byte	0x3f
	.zero		1


	//   ....[55]....
        /*0590*/ 	.word	0x00023530
        /*0594*/ 	.word	0x00000003
        /*0598*/ 	.word	0x00000000
        /*059c*/ 	.short	0x010a
        /*059e*/ 	.byte	0x3f
	.zero		1


	//   ....[56]....
        /*05a0*/ 	.word	0x00023590
        /*05a4*/ 	.word	0x00000005
        /*05a8*/ 	.word	0x00000000
        /*05ac*/ 	.short	0x010a
        /*05ae*/ 	.byte	0x3f
	.zero		1


	//   ....[57]....
        /*05b0*/ 	.word	0x000235c0
        /*05b4*/ 	.word	0x00000003
        /*05b8*/ 	.word	0x00000000
        /*05bc*/ 	.short	0x010a
        /*05be*/ 	.byte	0x3f
	.zero		1


	//   ....[58]....
        /*05c0*/ 	.word	0x00023630
        /*05c4*/ 	.word	0x00000007
        /*05c8*/ 	.word	0x00032400
        /*05cc*/ 	.short	0x010a
        /*05ce*/ 	.byte	0x3f
	.zero		1


	//   ....[59]....
        /*05d0*/ 	.word	0x00023680
        /*05d4*/ 	.word	0x00000018
        /*05d8*/ 	.word	0x00000000
        /*05dc*/ 	.short	0x010a
        /*05de*/ 	.byte	0x3f
	.zero		1


	//   ....[60]....
        /*05e0*/ 	.word	0x000236e0
        /*05e4*/ 	.word	0x00000008
        /*05e8*/ 	.word	0x00032410
        /*05ec*/ 	.short	0x010a
        /*05ee*/ 	.byte	0x3f
	.zero		1


	//   ....[61]....
        /*05f0*/ 	.word	0x00023730
        /*05f4*/ 	.word	0x00000008
        /*05f8*/ 	.word	0x00000000
        /*05fc*/ 	.short	0x010a
        /*05fe*/ 	.byte	0x3f
	.zero		1


	//   ....[62]....
        /*0600*/ 	.word	0x00023780
        /*0604*/ 	.word	0x00000000
        /*0608*/ 	.word	0x00000000
        /*060c*/ 	.short	0x010a
        /*060e*/ 	.byte	0x3f
	.zero		1


	//   ....[63]....
        /*0610*/ 	.word	0x000237d0
        /*0614*/ 	.word	0x00000004
        /*0618*/ 	.word	0x00000000
        /*061c*/ 	.short	0x010a
        /*061e*/ 	.byte	0x3f
	.zero		1


	//   ....[64]....
        /*0620*/ 	.word	0x00023820
        /*0624*/ 	.word	0x00000000
        /*0628*/ 	.word	0x00000000
        /*062c*/ 	.short	0x010a
        /*062e*/ 	.byte	0x3f
	.zero		1


	//   ....[65]....
        /*0630*/ 	.word	0x00023870
        /*0634*/ 	.word	0x00000004
        /*0638*/ 	.word	0x00000000
        /*063c*/ 	.short	0x010a
        /*063e*/ 	.byte	0x3f
	.zero		1


	//   ....[66]....
        /*0640*/ 	.word	0x000239f0
        /*0644*/ 	.word	0x0000000a
        /*0648*/ 	.word	0x00032440
        /*064c*/ 	.short	0x010a
        /*064e*/ 	.byte	0x3f
	.zero		1


	//   ....[67]....
        /*0650*/ 	.word	0x00023a40
        /*0654*/ 	.word	0x00000012
        /*0658*/ 	.word	0x00032420
        /*065c*/ 	.short	0x010a
        /*065e*/ 	.byte	0x3f
	.zero		1


	//   ....[68]....
        /*0660*/ 	.word	0x00023a90
        /*0664*/ 	.word	0x0000000a
        /*0668*/ 	.word	0x00032460
        /*066c*/ 	.short	0x010a
        /*066e*/ 	.byte	0x3f
	.zero		1


	//   ....[69]....
        /*0670*/ 	.word	0x00023ae0
        /*0674*/ 	.word	0x00000002
        /*0678*/ 	.word	0x00032440
        /*067c*/ 	.short	0x010a
        /*067e*/ 	.byte	0x3f
	.zero		1


	//   ....[70]....
        /*0680*/ 	.word	0x00023b30
        /*0684*/ 	.word	0x00000002
        /*0688*/ 	.word	0x00032460
        /*068c*/ 	.short	0x010a
        /*068e*/ 	.byte	0x3f
	.zero		1


	//   ....[71]....
        /*0690*/ 	.word	0x00023b80
        /*0694*/ 	.word	0x00000003
        /*0698*/ 	.word	0x00032440
        /*069c*/ 	.short	0x010a
        /*069e*/ 	.byte	0x3f
	.zero		1


	//   ....[72]....
        /*06a0*/ 	.word	0x00023bd0
        /*06a4*/ 	.word	0x00000003
        /*06a8*/ 	.word	0x00032460
        /*06ac*/ 	.short	0x010a
        /*06ae*/ 	.byte	0x3f
	.zero		1


	//   ....[73]....
        /*06b0*/ 	.word	0x00023c20
        /*06b4*/ 	.word	0x00000002
        /*06b8*/ 	.word	0x00032440
        /*06bc*/ 	.short	0x010a
        /*06be*/ 	.byte	0x3f
	.zero		1


	//   ....[74]....
        /*06c0*/ 	.word	0x00023c70
        /*06c4*/ 	.word	0x00000002
        /*06c8*/ 	.word	0x00032460
        /*06cc*/ 	.short	0x010a
        /*06ce*/ 	.byte	0x3f
	.zero		1


	//   ....[75]....
        /*06d0*/ 	.word	0x00023d50
        /*06d4*/ 	.word	0x00000007
        /*06d8*/ 	.word	0x00032420
        /*06dc*/ 	.short	0x010a
        /*06de*/ 	.byte	0x3f
	.zero		1


	//   ....[76]....
        /*06e0*/ 	.word	0x00023da0
        /*06e4*/ 	.word	0x00000005
        /*06e8*/ 	.word	0x00000000
        /*06ec*/ 	.short	0x010a
        /*06ee*/ 	.byte	0x3f
	.zero		1


	//   ....[77]....
        /*06f0*/ 	.word	0x00023df0
        /*06f4*/ 	.word	0x00000003
        /*06f8*/ 	.word	0x00000000
        /*06fc*/ 	.short	0x010a
        /*06fe*/ 	.byte	0x3f
	.zero		1


	//   ....[78]....
        /*0700*/ 	.word	0x00023e40
        /*0704*/ 	.word	0x00000005
        /*0708*/ 	.word	0x00000000
        /*070c*/ 	.short	0x010a
        /*070e*/ 	.byte	0x3f
	.zero		1


	//   ....[79]....
        /*0710*/ 	.word	0x000241e0
        /*0714*/ 	.word	0x0000000c
        /*0718*/ 	.word	0x00000000
        /*071c*/ 	.short	0x010a
        /*071e*/ 	.byte	0x3f
	.zero		1


	//   ....[80]....
        /*0720*/ 	.word	0x00024320
        /*0724*/ 	.word	0x00000002
        /*0728*/ 	.word	0x00000000
        /*072c*/ 	.short	0x010a
        /*072e*/ 	.byte	0x3f
	.zero		1


	//   ....[81]....
        /*0730*/ 	.word	0x00024980
        /*0734*/ 	.word	0x0000000b
        /*0738*/ 	.word	0x00000000
        /*073c*/ 	.short	0x010a
        /*073e*/ 	.byte	0x3f
	.zero		1


	//   ....[82]....
        /*0740*/ 	.word	0x00024ac0
        /*0744*/ 	.word	0x00000008
        /*0748*/ 	.word	0x00000000
        /*074c*/ 	.short	0x010a
        /*074e*/ 	.byte	0x3f
	.zero		1


	//   ....[83]....
        /*0750*/ 	.word	0x00025de0
        /*0754*/ 	.word	0x00000002
        /*0758*/ 	.word	0x00000000
        /*075c*/ 	.short	0x0101
        /*075e*/ 	.byte	0x3f
	.zero		1


	//   ....[84]....
        /*0760*/ 	.word	0x0003f2d0
        /*0764*/ 	.word	0x00000004
        /*0768*/ 	.word	0x00000000
        /*076c*/ 	.short	0x0101
        /*076e*/ 	.byte	0x3f
	.zero		1


	//   ....[85]....
        /*0770*/ 	.word	0x0003f310
        /*0774*/ 	.word	0x00000002
        /*0778*/ 	.word	0x00000000
        /*077c*/ 	.short	0x010a
        /*077e*/ 	.byte	0x3f
	.zero		1


	//   ....[86]....
        /*0780*/ 	.word	0x0003f360
        /*0784*/ 	.word	0x00000008
        /*0788*/ 	.word	0x00000000
        /*078c*/ 	.short	0x010a
        /*078e*/ 	.byte	0x3f
	.zero		1


	//----- nvinfo : EIATTR_NUM_MBARRIERS
	.align		4
.L_352:
        /*0790*/ 	.byte	0x03, 0x38
        /*0792*/ 	.short	0x0017


	//----- nvinfo : EIATTR_EXIT_INSTR_OFFSETS
	.align		4
        /*0794*/ 	.byte	0x04, 0x1c
        /*0796*/ 	.short	(.L_354 - .L_353)


	//   ....[0]....
.L_353:
        /*0798*/ 	.word	0x00000ba0


	//   ....[1]....
        /*079c*/ 	.word	0x00020370


	//   ....[2]....
        /*07a0*/ 	.word	0x000203d0


	//   ....[3]....
        /*07a4*/ 	.word	0x000233e0


	//   ....[4]....
        /*07a8*/ 	.word	0x00023610


	//----- nvinfo : EIATTR_MAX_THREADS
	.align		4
.L_354:
        /*07ac*/ 	.byte	0x04, 0x05
        /*07ae*/ 	.short	(.L_356 - .L_355)
.L_355:
        /*07b0*/ 	.word	0x00000180
        /*07b4*/ 	.word	0x00000001
        /*07b8*/ 	.word	0x00000001


	//----- nvinfo : EIATTR_CRS_STACK_SIZE
	.align		4
.L_356:
        /*07bc*/ 	.byte	0x04, 0x1e
        /*07be*/ 	.short	(.L_358 - .L_357)
.L_357:
        /*07c0*/ 	.word	0x00000000


	//----- nvinfo : EIATTR_CBANK_PARAM_SIZE
	.align		4
.L_358:
        /*07c4*/ 	.byte	0x03, 0x19
        /*07c6*/ 	.short	0x0cf0


	//----- nvinfo : EIATTR_PARAM_CBANK
	.align		4
        /*07c8*/ 	.byte	0x04, 0x0a
        /*07ca*/ 	.short	(.L_360 - .L_359)
	.align		4
.L_359:
        /*07cc*/ 	.word	index@(.nv.constant0._ZN7cutlass13device_kernelIN5flash11enable_sm90INS1_16FlashAttnFwdSm90INS1_25CollectiveMainloopFwdSm90ILi2EN4cute5tupleIJNS5_1CILi1EEES8_S8_EEENS6_IJNS7_ILi128EEENS7_ILi96EEENS7_ILi64EEEEEELi256ENS_6half_tEfNS_4arch4Sm90ELb0ELb1ELb0ELb0ELb0ELb0ELb1ELb1ELb0ELb0ELb0ELb0EEENS1_21CollectiveEpilogueFwdINS6_IJSA_NS7_ILi256EEESB_EEES9_SE_SG_Li256ELb0ELb0ELb0ELb0EEENS1_30DynamicPersistentTileSchedulerILi256ELi32ELb0ELb0ELb1EEEEEEEEEvNT_6ParamsE)
        /*07d0*/ 	.short	0x0210
        /*07d2*/ 	.short	0x0cf0


	//----- nvinfo : EIATTR_SW_WAR
	.align		4
.L_360:
        /*07d4*/ 	.byte	0x04, 0x36
        /*07d6*/ 	.short	(.L_362 - .L_361)
.L_361:
        /*07d8*/ 	.word	0x00000008
.L_362:


//--------------------- .nv.info._ZN7cutlass13device_kernelIN5flash11enable_sm90INS1_16FlashAttnFwdSm90INS1_25CollectiveMainloopFwdSm90ILi2EN4cute5tupleIJNS5_1CILi1EEES8_S8_EEENS6_IJNS7_ILi128EEENS7_ILi96EEENS7_ILi64EEEEEELi256ENS_6half_tEfNS_4arch4Sm90ELb0ELb1ELb0ELb1ELb0ELb0ELb0ELb1ELb0ELb0ELb0ELb0EEENS1_21CollectiveEpilogueFwdINS6_IJSA_NS7_ILi256EEESB_EEES9_SE_SG_Li256ELb1ELb0ELb0ELb0EEENS1_36VarlenDynamicPersistentTileSchedulerILi128ELi96ELi256ELi32ELb0ELb0ELb1ELb1ELb0ELb1EEEEEEEEEvNT_6ParamsE --------------------------
	.section	.nv.info._ZN7cutlass13device_kernelIN5flash11enable_sm90INS1_16FlashAttnFwdSm90INS1_25CollectiveMainloopFwdSm90ILi2EN4cute5tupleIJNS5_1CILi1EEES8_S8_EEENS6_IJNS7_ILi128EEENS7_ILi96EEENS7_ILi64EEEEEELi256ENS_6half_tEfNS_4arch4Sm90ELb0ELb1ELb0ELb1ELb0ELb0ELb0ELb1ELb0ELb0ELb0ELb0EEENS1_21CollectiveEpilogueFwdINS6_IJSA_NS7_ILi256EEESB_EEES9_SE_SG_Li256ELb1ELb0ELb0ELb0EEENS1_36VarlenDynamicPersistentTileSchedulerILi128ELi96ELi256ELi32ELb0ELb0ELb1ELb1ELb0ELb1EEEEEEEEEvNT_6ParamsE,"",@"SHT_CUDA_INFO"
	.sectionflags	@""
	.align	4


	//----- nvinfo : EIATTR_CUDA_API_VERSION
	.align		4
        /*0000*/ 	.byte	0x04, 0x37
        /*0002*/ 	.short	(.L_364 - .L_363)
.L_363:
        /*0004*/ 	.word	0x00000082


	//----- nvinfo : EIATTR_KPARAM_INFO
	.align		4
.L_364:
        /*0008*/ 	.byte	0x04, 0x17
        /*000a*/ 	.short	(.L_366 - .L_365)
.L_365:
        /*000c*/ 	.word	0x00000000
        /*0010*/ 	.short	0x0000
        /*0012*/ 	.short	0x0070
        /*0014*/ 	.byte	0x00, 0xf0, 0x01, 0x28


	//----- nvinfo : EIATTR_SPARSE_MMA_MASK
	.align		4
.L_366:
        /*0018*/ 	.byte	0x03, 0x50
        /*001a*/ 	.short	0x0000


	//----- nvinfo : EIATTR_MAXREG_COUNT
	.align		4
        /*001c*/ 	.byte	0x03, 0x1b
        /*001e*/ 	.short	0x00a8


	//----- nvinfo : EIATTR_NUM_BARRIERS
	.align		4
        /*0020*/ 	.byte	0x02, 0x4c
        /*0022*/ 	.byte	0x10
	.zero		1


	//----- nvinfo : EIATTR_EXTERNS
	.align		4
        /*0024*/ 	.byte	0x04, 0x0f
        /*0026*/ 	.short	(.L_368 - .L_367)


	//   ....[0]....
	.align		4
.L_367:
        /*0028*/ 	.word	index@(__assertfail)


	//----- nvinfo : EIATTR_ANNOTATIONS
	.align		4
.L_368:
        /*002c*/ 	.byte	0x04, 0x55
        /*002e*/ 	.short	(.L_370 - .L_369)


	//   ....[0]....
.L_369:
        /* <DEDUP_REMOVED lines=27> */


	//----- nvinfo : EIATTR_MERCURY_ISA_VERSION
	.align		4
.L_370:
        /*01d0*/ 	.byte	0x03, 0x5f
        /*01d2*/ 	.short	0x0101


	//----- nvinfo : EIATTR_UNUSED_LOAD_BYTE_OFFSET
	.align		4
        /*01d4*/ 	.byte	0x04, 0x44
        /*01d6*/ 	.short	(.L_372 - .L_371)


	//   ....[0]....
.L_371:
        /*01d8*/ 	.word	0x00000a70
        /*01dc*/ 	.word	0x0000fff0


	//   ....[1]....
        /*01e0*/ 	.word	0x0000ced0
        /*01e4*/ 	.word	0x0000fff0


	//----- nvinfo : EIATTR_INT_WARP_WIDE_INSTR_OFFSETS
	.align		4
.L_372:
        /*01e8*/ 	.byte	0x04, 0x31
        /*01ea*/ 	.short	(.L_374 - .L_373)


	//   ....[0]....
.L_373:
        /*01ec*/ 	.word	0x00000160


	//   ....[1]....
        /*01f0*/ 	.word	0x000001a0


	//   ....[2]....
        /*01f4*/ 	.word	0x00000210


	//   ....[3]....
        /*01f8*/ 	.word	0x00010e00


	//   ....[4]....
        /*01fc*/ 	.word	0x00010e90


	//   ....[5]....
        /*0200*/ 	.word	0x00011390


	//   ....[6]....
        /*0204*/ 	.word	0x00011410


	//   ....[7]....
        /*0208*/ 	.word	0x00013730


	//   ....[8]....
        /*020c*/ 	.word	0x000137c0


	//----- nvinfo : EIATTR_COOP_GROUP_MASK_REGIDS
	.align		4
.L_374:
        /*0210*/ 	.byte	0x04, 0x29
        /*0212*/ 	.short	(.L_376 - .L_375)


	//   ....[0]....
.L_375:
        /*0214*/ 	.word	0xffffffff


	//   ....[1]....
        /*0218*/ 	.word	0xffffffff


	//   ....[2]....
        /*021c*/ 	.word	0xffffffff


	//   ....[3]....
        /*0220*/ 	.word	0xffffffff


	//   ....[4]....
        /*0224*/ 	.word	0xffffffff


	//   ....[5]....
        /*0228*/ 	.word	0xffffffff


	//   ....[6]....
        /*022c*/ 	.word	0xffffffff


	//   ....[7]....
        /*0230*/ 	.word	0xffffffff


	//   ....[8]....
        /*0234*/ 	.word	0xffffffff


	//   ....[9]....
        /*0238*/ 	.word	0xffffffff


	//   ....[10]....
        /*023c*/ 	.word	0xffffffff


	//   ....[11]....
        /*0240*/ 	.word	0xffffffff


	//   ....[12]....
        /*0244*/ 	.word	0xffffffff


	//   ....[13]....
        /*0248*/ 	.word	0xffffffff


	//   ....[14]....
        /*024c*/ 	.word	0xffffffff


	//   ....[15]....
        /*0250*/ 	.word	0xffffffff


	//   ....[16]....
        /*0254*/ 	.word	0xffffffff


	//   ....[17]....
        /*0258*/ 	.word	0xffffffff


	//   ....[18]....
        /*025c*/ 	.word	0xffffffff


	//   ....[19]....
        /*0260*/ 	.word	0xffffffff


	//   ....[20]....
        /*0264*/ 	.word	0xffffffff


	//   ....[21]....
        /*0268*/ 	.word	0xffffffff


	//   ....[22]....
        /*026c*/ 	.word	0xffffffff


	//   ....[23]....
        /*0270*/ 	.word	0xffffffff


	//   ....[24]....
        /*0274*/ 	.word	0xffffffff


	//   ....[25]....
        /*0278*/ 	.word	0xffffffff


	//   ....[26]....
        /*027c*/ 	.word	0xffffffff


	//   ....[27]....
        /*0280*/ 	.word	0xffffffff


	//   ....[28]....
        /*0284*/ 	.word	0xffffffff


	//   ....[29]....
        /*0288*/ 	.word	0xffffffff


	//   ....[30]....
        /*028c*/ 	.word	0xffffffff


	//   ....[31]....
        /*0290*/ 	.word	0xffffffff


	//   ....[32]....
        /*0294*/ 	.word	0xffffffff


	//   ....[33]....
        /*0298*/ 	.word	0xffffffff


	//   ....[34]....
        /*029c*/ 	.word	0xffffffff


	//   ....[35]....
        /*02a0*/ 	.word	0xffffffff


	//   ....[36]....
        /*02a4*/ 	.word	0xffffffff


	//   ....[37]....
        /*02a8*/ 	.word	0xffffffff


	//   ....[38]....
        /*02ac*/ 	.word	0xffffffff


	//   ....[39]....
        /*02b0*/ 	.word	0xffffffff


	//   ....[40]....
        /*02b4*/ 	.word	0xffffffff


	//   ....[41]....
        /*02b8*/ 	.word	0xffffffff


	//   ....[42]....
        /*02bc*/ 	.word	0xffffffff


	//   ....[43]....
        /*02c0*/ 	.word	0xffffffff


	//   ....[44]....
        /*02c4*/ 	.word	0xffffffff


	//   ....[45]....
        /*02c8*/ 	.word	0xffffffff


	//   ....[46]....
        /*02cc*/ 	.word	0xffffffff


	//   ....[47]....
        /*02d0*/ 	.word	0xffffffff


	//   ....[48]....
        /*02d4*/ 	.word	0xffffffff


	//   ....[49]....
        /*02d8*/ 	.word	0xffffffff


	//   ....[50]....
        /*02dc*/ 	.word	0xffffffff


	//   ....[51]....
        /*02e0*/ 	.word	0xffffffff


	//   ....[52]....
        /*02e4*/ 	.word	0xffffffff


	//   ....[53]....
        /*02e8*/ 	.word	0xffffffff


	//   ....[54]....
        /*02ec*/ 	.word	0xffffffff


	//   ....[55]....
        /*02f0*/ 	.word	0xffffffff


	//   ....[56]....
        /*02f4*/ 	.word	0xffffffff


	//   ....[57]....
        /*02f8*/ 	.word	0xffffffff


	//   ....[58]....
        /*02fc*/ 	.word	0xffffffff


	//   ....[59]....
        /*0300*/ 	.word	0xffffffff


	//   ....[60]....
        /*0304*/ 	.word	0xffffffff


	//   ....[61]....
        /*0308*/ 	.word	0xffffffff


	//   ....[62]....
        /*030c*/ 	.word	0x0500000f


	//   ....[63]....
        /*0310*/ 	.word	0x0500000f


	//   ....[64]....
        /*0314*/ 	.word	0x0500000f


	//   ....[65]....
        /*0318*/ 	.word	0x0500000f


	//   ....[66]....
        /*031c*/ 	.word	0x0500000f


	//   ....[67]....
        /*0320*/ 	.word	0x0500000f


	//   ....[68]....
        /*0324*/ 	.word	0x0500000f


	//   ....[69]....
        /*0328*/ 	.word	0x0500000f


	//   ....[70]....
        /*032c*/ 	.word	0x0500000f


	//   ....[71]....
        /*0330*/ 	.word	0x0500000f


	//   ....[72]....
        /*0334*/ 	.word	0x0500000f


	//   ....[73]....
        /*0338*/ 	.word	0x0500000f


	//   ....[74]....
        /*033c*/ 	.word	0x0500000f


	//   ....[75]....
        /*0340*/ 	.word	0x0500000f


	//   ....[76]....
        /*0344*/ 	.word	0x0500000f


	//   ....[77]....
        /*0348*/ 	.word	0x0500000f


	//   ....[78]....
        /*034c*/ 	.word	0x0500000f


	//   ....[79]....
        /*0350*/ 	.word	0x0500000f


	//   ....[80]....
        /*0354*/ 	.word	0x0500000f


	//----- nvinfo : EIATTR_COOP_GROUP_INSTR_OFFSETS
	.align		4
.L_376:
        /*0358*/ 	.byte	0x04, 0x28
        /*035a*/ 	.short	(.L_378 - .L_377)


	//   ....[0]....
.L_377:
        /*035c*/ 	.word	0x00000070


	//   ....[1]....
        /*0360*/ 	.word	0x00000170


	//   ....[2]....
        /*0364*/ 	.word	0x000001c0


	//   ....[3]....
        /*0368*/ 	.word	0x000003f0


	//   ....[4]....
        /*036c*/ 	.word	0x00000550


	//   ....[5]....
        /*0370*/ 	.word	0x00000670


	//   ....[6]....
        /*0374*/ 	.word	0x000007d0


	//   ....[7]....
        /*0378*/ 	.word	0x000019d0


	//   ....[8]....
        /*037c*/ 	.word	0x00003000


	//   ....[9]....
        /*0380*/ 	.word	0x00003110


	//   ....[10]....
        /*0384*/ 	.word	0x000036e0


	//   ....[11]....
        /*0388*/ 	.word	0x00003760


	//   ....[12]....
        /*038c*/ 	.word	0x00005840


	//   ....[13]....
        /*0390*/ 	.word	0x00005960


	//   ....[14]....
        /*0394*/ 	.word	0x00005f80


	//   ....[15]....
        /*0398*/ 	.word	0x00006050


	//   ....[16]....
        /*039c*/ 	.word	0x00007b80


	//   ....[17]....
        /*03a0*/ 	.word	0x00007ba0


	//   ....[18]....
        /*03a4*/ 	.word	0x000080c0


	//   ....[19]....
        /*03a8*/ 	.word	0x00008290


	//   ....[20]....
        /*03ac*/ 	.word	0x0000a7f0


	//   ....[21]....
        /*03b0*/ 	.word	0x0000a910


	//   ....[22]....
        /*03b4*/ 	.word	0x0000af90


	//   ....[23]....
        /*03b8*/ 	.word	0x0000b000


	//   ....[24]....
        /*03bc*/ 	.word	0x0000c450


	//   ....[25]....
        /*03c0*/ 	.word	0x0000c490


	//   ....[26]....
        /*03c4*/ 	.word	0x0000c550


	//   ....[27]....
        /*03c8*/ 	.word	0x0000c560


	//   ....[28]....
        /*03cc*/ 	.word	0x0000f990


	//   ....[29]....
        /*03d0*/ 	.word	0x0000fb10


	//   ....[30]....
        /*03d4*/ 	.word	0x0000fb40


	//   ....[31]....
        /*03d8*/ 	.word	0x0000fb80


	//   ....[32]....
        /*03dc*/ 	.word	0x0000fbf0


	//   ....[33]....
        /*03e0*/ 	.word	0x0000fc50


	//   ....[34]....
        /*03e4*/ 	.word	0x0000fc90


	//   ....[35]....
        /*03e8*/ 	.word	0x0000fe30


	//   ....[36]....
        /*03ec*/ 	.word	0x0000fe90


	//   ....[37]....
        /*03f0*/ 	.word	0x0000fed0


	//   ....[38]....
        /*03f4*/ 	.word	0x0000ff10


	//   ....[39]....
        /*03f8*/ 	.word	0x0000ff40


	//   ....[40]....
        /*03fc*/ 	.word	0x0000ff70


	//   ....[41]....
        /*0400*/ 	.word	0x00010010


	//   ....[42]....
        /*0404*/ 	.word	0x00010070


	//   ....[43]....
        /*0408*/ 	.word	0x00010100


	//   ....[44]....
        /*040c*/ 	.word	0x00013850


	//   ....[45]....
        /*0410*/ 	.word	0x00013860


	//   ....[46]....
        /*0414*/ 	.word	0x00013970


	//   ....[47]....
        /*0418*/ 	.word	0x000139d0


	//   ....[48]....
        /*041c*/ 	.word	0x00013a10


	//   ....[49]....
        /*0420*/ 	.word	0x00013a50


	//   ....[50]....
        /*0424*/ 	.word	0x00013a80


	//   ....[51]....
        /*0428*/ 	.word	0x00013ab0


	//   ....[52]....
        /*042c*/ 	.word	0x00013c40


	//   ....[53]....
        /*0430*/ 	.word	0x00013ca0


	//   ....[54]....
        /*0434*/ 	.word	0x00013ce0


	//   ....[55]....
        /*0438*/ 	.word	0x00013d20


	//   ....[56]....
        /*043c*/ 	.word	0x00013d50


	//   ....[57]....
        /*0440*/ 	.word	0x00013d80


	//   ....[58]....
        /*0444*/ 	.word	0x00013e40


	//   ....[59]....
        /*0448*/ 	.word	0x00013e60


	//   ....[60]....
        /*044c*/ 	.word	0x00013ed0


	//   ....[61]....
        /*0450*/ 	.word	0x00014560


	//   ....[62]....
        /*0454*/ 	.word	0x00014ba0


	//   ....[63]....
        /*0458*/ 	.word	0x00014fc0


	//   ....[64]....
        /*045c*/ 	.word	0x00015050


	//   ....[65]....
        /*0460*/ 	.word	0x000150f0


	//   ....[66]....
        /*0464*/ 	.word	0x000151a0


	//   ....[67]....
        /*0468*/ 	.word	0x00015220


	//   ....[68]....
        /*046c*/ 	.word	0x000152a0


	//   ....[69]....
        /*0470*/ 	.word	0x00015320


	//   ....[70]....
        /*0474*/ 	.word	0x000153a0


	//   ....[71]....
        /*0478*/ 	.word	0x00015430


	//   ....[72]....
        /*047c*/ 	.word	0x000154e0


	//   ....[73]....
        /*0480*/ 	.word	0x00015560


	//   ....[74]....
        /*0484*/ 	.word	0x000155e0


	//   ....[75]....
        /*0488*/ 	.word	0x00015660


	//   ....[76]....
        /*048c*/ 	.word	0x000156e0


	//   ....[77]....
        /*0490*/ 	.word	0x00015750


	//   ....[78]....
        /*0494*/ 	.word	0x000157f0


	//   ....[79]....
        /*0498*/ 	.word	0x00015880


	//   ....[80]....
        /*049c*/ 	.word	0x000159b0


	//----- nvinfo : EIATTR_REG_RECONFIG
	.align		4
.L_378:
        /*04a0*/ 	.byte	0x01, 0x54
	.zero		2


	//----- nvinfo : EIATTR_SYSCALL_OFFSETS
	.align		4
        /*04a4*/ 	.byte	0x04, 0x46
        /*04a6*/ 	.short	(.L_380 - .L_379)


	//   ....[0]....
.L_379:
        /*04a8*/ 	.word	0x00001bb0


	//   ....[1]....
        /*04ac*/ 	.word	0x00011020


	//   ....[2]....
        /*04b0*/ 	.word	0x00011160


	//   ....[3]....
        /*04b4*/ 	.word	0x00011260


	//----- nvinfo : EIATTR_MBARRIER_INSTR_OFFSETS
	.align		4
.L_380:
        /*04b8*/ 	.byte	0x04, 0x39
        /*04ba*/ 	.short	(.L_382 - .L_381)


	//   ....[0]....
.L_381:
        /*04bc*/ 	.word	0x000002a0
        /*04c0*/ 	.word	0x000000ff
        /*04c4*/ 	.word	0x00022800
        /*04c8*/ 	.short	0x0100
        /*04ca*/ 	.byte	0x08
	.zero		1


	//   ....[1]....
        /*04cc*/ 	.word	0x000002b0
        /*04d0*/ 	.word	0x000000ff
        /*04d4*/ 	.word	0x00022820
        /*04d8*/ 	.short	0x0100
        /*04da*/ 	.byte	0x08
	.zero		1


	//   ....[2]....
        /*04dc*/ 	.word	0x000003a0
        /*04e0*/ 	.word	0x000000ff
        /*04e4*/ 	.word	0x00022830
        /*04e8*/ 	.short	0x0100
        /*04ea*/ 	.byte	0x08
	.zero		1


	//   ....[3]....
        /*04ec*/ 	.word	0x000003b0
        /*04f0*/ 	.word	0x000000ff
        /*04f4*/ 	.word	0x00022840
        /*04f8*/ 	.short	0x0100
        /*04fa*/ 	.byte	0x08
	.zero		1


	//   ....[4]....
        /*04fc*/ 	.word	0x000003c0
        /*0500*/ 	.word	0x000000ff
        /*0504*/ 	.word	0x00022838
        /*0508*/ 	.short	0x0100
        /*050a*/ 	.byte	0x08
	.zero		1


	//   ....[5]....
        /*050c*/ 	.word	0x000003d0
        /*0510*/ 	.word	0x000000ff
        /*0514*/ 	.word	0x00022848
        /*0518*/ 	.short	0x0100
        /*051a*/ 	.byte	0x08
	.zero		1


	//   ....[6]....
        /*051c*/ 	.word	0x00000500
        /*0520*/ 	.word	0x000000ff
        /*0524*/ 	.word	0x00022850
        /*0528*/ 	.short	0x0100
        /*052a*/ 	.byte	0x08
	.zero		1


	//   ....[7]....
        /*052c*/ 	.word	0x00000510
        /*0530*/ 	.word	0x000000ff
        /*0534*/ 	.word	0x00022860
        /*0538*/ 	.short	0x0100
        /*053a*/ 	.byte	0x08
	.zero		1


	//   ....[8]....
        /*053c*/ 	.word	0x00000520
        /*0540*/ 	.word	0x000000ff
        /*0544*/ 	.word	0x00022858
        /*0548*/ 	.short	0x0100
        /*054a*/ 	.byte	0x08
	.zero		1


	//   ....[9]....
        /*054c*/ 	.word	0x00000530
        /*0550*/ 	.word	0x000000ff
        /*0554*/ 	.word	0x00022868
        /*0558*/ 	.short	0x0100
        /*055a*/ 	.byte	0x08
	.zero		1


	//   ....[10]....
        /*055c*/ 	.word	0x00000620
        /*0560*/ 	.word	0x000000ff
        /*0564*/ 	.word	0x00022870
        /*0568*/ 	.short	0x0100
        /*056a*/ 	.byte	0x06
	.zero		1


	//   ....[11]....
        /*056c*/ 	.word	0x00000630
        /*0570*/ 	.word	0x000000ff
        /*0574*/ 	.word	0x00022880
        /*0578*/ 	.short	0x0100
        /*057a*/ 	.byte	0x06
	.zero		1


	//   ....[12]....
        /*057c*/ 	.word	0x00000640
        /*0580*/ 	.word	0x000000ff
        /*0584*/ 	.word	0x00022878
        /*0588*/ 	.short	0x0100
        /*058a*/ 	.byte	0x06
	.zero		1


	//   ....[13]....
        /*058c*/ 	.word	0x00000650
        /*0590*/ 	.word	0x000000ff
        /*0594*/ 	.word	0x00022888
        /*0598*/ 	.short	0x0100
        /*059a*/ 	.byte	0x06
	.zero		1


	//   ....[14]....
        /*059c*/ 	.word	0x00000780
        /*05a0*/ 	.word	0x000000ff
        /*05a4*/ 	.word	0x00022890
        /*05a8*/ 	.short	0x0100
        /*05aa*/ 	.byte	0x08
	.zero		1


	//   ....[15]....
        /*05ac*/ 	.word	0x00000790
        /*05b0*/ 	.word	0x000000ff
        /*05b4*/ 	.word	0x000228a0
        /*05b8*/ 	.short	0x0100
        /*05ba*/ 	.byte	0x08
	.zero		1


	//   ....[16]....
        /*05bc*/ 	.word	0x000007a0
        /*05c0*/ 	.word	0x000000ff
        /*05c4*/ 	.word	0x00022898
        /*05c8*/ 	.short	0x0100
        /*05ca*/ 	.byte	0x08
	.zero		1


	//   ....[17]....
        /*05cc*/ 	.word	0x000007b0
        /*05d0*/ 	.word	0x000000ff
        /*05d4*/ 	.word	0x000228a8
        /*05d8*/ 	.short	0x0100
        /*05da*/ 	.byte	0x08
	.zero		1


	//   ....[18]....
        /*05dc*/ 	.word	0x000008e0
        /*05e0*/ 	.word	0x000000ff
        /*05e4*/ 	.word	0x000228b0
        /*05e8*/ 	.short	0x0100
        /*05ea*/ 	.byte	0x08
	.zero		1


	//   ....[19]....
        /*05ec*/ 	.word	0x000008f0
        /*05f0*/ 	.word	0x000000ff
        /*05f4*/ 	.word	0x000228c0
        /*05f8*/ 	.short	0x0100
        /*05fa*/ 	.byte	0x08
	.zero		1


	//   ....[20]....
        /*05fc*/ 	.word	0x00000900
        /*0600*/ 	.word	0x000000ff
        /*0604*/ 	.word	0x000228b8
        /*0608*/ 	.short	0x0100
        /*060a*/ 	.byte	0x08
	.zero		1


	//   ....[21]....
        /*060c*/ 	.word	0x00000910
        /*0610*/ 	.word	0x000000ff
        /*0614*/ 	.word	0x000228c8
        /*0618*/ 	.short	0x0100
        /*061a*/ 	.byte	0x08
	.zero		1


	//   ....[22]....
        /*061c*/ 	.word	0x00001c60
        /*0620*/ 	.word	0x00000009
        /*0624*/ 	.word	0x00022800
        /*0628*/ 	.short	0x010a
        /*062a*/ 	.byte	0x3f
	.zero		1


	//   ....[23]....
        /*062c*/ 	.word	0x00001d30
        /*0630*/ 	.word	0x00000007
        /*0634*/ 	.word	0x00022830
        /*0638*/ 	.short	0x010a
        /*063a*/ 	.byte	0x3f
	.zero		1


	//   ....[24]....
        /*063c*/ 	.word	0x00001d70
        /*0640*/ 	.word	0x00000007
        /*0644*/ 	.word	0x00022830
        /*0648*/ 	.short	0x010a
        /*064a*/ 	.byte	0x3f
	.zero		1


	//   ....[25]....
        /*064c*/ 	.word	0x000020d0
        /*0650*/ 	.word	0x00000000
        /*0654*/ 	.word	0x00000000
        /*0658*/ 	.short	0x0101
        /*065a*/ 	.byte	0x3f
	.zero		1


	//   ....[26]....
        /*065c*/ 	.word	0x00003fb0
        /*0660*/ 	.word	0x00000007
        /*0664*/ 	.word	0x00022850
        /*0668*/ 	.short	0x010a
        /*066a*/ 	.byte	0x3f
	.zero		1


	//   ....[27]....
        /*066c*/ 	.word	0x00003ff0
        /*0670*/ 	.word	0x00000007
        /*0674*/ 	.word	0x00022850
        /*0678*/ 	.short	0x010a
        /*067a*/ 	.byte	0x3f
	.zero		1


	//   ....[28]....
        /*067c*/ 	.word	0x00004320
        /*0680*/ 	.word	0x00000007
        /*0684*/ 	.word	0x00000000
        /*0688*/ 	.short	0x0101
        /*068a*/ 	.byte	0x3f
	.zero		1


	//   ....[29]....
        /*068c*/ 	.word	0x00004630
        /*0690*/ 	.word	0x000000ff
        /*0694*/ 	.word	0x00022830
        /*0698*/ 	.short	0x010a
        /*069a*/ 	.byte	0x1b
	.zero		1


	//   ....[30]....
        /*069c*/ 	.word	0x00004670
        /*06a0*/ 	.word	0x000000ff
        /*06a4*/ 	.word	0x00022830
        /*06a8*/ 	.short	0x010a
        /*06aa*/ 	.byte	0x1b
	.zero		1


	//   ....[31]....
        /*06ac*/ 	.word	0x000048b0
        /*06b0*/ 	.word	0x0000000e
        /*06b4*/ 	.word	0x00000000
        /*06b8*/ 	.short	0x0101
        /*06ba*/ 	.byte	0x3f
	.zero		1


	//   ....[32]....
        /*06bc*/ 	.word	0x00007130
        /*06c0*/ 	.word	0x000000ff
        /*06c4*/ 	.word	0x00022850
        /*06c8*/ 	.short	0x010a
        /*06ca*/ 	.byte	0x1b
	.zero		1


	//   ....[33]....
        /*06cc*/ 	.word	0x00007170
        /*06d0*/ 	.word	0x000000ff
        /*06d4*/ 	.word	0x00022850
        /*06d8*/ 	.short	0x010a
        /*06da*/ 	.byte	0x1b
	.zero		1


	//   ....[34]....
        /*06dc*/ 	.word	0x00007470
        /*06e0*/ 	.word	0x00000009
        /*06e4*/ 	.word	0x00000000
        /*06e8*/ 	.short	0x0101
        /*06ea*/ 	.byte	0x3f
	.zero		1


	//   ....[35]....
        /*06ec*/ 	.word	0x00007820
        /*06f0*/ 	.word	0x000000ff
        /*06f4*/ 	.word	0x00022830
        /*06f8*/ 	.short	0x010a
        /*06fa*/ 	.byte	0x18
	.zero		1


	//   ....[36]....
        /*06fc*/ 	.word	0x00007860
        /*0700*/ 	.word	0x000000ff
        /*0704*/ 	.word	0x00022830
        /*0708*/ 	.short	0x010a
        /*070a*/ 	.byte	0x18
	.zero		1


	//   ....[37]....
        /*070c*/ 	.word	0x000085e0
        /*0710*/ 	.word	0x0000009a
        /*0714*/ 	.word	0x00000000
        /*0718*/ 	.short	0x0101
        /*071a*/ 	.byte	0x3f
	.zero		1


	//   ....[38]....
        /*071c*/ 	.word	0x000090f0
        /*0720*/ 	.word	0x000000ff
        /*0724*/ 	.word	0x00022850
        /*0728*/ 	.short	0x010a
        /*072a*/ 	.byte	0x18
	.zero		1


	//   ....[39]....
        /*072c*/ 	.word	0x00009130
        /*0730*/ 	.word	0x000000ff
        /*0734*/ 	.word	0x00022850
        /*0738*/ 	.short	0x010a
        /*073a*/ 	.byte	0x18
	.zero		1


	//   ....[40]....
        /*073c*/ 	.word	0x00009420
        /*0740*/ 	.word	0x000000b6
        /*0744*/ 	.word	0x00000000
        /*0748*/ 	.short	0x0101
        /*074a*/ 	.byte	0x3f
	.zero		1


	//   ....[41]....
        /*074c*/ 	.word	0x000095e0
        /*0750*/ 	.word	0x000000ff
        /*0754*/ 	.word	0x00022830
        /*0758*/ 	.short	0x010a
        /*075a*/ 	.byte	0x07
	.zero		1


	//   ....[42]....
        /*075c*/ 	.word	0x00009620
        /*0760*/ 	.word	0x000000ff
        /*0764*/ 	.word	0x00022830
        /*0768*/ 	.short	0x010a
        /*076a*/ 	.byte	0x07
	.zero		1


	//   ....[43]....
        /*076c*/ 	.word	0x00009860
        /*0770*/ 	.word	0x00000000
        /*0774*/ 	.word	0x00000000
        /*0778*/ 	.short	0x0101
        /*077a*/ 	.byte	0x3f
	.zero		1


	//   ....[44]....
        /*077c*/ 	.word	0x0000c0e0
        /*0780*/ 	.word	0x000000ff
        /*0784*/ 	.word	0x00022850
        /*0788*/ 	.short	0x010a
        /*078a*/ 	.byte	0x07
	.zero		1


	//   ....[45]....
        /*078c*/ 	.word	0x0000c120
        /*0790*/ 	.word	0x000000ff
        /*0794*/ 	.word	0x00022850
        /*0798*/ 	.short	0x010a
        /*079a*/ 	.byte	0x07
	.zero		1


	//   ....[46]....
        /*079c*/ 	.word	0x0000c410
        /*07a0*/ 	.word	0x00000009
        /*07a4*/ 	.word	0x00000000
        /*07a8*/ 	.short	0x0101
        /*07aa*/ 	.byte	0x3f
	.zero		1


	//   ....[47]....
        /*07ac*/ 	.word	0x0000e610
        /*07b0*/ 	.word	0x00000000
        /*07b4*/ 	.word	0x00000000
        /*07b8*/ 	.short	0x0101
        /*07ba*/ 	.byte	0x3f
	.zero		1


	//   ....[48]....
        /*07bc*/ 	.word	0x00011770
        /*07c0*/ 	.word	0x00000009
        /*07c4*/ 	.word	0x00022840
        /*07c8*/ 	.short	0x010a
        /*07ca*/ 	.byte	0x3f
	.zero		1


	//   ....[49]....
        /*07cc*/ 	.word	0x00011b60
        /*07d0*/ 	.word	0x0000000a
        /*07d4*/ 	.word	0x00022820
        /*07d8*/ 	.short	0x010a
        /*07da*/ 	.byte	0x3f
	.zero		1


	//   ....[50]....
        /*07dc*/ 	.word	0x00011c20
        /*07e0*/ 	.word	0x00000006
        /*07e4*/ 	.word	0x00022860
        /*07e8*/ 	.short	0x010a
        /*07ea*/ 	.byte	0x3f
	.zero		1


	//   ....[51]....
        /*07ec*/ 	.word	0x00012280
        /*07f0*/ 	.word	0x00000002
        /*07f4*/ 	.word	0x00022840
        /*07f8*/ 	.short	0x010a
        /*07fa*/ 	.byte	0x3f
	.zero		1


	//   ....[52]....
        /*07fc*/ 	.word	0x00012490
        /*0800*/ 	.word	0x00000002
        /*0804*/ 	.word	0x00022860
        /*0808*/ 	.short	0x010a
        /*080a*/ 	.byte	0x3f
	.zero		1


	//   ....[53]....
        /*080c*/ 	.word	0x00012a30
        /*0810*/ 	.word	0x00000002
        /*0814*/ 	.word	0x00022840
        /*0818*/ 	.short	0x010a
        /*081a*/ 	.byte	0x3f
	.zero		1


	//   ....[54]....
        /*081c*/ 	.word	0x00012c30
        /*0820*/ 	.word	0x00000002
        /*0824*/ 	.word	0x00022860
        /*0828*/ 	.short	0x010a
        /*082a*/ 	.byte	0x3f
	.zero		1


	//   ....[55]....
        /*082c*/ 	.word	0x00013140
        /*0830*/ 	.word	0x00000002
        /*0834*/ 	.word	0x00022840
        /*0838*/ 	.short	0x010a
        /*083a*/ 	.byte	0x3f
	.zero		1


	//   ....[56]....
        /*083c*/ 	.word	0x00013350
        /*0840*/ 	.word	0x00000002
        /*0844*/ 	.word	0x00022860
        /*0848*/ 	.short	0x010a
        /*084a*/ 	.byte	0x3f
	.zero		1


	//   ....[57]....
        /*084c*/ 	.word	0x000144e0
        /*0850*/ 	.word	0x00000000
        /*0854*/ 	.word	0x00022820
        /*0858*/ 	.short	0x010a
        /*085a*/ 	.byte	0x3f
	.zero		1


	//   ....[58]....
        /*085c*/ 	.word	0x000146a0
        /*0860*/ 	.word	0x00000006
        /*0864*/ 	.word	0x00000000
        /*0868*/ 	.short	0x010a
        /*086a*/ 	.byte	0x3f
	.zero		1


	//   ....[59]....
        /*086c*/ 	.word	0x00014710
        /*0870*/ 	.word	0x00000007
        /*0874*/ 	.word	0x00000000
        /*0878*/ 	.short	0x010a
        /*087a*/ 	.byte	0x3f
	.zero		1


	//   ....[60]....
        /*087c*/ 	.word	0x00014780
        /*0880*/ 	.word	0x00000004
        /*0884*/ 	.word	0x00000000
        /*0888*/ 	.short	0x010a
        /*088a*/ 	.byte	0x3f
	.zero		1


	//   ....[61]....
        /*088c*/ 	.word	0x000147b0
        /*0890*/ 	.word	0x00000003
        /*0894*/ 	.word	0x00000000
        /*0898*/ 	.short	0x010a
        /*089a*/ 	.byte	0x3f
	.zero		1


	//   ....[62]....
        /*089c*/ 	.word	0x00014810
        /*08a0*/ 	.word	0x00000009
        /*08a4*/ 	.word	0x00022800
        /*08a8*/ 	.short	0x010a
        /*08aa*/ 	.byte	0x3f
	.zero		1


	//   ....[63]....
        /*08ac*/ 	.word	0x00014860
        /*08b0*/ 	.word	0x00000007
        /*08b4*/ 	.word	0x00022830
        /*08b8*/ 	.short	0x010a
        /*08ba*/ 	.byte	0x3f
	.zero		1


	//   ....[64]....
        /*08bc*/ 	.word	0x000148b0
        /*08c0*/ 	.word	0x00000007
        /*08c4*/ 	.word	0x00022850
        /*08c8*/ 	.short	0x010a
        /*08ca*/ 	.byte	0x3f
	.zero		1


	//   ....[65]....
        /*08cc*/ 	.word	0x00014910
        /*08d0*/ 	.word	0x00000009
        /*08d4*/ 	.word	0x00022830
        /*08d8*/ 	.short	0x010a
        /*08da*/ 	.byte	0x3f
	.zero		1


	//   ....[66]....
        /*08dc*/ 	.word	0x00014960
        /*08e0*/ 	.word	0x00000009
        /*08e4*/ 	.word	0x00022850
        /*08e8*/ 	.short	0x010a
        /*08ea*/ 	.byte	0x3f
	.zero		1


	//   ....[67]....
        /*08ec*/ 	.word	0x000149c0
        /*08f0*/ 	.word	0x00000000
        /*08f4*/ 	.word	0x00022830
        /*08f8*/ 	.short	0x010a
        /*08fa*/ 	.byte	0x3f
	.zero		1


	//   ....[68]....
        /*08fc*/ 	.word	0x00014a10
        /*0900*/ 	.word	0x000000b6
        /*0904*/ 	.word	0x00022850
        /*0908*/ 	.short	0x010a
        /*090a*/ 	.byte	0x3f
	.zero		1


	//   ....[69]....
        /*090c*/ 	.word	0x00014a70
        /*0910*/ 	.word	0x00000009
        /*0914*/ 	.word	0x00022830
        /*0918*/ 	.short	0x010a
        /*091a*/ 	.byte	0x3f
	.zero		1


	//   ....[70]....
        /*091c*/ 	.word	0x00014ac0
        /*0920*/ 	.word	0x00000009
        /*0924*/ 	.word	0x00022850
        /*0928*/ 	.short	0x010a
        /*092a*/ 	.byte	0x3f
	.zero		1


	//   ....[71]....
        /*092c*/ 	.word	0x00014c60
        /*0930*/ 	.word	0x00000009
        /*0934*/ 	.word	0x00022840
        /*0938*/ 	.short	0x010a
        /*093a*/ 	.byte	0x3f
	.zero		1


	//   ....[72]....
        /*093c*/ 	.word	0x00014ce0
        /*0940*/ 	.word	0x00000009
        /*0944*/ 	.word	0x00022820
        /*0948*/ 	.short	0x010a
        /*094a*/ 	.byte	0x3f
	.zero		1


	//   ....[73]....
        /*094c*/ 	.word	0x00014d30
        /*0950*/ 	.word	0x00000006
        /*0954*/ 	.word	0x00022860
        /*0958*/ 	.short	0x010a
        /*095a*/ 	.byte	0x3f
	.zero		1


	//   ....[74]....
        /*095c*/ 	.word	0x00014d80
        /*0960*/ 	.word	0x00000002
        /*0964*/ 	.word	0x00022840
        /*0968*/ 	.short	0x010a
        /*096a*/ 	.byte	0x3f
	.zero		1


	//   ....[75]....
        /*096c*/ 	.word	0x00014dd0
        /*0970*/ 	.word	0x00000002
        /*0974*/ 	.word	0x00022860
        /*0978*/ 	.short	0x010a
        /*097a*/ 	.byte	0x3f
	.zero		1


	//   ....[76]....
        /*097c*/ 	.word	0x00014e20
        /*0980*/ 	.word	0x00000002
        /*0984*/ 	.word	0x00022840
        /*0988*/ 	.short	0x010a
        /*098a*/ 	.byte	0x3f
	.zero		1


	//   ....[77]....
        /*098c*/ 	.word	0x00014e70
        /*0990*/ 	.word	0x00000002
        /*0994*/ 	.word	0x00022860
        /*0998*/ 	.short	0x010a
        /*099a*/ 	.byte	0x3f
	.zero		1


	//   ....[78]....
        /*099c*/ 	.word	0x00014ec0
        /*09a0*/ 	.word	0x00000002
        /*09a4*/ 	.word	0x00022840
        /*09a8*/ 	.short	0x010a
        /*09aa*/ 	.byte	0x3f
	.zero		1


	//   ....[79]....
        /*09ac*/ 	.word	0x00014f10
        /*09b0*/ 	.word	0x00000002
        /*09b4*/ 	.word	0x00022860
        /*09b8*/ 	.short	0x010a
        /*09ba*/ 	.byte	0x3f
	.zero		1


	//   ....[80]....
        /*09bc*/ 	.word	0x000158d0
        /*09c0*/ 	.word	0x00000000
        /*09c4*/ 	.word	0x00022820
        /*09c8*/ 	.short	0x010a
        /*09ca*/ 	.byte	0x3f
	.zero		1


	//   ....[81]....
        /*09cc*/ 	.word	0x00015a70
        /*09d0*/ 	.word	0x00000006
        /*09d4*/ 	.word	0x00000000
        /*09d8*/ 	.short	0x010a
        /*09da*/ 	.byte	0x3f
	.zero		1


	//   ....[82]....
        /*09dc*/ 	.word	0x00015ac0
        /*09e0*/ 	.word	0x00000007
        /*09e4*/ 	.word	0x00000000
        /*09e8*/ 	.short	0x010a
        /*09ea*/ 	.byte	0x3f
	.zero		1


	//   ....[83]....
        /*09ec*/ 	.word	0x00015b10
        /*09f0*/ 	.word	0x00000004
        /*09f4*/ 	.word	0x00000000
        /*09f8*/ 	.short	0x010a
        /*09fa*/ 	.byte	0x3f
	.zero		1


	//----- nvinfo : EIATTR_NUM_MBARRIERS
	.align		4
.L_382:
        /*09fc*/ 	.byte	0x03, 0x38
        /*09fe*/ 	.short	0x0016


	//----- nvinfo : EIATTR_EXIT_INSTR_OFFSETS
	.align		4
        /*0a00*/ 	.byte	0x04, 0x1c
        /*0a02*/ 	.short	(.L_384 - .L_383)


	//   ....[0]....
.L_383:
        /*0a04*/ 	.word	0x00000ab0


	//   ....[1]....
        /*0a08*/ 	.word	0x0000f950


	//   ....[2]....
        /*0a0c*/ 	.word	0x0000f9b0


	//   ....[3]....
        /*0a10*/ 	.word	0x00014800


	//----- nvinfo : EIATTR_MAX_THREADS
	.align		4
.L_384:
        /*0a14*/ 	.byte	0x04, 0x05
        /*0a16*/ 	.short	(.L_386 - .L_385)
.L_385:
        /*0a18*/ 	.word	0x00000180
        /*0a1c*/ 	.word	0x00000001
        /*0a20*/ 	.word	0x00000001


	//----- nvinfo : EIATTR_CRS_STACK_SIZE
	.align		4
.L_386:
        /*0a24*/ 	.byte	0x04, 0x1e
        /*0a26*/ 	.short	(.L_388 - .L_387)
.L_387:
        /*0a28*/ 	.word	0x00000000


	//----- nvinfo : EIATTR_CBANK_PARAM_SIZE
	.align		4
.L_388:
        /*0a2c*/ 	.byte	0x03, 0x19
        /*0a2e*/ 	.short	0x0a70


	//----- nvinfo : EIATTR_PARAM_CBANK
	.align		4
        /*0a30*/ 	.byte	0x04, 0x0a
        /*0a32*/ 	.short	(.L_390 - .L_389)
	.align		4
.L_389:
        /*0a34*/ 	.word	index@(.nv.constant0._ZN7cutlass13device_kernelIN5flash11enable_sm90INS1_16FlashAttnFwdSm90INS1_25CollectiveMainloopFwdSm90ILi2EN4cute5tupleIJNS5_1CILi1EEES8_S8_EEENS6_IJNS7_ILi128EEENS7_ILi96EEENS7_ILi64EEEEEELi256ENS_6half_tEfNS_4arch4Sm90ELb0ELb1ELb0ELb1ELb0ELb0ELb0ELb1ELb0ELb0ELb0ELb0EEENS1_21CollectiveEpilogueFwdINS6_IJSA_NS7_ILi256EEESB_EEES9_SE_SG_Li256ELb1ELb0ELb0ELb0EEENS1_36VarlenDynamicPersistentTileSchedulerILi128ELi96ELi256ELi32ELb0ELb0ELb1ELb1ELb0ELb1EEEEEEEEEvNT_6ParamsE)
        /*0a38*/ 	.short	0x0210
        /*0a3a*/ 	.short	0x0a70


	//----- nvinfo : EIATTR_SW_WAR
	.align		4
.L_390:
        /*0a3c*/ 	.byte	0x04, 0x36
        /*0a3e*/ 	.short	(.L_392 - .L_391)
.L_391:
        /*0a40*/ 	.word	0x00000008
.L_392:


//--------------------- .nv.info._ZN7cutlass13device_kernelIN5flash11enable_sm90INS1_16FlashAttnFwdSm90INS1_25CollectiveMainloopFwdSm90ILi2EN4cute5tupleIJNS5_1CILi1EEES8_S8_EEENS6_IJNS7_ILi128EEENS7_ILi96EEENS7_ILi64EEEEEELi256ENS_6half_tEfNS_4arch4Sm90ELb0ELb1ELb0ELb1ELb0ELb1ELb0ELb1ELb0ELb0ELb0ELb0EEENS1_21CollectiveEpilogueFwdINS6_IJSA_NS7_ILi256EEESB_EEES9_SE_SG_Li256ELb1ELb0ELb0ELb0EEENS1_36VarlenDynamicPersistentTileSchedulerILi128ELi96ELi256ELi32ELb0ELb0ELb1ELb1ELb0ELb1EEEEEEEEEvNT_6ParamsE --------------------------
	.section	.nv.info._ZN7cutlass13device_kernelIN5flash11enable_sm90INS1_16FlashAttnFwdSm90INS1_25CollectiveMainloopFwdSm90ILi2EN4cute5tupleIJNS5_1CILi1EEES8_S8_EEENS6_IJNS7_ILi128EEENS7_ILi96EEENS7_ILi64EEEEEELi256ENS_6half_tEfNS_4arch4Sm90ELb0ELb1ELb0ELb1ELb0ELb1ELb0ELb1ELb0ELb0ELb0ELb0EEENS1_21CollectiveEpilogueFwdINS6_IJSA_NS7_ILi256EEESB_EEES9_SE_SG_Li256ELb1ELb0ELb0ELb0EEENS1_36VarlenDynamicPersistentTileSchedulerILi128ELi96ELi256ELi32ELb0ELb0ELb1ELb1ELb0ELb1EEEEEEEEEvNT_6ParamsE,"",@"SHT_CUDA_INFO"
	.sectionflags	@""
	.align	4


	//----- nvinfo : EIATTR_CUDA_API_VERSION
	.align		4
        /*0000*/ 	.byte	0x04, 0x37
        /*0002*/ 	.short	(.L_394 - .L_393)
.L_393:
        /*0004*/ 	.word	0x00000082


	//----- nvinfo : EIATTR_KPARAM_INFO
	.align		4
.L_394:
        /*0008*/ 	.byte	0x04, 0x17
        /*000a*/ 	.short	(.L_396 - .L_395)
.L_395:
        /*000c*/ 	.word	0x00000000
        /*0010*/ 	.short	0x0000
        /*0012*/ 	.short	0x0070
        /*0014*/ 	.byte	0x00, 0xf0, 0x01, 0x28


	//----- nvinfo : EIATTR_SPARSE_MMA_MASK
	.align		4
.L_396:
        /*0018*/ 	.byte	0x03, 0x50
        /*001a*/ 	.short	0x0000


	//----- nvinfo : EIATTR_MAXREG_COUNT
	.align		4
        /*001c*/ 	.byte	0x03, 0x1b
        /*001e*/ 	.short	0x00a8


	//----- nvinfo : EIATTR_NUM_BARRIERS
	.align		4
        /*0020*/ 	.byte	0x02, 0x4c
        /*0022*/ 	.byte	0x10
	.zero		1


	//----- nvinfo : EIATTR_EXTERNS
	.align		4
        /*0024*/ 	.byte	0x04, 0x0f
        /*0026*/ 	.short	(.L_398 - .L_397)


	//   ....[0]....
	.align		4
.L_397:
        /*0028*/ 	.word	index@(__assertfail)


	//----- nvinfo : EIATTR_ANNOTATIONS
	.align		4
.L_398:
        /*002c*/ 	.byte	0x04, 0x55
        /*002e*/ 	.short	(.L_400 - .L_399)


	//   ....[0]....
.L_399:
        /* <DEDUP_REMOVED lines=44> */


	//----- nvinfo : EIATTR_MERCURY_ISA_VERSION
	.align		4
.L_400:
        /*02d8*/ 	.byte	0x03, 0x5f
        /*02da*/ 	.short	0x0101


	//----- nvinfo : EIATTR_UNUSED_LOAD_BYTE_OFFSET
	.align		4
        /*02dc*/ 	.byte	0x04, 0x44
        /*02de*/ 	.short	(.L_402 - .L_401)


	//   ....[0]....
.L_401:
        /*02e0*/ 	.word	0x00000b00
        /*02e4*/ 	.word	0x0000fff0


	//   ....[1]....
        /*02e8*/ 	.word	0x00014b00
        /*02ec*/ 	.word	0x0000fff0


	//----- nvinfo : EIATTR_INT_WARP_WIDE_INSTR_OFFSETS
	.align		4
.L_402:
        /*02f0*/ 	.byte	0x04, 0x31
        /*02f2*/ 	.short	(.L_404 - .L_403)


	//   ....[0]....
.L_403:
        /*02f4*/ 	.word	0x000001b0


	//   ....[1]....
        /*02f8*/ 	.word	0x00000250


	//   ....[2]....
        /*02fc*/ 	.word	0x000002c0


	//   ....[3]....
        /*0300*/ 	.word	0x00019bd0


	//   ....[4]....
        /*0304*/ 	.word	0x00019c60


	//   ....[5]....
        /*0308*/ 	.word	0x0001a150


	//   ....[6]....
        /*030c*/ 	.word	0x0001a190


	//   ....[7]....
        /*0310*/ 	.word	0x0001c4f0


	//   ....[8]....
        /*0314*/ 	.word	0x0001c580


	//----- nvinfo : EIATTR_COOP_GROUP_MASK_REGIDS
	.align		4
.L_404:
        /*0318*/ 	.byte	0x04, 0x29
        /*031a*/ 	.short	(.L_406 - .L_405)


	//   ....[0]....
.L_405:
        /*031c*/ 	.word	0xffffffff


	//   ....[1]....
        /*0320*/ 	.word	0xffffffff


	//   ....[2]....
        /*0324*/ 	.word	0xffffffff


	//   ....[3]....
        /*0328*/ 	.word	0xffffffff


	//   ....[4]....
        /*032c*/ 	.word	0xffffffff


	//   ....[5]....
        /*0330*/ 	.word	0xffffffff


	//   ....[6]....
        /*0334*/ 	.word	0xffffffff


	//   ....[7]....
        /*0338*/ 	.word	0xffffffff


	//   ....[8]....
        /*033c*/ 	.word	0xffffffff


	//   ....[9]....
        /*0340*/ 	.word	0xffffffff


	//   ....[10]....
        /*0344*/ 	.word	0xffffffff


	//   ....[11]....
        /*0348*/ 	.word	0xffffffff


	//   ....[12]....
        /*034c*/ 	.word	0xffffffff


	//   ....[13]....
        /*0350*/ 	.word	0xffffffff


	//   ....[14]....
        /*0354*/ 	.word	0xffffffff


	//   ....[15]....
        /*0358*/ 	.word	0xffffffff


	//   ....[16]....
        /*035c*/ 	.word	0xffffffff


	//   ....[17]....
        /*0360*/ 	.word	0xffffffff


	//   ....[18]....
        /*0364*/ 	.word	0xffffffff


	//   ....[19]....
        /*0368*/ 	.word	0xffffffff


	//   ....[20]....
        /*036c*/ 	.word	0xffffffff


	//   ....[21]....
        /*0370*/ 	.word	0xffffffff


	//   ....[22]....
        /*0374*/ 	.word	0xffffffff


	//   ....[23]....
        /*0378*/ 	.word	0xffffffff


	//   ....[24]....
        /*037c*/ 	.word	0xffffffff


	//   ....[25]....
        /*0380*/ 	.word	0xffffffff


	//   ....[26]....
        /*0384*/ 	.word	0xffffffff


	//   ....[27]....
        /*0388*/ 	.word	0xffffffff


	//   ....[28]....
        /*038c*/ 	.word	0xffffffff


	//   ....[29]....
        /*0390*/ 	.word	0xffffffff


	//   ....[30]....
        /*0394*/ 	.word	0xffffffff


	//   ....[31]....
        /*0398*/ 	.word	0xffffffff


	//   ....[32]....
        /*039c*/ 	.word	0xffffffff


	//   ....[33]....
        /*03a0*/ 	.word	0xffffffff


	//   ....[34]....
        /*03a4*/ 	.word	0xffffffff


	//   ....[35]....
        /*03a8*/ 	.word	0xffffffff


	//   ....[36]....
        /*03ac*/ 	.word	0xffffffff


	//   ....[37]....
        /*03b0*/ 	.word	0xffffffff


	//   ....[38]....
        /*03b4*/ 	.word	0xffffffff


	//   ....[39]....
        /*03b8*/ 	.word	0xffffffff


	//   ....[40]....
        /*03bc*/ 	.word	0xffffffff


	//   ....[41]....
        /*03c0*/ 	.word	0xffffffff


	//   ....[42]....
        /*03c4*/ 	.word	0xffffffff


	//   ....[43]....
        /*03c8*/ 	.word	0xffffffff


	//   ....[44]....
        /*03cc*/ 	.word	0xffffffff


	//   ....[45]....
        /*03d0*/ 	.word	0xffffffff


	//   ....[46]....
        /*03d4*/ 	.word	0xffffffff


	//   ....[47]....
        /*03d8*/ 	.word	0xffffffff


	//   ....[48]....
        /*03dc*/ 	.word	0xffffffff


	//   ....[49]....
        /*03e0*/ 	.word	0xffffffff


	//   ....[50]....
        /*03e4*/ 	.word	0xffffffff


	//   ....[51]....
        /*03e8*/ 	.word	0xffffffff


	//   ....[52]....
        /*03ec*/ 	.word	0xffffffff


	//   ....[53]....
        /*03f0*/ 	.word	0xffffffff


	//   ....[54]....
        /*03f4*/ 	.word	0xffffffff


	//   ....[55]....
        /*03f8*/ 	.word	0xffffffff


	//   ....[56]....
        /*03fc*/ 	.word	0xffffffff


	//   ....[57]....
        /*0400*/ 	.word	0xffffffff


	//   ....[58]....
        /*0404*/ 	.word	0xffffffff


	//   ....[59]....
        /*0408*/ 	.word	0xffffffff


	//   ....[60]....
        /*040c*/ 	.word	0xffffffff


	//   ....[61]....
        /*0410*/ 	.word	0xffffffff


	//   ....[62]....
        /*0414*/ 	.word	0x0500000f


	//   ....[63]....
        /*0418*/ 	.word	0x0500000f


	//   ....[64]....
        /*041c*/ 	.word	0x0500000f


	//   ....[65]....
        /*0420*/ 	.word	0x0500000f


	//   ....[66]....
        /*0424*/ 	.word	0x0500000f


	//   ....[67]....
        /*0428*/ 	.word	0x0500000f


	//   ....[68]....
        /*042c*/ 	.word	0x0500000f


	//   ....[69]....
        /*0430*/ 	.word	0x0500000f


	//   ....[70]....
        /*0434*/ 	.word	0x0500000f


	//   ....[71]....
        /*0438*/ 	.word	0x0500000f


	//   ....[72]....
        /*043c*/ 	.word	0x0500000f


	//   ....[73]....
        /*0440*/ 	.word	0x0500000f


	//   ....[74]....
        /*0444*/ 	.word	0x0500000f


	//   ....[75]....
        /*0448*/ 	.word	0x0500000f


	//   ....[76]....
        /*044c*/ 	.word	0x0500000f


	//   ....[77]....
        /*0450*/ 	.word	0x0500000f


	//   ....[78]....
        /*0454*/ 	.word	0x0500000f


	//   ....[79]....
        /*0458*/ 	.word	0x0500000f


	//   ....[80]....
        /*045c*/ 	.word	0x0500000f


	//   ....[81]....
        /*0460*/ 	.word	0x0500000f


	//   ....[82]....
        /*0464*/ 	.word	0x0500000f


	//   ....[83]....
        /*0468*/ 	.word	0x0500000f


	//   ....[84]....
        /*046c*/ 	.word	0x0500000f


	//   ....[85]....
        /*0470*/ 	.word	0x0500000f


	//   ....[86]....
        /*0474*/ 	.word	0x0500000f


	//   ....[87]....
        /*0478*/ 	.word	0x0500000f


	//   ....[88]....
        /*047c*/ 	.word	0x0500000f


	//   ....[89]....
        /*0480*/ 	.word	0x0500000f


	//   ....[90]....
        /*0484*/ 	.word	0x0500000f


	//   ....[91]....
        /*0488*/ 	.word	0x0500000f


	//   ....[92]....
        /*048c*/ 	.word	0x0500000f


	//   ....[93]....
        /*0490*/ 	.word	0x0500000f


	//   ....[94]....
        /*0494*/ 	.word	0x0500000f


	//   ....[95]....
        /*0498*/ 	.word	0x0500000f


	//   ....[96]....
        /*049c*/ 	.word	0x0500000f


	//   ....[97]....
        /*04a0*/ 	.word	0x0500000f


	//   ....[98]....
        /*04a4*/ 	.word	0x0500000f


	//----- nvinfo : EIATTR_COOP_GROUP_INSTR_OFFSETS
	.align		4
.L_406:
        /*04a8*/ 	.byte	0x04, 0x28
        /*04aa*/ 	.short	(.L_408 - .L_407)


	//   ....[0]....
.L_407:
        /*04ac*/ 	.word	0x00000060


	//   ....[1]....
        /*04b0*/ 	.word	0x000001c0


	//   ....[2]....
        /*04b4*/ 	.word	0x00000270


	//   ....[3]....
        /*04b8*/ 	.word	0x00000430


	//   ....[4]....
        /*04bc*/ 	.word	0x00000590


	//   ....[5]....
        /*04c0*/ 	.word	0x000006b0


	//   ....[6]....
        /*04c4*/ 	.word	0x00000810


	//   ....[7]....
        /*04c8*/ 	.word	0x00006130


	//   ....[8]....
        /*04cc*/ 	.word	0x0000a5f0


	//   ....[9]....
        /*04d0*/ 	.word	0x0000a700


	//   ....[10]....
        /*04d4*/ 	.word	0x0000ac80


	//   ....[11]....
        /*04d8*/ 	.word	0x0000ad70


	//   ....[12]....
        /*04dc*/ 	.word	0x0000d0a0


	//   ....[13]....
        /*04e0*/ 	.word	0x0000d210


	//   ....[14]....
        /*04e4*/ 	.word	0x0000dd50


	//   ....[15]....
        /*04e8*/ 	.word	0x0000ddf0


	//   ....[16]....
        /*04ec*/ 	.word	0x0000f560


	//   ....[17]....
        /*04f0*/ 	.word	0x0000f590


	//   ....[18]....
        /*04f4*/ 	.word	0x0000fb50


	//   ....[19]....
        /*04f8*/ 	.word	0x0000fd20


	//   ....[20]....
        /*04fc*/ 	.word	0x00012330


	//   ....[21]....
        /*0500*/ 	.word	0x000126c0


	//   ....[22]....
        /*0504*/ 	.word	0x00012a70


	//   ....[23]....
        /*0508*/ 	.word	0x00012ac0


	//   ....[24]....
        /*050c*/ 	.word	0x00014080


	//   ....[25]....
        /*0510*/ 	.word	0x000140e0


	//   ....[26]....
        /*0514*/ 	.word	0x00014130


	//   ....[27]....
        /*0518*/ 	.word	0x00014180


	//   ....[28]....
        /*051c*/ 	.word	0x000174f0


	//   ....[29]....
        /*0520*/ 	.word	0x00017660


	//   ....[30]....
        /*0524*/ 	.word	0x00017690


	//   ....[31]....
        /*0528*/ 	.word	0x000176d0


	//   ....[32]....
        /*052c*/ 	.word	0x00017740


	//   ....[33]....
        /*0530*/ 	.word	0x000177a0


	//   ....[34]....
        /*0534*/ 	.word	0x000177e0


	//   ....[35]....
        /*0538*/ 	.word	0x00017980


	//   ....[36]....
        /*053c*/ 	.word	0x000179e0


	//   ....[37]....
        /*0540*/ 	.word	0x00017a20


	//   ....[38]....
        /*0544*/ 	.word	0x00017a60


	//   ....[39]....
        /*0548*/ 	.word	0x00017a90


	//   ....[40]....
        /*054c*/ 	.word	0x00017ac0


	//   ....[41]....
        /*0550*/ 	.word	0x00017b60


	//   ....[42]....
        /*0554*/ 	.word	0x00017bc0


	//   ....[43]....
        /*0558*/ 	.word	0x00017c50


	//   ....[44]....
        /*055c*/ 	.word	0x0001c610


	//   ....[45]....
        /*0560*/ 	.word	0x0001c620


	//   ....[46]....
        /*0564*/ 	.word	0x0001c730


	//   ....[47]....
        /*0568*/ 	.word	0x0001c790


	//   ....[48]....
        /*056c*/ 	.word	0x0001c7d0


	//   ....[49]....
        /*0570*/ 	.word	0x0001c810


	//   ....[50]....
        /*0574*/ 	.word	0x0001c840


	//   ....[51]....
        /*0578*/ 	.word	0x0001c870


	//   ....[52]....
        /*057c*/ 	.word	0x0001ca00


	//   ....[53]....
        /*0580*/ 	.word	0x0001ca60


	//   ....[54]....
        /*0584*/ 	.word	0x0001caa0


	//   ....[55]....
        /*0588*/ 	.word	0x0001cae0


	//   ....[56]....
        /*058c*/ 	.word	0x0001cb10


	//   ....[57]....
        /*0590*/ 	.word	0x0001cb40


	//   ....[58]....
        /*0594*/ 	.word	0x0001cc00


	//   ....[59]....
        /*0598*/ 	.word	0x0001cc20


	//   ....[60]....
        /*059c*/ 	.word	0x0001cc90


	//   ....[61]....
        /*05a0*/ 	.word	0x0001d320


	//   ....[62]....
        /*05a4*/ 	.word	0x0001d7b0


	//   ....[63]....
        /*05a8*/ 	.word	0x0001d850


	//   ....[64]....
        /*05ac*/ 	.word	0x0001d8f0


	//   ....[65]....
        /*05b0*/ 	.word	0x0001d990


	//   ....[66]....
        /*05b4*/ 	.word	0x0001da30


	//   ....[67]....
        /*05b8*/ 	.word	0x0001dad0


	//   ....[68]....
        /*05bc*/ 	.word	0x0001db70


	//   ....[69]....
        /*05c0*/ 	.word	0x0001dc10


	//   ....[70]....
        /*05c4*/ 	.word	0x0001dcb0


	//   ....[71]....
        /*05c8*/ 	.word	0x0001dda0


	//   ....[72]....
        /*05cc*/ 	.word	0x0001de40


	//   ....[73]....
        /*05d0*/ 	.word	0x0001dee0


	//   ....[74]....
        /*05d4*/ 	.word	0x0001df80


	//   ....[75]....
        /*05d8*/ 	.word	0x0001e020


	//   ....[76]....
        /*05dc*/ 	.word	0x0001e0c0


	//   ....[77]....
        /*05e0*/ 	.word	0x0001e160


	//   ....[78]....
        /*05e4*/ 	.word	0x0001e200


	//   ....[79]....
        /*05e8*/ 	.word	0x0001e5a0


	//   ....[80]....
        /*05ec*/ 	.word	0x0001e880


	//   ....[81]....
        /*05f0*/ 	.word	0x0001eca0


	//   ....[82]....
        /*05f4*/ 	.word	0x0001ed30


	//   ....[83]....
        /*05f8*/ 	.word	0x0001edd0


	//   ....[84]....
        /*05fc*/ 	.word	0x0001ee80


	//   ....[85]....
        /*0600*/ 	.word	0x0001ef00


	//   ....[86]....
        /*0604*/ 	.word	0x0001ef80


	//   ....[87]....
        /*0608*/ 	.word	0x0001f000


	//   ....[88]....
        /*060c*/ 	.word	0x0001f080


	//   ....[89]....
        /*0610*/ 	.word	0x0001f110


	//   ....[90]....
        /*0614*/ 	.word	0x0001f1c0


	//   ....[91]....
        /*0618*/ 	.word	0x0001f240


	//   ....[92]....
        /*061c*/ 	.word	0x0001f2c0


	//   ....[93]....
        /*0620*/ 	.word	0x0001f340


	//   ....[94]....
        /*0624*/ 	.word	0x0001f3c0


	//   ....[95]....
        /*0628*/ 	.word	0x0001f430


	//   ....[96]....
        /*062c*/ 	.word	0x0001f4d0


	//   ....[97]....
        /*0630*/ 	.word	0x0001f560


	//   ....[98]....
        /*0634*/ 	.word	0x0001f690


	//----- nvinfo : EIATTR_REG_RECONFIG
	.align		4
.L_408:
        /*0638*/ 	.byte	0x01, 0x54
	.zero		2


	//----- nvinfo : EIATTR_SYSCALL_OFFSETS
	.align		4
        /*063c*/ 	.byte	0x04, 0x46
        /*063e*/ 	.short	(.L_410 - .L_409)


	//   ....[0]....
.L_409:
        /*0640*/ 	.word	0x00001a50


	//   ....[1]....
        /*0644*/ 	.word	0x00001ba0


	//   ....[2]....
        /*0648*/ 	.word	0x000062d0


	//   ....[3]....
        /*064c*/ 	.word	0x000067c0


	//   ....[4]....
        /*0650*/ 	.word	0x00019df0


	//   ....[5]....
        /*0654*/ 	.word	0x00019f30


	//   ....[6]....
        /*0658*/ 	.word	0x0001a030


	//----- nvinfo : EIATTR_MBARRIER_INSTR_OFFSETS
	.align		4
.L_410:
        /*065c*/ 	.byte	0x04, 0x39
        /*065e*/ 	.short	(.L_412 - .L_411)


	//   ....[0]....
.L_411:
        /*0660*/ 	.word	0x000002e0
        /*0664*/ 	.word	0x000000ff
        /*0668*/ 	.word	0x00022800
        /*066c*/ 	.short	0x0100
        /*066e*/ 	.byte	0x08
	.zero		1


	//   ....[1]....
        /*0670*/ 	.word	0x000002f0
        /*0674*/ 	.word	0x000000ff
        /*0678*/ 	.word	0x00022820
        /*067c*/ 	.short	0x0100
        /*067e*/ 	.byte	0x08
	.zero		1


	//   ....[2]....
        /*0680*/ 	.word	0x000003e0
        /*0684*/ 	.word	0x000000ff
        /*0688*/ 	.word	0x00022830
        /*068c*/ 	.short	0x0100
        /*068e*/ 	.byte	0x08
	.zero		1


	//   ....[3]....
        /*0690*/ 	.word	0x000003f0
        /*0694*/ 	.word	0x000000ff
        /*0698*/ 	.word	0x00022840
        /*069c*/ 	.short	0x0100
        /*069e*/ 	.byte	0x08
	.zero		1


	//   ....[4]....
        /*06a0*/ 	.word	0x00000400
        /*06a4*/ 	.word	0x000000ff
        /*06a8*/ 	.word	0x00022838
        /*06ac*/ 	.short	0x0100
        /*06ae*/ 	.byte	0x08
	.zero		1


	//   ....[5]....
        /*06b0*/ 	.word	0x00000410
        /*06b4*/ 	.word	0x000000ff
        /*06b8*/ 	.word	0x00022848
        /*06bc*/ 	.short	0x0100
        /*06be*/ 	.byte	0x08
	.zero		1


	//   ....[6]....
        /*06c0*/ 	.word	0x00000540
        /*06c4*/ 	.word	0x000000ff
        /*06c8*/ 	.word	0x00022850
        /*06cc*/ 	.short	0x0100
        /*06ce*/ 	.byte	0x08
	.zero		1


	//   ....[7]....
        /*06d0*/ 	.word	0x00000550
        /*06d4*/ 	.word	0x000000ff
        /*06d8*/ 	.word	0x00022860
        /*06dc*/ 	.short	0x0100
        /*06de*/ 	.byte	0x08
	.zero		1


	//   ....[8]....
        /*06e0*/ 	.word	0x00000560
        /*06e4*/ 	.word	0x000000ff
        /*06e8*/ 	.word	0x00022858
        /*06ec*/ 	.short	0x0100
        /*06ee*/ 	.byte	0x08
	.zero		1


	//   ....[9]....
        /*06f0*/ 	.word	0x00000570
        /*06f4*/ 	.word	0x000000ff
        /*06f8*/ 	.word	0x00022868
        /*06fc*/ 	.short	0x0100
        /*06fe*/ 	.byte	0x08
	.zero		1


	//   ....[10]....
        /*0700*/ 	.word	0x00000660
        /*0704*/ 	.word	0x000000ff
        /*0708*/ 	.word	0x00022870
        /*070c*/ 	.short	0x0100
        /*070e*/ 	.byte	0x06
	.zero		1


	//   ....[11]....
        /*0710*/ 	.word	0x00000670
        /*0714*/ 	.word	0x000000ff
        /*0718*/ 	.word	0x00022880
        /*071c*/ 	.short	0x0100
        /*071e*/ 	.byte	0x06
	.zero		1


	//   ....[12]....
        /*0720*/ 	.word	0x00000680
        /*0724*/ 	.word	0x000000ff
        /*0728*/ 	.word	0x00022878
        /*072c*/ 	.short	0x0100
        /*072e*/ 	.byte	0x06
	.zero		1


	//   ....[13]....
        /*0730*/ 	.word	0x00000690
        /*0734*/ 	.word	0x000000ff
        /*0738*/ 	.word	0x00022888
        /*073c*/ 	.short	0x0100
        /*073e*/ 	.byte	0x06
	.zero		1


	//   ....[14]....
        /*0740*/ 	.word	0x000007c0
        /*0744*/ 	.word	0x000000ff
        /*0748*/ 	.word	0x00022890
        /*074c*/ 	.short	0x0100
        /*074e*/ 	.byte	0x08
	.zero		1


	//   ....[15]....
        /*0750*/ 	.word	0x000007d0
        /*0754*/ 	.word	0x000000ff
        /*0758*/ 	.word	0x000228a0
        /*075c*/ 	.short	0x0100
        /*075e*/ 	.byte	0x08
	.zero		1


	//   ....[16]....
        /*0760*/ 	.word	0x000007e0
        /*0764*/ 	.word	0x000000ff
        /*0768*/ 	.word	0x00022898
        /*076c*/ 	.short	0x0100
        /*076e*/ 	.byte	0x08
	.zero		1


	//   ....[17]....
        /*0770*/ 	.word	0x000007f0
        /*0774*/ 	.word	0x000000ff
        /*0778*/ 	.word	0x000228a8
        /*077c*/ 	.short	0x0100
        /*077e*/ 	.byte	0x08
	.zero		1


	//   ....[18]....
        /*0780*/ 	.word	0x00000920
        /*0784*/ 	.word	0x000000ff
        /*0788*/ 	.word	0x000228b0
        /*078c*/ 	.short	0x0100
        /*078e*/ 	.byte	0x08
	.zero		1


	//   ....[19]....
        /*0790*/ 	.word	0x00000930
        /*0794*/ 	.word	0x000000ff
        /*0798*/ 	.word	0x000228c0
        /*079c*/ 	.short	0x0100
        /*079e*/ 	.byte	0x08
	.zero		1


	//   ....[20]....
        /*07a0*/ 	.word	0x00000940
        /*07a4*/ 	.word	0x000000ff
        /*07a8*/ 	.word	0x000228b8
        /*07ac*/ 	.short	0x0100
        /*07ae*/ 	.byte	0x08
	.zero		1


	//   ....[21]....
        /*07b0*/ 	.word	0x00000950
        /*07b4*/ 	.word	0x000000ff
        /*07b8*/ 	.word	0x000228c8
        /*07bc*/ 	.short	0x0100
        /*07be*/ 	.byte	0x08
	.zero		1


	//   ....[22]....
        /*07c0*/ 	.word	0x00002ea0
        /*07c4*/ 	.word	0x0000005a
        /*07c8*/ 	.word	0x00022890
        /*07cc*/ 	.short	0x010a
        /*07ce*/ 	.byte	0x3f
	.zero		1


	//   ....[23]....
        /*07d0*/ 	.word	0x00004010
        /*07d4*/ 	.word	0x0000005a
        /*07d8*/ 	.word	0x00022890
        /*07dc*/ 	.short	0x010a
        /*07de*/ 	.byte	0x3f
	.zero		1


	//   ....[24]....
        /*07e0*/ 	.word	0x00004fe0
        /*07e4*/ 	.word	0x0000005a
        /*07e8*/ 	.word	0x00022890
        /*07ec*/ 	.short	0x010a
        /*07ee*/ 	.byte	0x3f
	.zero		1


	//   ....[25]....
        /*07f0*/ 	.word	0x000051f0
        /*07f4*/ 	.word	0x00000004
        /*07f8*/ 	.word	0x00000000
        /*07fc*/ 	.short	0x0101
        /*07fe*/ 	.byte	0x3f
	.zero		1


	//   ....[26]....
        /*0800*/ 	.word	0x00005230
        /*0804*/ 	.word	0x0000005a
        /*0808*/ 	.word	0x000228b0
        /*080c*/ 	.short	0x010a
        /*080e*/ 	.byte	0x3f
	.zero		1


	//   ....[27]....
        /*0810*/ 	.word	0x00005880
        /*0814*/ 	.word	0x0000005a
        /*0818*/ 	.word	0x00000000
        /*081c*/ 	.short	0x0101
        /*081e*/ 	.byte	0x3f
	.zero		1


	//   ....[28]....
        /*0820*/ 	.word	0x00006360
        /*0824*/ 	.word	0x00000011
        /*0828*/ 	.word	0x00022800
        /*082c*/ 	.short	0x010a
        /*082e*/ 	.byte	0x3f
	.zero		1


	//   ....[29]....
        /*0830*/ 	.word	0x000063b0
        /*0834*/ 	.word	0x00000011
        /*0838*/ 	.word	0x00022800
        /*083c*/ 	.short	0x010a
        /*083e*/ 	.byte	0x3f
	.zero		1


	//   ....[30]....
        /*0840*/ 	.word	0x00007040
        /*0844*/ 	.word	0x00000011
        /*0848*/ 	.word	0x00022800
        /*084c*/ 	.short	0x010a
        /*084e*/ 	.byte	0x3f
	.zero		1


	//   ....[31]....
        /*0850*/ 	.word	0x000083d0
        /*0854*/ 	.word	0x00000011
        /*0858*/ 	.word	0x00022800
        /*085c*/ 	.short	0x010a
        /*085e*/ 	.byte	0x3f
	.zero		1


	//   ....[32]....
        /*0860*/ 	.word	0x000092d0
        /*0864*/ 	.word	0x00000006
        /*0868*/ 	.word	0x00022830
        /*086c*/ 	.short	0x010a
        /*086e*/ 	.byte	0x3f
	.zero		1


	//   ....[33]....
        /*0870*/ 	.word	0x00009370
        /*0874*/ 	.word	0x00000006
        /*0878*/ 	.word	0x00022830
        /*087c*/ 	.short	0x010a
        /*087e*/ 	.byte	0x3f
	.zero		1


	//   ....[34]....
        /*0880*/ 	.word	0x000097a0
        /*0884*/ 	.word	0x00000000
        /*0888*/ 	.word	0x00000000
        /*088c*/ 	.short	0x0101
        /*088e*/ 	.byte	0x3f
	.zero		1


	//   ....[35]....
        /*0890*/ 	.word	0x0000b650
        /*0894*/ 	.word	0x00000006
        /*0898*/ 	.word	0x00022850
        /*089c*/ 	.short	0x010a
        /*089e*/ 	.byte	0x3f
	.zero		1


	//   ....[36]....
        /*08a0*/ 	.word	0x0000b6a0
        /*08a4*/ 	.word	0x00000006
        /*08a8*/ 	.word	0x00022850
        /*08ac*/ 	.short	0x010a
        /*08ae*/ 	.byte	0x3f
	.zero		1


	//   ....[37]....
        /*08b0*/ 	.word	0x0000ba70
        /*08b4*/ 	.word	0x00000006
        /*08b8*/ 	.word	0x00000000
        /*08bc*/ 	.short	0x0101
        /*08be*/ 	.byte	0x3f
	.zero		1


	//   ....[38]....
        /*08c0*/ 	.word	0x0000bd70
        /*08c4*/ 	.word	0x000000d2
        /*08c8*/ 	.word	0x00022830
        /*08cc*/ 	.short	0x010a
        /*08ce*/ 	.byte	0x3f
	.zero		1


	//   ....[39]....
        /*08d0*/ 	.word	0x0000bdd0
        /*08d4*/ 	.word	0x000000d2
        /*08d8*/ 	.word	0x00022830
        /*08dc*/ 	.short	0x010a
        /*08de*/ 	.byte	0x3f
	.zero		1


	//   ....[40]....
        /*08e0*/ 	.word	0x0000c110
        /*08e4*/ 	.word	0x0000000a
        /*08e8*/ 	.word	0x00000000
        /*08ec*/ 	.short	0x0101
        /*08ee*/ 	.byte	0x3f
	.zero		1


	//   ....[41]....
        /*08f0*/ 	.word	0x0000e9b0
        /*08f4*/ 	.word	0x000000d2
        /*08f8*/ 	.word	0x00022850
        /*08fc*/ 	.short	0x010a
        /*08fe*/ 	.byte	0x3f
	.zero		1


	//   ....[42]....
        /*0900*/ 	.word	0x0000ea00
        /*0904*/ 	.word	0x000000d2
        /*0908*/ 	.word	0x00022850
        /*090c*/ 	.short	0x010a
        /*090e*/ 	.byte	0x3f
	.zero		1


	//   ....[43]....
        /*0910*/ 	.word	0x0000edc0
        /*0914*/ 	.word	0x000000d2
        /*0918*/ 	.word	0x00000000
        /*091c*/ 	.short	0x0101
        /*091e*/ 	.byte	0x3f
	.zero		1


	//   ....[44]....
        /*0920*/ 	.word	0x0000f110
        /*0924*/ 	.word	0x00000006
        /*0928*/ 	.word	0x00022830
        /*092c*/ 	.short	0x010a
        /*092e*/ 	.byte	0x3f
	.zero		1


	//   ....[45]....
        /*0930*/ 	.word	0x0000f170
        /*0934*/ 	.word	0x00000006
        /*0938*/ 	.word	0x00022830
        /*093c*/ 	.short	0x010a
        /*093e*/ 	.byte	0x3f
	.zero		1


	//   ....[46]....
        /*0940*/ 	.word	0x000103f0
        /*0944*/ 	.word	0x000000aa
        /*0948*/ 	.word	0x00000000
        /*094c*/ 	.short	0x0101
        /*094e*/ 	.byte	0x3f
	.zero		1


	//   ....[47]....
        /*0950*/ 	.word	0x00010ae0
        /*0954*/ 	.word	0x00000006
        /*0958*/ 	.word	0x00022850
        /*095c*/ 	.short	0x010a
        /*095e*/ 	.byte	0x3f
	.zero		1


	//   ....[48]....
        /*0960*/ 	.word	0x00010b30
        /*0964*/ 	.word	0x00000006
        /*0968*/ 	.word	0x00022850
        /*096c*/ 	.short	0x010a
        /*096e*/ 	.byte	0x3f
	.zero		1


	//   ....[49]....
        /*0970*/ 	.word	0x00010ed0
        /*0974*/ 	.word	0x00000006
        /*0978*/ 	.word	0x00000000
        /*097c*/ 	.short	0x0101
        /*097e*/ 	.byte	0x3f
	.zero		1


	//   ....[50]....
        /*0980*/ 	.word	0x00011000
        /*0984*/ 	.word	0x000000d0
        /*0988*/ 	.word	0x00022830
        /*098c*/ 	.short	0x010a
        /*098e*/ 	.byte	0x3f
	.zero		1


	//   ....[51]....
        /*0990*/ 	.word	0x00011060
        /*0994*/ 	.word	0x000000d0
        /*0998*/ 	.word	0x00022830
        /*099c*/ 	.short	0x010a
        /*099e*/ 	.byte	0x3f
	.zero		1


	//   ....[52]....
        /*09a0*/ 	.word	0x00011390
        /*09a4*/ 	.word	0x00000003
        /*09a8*/ 	.word	0x00000000
        /*09ac*/ 	.short	0x0101
        /*09ae*/ 	.byte	0x3f
	.zero		1


	//   ....[53]....
        /*09b0*/ 	.word	0x00013c40
        /*09b4*/ 	.word	0x000000d0
        /*09b8*/ 	.word	0x00022850
        /*09bc*/ 	.short	0x010a
        /*09be*/ 	.byte	0x3f
	.zero		1


	//   ....[54]....
        /*09c0*/ 	.word	0x00013c90
        /*09c4*/ 	.word	0x000000d0
        /*09c8*/ 	.word	0x00022850
        /*09cc*/ 	.short	0x010a
        /*09ce*/ 	.byte	0x3f
	.zero		1


	//   ....[55]....
        /*09d0*/ 	.word	0x00014050
        /*09d4*/ 	.word	0x000000d0
        /*09d8*/ 	.word	0x00000000
        /*09dc*/ 	.short	0x0101
        /*09de*/ 	.byte	0x3f
	.zero		1


	//   ....[56]....
        /*09e0*/ 	.word	0x00016200
        /*09e4*/ 	.word	0x00000000
        /*09e8*/ 	.word	0x00000000
        /*09ec*/ 	.short	0x0101
        /*09ee*/ 	.byte	0x3f
	.zero		1


	//   ....[57]....
        /*09f0*/ 	.word	0x00018c20
        /*09f4*/ 	.word	0x00000007
        /*09f8*/ 	.word	0x00022820
        /*09fc*/ 	.short	0x010a
        /*09fe*/ 	.byte	0x3f
	.zero		1


	//   ....[58]....
        /*0a00*/ 	.word	0x00018cb0
        /*0a04*/ 	.word	0x00000008
        /*0a08*/ 	.word	0x000228a0
        /*0a0c*/ 	.short	0x010a
        /*0a0e*/ 	.byte	0x3f
	.zero		1


	//   ....[59]....
        /*0a10*/ 	.word	0x00018e90
        /*0a14*/ 	.word	0x00000008
        /*0a18*/ 	.word	0x000228c0
        /*0a1c*/ 	.short	0x010a
        /*0a1e*/ 	.byte	0x3f
	.zero		1


	//   ....[60]....
        /*0a20*/ 	.word	0x000192a0
        /*0a24*/ 	.word	0x00000009
        /*0a28*/ 	.word	0x000228a0
        /*0a2c*/ 	.short	0x010a
        /*0a2e*/ 	.byte	0x3f
	.zero		1


	//   ....[61]....
        /*0a30*/ 	.word	0x00019460
        /*0a34*/ 	.word	0x00000009
        /*0a38*/ 	.word	0x000228c0
        /*0a3c*/ 	.short	0x010a
        /*0a3e*/ 	.byte	0x3f
	.zero		1


	//   ....[62]....
        /*0a40*/ 	.word	0x0001a540
        /*0a44*/ 	.word	0x00000005
        /*0a48*/ 	.word	0x00022840
        /*0a4c*/ 	.short	0x010a
        /*0a4e*/ 	.byte	0x3f
	.zero		1


	//   ....[63]....
        /*0a50*/ 	.word	0x0001a930
        /*0a54*/ 	.word	0x00000007
        /*0a58*/ 	.word	0x00022820
        /*0a5c*/ 	.short	0x010a
        /*0a5e*/ 	.byte	0x3f
	.zero		1


	//   ....[64]....
        /*0a60*/ 	.word	0x0001a9f0
        /*0a64*/ 	.word	0x00000002
        /*0a68*/ 	.word	0x00022860
        /*0a6c*/ 	.short	0x010a
        /*0a6e*/ 	.byte	0x3f
	.zero		1


	//   ....[65]....
        /*0a70*/ 	.word	0x0001b040
        /*0a74*/ 	.word	0x00000002
        /*0a78*/ 	.word	0x00022840
        /*0a7c*/ 	.short	0x010a
        /*0a7e*/ 	.byte	0x3f
	.zero		1


	//   ....[66]....
        /*0a80*/ 	.word	0x0001b250
        /*0a84*/ 	.word	0x00000002
        /*0a88*/ 	.word	0x00022860
        /*0a8c*/ 	.short	0x010a
        /*0a8e*/ 	.byte	0x3f
	.zero		1


	//   ....[67]....
        /*0a90*/ 	.word	0x0001b7f0
        /*0a94*/ 	.word	0x00000002
        /*0a98*/ 	.word	0x00022840
        /*0a9c*/ 	.short	0x010a
        /*0a9e*/ 	.byte	0x3f
	.zero		1


	//   ....[68]....
        /*0aa0*/ 	.word	0x0001b9f0
        /*0aa4*/ 	.word	0x00000002
        /*0aa8*/ 	.word	0x00022860
        /*0aac*/ 	.short	0x010a
        /*0aae*/ 	.byte	0x3f
	.zero		1


	//   ....[69]....
        /*0ab0*/ 	.word	0x0001bf00
        /*0ab4*/ 	.word	0x00000002
        /*0ab8*/ 	.word	0x00022840
        /*0abc*/ 	.short	0x010a
        /*0abe*/ 	.byte	0x3f
	.zero		1


	//   ....[70]....
        /*0ac0*/ 	.word	0x0001c110
        /*0ac4*/ 	.word	0x00000002
        /*0ac8*/ 	.word	0x00022860
        /*0acc*/ 	.short	0x010a
        /*0ace*/ 	.byte	0x3f
	.zero		1


	//   ....[71]....
        /*0ad0*/ 	.word	0x0001d2a0
        /*0ad4*/ 	.word	0x00000000
        /*0ad8*/ 	.word	0x00022820
        /*0adc*/ 	.short	0x010a
        /*0ade*/ 	.byte	0x3f
	.zero		1


	//   ....[72]....
        /*0ae0*/ 	.word	0x0001d450
        /*0ae4*/ 	.word	0x00000006
        /*0ae8*/ 	.word	0x00000000
        /*0aec*/ 	.short	0x010a
        /*0aee*/ 	.byte	0x3f
	.zero		1


	//   ....[73]....
        /*0af0*/ 	.word	0x0001d4c0
        /*0af4*/ 	.word	0x00000007
        /*0af8*/ 	.word	0x00000000
        /*0afc*/ 	.short	0x010a
        /*0afe*/ 	.byte	0x3f
	.zero		1


	//   ....[74]....
        /*0b00*/ 	.word	0x0001d530
        /*0b04*/ 	.word	0x00000004
        /*0b08*/ 	.word	0x00000000
        /*0b0c*/ 	.short	0x010a
        /*0b0e*/ 	.byte	0x3f
	.zero		1


	//   ....[75]....
        /*0b10*/ 	.word	0x0001d560
        /*0b14*/ 	.word	0x00000003
        /*0b18*/ 	.word	0x00000000
        /*0b1c*/ 	.short	0x010a
        /*0b1e*/ 	.byte	0x3f
	.zero		1


	//   ....[76]....
        /*0b20*/ 	.word	0x0001d5c0
        /*0b24*/ 	.word	0x0000005a
        /*0b28*/ 	.word	0x00022890
        /*0b2c*/ 	.short	0x010a
        /*0b2e*/ 	.byte	0x3f
	.zero		1


	//   ....[77]....
        /*0b30*/ 	.word	0x0001d610
        /*0b34*/ 	.word	0x0000005a
        /*0b38*/ 	.word	0x00022890
        /*0b3c*/ 	.short	0x010a
        /*0b3e*/ 	.byte	0x3f
	.zero		1


	//   ....[78]....
        /*0b40*/ 	.word	0x0001d660
        /*0b44*/ 	.word	0x0000005a
        /*0b48*/ 	.word	0x00022890
        /*0b4c*/ 	.short	0x010a
        /*0b4e*/ 	.byte	0x3f
	.zero		1


	//   ....[79]....
        /*0b50*/ 	.word	0x0001d6b0
        /*0b54*/ 	.word	0x0000005a
        /*0b58*/ 	.word	0x000228b0
        /*0b5c*/ 	.short	0x010a
        /*0b5e*/ 	.byte	0x3f
	.zero		1


	//   ....[80]....
        /*0b60*/ 	.word	0x0001dcf0
        /*0b64*/ 	.word	0x00000011
        /*0b68*/ 	.word	0x00022800
        /*0b6c*/ 	.short	0x010a
        /*0b6e*/ 	.byte	0x3f
	.zero		1


	//   ....[81]....
        /*0b70*/ 	.word	0x0001e240
        /*0b74*/ 	.word	0x00000011
        /*0b78*/ 	.word	0x00022800
        /*0b7c*/ 	.short	0x010a
        /*0b7e*/ 	.byte	0x3f
	.zero		1


	//   ....[82]....
        /*0b80*/ 	.word	0x0001e290
        /*0b84*/ 	.word	0x00000006
        /*0b88*/ 	.word	0x00022830
        /*0b8c*/ 	.short	0x010a
        /*0b8e*/ 	.byte	0x3f
	.zero		1


	//   ....[83]....
        /*0b90*/ 	.word	0x0001e2e0
        /*0b94*/ 	.word	0x00000006
        /*0b98*/ 	.word	0x00022850
        /*0b9c*/ 	.short	0x010a
        /*0b9e*/ 	.byte	0x3f
	.zero		1


	//   ....[84]....
        /*0ba0*/ 	.word	0x0001e330
        /*0ba4*/ 	.word	0x000000d2
        /*0ba8*/ 	.word	0x00022830
        /*0bac*/ 	.short	0x010a
        /*0bae*/ 	.byte	0x3f
	.zero		1


	//   ....[85]....
        /*0bb0*/ 	.word	0x0001e380
        /*0bb4*/ 	.word	0x000000d2
        /*0bb8*/ 	.word	0x00022850
        /*0bbc*/ 	.short	0x010a
        /*0bbe*/ 	.byte	0x3f
	.zero		1


	//   ....[86]....
        /*0bc0*/ 	.word	0x0001e3d0
        /*0bc4*/ 	.word	0x00000006
        /*0bc8*/ 	.word	0x00022830
        /*0bcc*/ 	.short	0x010a
        /*0bce*/ 	.byte	0x3f
	.zero		1


	//   ....[87]....
        /*0bd0*/ 	.word	0x0001e420
        /*0bd4*/ 	.word	0x00000006
        /*0bd8*/ 	.word	0x00022850
        /*0bdc*/ 	.short	0x010a
        /*0bde*/ 	.byte	0x3f
	.zero		1


	//   ....[88]....
        /*0be0*/ 	.word	0x0001e470
        /*0be4*/ 	.word	0x000000d0
        /*0be8*/ 	.word	0x00022830
        /*0bec*/ 	.short	0x010a
        /*0bee*/ 	.byte	0x3f
	.zero		1


	//   ....[89]....
        /*0bf0*/ 	.word	0x0001e4c0
        /*0bf4*/ 	.word	0x000000d0
        /*0bf8*/ 	.word	0x00022850
        /*0bfc*/ 	.short	0x010a
        /*0bfe*/ 	.byte	0x3f
	.zero		1


	//   ....[90]....
        /*0c00*/ 	.word	0x0001e660
        /*0c04*/ 	.word	0x00000007
        /*0c08*/ 	.word	0x00022820
        /*0c0c*/ 	.short	0x010a
        /*0c0e*/ 	.byte	0x3f
	.zero		1


	//   ....[91]....
        /*0c10*/ 	.word	0x0001e6b0
        /*0c14*/ 	.word	0x00000008
        /*0c18*/ 	.word	0x000228a0
        /*0c1c*/ 	.short	0x010a
        /*0c1e*/ 	.byte	0x3f
	.zero		1


	//   ....[92]....
        /*0c20*/ 	.word	0x0001e700
        /*0c24*/ 	.word	0x00000008
        /*0c28*/ 	.word	0x000228c0
        /*0c2c*/ 	.short	0x010a
        /*0c2e*/ 	.byte	0x3f
	.zero		1


	//   ....[93]....
        /*0c30*/ 	.word	0x0001e750
        /*0c34*/ 	.word	0x00000009
        /*0c38*/ 	.word	0x000228a0
        /*0c3c*/ 	.short	0x010a
        /*0c3e*/ 	.byte	0x3f
	.zero		1


	//   ....[94]....
        /*0c40*/ 	.word	0x0001e7a0
        /*0c44*/ 	.word	0x00000009
        /*0c48*/ 	.word	0x000228c0
        /*0c4c*/ 	.short	0x010a
        /*0c4e*/ 	.byte	0x3f
	.zero		1


	//   ....[95]....
        /*0c50*/ 	.word	0x0001e940
        /*0c54*/ 	.word	0x00000005
        /*0c58*/ 	.word	0x00022840
        /*0c5c*/ 	.short	0x010a
        /*0c5e*/ 	.byte	0x3f
	.zero		1


	//   ....[96]....
        /*0c60*/ 	.word	0x0001e9c0
        /*0c64*/ 	.word	0x00000005
        /*0c68*/ 	.word	0x00022820
        /*0c6c*/ 	.short	0x010a
        /*0c6e*/ 	.byte	0x3f
	.zero		1


	//   ....[97]....
        /*0c70*/ 	.word	0x0001ea10
        /*0c74*/ 	.word	0x00000002
        /*0c78*/ 	.word	0x00022860
        /*0c7c*/ 	.short	0x010a
        /*0c7e*/ 	.byte	0x3f
	.zero		1


	//   ....[98]....
        /*0c80*/ 	.word	0x0001ea60
        /*0c84*/ 	.word	0x00000002
        /*0c88*/ 	.word	0x00022840
        /*0c8c*/ 	.short	0x010a
        /*0c8e*/ 	.byte	0x3f
	.zero		1


	//   ....[99]....
        /*0c90*/ 	.word	0x0001eab0
        /*0c94*/ 	.word	0x00000002
        /*0c98*/ 	.word	0x00022860
        /*0c9c*/ 	.short	0x010a
        /*0c9e*/ 	.byte	0x3f
	.zero		1


	//   ....[100]....
        /*0ca0*/ 	.word	0x0001eb00
        /*0ca4*/ 	.word	0x00000002
        /*0ca8*/ 	.word	0x00022840
        /*0cac*/ 	.short	0x010a
        /*0cae*/ 	.byte	0x3f
	.zero		1


	//   ....[101]....
        /*0cb0*/ 	.word	0x0001eb50
        /*0cb4*/ 	.word	0x00000002
        /*0cb8*/ 	.word	0x00022860
        /*0cbc*/ 	.short	0x010a
        /*0cbe*/ 	.byte	0x3f
	.zero		1


	//   ....[102]....
        /*0cc0*/ 	.word	0x0001eba0
        /*0cc4*/ 	.word	0x00000002
        /*0cc8*/ 	.word	0x00022840
        /*0ccc*/ 	.short	0x010a
        /*0cce*/ 	.byte	0x3f
	.zero		1


	//   ....[103]....
        /*0cd0*/ 	.word	0x0001ebf0
        /*0cd4*/ 	.word	0x00000002
        /*0cd8*/ 	.word	0x00022860
        /*0cdc*/ 	.short	0x010a
        /*0cde*/ 	.byte	0x3f
	.zero		1


	//   ....[104]....
        /*0ce0*/ 	.word	0x0001f5b0
        /*0ce4*/ 	.word	0x00000000
        /*0ce8*/ 	.word	0x00022820
        /*0cec*/ 	.short	0x010a
        /*0cee*/ 	.byte	0x3f
	.zero		1


	//   ....[105]....
        /*0cf0*/ 	.word	0x0001f750
        /*0cf4*/ 	.word	0x00000006
        /*0cf8*/ 	.word	0x00000000
        /*0cfc*/ 	.short	0x010a
        /*0cfe*/ 	.byte	0x3f
	.zero		1


	//   ....[106]....
        /*0d00*/ 	.word	0x0001f7a0
        /*0d04*/ 	.word	0x00000007
        /*0d08*/ 	.word	0x00000000
        /*0d0c*/ 	.short	0x010a
        /*0d0e*/ 	.byte	0x3f
	.zero		1


	//   ....[107]....
        /*0d10*/ 	.word	0x0001f7f0
        /*0d14*/ 	.word	0x00000004
        /*0d18*/ 	.word	0x00000000
        /*0d1c*/ 	.short	0x010a
        /*0d1e*/ 	.byte	0x3f
	.zero		1


	//----- nvinfo : EIATTR_NUM_MBARRIERS
	.align		4
.L_412:
        /*0d20*/ 	.byte	0x03, 0x38
        /*0d22*/ 	.short	0x0016


	//----- nvinfo : EIATTR_EXIT_INSTR_OFFSETS
	.align		4
        /*0d24*/ 	.byte	0x04, 0x1c
        /*0d26*/ 	.short	(.L_414 - .L_413)


	//   ....[0]....
.L_413:
        /*0d28*/ 	.word	0x0001d5b0


	//----- nvinfo : EIATTR_MAX_THREADS
	.align		4
.L_414:
        /*0d2c*/ 	.byte	0x04, 0x05
        /*0d2e*/ 	.short	(.L_416 - .L_415)
.L_415:
        /*0d30*/ 	.word	0x00000180
        /*0d34*/ 	.word	0x00000001
        /*0d38*/ 	.word	0x00000001


	//----- nvinfo : EIATTR_CRS_STACK_SIZE
	.align		4
.L_416:
        /*0d3c*/ 	.byte	0x04, 0x1e
        /*0d3e*/ 	.short	(.L_418 - .L_417)
.L_417:
        /*0d40*/ 	.word	0x00000000


	//----- nvinfo : EIATTR_CBANK_PARAM_SIZE
	.align		4
.L_418:
        /*0d44*/ 	.byte	0x03, 0x19
        /*0d46*/ 	.short	0x0a70


	//----- nvinfo : EIATTR_PARAM_CBANK
	.align		4
        /*0d48*/ 	.byte	0x04, 0x0a
        /*0d4a*/ 	.short	(.L_420 - .L_419)
	.align		4
.L_419:
        /*0d4c*/ 	.word	index@(.nv.constant0._ZN7cutlass13device_kernelIN5flash11enable_sm90INS1_16FlashAttnFwdSm90INS1_25CollectiveMainloopFwdSm90ILi2EN4cute5tupleIJNS5_1CILi1EEES8_S8_EEENS6_IJNS7_ILi128EEENS7_ILi96EEENS7_ILi64EEEEEELi256ENS_6half_tEfNS_4arch4Sm90ELb0ELb1ELb0ELb1ELb0ELb1ELb0ELb1ELb0ELb0ELb0ELb0EEENS1_21CollectiveEpilogueFwdINS6_IJSA_NS7_ILi256EEESB_EEES9_SE_SG_Li256ELb1ELb0ELb0ELb0EEENS1_36VarlenDynamicPersistentTileSchedulerILi128ELi96ELi256ELi32ELb0ELb0ELb1ELb1ELb0ELb1EEEEEEEEEvNT_6ParamsE)
        /*0d50*/ 	.short	0x0210
        /*0d52*/ 	.short	0x0a70


	//----- nvinfo : EIATTR_SW_WAR
	.align		4
.L_420:
        /*0d54*/ 	.byte	0x04, 0x36
        /*0d56*/ 	.short	(.L_422 - .L_421)
.L_421:
        /*0d58*/ 	.word	0x00000008
.L_422:


//--------------------- .nv.info._ZN7cutlass13device_kernelIN5flash11enable_sm90INS1_16FlashAttnFwdSm90INS1_25CollectiveMainloopFwdSm90ILi2EN4cute5tupleIJNS5_1CILi1EEES8_S8_EEENS6_IJNS7_ILi128EEENS7_ILi96EEENS7_ILi64EEEEEELi256ENS_6half_tEfNS_4arch4Sm90ELb0ELb1ELb0ELb1ELb0ELb0ELb1ELb1ELb0ELb0ELb0ELb0EEENS1_21CollectiveEpilogueFwdINS6_IJSA_NS7_ILi256EEESB_EEES9_SE_SG_Li256ELb1ELb0ELb0ELb0EEENS1_36VarlenDynamicPersistentTileSchedulerILi128ELi96ELi256ELi32ELb0ELb0ELb1ELb1ELb0ELb1EEEEEEEEEvNT_6ParamsE --------------------------
	.section	.nv.info._ZN7cutlass13device_kernelIN5flash11enable_sm90INS1_16FlashAttnFwdSm90INS1_25CollectiveMainloopFwdSm90ILi2EN4cute5tupleIJNS5_1CILi1EEES8_S8_EEENS6_IJNS7_ILi128EEENS7_ILi96EEENS7_ILi64EEEEEELi256ENS_6half_tEfNS_4arch4Sm90ELb0ELb1ELb0ELb1ELb0ELb0ELb1ELb1ELb0ELb0ELb0ELb0EEENS1_21CollectiveEpilogueFwdINS6_IJSA_NS7_ILi256EEESB_EEES9_SE_SG_Li256ELb1ELb0ELb0ELb0EEENS1_36VarlenDynamicPersistentTileSchedulerILi128ELi96ELi256ELi32ELb0ELb0ELb1ELb1ELb0ELb1EEEEEEEEEvNT_6ParamsE,"",@"SHT_CUDA_INFO"
	.sectionflags	@""
	.align	4


	//----- nvinfo : EIATTR_CUDA_API_VERSION
	.align		4
        /*0000*/ 	.byte	0x04, 0x37
        /*0002*/ 	.short	(.L_424 - .L_423)
.L_423:
        /*0004*/ 	.word	0x00000082


	//----- nvinfo : EIATTR_KPARAM_INFO
	.align		4
.L_424:
        /*0008*/ 	.byte	0x04, 0x17
        /*000a*/ 	.short	(.L_426 - .L_425)
.L_425:
        /*000c*/ 	.word	0x00000000
        /*0010*/ 	.short	0x0000
        /*0012*/ 	.short	0x0070
        /*0014*/ 	.byte	0x00, 0xf0, 0x01, 0x2c


	//----- nvinfo : EIATTR_SPARSE_MMA_MASK
	.align		4
.L_426:
        /*0018*/ 	.byte	0x03, 0x50
        /*001a*/ 	.short	0x0000


	//----- nvinfo : EIATTR_MAXREG_COUNT
	.align		4
        /*001c*/ 	.byte	0x03, 0x1b
        /*001e*/ 	.short	0x00a8


	//----- nvinfo : EIATTR_NUM_BARRIERS
	.align		4
        /*0020*/ 	.byte	0x02, 0x4c
        /*0022*/ 	.byte	0x10
	.zero		1


	//----- nvinfo : EIATTR_EXTERNS
	.align		4
        /*0024*/ 	.byte	0x04, 0x0f
        /*0026*/ 	.short	(.L_428 - .L_427)


	//   ....[0]....
	.align		4
.L_427:
        /*0028*/ 	.word	index@(__assertfail)


	//----- nvinfo : EIATTR_ANNOTATIONS
	.align		4
.L_428:
        /*002c*/ 	.byte	0x04, 0x55
        /*002e*/ 	.short	(.L_430 - .L_429)


	//   ....[0]....
.L_429:
        /* <DEDUP_REMOVED lines=33> */


	//----- nvinfo : EIATTR_MERCURY_ISA_VERSION
	.align		4
.L_430:
        /*0228*/ 	.byte	0x03, 0x5f
        /*022a*/ 	.short	0x0101


	//----- nvinfo : EIATTR_UNUSED_LOAD_BYTE_OFFSET
	.align		4
        /*022c*/ 	.byte	0x04, 0x44
        /*022e*/ 	.short	(.L_432 - .L_431)


	//   ....[0]....
.L_431:
        /*0230*/ 	.word	0x00000bc0
        /*0234*/ 	.word	0x0000fff0


	//   ....[1]....
        /*0238*/ 	.word	0x0001eeb0
        /*023c*/ 	.word	0x0000fff0


	//----- nvinfo : EIATTR_INT_WARP_WIDE_INSTR_OFFSETS
	.align		4
.L_432:
        /*0240*/ 	.byte	0x04, 0x31
        /*0242*/ 	.short	(.L_434 - .L_433)


	//   ....[0]....
.L_433:
        /*0244*/ 	.word	0x000001d0


	//   ....[1]....
        /*0248*/ 	.word	0x00000210


	//   ....[2]....
        /*024c*/ 	.word	0x00000280


	//   ....[3]....
        /*0250*/ 	.word	0x00000290


	//   ....[4]....
        /*0254*/ 	.word	0x00022af0


	//   ....[5]....
        /*0258*/ 	.word	0x00022b80


	//   ....[6]....
        /*025c*/ 	.word	0x00023080


	//   ....[7]....
        /*0260*/ 	.word	0x00023100


	//   ....[8]....
        /*0264*/ 	.word	0x00025620


	//   ....[9]....
        /*0268*/ 	.word	0x000256b0


	//----- nvinfo : EIATTR_COOP_GROUP_MASK_REGIDS
	.align		4
.L_434:
        /*026c*/ 	.byte	0x04, 0x29
        /*026e*/ 	.short	(.L_436 - .L_435)


	//   ....[0]....
.L_435:
        /*0270*/ 	.word	0xffffffff


	//   ....[1]....
        /*0274*/ 	.word	0xffffffff


	//   ....[2]....
        /*0278*/ 	.word	0xffffffff


	//   ....[3]....
        /*027c*/ 	.word	0xffffffff


	//   ....[4]....
        /*0280*/ 	.word	0xffffffff


	//   ....[5]....
        /*0284*/ 	.word	0xffffffff


	//   ....[6]....
        /*0288*/ 	.word	0xffffffff


	//   ....[7]....
        /*028c*/ 	.word	0xffffffff


	//   ....[8]....
        /*0290*/ 	.word	0xffffffff


	//   ....[9]....
        /*0294*/ 	.word	0xffffffff


	//   ....[10]....
        /*0298*/ 	.word	0xffffffff


	//   ....[11]....
        /*029c*/ 	.word	0xffffffff


	//   ....[12]....
        /*02a0*/ 	.word	0xffffffff


	//   ....[13]....
        /*02a4*/ 	.word	0xffffffff


	//   ....[14]....
        /*02a8*/ 	.word	0xffffffff


	//   ....[15]....
        /*02ac*/ 	.word	0xffffffff


	//   ....[16]....
        /*02b0*/ 	.word	0xffffffff


	//   ....[17]....
        /*02b4*/ 	.word	0xffffffff


	//   ....[18]....
        /*02b8*/ 	.word	0xffffffff


	//   ....[19]....
        /*02bc*/ 	.word	0xffffffff


	//   ....[20]....
        /*02c0*/ 	.word	0xffffffff


	//   ....[21]....
        /*02c4*/ 	.word	0xffffffff


	//   ....[22]....
        /*02c8*/ 	.word	0xffffffff


	//   ....[23]....
        /*02cc*/ 	.word	0xffffffff


	//   ....[24]....
        /*02d0*/ 	.word	0xffffffff


	//   ....[25]....
        /*02d4*/ 	.word	0xffffffff


	//   ....[26]....
        /*02d8*/ 	.word	0xffffffff


	//   ....[27]....
        /*02dc*/ 	.word	0xffffffff


	//   ....[28]....
        /*02e0*/ 	.word	0xffffffff


	//   ....[29]....
        /*02e4*/ 	.word	0xffffffff


	//   ....[30]....
        /*02e8*/ 	.word	0xffffffff


	//   ....[31]....
        /*02ec*/ 	.word	0xffffffff


	//   ....[32]....
        /*02f0*/ 	.word	0xffffffff


	//   ....[33]....
        /*02f4*/ 	.word	0xffffffff


	//   ....[34]....
        /*02f8*/ 	.word	0xffffffff


	//   ....[35]....
        /*02fc*/ 	.word	0xffffffff


	//   ....[36]....
        /*0300*/ 	.word	0xffffffff


	//   ....[37]....
        /*0304*/ 	.word	0xffffffff


	//   ....[38]....
        /*0308*/ 	.word	0xffffffff


	//   ....[39]....
        /*030c*/ 	.word	0xffffffff


	//   ....[40]....
        /*0310*/ 	.word	0xffffffff


	//   ....[41]....
        /*0314*/ 	.word	0xffffffff


	//   ....[42]....
        /*0318*/ 	.word	0xffffffff


	//   ....[43]....
        /*031c*/ 	.word	0xffffffff


	//   ....[44]....
        /*0320*/ 	.word	0xffffffff


	//   ....[45]....
        /*0324*/ 	.word	0xffffffff


	//   ....[46]....
        /*0328*/ 	.word	0xffffffff


	//   ....[47]....
        /*032c*/ 	.word	0xffffffff


	//   ....[48]....
        /*0330*/ 	.word	0xffffffff


	//   ....[49]....
        /*0334*/ 	.word	0xffffffff


	//   ....[50]....
        /*0338*/ 	.word	0xffffffff


	//   ....[51]....
        /*033c*/ 	.word	0xffffffff


	//   ....[52]....
        /*0340*/ 	.word	0xffffffff


	//   ....[53]....
        /*0344*/ 	.word	0xffffffff


	//   ....[54]....
        /*0348*/ 	.word	0xffffffff


	//   ....[55]....
        /*034c*/ 	.word	0xffffffff


	//   ....[56]....
        /*0350*/ 	.word	0xffffffff


	//   ....[57]....
        /*0354*/ 	.word	0xffffffff


	//   ....[58]....
        /*0358*/ 	.word	0x0500000f


	//   ....[59]....
        /*035c*/ 	.word	0x0500000f


	//   ....[60]....
        /*0360*/ 	.word	0x0500000f


	//   ....[61]....
        /*0364*/ 	.word	0x0500000f


	//   ....[62]....
        /*0368*/ 	.word	0x0500000f


	//   ....[63]....
        /*036c*/ 	.word	0x0500000f


	//   ....[64]....
        /*0370*/ 	.word	0x0500000f


	//   ....[65]....
        /*0374*/ 	.word	0x0500000f


	//   ....[66]....
        /*0378*/ 	.word	0x0500000f


	//   ....[67]....
        /*037c*/ 	.word	0x0500000f


	//   ....[68]....
        /*0380*/ 	.word	0x0500000f


	//   ....[69]....
        /*0384*/ 	.word	0x0500000f


	//   ....[70]....
        /*0388*/ 	.word	0x0500000f


	//   ....[71]....
        /*038c*/ 	.word	0x0500000f


	//   ....[72]....
        /*0390*/ 	.word	0x0500000f


	//   ....[73]....
        /*0394*/ 	.word	0x0500000f


	//   ....[74]....
        /*0398*/ 	.word	0x0500000f


	//   ....[75]....
        /*039c*/ 	.word	0x0500000f


	//   ....[76]....
        /*03a0*/ 	.word	0x0500000f


	//   ....[77]....
        /*03a4*/ 	.word	0xffffffff


	//   ....[78]....
        /*03a8*/ 	.word	0xffffffff


	//   ....[79]....
        /*03ac*/ 	.word	0xffffffff


	//   ....[80]....
        /*03b0*/ 	.word	0xffffffff


	//----- nvinfo : EIATTR_COOP_GROUP_INSTR_OFFSETS
	.align		4
.L_436:
        /*03b4*/ 	.byte	0x04, 0x28
        /*03b6*/ 	.short	(.L_438 - .L_437)


	//   ....[0]....
.L_437:
        /*03b8*/ 	.word	0x000000b0


	//   ....[1]....
        /*03bc*/ 	.word	0x000001e0


	//   ....[2]....
        /*03c0*/ 	.word	0x00000230


	//   ....[3]....
        /*03c4*/ 	.word	0x00000480


	//   ....[4]....
        /*03c8*/ 	.word	0x000005e0


	//   ....[5]....
        /*03cc*/ 	.word	0x00000700


	//   ....[6]....
        /*03d0*/ 	.word	0x00000860


	//   ....[7]....
        /*03d4*/ 	.word	0x00002300


	//   ....[8]....
        /*03d8*/ 	.word	0x00005c30


	//   ....[9]....
        /*03dc*/ 	.word	0x00005cb0


	//   ....[10]....
        /*03e0*/ 	.word	0x000060c0


	//   ....[11]....
        /*03e4*/ 	.word	0x000060e0


	//   ....[12]....
        /*03e8*/ 	.word	0x0000af00


	//   ....[13]....
        /*03ec*/ 	.word	0x0000af90


	//   ....[14]....
        /*03f0*/ 	.word	0x0000b050


	//   ....[15]....
        /*03f4*/ 	.word	0x0000b0a0


	//   ....[16]....
        /*03f8*/ 	.word	0x000158f0


	//   ....[17]....
        /*03fc*/ 	.word	0x000159c0


	//   ....[18]....
        /*0400*/ 	.word	0x00015b40


	//   ....[19]....
        /*0404*/ 	.word	0x00015bb0


	//   ....[20]....
        /*0408*/ 	.word	0x0001df30


	//   ....[21]....
        /*040c*/ 	.word	0x0001df50


	//   ....[22]....
        /*0410*/ 	.word	0x0001dfb0


	//   ....[23]....
        /*0414*/ 	.word	0x0001dff0


	//   ....[24]....
        /*0418*/ 	.word	0x00021670


	//   ....[25]....
        /*041c*/ 	.word	0x00021800


	//   ....[26]....
        /*0420*/ 	.word	0x00021830


	//   ....[27]....
        /*0424*/ 	.word	0x00021860


	//   ....[28]....
        /*0428*/ 	.word	0x000218a0


	//   ....[29]....
        /*042c*/ 	.word	0x000218f0


	//   ....[30]....
        /*0430*/ 	.word	0x00021950


	//   ....[31]....
        /*0434*/ 	.word	0x00021b30


	//   ....[32]....
        /*0438*/ 	.word	0x00021b90


	//   ....[33]....
        /*043c*/ 	.word	0x00021bd0


	//   ....[34]....
        /*0440*/ 	.word	0x00021c10


	//   ....[35]....
        /*0444*/ 	.word	0x00021c40


	//   ....[36]....
        /*0448*/ 	.word	0x00021c70


	//   ....[37]....
        /*044c*/ 	.word	0x00021d00


	//   ....[38]....
        /*0450*/ 	.word	0x00021d60


	//   ....[39]....
        /*0454*/ 	.word	0x00021df0


	//   ....[40]....
        /*0458*/ 	.word	0x00025740


	//   ....[41]....
        /*045c*/ 	.word	0x00025750


	//   ....[42]....
        /*0460*/ 	.word	0x00025860


	//   ....[43]....
        /*0464*/ 	.word	0x000258c0


	//   ....[44]....
        /*0468*/ 	.word	0x00025900


	//   ....[45]....
        /*046c*/ 	.word	0x00025940


	//   ....[46]....
        /*0470*/ 	.word	0x00025970


	//   ....[47]....
        /*0474*/ 	.word	0x000259a0


	//   ....[48]....
        /*0478*/ 	.word	0x00025b30


	//   ....[49]....
        /*047c*/ 	.word	0x00025b90


	//   ....[50]....
        /*0480*/ 	.word	0x00025bd0


	//   ....[51]....
        /*0484*/ 	.word	0x00025c10


	//   ....[52]....
        /*0488*/ 	.word	0x00025c40


	//   ....[53]....
        /*048c*/ 	.word	0x00025c70


	//   ....[54]....
        /*0490*/ 	.word	0x00025d30


	//   ....[55]....
        /*0494*/ 	.word	0x00025d50


	//   ....[56]....
        /*0498*/ 	.word	0x00025dc0


	//   ....[57]....
        /*049c*/ 	.word	0x00026430


	//   ....[58]....
        /*04a0*/ 	.word	0x00026a10


	//   ....[59]....
        /*04a4*/ 	.word	0x00026e30


	//   ....[60]....
        /*04a8*/ 	.word	0x00026ec0


	//   ....[61]....
        /*04ac*/ 	.word	0x00026f60


	//   ....[62]....
        /*04b0*/ 	.word	0x00027010


	//   ....[63]....
        /*04b4*/ 	.word	0x00027090


	//   ....[64]....
        /*04b8*/ 	.word	0x00027110


	//   ....[65]....
        /*04bc*/ 	.word	0x00027190


	//   ....[66]....
        /*04c0*/ 	.word	0x00027210


	//   ....[67]....
        /*04c4*/ 	.word	0x000272a0


	//   ....[68]....
        /*04c8*/ 	.word	0x00027350


	//   ....[69]....
        /*04cc*/ 	.word	0x000273d0


	//   ....[70]....
        /*04d0*/ 	.word	0x00027450


	//   ....[71]....
        /*04d4*/ 	.word	0x000274d0


	//   ....[72]....
        /*04d8*/ 	.word	0x00027550


	//   ....[73]....
        /*04dc*/ 	.word	0x000275c0


	//   ....[74]....
        /*04e0*/ 	.word	0x00027660


	//   ....[75]....
        /*04e4*/ 	.word	0x000276f0


	//   ....[76]....
        /*04e8*/ 	.word	0x00027810


	//   ....[77]....
        /*04ec*/ 	.word	0x0002b150


	//   ....[78]....
        /*04f0*/ 	.word	0x0002b190


	//   ....[79]....
        /*04f4*/ 	.word	0x0002b200


	//   ....[80]....
        /*04f8*/ 	.word	0x0002b220


	//----- nvinfo : EIATTR_REG_RECONFIG
	.align		4
.L_438:
        /*04fc*/ 	.byte	0x01, 0x54
	.zero		2


	//----- nvinfo : EIATTR_SYSCALL_OFFSETS
	.align		4
        /*0500*/ 	.byte	0x04, 0x46
        /*0502*/ 	.short	(.L_440 - .L_439)


	//   ....[0]....
.L_439:
        /*0504*/ 	.word	0x00002850


	//   ....[1]....
        /*0508*/ 	.word	0x00022d10


	//   ....[2]....
        /*050c*/ 	.word	0x00022e50


	//   ....[3]....
        /*0510*/ 	.word	0x00022f50


	//----- nvinfo : EIATTR_MBARRIER_INSTR_OFFSETS
	.align		4
.L_440:
        /*0514*/ 	.byte	0x04, 0x39
        /*0516*/ 	.short	(.L_442 - .L_441)


	//   ....[0]....
.L_441:
        /*0518*/ 	.word	0x00000320
        /*051c*/ 	.word	0x000000ff
        /*0520*/ 	.word	0x00032400
        /*0524*/ 	.short	0x0100
        /*0526*/ 	.byte	0x08
	.zero		1


	//   ....[1]....
        /*0528*/ 	.word	0x00000330
        /*052c*/ 	.word	0x000000ff
        /*0530*/ 	.word	0x00032410
        /*0534*/ 	.short	0x0100
        /*0536*/ 	.byte	0x08
	.zero		1


	//   ....[2]....
        /*0538*/ 	.word	0x00000340
        /*053c*/ 	.word	0x000000ff
        /*0540*/ 	.word	0x00032420
        /*0544*/ 	.short	0x0100
        /*0546*/ 	.byte	0x08
	.zero		1


	//   ....[3]....
        /*0548*/ 	.word	0x00000430
        /*054c*/ 	.word	0x000000ff
        /*0550*/ 	.word	0x00032430
        /*0554*/ 	.short	0x0100
        /*0556*/ 	.byte	0x08
	.zero		1


	//   ....[4]....
        /*0558*/ 	.word	0x00000440
        /*055c*/ 	.word	0x000000ff
        /*0560*/ 	.word	0x00032440
        /*0564*/ 	.short	0x0100
        /*0566*/ 	.byte	0x08
	.zero		1


	//   ....[5]....
        /*0568*/ 	.word	0x00000450
        /*056c*/ 	.word	0x000000ff
        /*0570*/ 	.word	0x00032438
        /*0574*/ 	.short	0x0100
        /*0576*/ 	.byte	0x08
	.zero		1


	//   ....[6]....
        /*0578*/ 	.word	0x00000460
        /*057c*/ 	.word	0x000000ff
        /*0580*/ 	.word	0x00032448
        /*0584*/ 	.short	0x0100
        /*0586*/ 	.byte	0x08
	.zero		1


	//   ....[7]....
        /*0588*/ 	.word	0x00000590
        /*058c*/ 	.word	0x000000ff
        /*0590*/ 	.word	0x00032450
        /*0594*/ 	.short	0x0100
        /*0596*/ 	.byte	0x08
	.zero		1


	//   ....[8]....
        /*0598*/ 	.word	0x000005a0
        /*059c*/ 	.word	0x000000ff
        /*05a0*/ 	.word	0x00032460
        /*05a4*/ 	.short	0x0100
        /*05a6*/ 	.byte	0x08
	.zero		1


	//   ....[9]....
        /*05a8*/ 	.word	0x000005b0
        /*05ac*/ 	.word	0x000000ff
        /*05b0*/ 	.word	0x00032458
        /*05b4*/ 	.short	0x0100
        /*05b6*/ 	.byte	0x08
	.zero		1


	//   ....[10]....
        /*05b8*/ 	.word	0x000005c0
        /*05bc*/ 	.word	0x000000ff
        /*05c0*/ 	.word	0x00032468
        /*05c4*/ 	.short	0x0100
        /*05c6*/ 	.byte	0x08
	.zero		1


	//   ....[11]....
        /*05c8*/ 	.word	0x000006b0
        /*05cc*/ 	.word	0x000000ff
        /*05d0*/ 	.word	0x00032470
        /*05d4*/ 	.short	0x0100
        /*05d6*/ 	.byte	0x06
	.zero		1


	//   ....[12]....
        /*05d8*/ 	.word	0x000006c0
        /*05dc*/ 	.word	0x000000ff
        /*05e0*/ 	.word	0x00032480
        /*05e4*/ 	.short	0x0100
        /*05e6*/ 	.byte	0x06
	.zero		1


	//   ....[13]....
        /*05e8*/ 	.word	0x000006d0
        /*05ec*/ 	.word	0x000000ff
        /*05f0*/ 	.word	0x00032478
        /*05f4*/ 	.short	0x0100
        /*05f6*/ 	.byte	0x06
	.zero		1


	//   ....[14]....
        /*05f8*/ 	.word	0x000006e0
        /*05fc*/ 	.word	0x000000ff
        /*0600*/ 	.word	0x00032488
        /*0604*/ 	.short	0x0100
        /*0606*/ 	.byte	0x06
	.zero		1


	//   ....[15]....
        /*0608*/ 	.word	0x00000810
        /*060c*/ 	.word	0x000000ff
        /*0610*/ 	.word	0x00032490
        /*0614*/ 	.short	0x0100
        /*0616*/ 	.byte	0x08
	.zero		1


	//   ....[16]....
        /*0618*/ 	.word	0x00000820
        /*061c*/ 	.word	0x000000ff
        /*0620*/ 	.word	0x000324a0
        /*0624*/ 	.short	0x0100
        /*0626*/ 	.byte	0x08
	.zero		1


	//   ....[17]....
        /*0628*/ 	.word	0x00000830
        /*062c*/ 	.word	0x000000ff
        /*0630*/ 	.word	0x00032498
        /*0634*/ 	.short	0x0100
        /*0636*/ 	.byte	0x08
	.zero		1


	//   ....[18]....
        /*0638*/ 	.word	0x00000840
        /*063c*/ 	.word	0x000000ff
        /*0640*/ 	.word	0x000324a8
        /*0644*/ 	.short	0x0100
        /*0646*/ 	.byte	0x08
	.zero		1


	//   ....[19]....
        /*0648*/ 	.word	0x00000970
        /*064c*/ 	.word	0x000000ff
        /*0650*/ 	.word	0x000324b0
        /*0654*/ 	.short	0x0100
        /*0656*/ 	.byte	0x08
	.zero		1


	//   ....[20]....
        /*0658*/ 	.word	0x00000980
        /*065c*/ 	.word	0x000000ff
        /*0660*/ 	.word	0x000324c0
        /*0664*/ 	.short	0x0100
        /*0666*/ 	.byte	0x08
	.zero		1


	//   ....[21]....
        /*0668*/ 	.word	0x00000990
        /*066c*/ 	.word	0x000000ff
        /*0670*/ 	.word	0x000324b8
        /*0674*/ 	.short	0x0100
        /*0676*/ 	.byte	0x08
	.zero		1


	//   ....[22]....
        /*0678*/ 	.word	0x000009a0
        /*067c*/ 	.word	0x000000ff
        /*0680*/ 	.word	0x000324c8
        /*0684*/ 	.short	0x0100
        /*0686*/ 	.byte	0x08
	.zero		1


	//   ....[23]....
        /*0688*/ 	.word	0x00002aa0
        /*068c*/ 	.word	0x000000ff
        /*0690*/ 	.word	0x00032400
        /*0694*/ 	.short	0x010a
        /*0696*/ 	.byte	0x2c
	.zero		1


	//   ....[24]....
        /*0698*/ 	.word	0x00002f20
        /*069c*/ 	.word	0x00000018
        /*06a0*/ 	.word	0x00000000
        /*06a4*/ 	.short	0x010a
        /*06a6*/ 	.byte	0x3f
	.zero		1


	//   ....[25]....
        /*06a8*/ 	.word	0x00002f80
        /*06ac*/ 	.word	0x00000018
        /*06b0*/ 	.word	0x00000000
        /*06b4*/ 	.short	0x010a
        /*06b6*/ 	.byte	0x3f
	.zero		1


	//   ....[26]....
        /*06b8*/ 	.word	0x00003330
        /*06bc*/ 	.word	0x000000ff
        /*06c0*/ 	.word	0x00032410
        /*06c4*/ 	.short	0x010a
        /*06c6*/ 	.byte	0x2c
	.zero		1


	//   ....[27]....
        /*06c8*/ 	.word	0x00003430
        /*06cc*/ 	.word	0x00000008
        /*06d0*/ 	.word	0x00000000
        /*06d4*/ 	.short	0x010a
        /*06d6*/ 	.byte	0x3f
	.zero		1


	//   ....[28]....
        /*06d8*/ 	.word	0x00003490
        /*06dc*/ 	.word	0x00000008
        /*06e0*/ 	.word	0x00000000
        /*06e4*/ 	.short	0x010a
        /*06e6*/ 	.byte	0x3f
	.zero		1


	//   ....[29]....
        /*06e8*/ 	.word	0x000041b0
        /*06ec*/ 	.word	0x00000007
        /*06f0*/ 	.word	0x00000000
        /*06f4*/ 	.short	0x0101
        /*06f6*/ 	.byte	0x3f
	.zero		1


	//   ....[30]....
        /*06f8*/ 	.word	0x00009330
        /*06fc*/ 	.word	0x0000000b
        /*0700*/ 	.word	0x00000000
        /*0704*/ 	.short	0x0101
        /*0706*/ 	.byte	0x3f
	.zero		1


	//   ....[31]....
        /*0708*/ 	.word	0x000099d0
        /*070c*/ 	.word	0x00000003
        /*0710*/ 	.word	0x00000000
        /*0714*/ 	.short	0x010a
        /*0716*/ 	.byte	0x3f
	.zero		1


	//   ....[32]....
        /*0718*/ 	.word	0x00009ad0
        /*071c*/ 	.word	0x00000000
        /*0720*/ 	.word	0x00000000
        /*0724*/ 	.short	0x010a
        /*0726*/ 	.byte	0x3f
	.zero		1


	//   ....[33]....
        /*0728*/ 	.word	0x00009f00
        /*072c*/ 	.word	0x00000003
        /*0730*/ 	.word	0x00000000
        /*0734*/ 	.short	0x010a
        /*0736*/ 	.byte	0x3f
	.zero		1


	//   ....[34]....
        /*0738*/ 	.word	0x00009fb0
        /*073c*/ 	.word	0x00000004
        /*0740*/ 	.word	0x00000000
        /*0744*/ 	.short	0x010a
        /*0746*/ 	.byte	0x3f
	.zero		1


	//   ....[35]....
        /*0748*/ 	.word	0x0000ac90
        /*074c*/ 	.word	0x00000003
        /*0750*/ 	.word	0x00000000
        /*0754*/ 	.short	0x0101
        /*0756*/ 	.byte	0x3f
	.zero		1


	//   ....[36]....
        /*0758*/ 	.word	0x00012f70
        /*075c*/ 	.word	0x00000000
        /*0760*/ 	.word	0x00000000
        /*0764*/ 	.short	0x0101
        /*0766*/ 	.byte	0x3f
	.zero		1


	//   ....[37]....
        /*0768*/ 	.word	0x00013170
        /*076c*/ 	.word	0x00000005
        /*0770*/ 	.word	0x00000000
        /*0774*/ 	.short	0x010a
        /*0776*/ 	.byte	0x3f
	.zero		1


	//   ....[38]....
        /*0778*/ 	.word	0x00013270
        /*077c*/ 	.word	0x00000000
        /*0780*/ 	.word	0x00000000
        /*0784*/ 	.short	0x010a
        /*0786*/ 	.byte	0x3f
	.zero		1


	//   ....[39]....
        /*0788*/ 	.word	0x000136a0
        /*078c*/ 	.word	0x00000005
        /*0790*/ 	.word	0x00000000
        /*0794*/ 	.short	0x010a
        /*0796*/ 	.byte	0x3f
	.zero		1


	//   ....[40]....
        /*0798*/ 	.word	0x00013750
        /*079c*/ 	.word	0x00000004
        /*07a0*/ 	.word	0x00000000
        /*07a4*/ 	.short	0x010a
        /*07a6*/ 	.byte	0x3f
	.zero		1


	//   ....[41]....
        /*07a8*/ 	.word	0x00014460
        /*07ac*/ 	.word	0x00000004
        /*07b0*/ 	.word	0x00000000
        /*07b4*/ 	.short	0x0101
        /*07b6*/ 	.byte	0x3f
	.zero		1


	//   ....[42]....
        /*07b8*/ 	.word	0x0001dac0
        /*07bc*/ 	.word	0x00000000
        /*07c0*/ 	.word	0x00000000
        /*07c4*/ 	.short	0x0101
        /*07c6*/ 	.byte	0x3f
	.zero		1


	//   ....[43]....
        /*07c8*/ 	.word	0x00020300
        /*07cc*/ 	.word	0x000000ff
        /*07d0*/ 	.word	0x00000000
        /*07d4*/ 	.short	0x0101
        /*07d6*/ 	.byte	0x04
	.zero		1


	//   ....[44]....
        /*07d8*/ 	.word	0x00023460
        /*07dc*/ 	.word	0x00000009
        /*07e0*/ 	.word	0x00032440
        /*07e4*/ 	.short	0x010a
        /*07e6*/ 	.byte	0x3f
	.zero		1


	//   ....[45]....
        /*07e8*/ 	.word	0x00023a70
        /*07ec*/ 	.word	0x00000009
        /*07f0*/ 	.word	0x00032420
        /*07f4*/ 	.short	0x010a
        /*07f6*/ 	.byte	0x3f
	.zero		1


	//   ....[46]....
        /*07f8*/ 	.word	0x00023b40
        /*07fc*/ 	.word	0x00000009
        /*0800*/ 	.word	0x00032460
        /*0804*/ 	.short	0x010a
        /*0806*/ 	.byte	0x3f
	.zero		1


	//   ....[47]....
        /*0808*/ 	.word	0x000241a0
        /*080c*/ 	.word	0x00000002
        /*0810*/ 	.word	0x00032440
        /*0814*/ 	.short	0x010a
        /*0816*/ 	.byte	0x3f
	.zero		1


	//   ....[48]....
        /*0818*/ 	.word	0x000243b0
        /*081c*/ 	.word	0x00000002
        /*0820*/ 	.word	0x00032460
        /*0824*/ 	.short	0x010a
        /*0826*/ 	.byte	0x3f
	.zero		1


	//   ....[49]....
        /*0828*/ 	.word	0x00024940
        /*082c*/ 	.word	0x00000002
        /*0830*/ 	.word	0x00032440
        /*0834*/ 	.short	0x010a
        /*0836*/ 	.byte	0x3f
	.zero		1


	//   ....[50]....
        /*0838*/ 	.word	0x00024b40
        /*083c*/ 	.word	0x00000002
        /*0840*/ 	.word	0x00032460
        /*0844*/ 	.short	0x010a
        /*0846*/ 	.byte	0x3f
	.zero		1


	//   ....[51]....
        /*0848*/ 	.word	0x00025030
        /*084c*/ 	.word	0x00000002
        /*0850*/ 	.word	0x00032440
        /*0854*/ 	.short	0x010a
        /*0856*/ 	.byte	0x3f
	.zero		1


	//   ....[52]....
        /*0858*/ 	.word	0x00025240
        /*085c*/ 	.word	0x00000002
        /*0860*/ 	.word	0x00032460
        /*0864*/ 	.short	0x010a
        /*0866*/ 	.byte	0x3f
	.zero		1


	//   ....[53]....
        /*0868*/ 	.word	0x000263c0
        /*086c*/ 	.word	0x00000000
        /*0870*/ 	.word	0x00032420
        /*0874*/ 	.short	0x010a
        /*0876*/ 	.byte	0x3f
	.zero		1


	//   ....[54]....
        /*0878*/ 	.word	0x00026570
        /*087c*/ 	.word	0x00000006
        /*0880*/ 	.word	0x00000000
        /*0884*/ 	.short	0x010a
        /*0886*/ 	.byte	0x3f
	.zero		1


	//   ....[55]....
        /*0888*/ 	.word	0x000265e0
        /*088c*/ 	.word	0x00000007
        /*0890*/ 	.word	0x00000000
        /*0894*/ 	.short	0x010a
        /*0896*/ 	.byte	0x3f
	.zero		1


	//   ....[56]....
        /*0898*/ 	.word	0x00026650
        /*089c*/ 	.word	0x00000004
        /*08a0*/ 	.word	0x00000000
        /*08a4*/ 	.short	0x010a
        /*08a6*/ 	.byte	0x3f
	.zero		1


	//   ....[57]....
        /*08a8*/ 	.word	0x00026680
        /*08ac*/ 	.word	0x00000003
        /*08b0*/ 	.word	0x00000000
        /*08b4*/ 	.short	0x010a
        /*08b6*/ 	.byte	0x3f
	.zero		1


	//   ....[58]....
        /*08b8*/ 	.word	0x000266f0
        /*08bc*/ 	.word	0x00000007
        /*08c0*/ 	.word	0x00032400
        /*08c4*/ 	.short	0x010a
        /*08c6*/ 	.byte	0x3f
	.zero		1


	//   ....[59]....
        /*08c8*/ 	.word	0x00026740
        /*08cc*/ 	.word	0x00000018
        /*08d0*/ 	.word	0x00000000
        /*08d4*/ 	.short	0x010a
        /*08d6*/ 	.byte	0x3f
	.zero		1


	//   ....[60]....
        /*08d8*/ 	.word	0x000267a0
        /*08dc*/ 	.word	0x00000008
        /*08e0*/ 	.word	0x00032410
        /*08e4*/ 	.short	0x010a
        /*08e6*/ 	.byte	0x3f
	.zero		1


	//   ....[61]....
        /*08e8*/ 	.word	0x000267f0
        /*08ec*/ 	.word	0x00000008
        /*08f0*/ 	.word	0x00000000
        /*08f4*/ 	.short	0x010a
        /*08f6*/ 	.byte	0x3f
	.zero		1


	//   ....[62]....
        /*08f8*/ 	.word	0x00026840
        /*08fc*/ 	.word	0x00000000
        /*0900*/ 	.word	0x00000000
        /*0904*/ 	.short	0x010a
        /*0906*/ 	.byte	0x3f
	.zero		1


	//   ....[63]....
        /*0908*/ 	.word	0x00026890
        /*090c*/ 	.word	0x00000004
        /*0910*/ 	.word	0x00000000
        /*0914*/ 	.short	0x010a
        /*0916*/ 	.byte	0x3f
	.zero		1


	//   ....[64]....
        /*0918*/ 	.word	0x000268e0
        /*091c*/ 	.word	0x00000000
        /*0920*/ 	.word	0x00000000
        /*0924*/ 	.short	0x010a
        /*0926*/ 	.byte	0x3f
	.zero		1


	//   ....[65]....
        /*0928*/ 	.word	0x00026930
        /*092c*/ 	.word	0x00000004
        /*0930*/ 	.word	0x00000000
        /*0934*/ 	.short	0x010a
        /*0936*/ 	.byte	0x3f
	.zero		1


	//   ....[66]....
        /*0938*/ 	.word	0x00026ad0
        /*093c*/ 	.word	0x00000009
        /*0940*/ 	.word	0x00032440
        /*0944*/ 	.short	0x010a
        /*0946*/ 	.byte	0x3f
	.zero		1


	//   ....[67]....
        /*0948*/ 	.word	0x00026b50
        /*094c*/ 	.word	0x00000009
        /*0950*/ 	.word	0x00032420
        /*0954*/ 	.short	0x010a
        /*0956*/ 	.byte	0x3f
	.zero		1


	//   ....[68]....
        /*0958*/ 	.word	0x00026ba0
        /*095c*/ 	.word	0x00000009
        /*0960*/ 	.word	0x00032460
        /*0964*/ 	.short	0x010a
        /*0966*/ 	.byte	0x3f
	.zero		1


	//   ....[69]....
        /*0968*/ 	.word	0x00026bf0
        /*096c*/ 	.word	0x00000002
        /*0970*/ 	.word	0x00032440
        /*0974*/ 	.short	0x010a
        /*0976*/ 	.byte	0x3f
	.zero		1


	//   ....[70]....
        /*0978*/ 	.word	0x00026c40
        /*097c*/ 	.word	0x00000002
        /*0980*/ 	.word	0x00032460
        /*0984*/ 	.short	0x010a
        /*0986*/ 	.byte	0x3f
	.zero		1


	//   ....[71]....
        /*0988*/ 	.word	0x00026c90
        /*098c*/ 	.word	0x00000002
        /*0990*/ 	.word	0x00032440
        /*0994*/ 	.short	0x010a
        /*0996*/ 	.byte	0x3f
	.zero		1


	//   ....[72]....
        /*0998*/ 	.word	0x00026ce0
        /*099c*/ 	.word	0x00000002
        /*09a0*/ 	.word	0x00032460
        /*09a4*/ 	.short	0x010a
        /*09a6*/ 	.byte	0x3f
	.zero		1


	//   ....[73]....
        /*09a8*/ 	.word	0x00026d30
        /*09ac*/ 	.word	0x00000002
        /*09b0*/ 	.word	0x00032440
        /*09b4*/ 	.short	0x010a
        /*09b6*/ 	.byte	0x3f
	.zero		1


	//   ....[74]....
        /*09b8*/ 	.word	0x00026d80
        /*09bc*/ 	.word	0x00000002
        /*09c0*/ 	.word	0x00032460
        /*09c4*/ 	.short	0x010a
        /*09c6*/ 	.byte	0x3f
	.zero		1


	//   ....[75]....
        /*09c8*/ 	.word	0x00027730
        /*09cc*/ 	.word	0x00000000
        /*09d0*/ 	.word	0x00032420
        /*09d4*/ 	.short	0x010a
        /*09d6*/ 	.byte	0x3f
	.zero		1


	//   ....[76]....
        /*09d8*/ 	.word	0x000278d0
        /*09dc*/ 	.word	0x00000006
        /*09e0*/ 	.word	0x00000000
        /*09e4*/ 	.short	0x010a
        /*09e6*/ 	.byte	0x3f
	.zero		1


	//   ....[77]....
        /*09e8*/ 	.word	0x00027920
        /*09ec*/ 	.word	0x00000007
        /*09f0*/ 	.word	0x00000000
        /*09f4*/ 	.short	0x010a
        /*09f6*/ 	.byte	0x3f
	.zero		1


	//   ....[78]....
        /*09f8*/ 	.word	0x00027970
        /*09fc*/ 	.word	0x00000004
        /*0a00*/ 	.word	0x00000000
        /*0a04*/ 	.short	0x010a
        /*0a06*/ 	.byte	0x3f
	.zero		1


	//   ....[79]....
        /*0a08*/ 	.word	0x00027d10
        /*0a0c*/ 	.word	0x0000000c
        /*0a10*/ 	.word	0x00000000
        /*0a14*/ 	.short	0x010a
        /*0a16*/ 	.byte	0x3f
	.zero		1


	//   ....[80]....
        /*0a18*/ 	.word	0x00027e50
        /*0a1c*/ 	.word	0x00000002
        /*0a20*/ 	.word	0x00000000
        /*0a24*/ 	.short	0x010a
        /*0a26*/ 	.byte	0x3f
	.zero		1


	//   ....[81]....
        /*0a28*/ 	.word	0x000284b0
        /*0a2c*/ 	.word	0x0000000b
        /*0a30*/ 	.word	0x00000000
        /*0a34*/ 	.short	0x010a
        /*0a36*/ 	.byte	0x3f
	.zero		1


	//   ....[82]....
        /*0a38*/ 	.word	0x000285f0
        /*0a3c*/ 	.word	0x00000008
        /*0a40*/ 	.word	0x00000000
        /*0a44*/ 	.short	0x010a
        /*0a46*/ 	.byte	0x3f
	.zero		1


	//   ....[83]....
        /*0a48*/ 	.word	0x00029920
        /*0a4c*/ 	.word	0x00000002
        /*0a50*/ 	.word	0x00000000
        /*0a54*/ 	.short	0x0101
        /*0a56*/ 	.byte	0x3f
	.zero		1


	//   ....[84]....
        /*0a58*/ 	.word	0x00042e40
        /*0a5c*/ 	.word	0x00000004
        /*0a60*/ 	.word	0x00000000
        /*0a64*/ 	.short	0x0101
        /*0a66*/ 	.byte	0x3f
	.zero		1


	//   ....[85]....
        /*0a68*/ 	.word	0x00042e70
        /*0a6c*/ 	.word	0x00000002
        /*0a70*/ 	.word	0x00000000
        /*0a74*/ 	.short	0x010a
        /*0a76*/ 	.byte	0x3f
	.zero		1


	//   ....[86]....
        /*0a78*/ 	.word	0x00042ec0
        /*0a7c*/ 	.word	0x00000008
        /*0a80*/ 	.word	0x00000000
        /*0a84*/ 	.short	0x010a
        /*0a86*/ 	.byte	0x3f
	.zero		1


	//----- nvinfo : EIATTR_NUM_MBARRIERS
	.align		4
.L_442:
        /*0a88*/ 	.byte	0x03, 0x38
        /*0a8a*/ 	.short	0x0017


	//----- nvinfo : EIATTR_EXIT_INSTR_OFFSETS
	.align		4
        /*0a8c*/ 	.byte	0x04, 0x1c
        /*0a8e*/ 	.short	(.L_444 - .L_443)


	//   ....[0]....
.L_443:
        /*0a90*/ 	.word	0x00000bf0


	//   ....[1]....
        /*0a94*/ 	.word	0x00021630


	//   ....[2]....
        /*0a98*/ 	.word	0x00021690


	//   ....[3]....
        /*0a9c*/ 	.word	0x000266d0


	//----- nvinfo : EIATTR_MAX_THREADS
	.align		4
.L_444:
        /*0aa0*/ 	.byte	0x04, 0x05
        /*0aa2*/ 	.short	(.L_446 - .L_445)
.L_445:
        /*0aa4*/ 	.word	0x00000180
        /*0aa8*/ 	.word	0x00000001
        /*0aac*/ 	.word	0x00000001


	//----- nvinfo : EIATTR_CRS_STACK_SIZE
	.align		4
.L_446:
        /*0ab0*/ 	.byte	0x04, 0x1e
        /*0ab2*/ 	.short	(.L_448 - .L_447)
.L_447:
        /*0ab4*/ 	.word	0x00000000


	//----- nvinfo : EIATTR_CBANK_PARAM_SIZE
	.align		4
.L_448:
        /*0ab8*/ 	.byte	0x03, 0x19
        /*0aba*/ 	.short	0x0b70


	//----- nvinfo : EIATTR_PARAM_CBANK
	.align		4
        /*0abc*/ 	.byte	0x04, 0x0a
        /*0abe*/ 	.short	(.L_450 - .L_449)
	.align		4
.L_449:
        /*0ac0*/ 	.word	index@(.nv.constant0._ZN7cutlass13device_kernelIN5flash11enable_sm90INS1_16FlashAttnFwdSm90INS1_25CollectiveMainloopFwdSm90ILi2EN4cute5tupleIJNS5_1CILi1EEES8_S8_EEENS6_IJNS7_ILi128EEENS7_ILi96EEENS7_ILi64EEEEEELi256ENS_6half_tEfNS_4arch4Sm90ELb0ELb1ELb0ELb1ELb0ELb0ELb1ELb1ELb0ELb0ELb0ELb0EEENS1_21CollectiveEpilogueFwdINS6_IJSA_NS7_ILi256EEESB_EEES9_SE_SG_Li256ELb1ELb0ELb0ELb0EEENS1_36VarlenDynamicPersistentTileSchedulerILi128ELi96ELi256ELi32ELb0ELb0ELb1ELb1ELb0ELb1EEEEEEEEEvNT_6ParamsE)
        /*0ac4*/ 	.short	0x0210
        /*0ac6*/ 	.short	0x0b70


	//----- nvinfo : EIATTR_SW_WAR
	.align		4
.L_450:
        /*0ac8*/ 	.byte	0x04, 0x36
        /*0aca*/ 	.short	(.L_452 - .L_451)
.L_451:
        /*0acc*/ 	.word	0x00000008
.L_452:


//--------------------- .nv.info._ZN7cutlass13device_kernelIN5flash11enable_sm90INS1_16FlashAttnFwdSm90INS1_25CollectiveMainloopFwdSm90ILi2EN4cute5tupleIJNS5_1CILi1EEES8_S8_EEENS6_IJNS7_ILi128EEENS7_ILi96EEENS7_ILi64EEEEEELi256ENS_6half_tEfNS_4arch4Sm90ELb0ELb1ELb0ELb1ELb0ELb1ELb1ELb1ELb0ELb0ELb0ELb0EEENS1_21CollectiveEpilogueFwdINS6_IJSA_NS7_ILi256EEESB_EEES9_SE_SG_Li256ELb1ELb0ELb0ELb0EEENS1_36VarlenDynamicPersistentTileSchedulerILi128ELi96ELi256ELi32ELb0ELb0ELb1ELb1ELb0ELb1EEEEEEEEEvNT_6ParamsE --------------------------
	.section	.nv.info._ZN7cutlass13device_kernelIN5flash11enable_sm90INS1_16FlashAttnFwdSm90INS1_25CollectiveMainloopFwdSm90ILi2EN4cute5tupleIJNS5_1CILi1EEES8_S8_EEENS6_IJNS7_ILi128EEENS7_ILi96EEENS7_ILi64EEEEEELi256ENS_6half_tEfNS_4arch4Sm90ELb0ELb1ELb0ELb1ELb0ELb1ELb1ELb1ELb0ELb0ELb0ELb0EEENS1_21CollectiveEpilogueFwdINS6_IJSA_NS7_ILi256EEESB_EEES9_SE_SG_Li256ELb1ELb0ELb0ELb0EEENS1_36VarlenDynamicPersistentTileSchedulerILi128ELi96ELi256ELi32ELb0ELb0ELb1ELb1ELb0ELb1EEEEEEEEEvNT_6ParamsE,"",@"SHT_CUDA_INFO"
	.sectionflags	@""
	.align	4


	//----- nvinfo : EIATTR_CUDA_API_VERSION
	.align		4
        /*0000*/ 	.byte	0x04, 0x37
        /*0002*/ 	.short	(.L_454 - .L_453)
.L_453:
        /*0004*/ 	.word	0x00000082


	//----- nvinfo : EIATTR_KPARAM_INFO
	.align		4
.L_454:
        /*0008*/ 	.byte	0x04, 0x17
        /*000a*/ 	.short	(.L_456 - .L_455)
.L_455:
        /*000c*/ 	.word	0x00000000
        /*0010*/ 	.short	0x0000
        /*0012*/ 	.short	0x0070
        /*0014*/ 	.byte	0x00, 0xf0, 0x01, 0x2c


	//----- nvinfo : EIATTR_SPARSE_MMA_MASK
	.align		4
.L_456:
        /*0018*/ 	.byte	0x03, 0x50
        /*001a*/ 	.short	0x0000


	//----- nvinfo : EIATTR_MAXREG_COUNT
	.align		4
        /*001c*/ 	.byte	0x03, 0x1b
        /*001e*/ 	.short	0x00a8


	//----- nvinfo : EIATTR_NUM_BARRIERS
	.align		4
        /*0020*/ 	.byte	0x02, 0x4c
        /*0022*/ 	.byte	0x10
	.zero		1


	//----- nvinfo : EIATTR_EXTERNS
	.align		4
        /*0024*/ 	.byte	0x04, 0x0f
        /*0026*/ 	.short	(.L_458 - .L_457)


	//   ....[0]....
	.align		4
.L_457:
        /*0028*/ 	.word	index@(__assertfail)


	//----- nvinfo : EIATTR_ANNOTATIONS
	.align		4
.L_458:
        /*002c*/ 	.byte	0x04, 0x55
        /*002e*/ 	.short	(.L_460 - .L_459)


	//   ....[0]....
.L_459:
        /* <DEDUP_REMOVED lines=37> */


	//----- nvinfo : EIATTR_MERCURY_ISA_VERSION
	.align		4
.L_460:
        /*0268*/ 	.byte	0x03, 0x5f
        /*026a*/ 	.short	0x0101


	//----- nvinfo : EIATTR_UNUSED_LOAD_BYTE_OFFSET
	.align		4
        /*026c*/ 	.byte	0x04, 0x44
        /*026e*/ 	.short	(.L_462 - .L_461)


	//   ....[0]....
.L_461:
        /*0270*/ 	.word	0x00000c40
        /*0274*/ 	.word	0x0000fff0


	//   ....[1]....
        /*0278*/ 	.word	0x0002a430
        /*027c*/ 	.word	0x0000fff0


	//----- nvinfo : EIATTR_INT_WARP_WIDE_INSTR_OFFSETS
	.align		4
.L_462:
        /*0280*/ 	.byte	0x04, 0x31
        /*0282*/ 	.short	(.L_464 - .L_463)


	//   ....[0]....
.L_463:
        /*0284*/ 	.word	0x00000240


	//   ....[1]....
        /*0288*/ 	.word	0x00000280


	//   ....[2]....
        /*028c*/ 	.word	0x000002f0


	//   ....[3]....
        /*0290*/ 	.word	0x00000300


	//   ....[4]....
        /*0294*/ 	.word	0x0002f680


	//   ....[5]....
        /*0298*/ 	.word	0x0002f710


	//   ....[6]....
        /*029c*/ 	.word	0x0002fc10


	//   ....[7]....
        /*02a0*/ 	.word	0x0002fc80


	//   ....[8]....
        /*02a4*/ 	.word	0x00032190


	//   ....[9]....
        /*02a8*/ 	.word	0x00032220


	//----- nvinfo : EIATTR_COOP_GROUP_MASK_REGIDS
	.align		4
.L_464:
        /*02ac*/ 	.byte	0x04, 0x29
        /*02ae*/ 	.short	(.L_466 - .L_465)


	//   ....[0]....
.L_465:
        /*02b0*/ 	.word	0xffffffff


	//   ....[1]....
        /*02b4*/ 	.word	0xffffffff


	//   ....[2]....
        /*02b8*/ 	.word	0xffffffff


	//   ....[3]....
        /*02bc*/ 	.word	0xffffffff


	//   ....[4]....
        /*02c0*/ 	.word	0xffffffff


	//   ....[5]....
        /*02c4*/ 	.word	0xffffffff


	//   ....[6]....
        /*02c8*/ 	.word	0xffffffff


	//   ....[7]....
        /*02cc*/ 	.word	0xffffffff


	//   ....[8]....
        /*02d0*/ 	.word	0xffffffff


	//   ....[9]....
        /*02d4*/ 	.word	0xffffffff


	//   ....[10]....
        /*02d8*/ 	.word	0xffffffff


	//   ....[11]....
        /*02dc*/ 	.word	0xffffffff


	//   ....[12]....
        /*02e0*/ 	.word	0xffffffff


	//   ....[13]....
        /*02e4*/ 	.word	0xffffffff


	//   ....[14]....
        /*02e8*/ 	.word	0xffffffff


	//   ....[15]....
        /*02ec*/ 	.word	0xffffffff


	//   ....[16]....
        /*02f0*/ 	.word	0xffffffff


	//   ....[17]....
        /*02f4*/ 	.word	0xffffffff


	//   ....[18]....
        /*02f8*/ 	.word	0xffffffff


	//   ....[19]....
        /*02fc*/ 	.word	0xffffffff


	//   ....[20]....
        /*0300*/ 	.word	0xffffffff


	//   ....[21]....
        /*0304*/ 	.word	0xffffffff


	//   ....[22]....
        /*0308*/ 	.word	0xffffffff


	//   ....[23]....
        /*030c*/ 	.word	0xffffffff


	//   ....[24]....
        /*0310*/ 	.word	0xffffffff


	//   ....[25]....
        /*0314*/ 	.word	0xffffffff


	//   ....[26]....
        /*0318*/ 	.word	0xffffffff


	//   ....[27]....
        /*031c*/ 	.word	0xffffffff


	//   ....[28]....
        /*0320*/ 	.word	0xffffffff


	//   ....[29]....
        /*0324*/ 	.word	0xffffffff


	//   ....[30]....
        /*0328*/ 	.word	0xffffffff


	//   ....[31]....
        /*032c*/ 	.word	0xffffffff


	//   ....[32]....
        /*0330*/ 	.word	0xffffffff


	//   ....[33]....
        /*0334*/ 	.word	0xffffffff


	//   ....[34]....
        /*0338*/ 	.word	0xffffffff


	//   ....[35]....
        /*033c*/ 	.word	0xffffffff


	//   ....[36]....
        /*0340*/ 	.word	0xffffffff


	//   ....[37]....
        /*0344*/ 	.word	0xffffffff


	//   ....[38]....
        /*0348*/ 	.word	0xffffffff


	//   ....[39]....
        /*034c*/ 	.word	0xffffffff


	//   ....[40]....
        /*0350*/ 	.word	0xffffffff


	//   ....[41]....
        /*0354*/ 	.word	0xffffffff


	//   ....[42]....
        /*0358*/ 	.word	0xffffffff


	//   ....[43]....
        /*035c*/ 	.word	0xffffffff


	//   ....[44]....
        /*0360*/ 	.word	0xffffffff


	//   ....[45]....
        /*0364*/ 	.word	0xffffffff


	//   ....[46]....
        /*0368*/ 	.word	0xffffffff


	//   ....[47]....
        /*036c*/ 	.word	0xffffffff


	//   ....[48]....
        /*0370*/ 	.word	0xffffffff


	//   ....[49]....
        /*0374*/ 	.word	0xffffffff


	//   ....[50]....
        /*0378*/ 	.word	0xffffffff


	//   ....[51]....
        /*037c*/ 	.word	0xffffffff


	//   ....[52]....
        /*0380*/ 	.word	0xffffffff


	//   ....[53]....
        /*0384*/ 	.word	0xffffffff


	//   ....[54]....
        /*0388*/ 	.word	0xffffffff


	//   ....[55]....
        /*038c*/ 	.word	0xffffffff


	//   ....[56]....
        /*0390*/ 	.word	0xffffffff


	//   ....[57]....
        /*0394*/ 	.word	0xffffffff


	//   ....[58]....
        /*0398*/ 	.word	0x0500000f


	//   ....[59]....
        /*039c*/ 	.word	0x0500000f


	//   ....[60]....
        /*03a0*/ 	.word	0x0500000f


	//   ....[61]....
        /*03a4*/ 	.word	0x0500000f


	//   ....[62]....
        /*03a8*/ 	.word	0x0500000f


	//   ....[63]....
        /*03ac*/ 	.word	0x0500000f


	//   ....[64]....
        /*03b0*/ 	.word	0x0500000f


	//   ....[65]....
        /*03b4*/ 	.word	0x0500000f


	//   ....[66]....
        /*03b8*/ 	.word	0x0500000f


	//   ....[67]....
        /*03bc*/ 	.word	0x0500000f


	//   ....[68]....
        /*03c0*/ 	.word	0x0500000f


	//   ....[69]....
        /*03c4*/ 	.word	0x0500000f


	//   ....[70]....
        /*03c8*/ 	.word	0x0500000f


	//   ....[71]....
        /*03cc*/ 	.word	0x0500000f


	//   ....[72]....
        /*03d0*/ 	.word	0x0500000f


	//   ....[73]....
        /*03d4*/ 	.word	0x0500000f


	//   ....[74]....
        /*03d8*/ 	.word	0x0500000f


	//   ....[75]....
        /*03dc*/ 	.word	0x0500000f


	//   ....[76]....
        /*03e0*/ 	.word	0x0500000f


	//   ....[77]....
        /*03e4*/ 	.word	0x0500000f


	//   ....[78]....
        /*03e8*/ 	.word	0x0500000f


	//   ....[79]....
        /*03ec*/ 	.word	0x0500000f


	//   ....[80]....
        /*03f0*/ 	.word	0x0500000f


	//   ....[81]....
        /*03f4*/ 	.word	0x0500000f


	//   ....[82]....
        /*03f8*/ 	.word	0x0500000f


	//   ....[83]....
        /*03fc*/ 	.word	0x0500000f


	//   ....[84]....
        /*0400*/ 	.word	0x0500000f


	//   ....[85]....
        /*0404*/ 	.word	0x0500000f


	//   ....[86]....
        /*0408*/ 	.word	0x0500000f


	//   ....[87]....
        /*040c*/ 	.word	0x0500000f


	//   ....[88]....
        /*0410*/ 	.word	0x0500000f


	//   ....[89]....
        /*0414*/ 	.word	0x0500000f


	//   ....[90]....
        /*0418*/ 	.word	0x0500000f


	//   ....[91]....
        /*041c*/ 	.word	0x0500000f


	//   ....[92]....
        /*0420*/ 	.word	0x0500000f


	//   ....[93]....
        /*0424*/ 	.word	0x0500000f


	//   ....[94]....
        /*0428*/ 	.word	0x0500000f


	//   ....[95]....
        /*042c*/ 	.word	0xffffffff


	//   ....[96]....
        /*0430*/ 	.word	0xffffffff


	//   ....[97]....
        /*0434*/ 	.word	0xffffffff


	//   ....[98]....
        /*0438*/ 	.word	0xffffffff


	//----- nvinfo : EIATTR_COOP_GROUP_INSTR_OFFSETS
	.align		4
.L_466:
        /*043c*/ 	.byte	0x04, 0x28
        /*043e*/ 	.short	(.L_468 - .L_467)


	//   ....[0]....
.L_467:
        /*0440*/ 	.word	0x000000c0


	//   ....[1]....
        /*0444*/ 	.word	0x00000250


	//   ....[2]....
        /*0448*/ 	.word	0x000002a0


	//   ....[3]....
        /*044c*/ 	.word	0x000004f0


	//   ....[4]....
        /*0450*/ 	.word	0x00000650


	//   ....[5]....
        /*0454*/ 	.word	0x00000770


	//   ....[6]....
        /*0458*/ 	.word	0x000008d0


	//   ....[7]....
        /*045c*/ 	.word	0x00006440


	//   ....[8]....
        /*0460*/ 	.word	0x0000c790


	//   ....[9]....
        /*0464*/ 	.word	0x0000c820


	//   ....[10]....
        /*0468*/ 	.word	0x0000c9f0


	//   ....[11]....
        /*046c*/ 	.word	0x0000ca10


	//   ....[12]....
        /*0470*/ 	.word	0x00016370


	//   ....[13]....
        /*0474*/ 	.word	0x00016400


	//   ....[14]....
        /*0478*/ 	.word	0x000164c0


	//   ....[15]....
        /*047c*/ 	.word	0x00016510


	//   ....[16]....
        /*0480*/ 	.word	0x00020c50


	//   ....[17]....
        /*0484*/ 	.word	0x00020d00


	//   ....[18]....
        /*0488*/ 	.word	0x00020e80


	//   ....[19]....
        /*048c*/ 	.word	0x00020ef0


	//   ....[20]....
        /*0490*/ 	.word	0x00029490


	//   ....[21]....
        /*0494*/ 	.word	0x000294b0


	//   ....[22]....
        /*0498*/ 	.word	0x00029510


	//   ....[23]....
        /*049c*/ 	.word	0x00029550


	//   ....[24]....
        /*04a0*/ 	.word	0x0002cfa0


	//   ....[25]....
        /*04a4*/ 	.word	0x0002d130


	//   ....[26]....
        /*04a8*/ 	.word	0x0002d160


	//   ....[27]....
        /*04ac*/ 	.word	0x0002d190


	//   ....[28]....
        /*04b0*/ 	.word	0x0002d1d0


	//   ....[29]....
        /*04b4*/ 	.word	0x0002d220


	//   ....[30]....
        /*04b8*/ 	.word	0x0002d280


	//   ....[31]....
        /*04bc*/ 	.word	0x0002d460


	//   ....[32]....
        /*04c0*/ 	.word	0x0002d4c0


	//   ....[33]....
        /*04c4*/ 	.word	0x0002d500


	//   ....[34]....
        /*04c8*/ 	.word	0x0002d540


	//   ....[35]....
        /*04cc*/ 	.word	0x0002d570


	//   ....[36]....
        /*04d0*/ 	.word	0x0002d5a0


	//   ....[37]....
        /*04d4*/ 	.word	0x0002d630


	//   ....[38]....
        /*04d8*/ 	.word	0x0002d690


	//   ....[39]....
        /*04dc*/ 	.word	0x0002d720


	//   ....[40]....
        /*04e0*/ 	.word	0x000322b0


	//   ....[41]....
        /*04e4*/ 	.word	0x000322c0


	//   ....[42]....
        /*04e8*/ 	.word	0x000323d0


	//   ....[43]....
        /*04ec*/ 	.word	0x00032430


	//   ....[44]....
        /*04f0*/ 	.word	0x00032470


	//   ....[45]....
        /*04f4*/ 	.word	0x000324b0


	//   ....[46]....
        /*04f8*/ 	.word	0x000324e0


	//   ....[47]....
        /*04fc*/ 	.word	0x00032510


	//   ....[48]....
        /*0500*/ 	.word	0x000326a0


	//   ....[49]....
        /*0504*/ 	.word	0x00032700


	//   ....[50]....
        /*0508*/ 	.word	0x00032740


	//   ....[51]....
        /*050c*/ 	.word	0x00032780


	//   ....[52]....
        /*0510*/ 	.word	0x000327b0


	//   ....[53]....
        /*0514*/ 	.word	0x000327e0


	//   ....[54]....
        /*0518*/ 	.word	0x000328a0


	//   ....[55]....
        /*051c*/ 	.word	0x000328c0


	//   ....[56]....
        /*0520*/ 	.word	0x00032930


	//   ....[57]....
        /*0524*/ 	.word	0x00032fa0


	//   ....[58]....
        /*0528*/ 	.word	0x000333e0


	//   ....[59]....
        /*052c*/ 	.word	0x00033480


	//   ....[60]....
        /*0530*/ 	.word	0x00033520


	//   ....[61]....
        /*0534*/ 	.word	0x000335c0


	//   ....[62]....
        /*0538*/ 	.word	0x00033660


	//   ....[63]....
        /*053c*/ 	.word	0x00033700


	//   ....[64]....
        /*0540*/ 	.word	0x000337a0


	//   ....[65]....
        /*0544*/ 	.word	0x00033840


	//   ....[66]....
        /*0548*/ 	.word	0x000338e0


	//   ....[67]....
        /*054c*/ 	.word	0x000339d0


	//   ....[68]....
        /*0550*/ 	.word	0x00033a70


	//   ....[69]....
        /*0554*/ 	.word	0x00033b10


	//   ....[70]....
        /*0558*/ 	.word	0x00033bb0


	//   ....[71]....
        /*055c*/ 	.word	0x00033c50


	//   ....[72]....
        /*0560*/ 	.word	0x00033cf0


	//   ....[73]....
        /*0564*/ 	.word	0x00033d90


	//   ....[74]....
        /*0568*/ 	.word	0x00033e30


	//   ....[75]....
        /*056c*/ 	.word	0x00034130


	//   ....[76]....
        /*0570*/ 	.word	0x00034410


	//   ....[77]....
        /*0574*/ 	.word	0x00034830


	//   ....[78]....
        /*0578*/ 	.word	0x000348c0


	//   ....[79]....
        /*057c*/ 	.word	0x00034960


	//   ....[80]....
        /*0580*/ 	.word	0x00034a10


	//   ....[81]....
        /*0584*/ 	.word	0x00034a90


	//   ....[82]....
        /*0588*/ 	.word	0x00034b10


	//   ....[83]....
        /*058c*/ 	.word	0x00034b90


	//   ....[84]....
        /*0590*/ 	.word	0x00034c10


	//   ....[85]....
        /*0594*/ 	.word	0x00034ca0


	//   ....[86]....
        /*0598*/ 	.word	0x00034d50


	//   ....[87]....
        /*059c*/ 	.word	0x00034dd0


	//   ....[88]....
        /*05a0*/ 	.word	0x00034e50


	//   ....[89]....
        /*05a4*/ 	.word	0x00034ed0


	//   ....[90]....
        /*05a8*/ 	.word	0x00034f50


	//   ....[91]....
        /*05ac*/ 	.word	0x00034fc0


	//   ....[92]....
        /*05b0*/ 	.word	0x00035060


	//   ....[93]....
        /*05b4*/ 	.word	0x000350f0


	//   ....[94]....
        /*05b8*/ 	.word	0x00035220


	//   ....[95]....
        /*05bc*/ 	.word	0x00038070


	//   ....[96]....
        /*05c0*/ 	.word	0x000380a0


	//   ....[97]....
        /*05c4*/ 	.word	0x000380c0


	//   ....[98]....
        /*05c8*/ 	.word	0x000380d0


	//----- nvinfo : EIATTR_REG_RECONFIG
	.align		4
.L_468:
        /*05cc*/ 	.byte	0x01, 0x54
	.zero		2


	//----- nvinfo : EIATTR_SYSCALL_OFFSETS
	.align		4
        /*05d0*/ 	.byte	0x04, 0x46
        /*05d2*/ 	.short	(.L_470 - .L_469)


	//   ....[0]....
.L_469:
        /*05d4*/ 	.word	0x00001b90


	//   ....[1]....
        /*05d8*/ 	.word	0x00001ce0


	//   ....[2]....
        /*05dc*/ 	.word	0x00006860


	//   ....[3]....
        /*05e0*/ 	.word	0x00006f60


	//   ....[4]....
        /*05e4*/ 	.word	0x0002f8a0


	//   ....[5]....
        /*05e8*/ 	.word	0x0002f9e0


	//   ....[6]....
        /*05ec*/ 	.word	0x0002fae0


	//----- nvinfo : EIATTR_MBARRIER_INSTR_OFFSETS
	.align		4
.L_470:
        /*05f0*/ 	.byte	0x04, 0x39
        /*05f2*/ 	.short	(.L_472 - .L_471)


	//   ....[0]....
.L_471:
        /*05f4*/ 	.word	0x00000390
        /*05f8*/ 	.word	0x000000ff
        /*05fc*/ 	.word	0x00032400
        /*0600*/ 	.short	0x0100
        /*0602*/ 	.byte	0x08
	.zero		1


	//   ....[1]....
        /*0604*/ 	.word	0x000003a0
        /*0608*/ 	.word	0x000000ff
        /*060c*/ 	.word	0x00032410
        /*0610*/ 	.short	0x0100
        /*0612*/ 	.byte	0x08
	.zero		1


	//   ....[2]....
        /*0614*/ 	.word	0x000003b0
        /*0618*/ 	.word	0x000000ff
        /*061c*/ 	.word	0x00032420
        /*0620*/ 	.short	0x0100
        /*0622*/ 	.byte	0x08
	.zero		1


	//   ....[3]....
        /*0624*/ 	.word	0x000004a0
        /*0628*/ 	.word	0x000000ff
        /*062c*/ 	.word	0x00032430
        /*0630*/ 	.short	0x0100
        /*0632*/ 	.byte	0x08
	.zero		1


	//   ....[4]....
        /*0634*/ 	.word	0x000004b0
        /*0638*/ 	.word	0x000000ff
        /*063c*/ 	.word	0x00032440
        /*0640*/ 	.short	0x0100
        /*0642*/ 	.byte	0x08
	.zero		1


	//   ....[5]....
        /*0644*/ 	.word	0x000004c0
        /*0648*/ 	.word	0x000000ff
        /*064c*/ 	.word	0x00032438
        /*0650*/ 	.short	0x0100
        /*0652*/ 	.byte	0x08
	.zero		1


	//   ....[6]....
        /*0654*/ 	.word	0x000004d0
        /*0658*/ 	.word	0x000000ff
        /*065c*/ 	.word	0x00032448
        /*0660*/ 	.short	0x0100
        /*0662*/ 	.byte	0x08
	.zero		1


	//   ....[7]....
        /*0664*/ 	.word	0x00000600
        /*0668*/ 	.word	0x000000ff
        /*066c*/ 	.word	0x00032450
        /*0670*/ 	.short	0x0100
        /*0672*/ 	.byte	0x08
	.zero		1


	//   ....[8]....
        /*0674*/ 	.word	0x00000610
        /*0678*/ 	.word	0x000000ff
        /*067c*/ 	.word	0x00032460
        /*0680*/ 	.short	0x0100
        /*0682*/ 	.byte	0x08
	.zero		1


	//   ....[9]....
        /*0684*/ 	.word	0x00000620
        /*0688*/ 	.word	0x000000ff
        /*068c*/ 	.word	0x00032458
        /*0690*/ 	.short	0x0100
        /*0692*/ 	.byte	0x08
	.zero		1


	//   ....[10]....
        /*0694*/ 	.word	0x00000630
        /*0698*/ 	.word	0x000000ff
        /*069c*/ 	.word	0x00032468
        /*06a0*/ 	.short	0x0100
        /*06a2*/ 	.byte	0x08
	.zero		1


	//   ....[11]....
        /*06a4*/ 	.word	0x00000720
        /*06a8*/ 	.word	0x000000ff
        /*06ac*/ 	.word	0x00032470
        /*06b0*/ 	.short	0x0100
        /*06b2*/ 	.byte	0x06
	.zero		1


	//   ....[12]....
        /*06b4*/ 	.word	0x00000730
        /*06b8*/ 	.word	0x000000ff
        /*06bc*/ 	.word	0x00032480
        /*06c0*/ 	.short	0x0100
        /*06c2*/ 	.byte	0x06
	.zero		1


	//   ....[13]....
        /*06c4*/ 	.word	0x00000740
        /*06c8*/ 	.word	0x000000ff
        /*06cc*/ 	.word	0x00032478
        /*06d0*/ 	.short	0x0100
        /*06d2*/ 	.byte	0x06
	.zero		1


	//   ....[14]....
        /*06d4*/ 	.word	0x00000750
        /*06d8*/ 	.word	0x000000ff
        /*06dc*/ 	.word	0x00032488
        /*06e0*/ 	.short	0x0100
        /*06e2*/ 	.byte	0x06
	.zero		1


	//   ....[15]....
        /*06e4*/ 	.word	0x00000880
        /*06e8*/ 	.word	0x000000ff
        /*06ec*/ 	.word	0x00032490
        /*06f0*/ 	.short	0x0100
        /*06f2*/ 	.byte	0x08
	.zero		1


	//   ....[16]....
        /*06f4*/ 	.word	0x00000890
        /*06f8*/ 	.word	0x000000ff
        /*06fc*/ 	.word	0x000324a0
        /*0700*/ 	.short	0x0100
        /*0702*/ 	.byte	0x08
	.zero		1


	//   ....[17]....
        /*0704*/ 	.word	0x000008a0
        /*0708*/ 	.word	0x000000ff
        /*070c*/ 	.word	0x00032498
        /*0710*/ 	.short	0x0100
        /*0712*/ 	.byte	0x08
	.zero		1


	//   ....[18]....
        /*0714*/ 	.word	0x000008b0
        /*0718*/ 	.word	0x000000ff
        /*071c*/ 	.word	0x000324a8
        /*0720*/ 	.short	0x0100
        /*0722*/ 	.byte	0x08
	.zero		1


	//   ....[19]....
        /*0724*/ 	.word	0x000009e0
        /*0728*/ 	.word	0x000000ff
        /*072c*/ 	.word	0x000324b0
        /*0730*/ 	.short	0x0100
        /*0732*/ 	.byte	0x08
	.zero		1


	//   ....[20]....
        /*0734*/ 	.word	0x000009f0
        /*0738*/ 	.word	0x000000ff
        /*073c*/ 	.word	0x000324c0
        /*0740*/ 	.short	0x0100
        /*0742*/ 	.byte	0x08
	.zero		1


	//   ....[21]....
        /*0744*/ 	.word	0x00000a00
        /*0748*/ 	.word	0x000000ff
        /*074c*/ 	.word	0x000324b8
        /*0750*/ 	.short	0x0100
        /*0752*/ 	.byte	0x08
	.zero		1


	//   ....[22]....
        /*0754*/ 	.word	0x00000a10
        /*0758*/ 	.word	0x000000ff
        /*075c*/ 	.word	0x000324c8
        /*0760*/ 	.short	0x0100
        /*0762*/ 	.byte	0x08
	.zero		1


	//   ....[23]....
        /*0764*/ 	.word	0x00002f20
        /*0768*/ 	.word	0x00000054
        /*076c*/ 	.word	0x00032490
        /*0770*/ 	.short	0x010a
        /*0772*/ 	.byte	0x3f
	.zero		1


	//   ....[24]....
        /*0774*/ 	.word	0x00004070
        /*0778*/ 	.word	0x00000054
        /*077c*/ 	.word	0x00032490
        /*0780*/ 	.short	0x010a
        /*0782*/ 	.byte	0x3f
	.zero		1


	//   ....[25]....
        /*0784*/ 	.word	0x00005030
        /*0788*/ 	.word	0x00000054
        /*078c*/ 	.word	0x00032490
        /*0790*/ 	.short	0x010a
        /*0792*/ 	.byte	0x3f
	.zero		1


	//   ....[26]....
        /*0794*/ 	.word	0x00005240
        /*0798*/ 	.word	0x00000004
        /*079c*/ 	.word	0x00000000
        /*07a0*/ 	.short	0x0101
        /*07a2*/ 	.byte	0x3f
	.zero		1


	//   ....[27]....
        /*07a4*/ 	.word	0x00005280
        /*07a8*/ 	.word	0x00000054
        /*07ac*/ 	.word	0x000324b0
        /*07b0*/ 	.short	0x010a
        /*07b2*/ 	.byte	0x3f
	.zero		1


	//   ....[28]....
        /*07b4*/ 	.word	0x000058d0
        /*07b8*/ 	.word	0x00000054
        /*07bc*/ 	.word	0x00000000
        /*07c0*/ 	.short	0x0101
        /*07c2*/ 	.byte	0x3f
	.zero		1


	//   ....[29]....
        /*07c4*/ 	.word	0x00006b60
        /*07c8*/ 	.word	0x00000091
        /*07cc*/ 	.word	0x00032400
        /*07d0*/ 	.short	0x010a
        /*07d2*/ 	.byte	0x3f
	.zero		1


	//   ....[30]....
        /*07d4*/ 	.word	0x00006bb0
        /*07d8*/ 	.word	0x00000091
        /*07dc*/ 	.word	0x00032400
        /*07e0*/ 	.short	0x010a
        /*07e2*/ 	.byte	0x3f
	.zero		1


	//   ....[31]....
        /*07e4*/ 	.word	0x00007780
        /*07e8*/ 	.word	0x00000091
        /*07ec*/ 	.word	0x00032400
        /*07f0*/ 	.short	0x010a
        /*07f2*/ 	.byte	0x3f
	.zero		1


	//   ....[32]....
        /*07f4*/ 	.word	0x00008b50
        /*07f8*/ 	.word	0x00000091
        /*07fc*/ 	.word	0x00032400
        /*0800*/ 	.short	0x010a
        /*0802*/ 	.byte	0x3f
	.zero		1


	//   ....[33]....
        /*0804*/ 	.word	0x0000a0f0
        /*0808*/ 	.word	0x00000005
        /*080c*/ 	.word	0x00000000
        /*0810*/ 	.short	0x010a
        /*0812*/ 	.byte	0x3f
	.zero		1


	//   ....[34]....
        /*0814*/ 	.word	0x0000a1f0
        /*0818*/ 	.word	0x00000002
        /*081c*/ 	.word	0x00000000
        /*0820*/ 	.short	0x010a
        /*0822*/ 	.byte	0x3f
	.zero		1


	//   ....[35]....
        /*0824*/ 	.word	0x0000a620
        /*0828*/ 	.word	0x00000005
        /*082c*/ 	.word	0x00000000
        /*0830*/ 	.short	0x010a
        /*0832*/ 	.byte	0x3f
	.zero		1


	//   ....[36]....
        /*0834*/ 	.word	0x0000a6d0
        /*0838*/ 	.word	0x00000004
        /*083c*/ 	.word	0x00000000
        /*0840*/ 	.short	0x010a
        /*0842*/ 	.byte	0x3f
	.zero		1


	//   ....[37]....
        /*0844*/ 	.word	0x0000b3e0
        /*0848*/ 	.word	0x00000004
        /*084c*/ 	.word	0x00000000
        /*0850*/ 	.short	0x0101
        /*0852*/ 	.byte	0x3f
	.zero		1


	//   ....[38]....
        /*0854*/ 	.word	0x000149c0
        /*0858*/ 	.word	0x00000002
        /*085c*/ 	.word	0x00000000
        /*0860*/ 	.short	0x0101
        /*0862*/ 	.byte	0x3f
	.zero		1


	//   ....[39]....
        /*0864*/ 	.word	0x00014e10
        /*0868*/ 	.word	0x00000007
        /*086c*/ 	.word	0x00000000
        /*0870*/ 	.short	0x010a
        /*0872*/ 	.byte	0x3f
	.zero		1


	//   ....[40]....
        /*0874*/ 	.word	0x00014f10
        /*0878*/ 	.word	0x00000000
        /*087c*/ 	.word	0x00000000
        /*0880*/ 	.short	0x010a
        /*0882*/ 	.byte	0x3f
	.zero		1


	//   ....[41]....
        /*0884*/ 	.word	0x00015340
        /*0888*/ 	.word	0x00000007
        /*088c*/ 	.word	0x00000000
        /*0890*/ 	.short	0x010a
        /*0892*/ 	.byte	0x3f
	.zero		1


	//   ....[42]....
        /*0894*/ 	.word	0x000153f0
        /*0898*/ 	.word	0x00000006
        /*089c*/ 	.word	0x00000000
        /*08a0*/ 	.short	0x010a
        /*08a2*/ 	.byte	0x3f
	.zero		1


	//   ....[43]....
        /*08a4*/ 	.word	0x00016100
        /*08a8*/ 	.word	0x00000006
        /*08ac*/ 	.word	0x00000000
        /*08b0*/ 	.short	0x0101
        /*08b2*/ 	.byte	0x3f
	.zero		1


	//   ....[44]....
        /*08b4*/ 	.word	0x0001e3d0
        /*08b8*/ 	.word	0x00000000
        /*08bc*/ 	.word	0x00000000
        /*08c0*/ 	.short	0x0101
        /*08c2*/ 	.byte	0x3f
	.zero		1


	//   ....[45]....
        /*08c4*/ 	.word	0x0001e5e0
        /*08c8*/ 	.word	0x00000005
        /*08cc*/ 	.word	0x00000000
        /*08d0*/ 	.short	0x010a
        /*08d2*/ 	.byte	0x3f
	.zero		1


	//   ....[46]....
        /*08d4*/ 	.word	0x0001e6e0
        /*08d8*/ 	.word	0x00000006
        /*08dc*/ 	.word	0x00000000
        /*08e0*/ 	.short	0x010a
        /*08e2*/ 	.byte	0x3f
	.zero		1


	//   ....[47]....
        /*08e4*/ 	.word	0x0001eb10
        /*08e8*/ 	.word	0x00000005
        /*08ec*/ 	.word	0x00000000
        /*08f0*/ 	.short	0x010a
        /*08f2*/ 	.byte	0x3f
	.zero		1


	//   ....[48]....
        /*08f4*/ 	.word	0x0001ebc0
        /*08f8*/ 	.word	0x00000006
        /*08fc*/ 	.word	0x00000000
        /*0900*/ 	.short	0x010a
        /*0902*/ 	.byte	0x3f
	.zero		1


	//   ....[49]....
        /*0904*/ 	.word	0x0001f8c0
        /*0908*/ 	.word	0x00000005
        /*090c*/ 	.word	0x00000000
        /*0910*/ 	.short	0x0101
        /*0912*/ 	.byte	0x3f
	.zero		1


	//   ....[50]....
        /*0914*/ 	.word	0x00029020
        /*0918*/ 	.word	0x00000004
        /*091c*/ 	.word	0x00000000
        /*0920*/ 	.short	0x0101
        /*0922*/ 	.byte	0x3f
	.zero		1


	//   ....[51]....
        /*0924*/ 	.word	0x0002bcc0
        /*0928*/ 	.word	0x00000000
        /*092c*/ 	.word	0x00000000
        /*0930*/ 	.short	0x0101
        /*0932*/ 	.byte	0x3f
	.zero		1


	//   ....[52]....
        /*0934*/ 	.word	0x0002e6e0
        /*0938*/ 	.word	0x00000007
        /*093c*/ 	.word	0x00032420
        /*0940*/ 	.short	0x010a
        /*0942*/ 	.byte	0x3f
	.zero		1


	//   ....[53]....
        /*0944*/ 	.word	0x0002e760
        /*0948*/ 	.word	0x00000008
        /*094c*/ 	.word	0x000324a0
        /*0950*/ 	.short	0x010a
        /*0952*/ 	.byte	0x3f
	.zero		1


	//   ....[54]....
        /*0954*/ 	.word	0x0002e940
        /*0958*/ 	.word	0x00000008
        /*095c*/ 	.word	0x000324c0
        /*0960*/ 	.short	0x010a
        /*0962*/ 	.byte	0x3f
	.zero		1


	//   ....[55]....
        /*0964*/ 	.word	0x0002ed50
        /*0968*/ 	.word	0x00000009
        /*096c*/ 	.word	0x000324a0
        /*0970*/ 	.short	0x010a
        /*0972*/ 	.byte	0x3f
	.zero		1


	//   ....[56]....
        /*0974*/ 	.word	0x0002ef10
        /*0978*/ 	.word	0x00000009
        /*097c*/ 	.word	0x000324c0
        /*0980*/ 	.short	0x010a
        /*0982*/ 	.byte	0x3f
	.zero		1


	//   ....[57]....
        /*0984*/ 	.word	0x0002fff0
        /*0988*/ 	.word	0x00000005
        /*098c*/ 	.word	0x00032440
        /*0990*/ 	.short	0x010a
        /*0992*/ 	.byte	0x3f
	.zero		1


	//   ....[58]....
        /*0994*/ 	.word	0x00030600
        /*0998*/ 	.word	0x00000005
        /*099c*/ 	.word	0x00032420
        /*09a0*/ 	.short	0x010a
        /*09a2*/ 	.byte	0x3f
	.zero		1


	//   ....[59]....
        /*09a4*/ 	.word	0x000306d0
        /*09a8*/ 	.word	0x00000002
        /*09ac*/ 	.word	0x00032460
        /*09b0*/ 	.short	0x010a
        /*09b2*/ 	.byte	0x3f
	.zero		1


	//   ....[60]....
        /*09b4*/ 	.word	0x00030d20
        /*09b8*/ 	.word	0x00000002
        /*09bc*/ 	.word	0x00032440
        /*09c0*/ 	.short	0x010a
        /*09c2*/ 	.byte	0x3f
	.zero		1


	//   ....[61]....
        /*09c4*/ 	.word	0x00030f30
        /*09c8*/ 	.word	0x00000002
        /*09cc*/ 	.word	0x00032460
        /*09d0*/ 	.short	0x010a
        /*09d2*/ 	.byte	0x3f
	.zero		1


	//   ....[62]....
        /*09d4*/ 	.word	0x000314b0
        /*09d8*/ 	.word	0x00000002
        /*09dc*/ 	.word	0x00032440
        /*09e0*/ 	.short	0x010a
        /*09e2*/ 	.byte	0x3f
	.zero		1


	//   ....[63]....
        /*09e4*/ 	.word	0x000316b0
        /*09e8*/ 	.word	0x00000002
        /*09ec*/ 	.word	0x00032460
        /*09f0*/ 	.short	0x010a
        /*09f2*/ 	.byte	0x3f
	.zero		1


	//   ....[64]....
        /*09f4*/ 	.word	0x00031ba0
        /*09f8*/ 	.word	0x00000002
        /*09fc*/ 	.word	0x00032440
        /*0a00*/ 	.short	0x010a
        /*0a02*/ 	.byte	0x3f
	.zero		1


	//   ....[65]....
        /*0a04*/ 	.word	0x00031db0
        /*0a08*/ 	.word	0x00000002
        /*0a0c*/ 	.word	0x00032460
        /*0a10*/ 	.short	0x010a
        /*0a12*/ 	.byte	0x3f
	.zero		1


	//   ....[66]....
        /*0a14*/ 	.word	0x00032f30
        /*0a18*/ 	.word	0x00000000
        /*0a1c*/ 	.word	0x00032420
        /*0a20*/ 	.short	0x010a
        /*0a22*/ 	.byte	0x3f
	.zero		1


	//   ....[67]....
        /*0a24*/ 	.word	0x000330d0
        /*0a28*/ 	.word	0x00000006
        /*0a2c*/ 	.word	0x00000000
        /*0a30*/ 	.short	0x010a
        /*0a32*/ 	.byte	0x3f
	.zero		1


	//   ....[68]....
        /*0a34*/ 	.word	0x00033140
        /*0a38*/ 	.word	0x00000007
        /*0a3c*/ 	.word	0x00000000
        /*0a40*/ 	.short	0x010a
        /*0a42*/ 	.byte	0x3f
	.zero		1


	//   ....[69]....
        /*0a44*/ 	.word	0x000331b0
        /*0a48*/ 	.word	0x00000004
        /*0a4c*/ 	.word	0x00000000
        /*0a50*/ 	.short	0x010a
        /*0a52*/ 	.byte	0x3f
	.zero		1


	//   ....[70]....
        /*0a54*/ 	.word	0x000331e0
        /*0a58*/ 	.word	0x00000003
        /*0a5c*/ 	.word	0x00000000
        /*0a60*/ 	.short	0x010a
        /*0a62*/ 	.byte	0x3f
	.zero		1


	//   ....[71]....
        /*0a64*/ 	.word	0x00033240
        /*0a68*/ 	.word	0x00000054
        /*0a6c*/ 	.word	0x00032490
        /*0a70*/ 	.short	0x010a
        /*0a72*/ 	.byte	0x3f
	.zero		1


	//   ....[72]....
        /*0a74*/ 	.word	0x00033290
        /*0a78*/ 	.word	0x00000054
        /*0a7c*/ 	.word	0x00032490
        /*0a80*/ 	.short	0x010a
        /*0a82*/ 	.byte	0x3f
	.zero		1


	//   ....[73]....
        /*0a84*/ 	.word	0x000332e0
        /*0a88*/ 	.word	0x00000054
        /*0a8c*/ 	.word	0x00032490
        /*0a90*/ 	.short	0x010a
        /*0a92*/ 	.byte	0x3f
	.zero		1


	//   ....[74]....
        /*0a94*/ 	.word	0x00033330
        /*0a98*/ 	.word	0x00000054
        /*0a9c*/ 	.word	0x000324b0
        /*0aa0*/ 	.short	0x010a
        /*0aa2*/ 	.byte	0x3f
	.zero		1


	//   ....[75]....
        /*0aa4*/ 	.word	0x00033920
        /*0aa8*/ 	.word	0x00000091
        /*0aac*/ 	.word	0x00032400
        /*0ab0*/ 	.short	0x010a
        /*0ab2*/ 	.byte	0x3f
	.zero		1


	//   ....[76]....
        /*0ab4*/ 	.word	0x00033e70
        /*0ab8*/ 	.word	0x00000091
        /*0abc*/ 	.word	0x00032400
        /*0ac0*/ 	.short	0x010a
        /*0ac2*/ 	.byte	0x3f
	.zero		1


	//   ....[77]....
        /*0ac4*/ 	.word	0x00033ec0
        /*0ac8*/ 	.word	0x00000002
        /*0acc*/ 	.word	0x00000000
        /*0ad0*/ 	.short	0x010a
        /*0ad2*/ 	.byte	0x3f
	.zero		1


	//   ....[78]....
        /*0ad4*/ 	.word	0x00033f10
        /*0ad8*/ 	.word	0x00000004
        /*0adc*/ 	.word	0x00000000
        /*0ae0*/ 	.short	0x010a
        /*0ae2*/ 	.byte	0x3f
	.zero		1


	//   ....[79]....
        /*0ae4*/ 	.word	0x00033f60
        /*0ae8*/ 	.word	0x00000000
        /*0aec*/ 	.word	0x00000000
        /*0af0*/ 	.short	0x010a
        /*0af2*/ 	.byte	0x3f
	.zero		1


	//   ....[80]....
        /*0af4*/ 	.word	0x00033fb0
        /*0af8*/ 	.word	0x00000006
        /*0afc*/ 	.word	0x00000000
        /*0b00*/ 	.short	0x010a
        /*0b02*/ 	.byte	0x3f
	.zero		1


	//   ....[81]....
        /*0b04*/ 	.word	0x00034000
        /*0b08*/ 	.word	0x00000006
        /*0b0c*/ 	.word	0x00000000
        /*0b10*/ 	.short	0x010a
        /*0b12*/ 	.byte	0x3f
	.zero		1


	//   ....[82]....
        /*0b14*/ 	.word	0x00034050
        /*0b18*/ 	.word	0x00000006
        /*0b1c*/ 	.word	0x00000000
        /*0b20*/ 	.short	0x010a
        /*0b22*/ 	.byte	0x3f
	.zero		1


	//   ....[83]....
        /*0b24*/ 	.word	0x000341f0
        /*0b28*/ 	.word	0x00000007
        /*0b2c*/ 	.word	0x00032420
        /*0b30*/ 	.short	0x010a
        /*0b32*/ 	.byte	0x3f
	.zero		1


	//   ....[84]....
        /*0b34*/ 	.word	0x00034240
        /*0b38*/ 	.word	0x00000008
        /*0b3c*/ 	.word	0x000324a0
        /*0b40*/ 	.short	0x010a
        /*0b42*/ 	.byte	0x3f
	.zero		1


	//   ....[85]....
        /*0b44*/ 	.word	0x00034290
        /*0b48*/ 	.word	0x00000008
        /*0b4c*/ 	.word	0x000324c0
        /*0b50*/ 	.short	0x010a
        /*0b52*/ 	.byte	0x3f
	.zero		1


	//   ....[86]....
        /*0b54*/ 	.word	0x000342e0
        /*0b58*/ 	.word	0x00000009
        /*0b5c*/ 	.word	0x000324a0
        /*0b60*/ 	.short	0x010a
        /*0b62*/ 	.byte	0x3f
	.zero		1


	//   ....[87]....
        /*0b64*/ 	.word	0x00034330
        /*0b68*/ 	.word	0x00000009
        /*0b6c*/ 	.word	0x000324c0
        /*0b70*/ 	.short	0x010a
        /*0b72*/ 	.byte	0x3f
	.zero		1


	//   ....[88]....
        /*0b74*/ 	.word	0x000344d0
        /*0b78*/ 	.word	0x00000005
        /*0b7c*/ 	.word	0x00032440
        /*0b80*/ 	.short	0x010a
        /*0b82*/ 	.byte	0x3f
	.zero		1


	//   ....[89]....
        /*0b84*/ 	.word	0x00034550
        /*0b88*/ 	.word	0x00000005
        /*0b8c*/ 	.word	0x00032420
        /*0b90*/ 	.short	0x010a
        /*0b92*/ 	.byte	0x3f
	.zero		1


	//   ....[90]....
        /*0b94*/ 	.word	0x000345a0
        /*0b98*/ 	.word	0x00000002
        /*0b9c*/ 	.word	0x00032460
        /*0ba0*/ 	.short	0x010a
        /*0ba2*/ 	.byte	0x3f
	.zero		1


	//   ....[91]....
        /*0ba4*/ 	.word	0x000345f0
        /*0ba8*/ 	.word	0x00000002
        /*0bac*/ 	.word	0x00032440
        /*0bb0*/ 	.short	0x010a
        /*0bb2*/ 	.byte	0x3f
	.zero		1


	//   ....[92]....
        /*0bb4*/ 	.word	0x00034640
        /*0bb8*/ 	.word	0x00000002
        /*0bbc*/ 	.word	0x00032460
        /*0bc0*/ 	.short	0x010a
        /*0bc2*/ 	.byte	0x3f
	.zero		1


	//   ....[93]....
        /*0bc4*/ 	.word	0x00034690
        /*0bc8*/ 	.word	0x00000002
        /*0bcc*/ 	.word	0x00032440
        /*0bd0*/ 	.short	0x010a
        /*0bd2*/ 	.byte	0x3f
	.zero		1


	//   ....[94]....
        /*0bd4*/ 	.word	0x000346e0
        /*0bd8*/ 	.word	0x00000002
        /*0bdc*/ 	.word	0x00032460
        /*0be0*/ 	.short	0x010a
        /*0be2*/ 	.byte	0x3f
	.zero		1


	//   ....[95]....
        /*0be4*/ 	.word	0x00034730
        /*0be8*/ 	.word	0x00000002
        /*0bec*/ 	.word	0x00032440
        /*0bf0*/ 	.short	0x010a
        /*0bf2*/ 	.byte	0x3f
	.zero		1


	//   ....[96]....
        /*0bf4*/ 	.word	0x00034780
        /*0bf8*/ 	.word	0x00000002
        /*0bfc*/ 	.word	0x00032460
        /*0c00*/ 	.short	0x010a
        /*0c02*/ 	.byte	0x3f
	.zero		1


	//   ....[97]....
        /*0c04*/ 	.word	0x00035140
        /*0c08*/ 	.word	0x00000000
        /*0c0c*/ 	.word	0x00032420
        /*0c10*/ 	.short	0x010a
        /*0c12*/ 	.byte	0x3f
	.zero		1


	//   ....[98]....
        /*0c14*/ 	.word	0x000352e0
        /*0c18*/ 	.word	0x00000006
        /*0c1c*/ 	.word	0x00000000
        /*0c20*/ 	.short	0x010a
        /*0c22*/ 	.byte	0x3f
	.zero		1


	//   ....[99]....
        /*0c24*/ 	.word	0x00035330
        /*0c28*/ 	.word	0x00000007
        /*0c2c*/ 	.word	0x00000000
        /*0c30*/ 	.short	0x010a
        /*0c32*/ 	.byte	0x3f
	.zero		1


	//   ....[100]....
        /*0c34*/ 	.word	0x00035380
        /*0c38*/ 	.word	0x00000004
        /*0c3c*/ 	.word	0x00000000
        /*0c40*/ 	.short	0x010a
        /*0c42*/ 	.byte	0x3f
	.zero		1


	//   ....[101]....
        /*0c44*/ 	.word	0x00035500
        /*0c48*/ 	.word	0x00000003
        /*0c4c*/ 	.word	0x00000000
        /*0c50*/ 	.short	0x010a
        /*0c52*/ 	.byte	0x3f
	.zero		1


	//   ....[102]....
        /*0c54*/ 	.word	0x00035600
        /*0c58*/ 	.word	0x00000008
        /*0c5c*/ 	.word	0x00000000
        /*0c60*/ 	.short	0x010a
        /*0c62*/ 	.byte	0x3f
	.zero		1


	//   ....[103]....
        /*0c64*/ 	.word	0x00035a20
        /*0c68*/ 	.word	0x00000004
        /*0c6c*/ 	.word	0x00032410
        /*0c70*/ 	.short	0x010a
        /*0c72*/ 	.byte	0x3f
	.zero		1


	//   ....[104]....
        /*0c74*/ 	.word	0x00035b40
        /*0c78*/ 	.word	0x00000003
        /*0c7c*/ 	.word	0x00000000
        /*0c80*/ 	.short	0x010a
        /*0c82*/ 	.byte	0x3f
	.zero		1


	//   ....[105]....
        /*0c84*/ 	.word	0x00035c40
        /*0c88*/ 	.word	0x00000008
        /*0c8c*/ 	.word	0x00000000
        /*0c90*/ 	.short	0x010a
        /*0c92*/ 	.byte	0x3f
	.zero		1


	//   ....[106]....
        /*0c94*/ 	.word	0x000369f0
        /*0c98*/ 	.word	0x0000000a
        /*0c9c*/ 	.word	0x00000000
        /*0ca0*/ 	.short	0x0101
        /*0ca2*/ 	.byte	0x3f
	.zero		1


	//   ....[107]....
        /*0ca4*/ 	.word	0x00040840
        /*0ca8*/ 	.word	0x00000000
        /*0cac*/ 	.word	0x00000000
        /*0cb0*/ 	.short	0x0101
        /*0cb2*/ 	.byte	0x3f
	.zero		1


	//   ....[108]....
        /*0cb4*/ 	.word	0x00040880
        /*0cb8*/ 	.word	0x00000008
        /*0cbc*/ 	.word	0x00000000
        /*0cc0*/ 	.short	0x010a
        /*0cc2*/ 	.byte	0x3f
	.zero		1


	//   ....[109]....
        /*0cc4*/ 	.word	0x000408d0
        /*0cc8*/ 	.word	0x00000004
        /*0ccc*/ 	.word	0x00032410
        /*0cd0*/ 	.short	0x010a
        /*0cd2*/ 	.byte	0x3f
	.zero		1


	//   ....[110]....
        /*0cd4*/ 	.word	0x00040920
        /*0cd8*/ 	.word	0x00000008
        /*0cdc*/ 	.word	0x00000000
        /*0ce0*/ 	.short	0x010a
        /*0ce2*/ 	.byte	0x3f
	.zero		1


	//----- nvinfo : EIATTR_NUM_MBARRIERS
	.align		4
.L_472:
        /*0ce4*/ 	.byte	0x03, 0x38
        /*0ce6*/ 	.short	0x0017


	//----- nvinfo : EIATTR_EXIT_INSTR_OFFSETS
	.align		4
        /*0ce8*/ 	.byte	0x04, 0x1c
        /*0cea*/ 	.short	(.L_474 - .L_473)


	//   ....[0]....
.L_473:
        /*0cec*/ 	.word	0x00033230


	//----- nvinfo : EIATTR_MAX_THREADS
	.align		4
.L_474:
        /*0cf0*/ 	.byte	0x04, 0x05
        /*0cf2*/ 	.short	(.L_476 - .L_475)
.L_475:
        /*0cf4*/ 	.word	0x00000180
        /*0cf8*/ 	.word	0x00000001
        /*0cfc*/ 	.word	0x00000001


	//----- nvinfo : EIATTR_CRS_STACK_SIZE
	.align		4
.L_476:
        /*0d00*/ 	.byte	0x04, 0x1e
        /*0d02*/ 	.short	(.L_478 - .L_477)
.L_477:
        /*0d04*/ 	.word	0x00000000


	//----- nvinfo : EIATTR_CBANK_PARAM_SIZE
	.align		4
.L_478:
        /*0d08*/ 	.byte	0x03, 0x19
        /*0d0a*/ 	.short	0x0b70


	//----- nvinfo : EIATTR_PARAM_CBANK
	.align		4
        /*0d0c*/ 	.byte	0x04, 0x0a
        /*0d0e*/ 	.short	(.L_480 - .L_479)
	.align		4
.L_479:
        /*0d10*/ 	.word	index@(.nv.constant0._ZN7cutlass13device_kernelIN5flash11enable_sm90INS1_16FlashAttnFwdSm90INS1_25CollectiveMainloopFwdSm90ILi2EN4cute5tupleIJNS5_1CILi1EEES8_S8_EEENS6_IJNS7_ILi128EEENS7_ILi96EEENS7_ILi64EEEEEELi256ENS_6half_tEfNS_4arch4Sm90ELb0ELb1ELb0ELb1ELb0ELb1ELb1ELb1ELb0ELb0ELb0ELb0EEENS1_21CollectiveEpilogueFwdINS6_IJSA_NS7_ILi256EEESB_EEES9_SE_SG_Li256ELb1ELb0ELb0ELb0EEENS1_36VarlenDynamicPersistentTileSchedulerILi128ELi96ELi256ELi32ELb0ELb0ELb1ELb1ELb0ELb1EEEEEEEEEvNT_6ParamsE)
        /*0d14*/ 	.short	0x0210
        /*0d16*/ 	.short	0x0b70


	//----- nvinfo : EIATTR_SW_WAR
	.align		4
.L_480:
        /*0d18*/ 	.byte	0x04, 0x36
        /*0d1a*/ 	.short	(.L_482 - .L_481)
.L_481:
        /*0d1c*/ 	.word	0x00000008
.L_482:


//--------------------- .nv.info._ZN7cutlass13device_kernelIN5flash11enable_sm90INS1_16FlashAttnFwdSm90INS1_25CollectiveMainloopFwdSm90ILi2EN4cute5tupleIJNS5_1CILi1EEES8_S8_EEENS6_IJNS7_ILi128EEENS7_ILi96EEENS7_ILi64EEEEEELi256ENS_6half_tEfNS_4arch4Sm90ELb1ELb0ELb0ELb0ELb0ELb0ELb0ELb1ELb0ELb0ELb0ELb0EEENS1_21CollectiveEpilogueFwdINS6_IJSA_NS7_ILi256EEESB_EEES9_SE_SG_Li256ELb0ELb0ELb0ELb0EEENS1_30DynamicPersistentTileSchedulerILi256ELi32ELb0ELb0ELb1EEEEEEEEEvNT_6ParamsE --------------------------
	.section	.nv.info._ZN7cutlass13device_kernelIN5flash11enable_sm90INS1_16FlashAttnFwdSm90INS1_25CollectiveMainloopFwdSm90ILi2EN4cute5tupleIJNS5_1CILi1EEES8_S8_EEENS6_IJNS7_ILi128EEENS7_ILi96EEENS7_ILi64EEEEEELi256ENS_6half_tEfNS_4arch4Sm90ELb1ELb0ELb0ELb0ELb0ELb0ELb0ELb1ELb0ELb0ELb0ELb0EEENS1_21CollectiveEpilogueFwdINS6_IJSA_NS7_ILi256EEESB_EEES9_SE_SG_Li256ELb0ELb0ELb0ELb0EEENS1_30DynamicPersistentTileSchedulerILi256ELi32ELb0ELb0ELb1EEEEEEEEEvNT_6ParamsE,"",@"SHT_CUDA_INFO"
	.sectionflags	@""
	.align	4


	//----- nvinfo : EIATTR_CUDA_API_VERSION
	.align		4
        /*0000*/ 	.byte	0x04, 0x37
        /*0002*/ 	.short	(.L_484 - .L_483)
.L_483:
        /*0004*/ 	.word	0x00000082


	//----- nvinfo : EIATTR_KPARAM_INFO
	.align		4
.L_484:
        /*0008*/ 	.byte	0x04, 0x17
        /*000a*/ 	.short	(.L_486 - .L_485)
.L_485:
        /*000c*/ 	.word	0x00000000
        /*0010*/ 	.short	0x0000
        /*0012*/ 	.short	0x0070
        /*0014*/ 	.byte	0x00, 0xf0, 0x01, 0x2e


	//----- nvinfo : EIATTR_SPARSE_MMA_MASK
	.align		4
.L_486:
        /*0018*/ 	.byte	0x03, 0x50
        /*001a*/ 	.short	0x0000


	//----- nvinfo : EIATTR_MAXREG_COUNT
	.align		4
        /*001c*/ 	.byte	0x03, 0x1b
        /*001e*/ 	.short	0x00a8


	//----- nvinfo : EIATTR_NUM_BARRIERS
	.align		4
        /*0020*/ 	.byte	0x02, 0x4c
        /*0022*/ 	.byte	0x10
	.zero		1


	//----- nvinfo : EIATTR_EXTERNS
	.align		4
        /*0024*/ 	.byte	0x04, 0x0f
        /*0026*/ 	.short	(.L_488 - .L_487)


	//   ....[0]....
	.align		4
.L_487:
        /*0028*/ 	.word	index@(__assertfail)


	//----- nvinfo : EIATTR_MERCURY_ISA_VERSION
	.align		4
.L_488:
        /*002c*/ 	.byte	0x03, 0x5f
        /*002e*/ 	.short	0x0101


	//----- nvinfo : EIATTR_INT_WARP_WIDE_INSTR_OFFSETS
	.align		4
        /*0030*/ 	.byte	0x04, 0x31
        /*0032*/ 	.short	(.L_490 - .L_489)


	//   ....[0]....
.L_489:
        /*0034*/ 	.word	0x00000180


	//   ....[1]....
        /*0038*/ 	.word	0x000001b0


	//   ....[2]....
        /*003c*/ 	.word	0x000001c0


	//   ....[3]....
        /*0040*/ 	.word	0x00009f40


	//   ....[4]....
        /*0044*/ 	.word	0x00009fd0


	//   ....[5]....
        /*0048*/ 	.word	0x0000a4c0


	//   ....[6]....
        /*004c*/ 	.word	0x0000c0b0


	//   ....[7]....
        /*0050*/ 	.word	0x0000c140


	//----- nvinfo : EIATTR_COOP_GROUP_MASK_REGIDS
	.align		4
.L_490:
        /*0054*/ 	.byte	0x04, 0x29
        /*0056*/ 	.short	(.L_492 - .L_491)


	//   ....[0]....
.L_491:
        /*0058*/ 	.word	0xffffffff


	//   ....[1]....
        /*005c*/ 	.word	0xffffffff


	//   ....[2]....
        /*0060*/ 	.word	0xffffffff


	//   ....[3]....
        /*0064*/ 	.word	0xffffffff


	//   ....[4]....
        /*0068*/ 	.word	0xffffffff


	//   ....[5]....
        /*006c*/ 	.word	0xffffffff


	//   ....[6]....
        /*0070*/ 	.word	0xffffffff


	//   ....[7]....
        /*0074*/ 	.word	0xffffffff


	//   ....[8]....
        /*0078*/ 	.word	0xffffffff


	//   ....[9]....
        /*007c*/ 	.word	0xffffffff


	//   ....[10]....
        /*0080*/ 	.word	0xffffffff


	//   ....[11]....
        /*0084*/ 	.word	0xffffffff


	//   ....[12]....
        /*0088*/ 	.word	0xffffffff


	//   ....[13]....
        /*008c*/ 	.word	0xffffffff


	//   ....[14]....
        /*0090*/ 	.word	0xffffffff


	//   ....[15]....
        /*0094*/ 	.word	0xffffffff


	//   ....[16]....
        /*0098*/ 	.word	0xffffffff


	//   ....[17]....
        /*009c*/ 	.word	0xffffffff


	//   ....[18]....
        /*00a0*/ 	.word	0xffffffff


	//   ....[19]....
        /*00a4*/ 	.word	0xffffffff


	//   ....[20]....
        /*00a8*/ 	.word	0xffffffff


	//   ....[21]....
        /*00ac*/ 	.word	0xffffffff


	//   ....[22]....
        /*00b0*/ 	.word	0xffffffff


	//   ....[23]....
        /*00b4*/ 	.word	0xffffffff


	//   ....[24]....
        /*00b8*/ 	.word	0xffffffff


	//   ....[25]....
        /*00bc*/ 	.word	0xffffffff


	//   ....[26]....
        /*00c0*/ 	.word	0xffffffff


	//   ....[27]....
        /*00c4*/ 	.word	0xffffffff


	//   ....[28]....
        /*00c8*/ 	.word	0x0500000f


	//   ....[29]....
        /*00cc*/ 	.word	0x0500000f


	//----- nvinfo : EIATTR_COOP_GROUP_INSTR_OFFSETS
	.align		4
.L_492:
        /*00d0*/ 	.byte	0x04, 0x28
        /*00d2*/ 	.short	(.L_494 - .L_493)


	//   ....[0]....
.L_493:
        /*00d4*/ 	.word	0x00000060


	//   ....[1]....
        /*00d8*/ 	.word	0x00000190


	//   ....[2]....
        /*00dc*/ 	.word	0x000001e0


	//   ....[3]....
        /*00e0*/ 	.word	0x000003d0


	//   ....[4]....
        /*00e4*/ 	.word	0x00000530


	//   ....[5]....
        /*00e8*/ 	.word	0x00000650


	//   ....[6]....
        /*00ec*/ 	.word	0x000007b0


	//   ....[7]....
        /*00f0*/ 	.word	0x00001610


	//   ....[8]....
        /*00f4*/ 	.word	0x000020d0


	//   ....[9]....
        /*00f8*/ 	.word	0x000021b0


	//   ....[10]....
        /*00fc*/ 	.word	0x000027e0


	//   ....[11]....
        /*0100*/ 	.word	0x00002880


	//   ....[12]....
        /*0104*/ 	.word	0x00003c80


	//   ....[13]....
        /*0108*/ 	.word	0x00003d40


	//   ....[14]....
        /*010c*/ 	.word	0x00004390


	//   ....[15]....
        /*0110*/ 	.word	0x00004400


	//   ....[16]....
        /*0114*/ 	.word	0x00005cb0


	//   ....[17]....
        /*0118*/ 	.word	0x00005ce0


	//   ....[18]....
        /*011c*/ 	.word	0x000060a0


	//   ....[19]....
        /*0120*/ 	.word	0x00006270


	//   ....[20]....
        /*0124*/ 	.word	0x00007560


	//   ....[21]....
        /*0128*/ 	.word	0x000075a0


	//   ....[22]....
        /*012c*/ 	.word	0x00007670


	//   ....[23]....
        /*0130*/ 	.word	0x00007690


	//   ....[24]....
        /*0134*/ 	.word	0x00008680


	//   ....[25]....
        /*0138*/ 	.word	0x000099c0


	//   ....[26]....
        /*013c*/ 	.word	0x0000c1c0


	//   ....[27]....
        /*0140*/ 	.word	0x0000c370


	//   ....[28]....
        /*0144*/ 	.word	0x0000c8c0


	//   ....[29]....
        /*0148*/ 	.word	0x0000cca0


	//----- nvinfo : EIATTR_REG_RECONFIG
	.align		4
.L_494:
        /*014c*/ 	.byte	0x01, 0x54
	.zero		2


	//----- nvinfo : EIATTR_SYSCALL_OFFSETS
	.align		4
        /*0150*/ 	.byte	0x04, 0x46
        /*0152*/ 	.short	(.L_496 - .L_495)


	//   ....[0]....
.L_495:
        /*0154*/ 	.word	0x000017c0


	//   ....[1]....
        /*0158*/ 	.word	0x0000a160


	//   ....[2]....
        /*015c*/ 	.word	0x0000a2a0


	//   ....[3]....
        /*0160*/ 	.word	0x0000a3a0


	//----- nvinfo : EIATTR_MBARRIER_INSTR_OFFSETS
	.align		4
.L_496:
        /*0164*/ 	.byte	0x04, 0x39
        /*0166*/ 	.short	(.L_498 - .L_497)


	//   ....[0]....
.L_497:
        /*0168*/ 	.word	0x00000280
        /*016c*/ 	.word	0x000000ff
        /*0170*/ 	.word	0x00022800
        /*0174*/ 	.short	0x0100
        /*0176*/ 	.byte	0x06
	.zero		1


	//   ....[1]....
        /*0178*/ 	.word	0x00000290
        /*017c*/ 	.word	0x000000ff
        /*0180*/ 	.word	0x00022820
        /*0184*/ 	.short	0x0100
        /*0186*/ 	.byte	0x06
	.zero		1


	//   ....[2]....
        /*0188*/ 	.word	0x00000380
        /*018c*/ 	.word	0x000000ff
        /*0190*/ 	.word	0x00022830
        /*0194*/ 	.short	0x0100
        /*0196*/ 	.byte	0x08
	.zero		1


	//   ....[3]....
        /*0198*/ 	.word	0x00000390
        /*019c*/ 	.word	0x000000ff
        /*01a0*/ 	.word	0x00022840
        /*01a4*/ 	.short	0x0100
        /*01a6*/ 	.byte	0x08
	.zero		1


	//   ....[4]....
        /*01a8*/ 	.word	0x000003a0
        /*01ac*/ 	.word	0x000000ff
        /*01b0*/ 	.word	0x00022838
        /*01b4*/ 	.short	0x0100
        /*01b6*/ 	.byte	0x08
	.zero		1


	//   ....[5]....
        /*01b8*/ 	.word	0x000003b0
        /*01bc*/ 	.word	0x000000ff
        /*01c0*/ 	.word	0x00022848
        /*01c4*/ 	.short	0x0100
        /*01c6*/ 	.byte	0x08
	.zero		1


	//   ....[6]....
        /*01c8*/ 	.word	0x000004e0
        /*01cc*/ 	.word	0x000000ff
        /*01d0*/ 	.word	0x00022850
        /*01d4*/ 	.short	0x0100
        /*01d6*/ 	.byte	0x08
	.zero		1


	//   ....[7]....
        /*01d8*/ 	.word	0x000004f0
        /*01dc*/ 	.word	0x000000ff
        /*01e0*/ 	.word	0x00022860
        /*01e4*/ 	.short	0x0100
        /*01e6*/ 	.byte	0x08
	.zero		1


	//   ....[8]....
        /*01e8*/ 	.word	0x00000500
        /*01ec*/ 	.word	0x000000ff
        /*01f0*/ 	.word	0x00022858
        /*01f4*/ 	.short	0x0100
        /*01f6*/ 	.byte	0x08
	.zero		1


	//   ....[9]....
        /*01f8*/ 	.word	0x00000510
        /*01fc*/ 	.word	0x000000ff
        /*0200*/ 	.word	0x00022868
        /*0204*/ 	.short	0x0100
        /*0206*/ 	.byte	0x08
	.zero		1


	//   ....[10]....
        /*0208*/ 	.word	0x00000600
        /*020c*/ 	.word	0x000000ff
        /*0210*/ 	.word	0x00022870
        /*0214*/ 	.short	0x0100
        /*0216*/ 	.byte	0x06
	.zero		1


	//   ....[11]....
        /*0218*/ 	.word	0x00000610
        /*021c*/ 	.word	0x000000ff
        /*0220*/ 	.word	0x00022880
        /*0224*/ 	.short	0x0100
        /*0226*/ 	.byte	0x06
	.zero		1


	//   ....[12]....
        /*0228*/ 	.word	0x00000620
        /*022c*/ 	.word	0x000000ff
        /*0230*/ 	.word	0x00022878
        /*0234*/ 	.short	0x0100
        /*0236*/ 	.byte	0x06
	.zero		1


	//   ....[13]....
        /*0238*/ 	.word	0x00000630
        /*023c*/ 	.word	0x000000ff
        /*0240*/ 	.word	0x00022888
        /*0244*/ 	.short	0x0100
        /*0246*/ 	.byte	0x06
	.zero		1


	//   ....[14]....
        /*0248*/ 	.word	0x00000760
        /*024c*/ 	.word	0x000000ff
        /*0250*/ 	.word	0x00022890
        /*0254*/ 	.short	0x0100
        /*0256*/ 	.byte	0x08
	.zero		1


	//   ....[15]....
        /*0258*/ 	.word	0x00000770
        /*025c*/ 	.word	0x000000ff
        /*0260*/ 	.word	0x000228a0
        /*0264*/ 	.short	0x0100
        /*0266*/ 	.byte	0x08
	.zero		1


	//   ....[16]....
        /*0268*/ 	.word	0x00000780
        /*026c*/ 	.word	0x000000ff
        /*0270*/ 	.word	0x00022898
        /*0274*/ 	.short	0x0100
        /*0276*/ 	.byte	0x08
	.zero		1


	//   ....[17]....
        /*0278*/ 	.word	0x00000790
        /*027c*/ 	.word	0x000000ff
        /*0280*/ 	.word	0x000228a8
        /*0284*/ 	.short	0x0100
        /*0286*/ 	.byte	0x08
	.zero		1


	//   ....[18]....
        /*0288*/ 	.word	0x000008c0
        /*028c*/ 	.word	0x000000ff
        /*0290*/ 	.word	0x000228b0
        /*0294*/ 	.short	0x0100
        /*0296*/ 	.byte	0x08
	.zero		1


	//   ....[19]....
        /*0298*/ 	.word	0x000008d0
        /*029c*/ 	.word	0x000000ff
        /*02a0*/ 	.word	0x000228c0
        /*02a4*/ 	.short	0x0100
        /*02a6*/ 	.byte	0x08
	.zero		1


	//   ....[20]....
        /*02a8*/ 	.word	0x000008e0
        /*02ac*/ 	.word	0x000000ff
        /*02b0*/ 	.word	0x000228b8
        /*02b4*/ 	.short	0x0100
        /*02b6*/ 	.byte	0x08
	.zero		1


	//   ....[21]....
        /*02b8*/ 	.word	0x000008f0
        /*02bc*/ 	.word	0x000000ff
        /*02c0*/ 	.word	0x000228c8
        /*02c4*/ 	.short	0x0100
        /*02c6*/ 	.byte	0x08
	.zero		1


	//   ....[22]....
        /*02c8*/ 	.word	0x00001830
        /*02cc*/ 	.word	0x000000ff
        /*02d0*/ 	.word	0x00022800
        /*02d4*/ 	.short	0x010a
        /*02d6*/ 	.byte	0x31
	.zero		1


	//   ....[23]....
        /*02d8*/ 	.word	0x000018e0
        /*02dc*/ 	.word	0x000000ff
        /*02e0*/ 	.word	0x00022830
        /*02e4*/ 	.short	0x010a
        /*02e6*/ 	.byte	0x15
	.zero		1


	//   ....[24]....
        /*02e8*/ 	.word	0x00001920
        /*02ec*/ 	.word	0x000000ff
        /*02f0*/ 	.word	0x00022830
        /*02f4*/ 	.short	0x010a
        /*02f6*/ 	.byte	0x15
	.zero		1


	//   ....[25]....
        /*02f8*/ 	.word	0x00002cb0
        /*02fc*/ 	.word	0x00000000
        /*0300*/ 	.word	0x00000000
        /*0304*/ 	.short	0x0101
        /*0306*/ 	.byte	0x3f
	.zero		1


	//   ....[26]....
        /*0308*/ 	.word	0x000030d0
        /*030c*/ 	.word	0x000000ff
        /*0310*/ 	.word	0x00022850
        /*0314*/ 	.short	0x010a
        /*0316*/ 	.byte	0x15
	.zero		1


	//   ....[27]....
        /*0318*/ 	.word	0x00003110
        /*031c*/ 	.word	0x000000ff
        /*0320*/ 	.word	0x00022850
        /*0324*/ 	.short	0x010a
        /*0326*/ 	.byte	0x15
	.zero		1


	//   ....[28]....
        /*0328*/ 	.word	0x00003470
        /*032c*/ 	.word	0x00000008
        /*0330*/ 	.word	0x00000000
        /*0334*/ 	.short	0x0101
        /*0336*/ 	.byte	0x3f
	.zero		1


	//   ....[29]....
        /*0338*/ 	.word	0x00003590
        /*033c*/ 	.word	0x000000ff
        /*0340*/ 	.word	0x00022830
        /*0344*/ 	.short	0x010a
        /*0346*/ 	.byte	0x1d
	.zero		1


	//   ....[30]....
        /*0348*/ 	.word	0x000035d0
        /*034c*/ 	.word	0x000000ff
        /*0350*/ 	.word	0x00022830
        /*0354*/ 	.short	0x010a
        /*0356*/ 	.byte	0x1d
	.zero		1


	//   ....[31]....
        /*0358*/ 	.word	0x00004aa0
        /*035c*/ 	.word	0x00000003
        /*0360*/ 	.word	0x00000000
        /*0364*/ 	.short	0x0101
        /*0366*/ 	.byte	0x3f
	.zero		1


	//   ....[32]....
        /*0368*/ 	.word	0x00005540
        /*036c*/ 	.word	0x000000ff
        /*0370*/ 	.word	0x00022850
        /*0374*/ 	.short	0x010a
        /*0376*/ 	.byte	0x1d
	.zero		1


	//   ....[33]....
        /*0378*/ 	.word	0x00005580
        /*037c*/ 	.word	0x000000ff
        /*0380*/ 	.word	0x00022850
        /*0384*/ 	.short	0x010a
        /*0386*/ 	.byte	0x1d
	.zero		1


	//   ....[34]....
        /*0388*/ 	.word	0x00005870
        /*038c*/ 	.word	0x000000bb
        /*0390*/ 	.word	0x00000000
        /*0394*/ 	.short	0x0101
        /*0396*/ 	.byte	0x3f
	.zero		1


	//   ....[35]....
        /*0398*/ 	.word	0x00005980
        /*039c*/ 	.word	0x000000ff
        /*03a0*/ 	.word	0x00022830
        /*03a4*/ 	.short	0x010a
        /*03a6*/ 	.byte	0x16
	.zero		1


	//   ....[36]....
        /*03a8*/ 	.word	0x000059c0
        /*03ac*/ 	.word	0x000000ff
        /*03b0*/ 	.word	0x00022830
        /*03b4*/ 	.short	0x010a
        /*03b6*/ 	.byte	0x16
	.zero		1


	//   ....[37]....
        /*03b8*/ 	.word	0x00006620
        /*03bc*/ 	.word	0x0000009a
        /*03c0*/ 	.word	0x00000000
        /*03c4*/ 	.short	0x0101
        /*03c6*/ 	.byte	0x3f
	.zero		1


	//   ....[38]....
        /*03c8*/ 	.word	0x00007220
        /*03cc*/ 	.word	0x000000ff
        /*03d0*/ 	.word	0x00022850
        /*03d4*/ 	.short	0x010a
        /*03d6*/ 	.byte	0x16
	.zero		1


	//   ....[39]....
        /*03d8*/ 	.word	0x00007260
        /*03dc*/ 	.word	0x000000ff
        /*03e0*/ 	.word	0x00022850
        /*03e4*/ 	.short	0x010a
        /*03e6*/ 	.byte	0x16
	.zero		1


	//   ....[40]....
        /*03e8*/ 	.word	0x00007540
        /*03ec*/ 	.word	0x000000b7
        /*03f0*/ 	.word	0x00000000
        /*03f4*/ 	.short	0x0101
        /*03f6*/ 	.byte	0x3f
	.zero		1


	//   ....[41]....
        /*03f8*/ 	.word	0x00008f30
        /*03fc*/ 	.word	0x000000ff
        /*0400*/ 	.word	0x00000000
        /*0404*/ 	.short	0x0101
        /*0406*/ 	.byte	0x05
	.zero		1


	//   ....[42]....
        /*0408*/ 	.word	0x0000a760
        /*040c*/ 	.word	0x00000008
        /*0410*/ 	.word	0x00022840
        /*0414*/ 	.short	0x010a
        /*0416*/ 	.byte	0x3f
	.zero		1


	//   ....[43]....
        /*0418*/ 	.word	0x0000aa40
        /*041c*/ 	.word	0x000000ff
        /*0420*/ 	.word	0x00022820
        /*0424*/ 	.short	0x010a
        /*0426*/ 	.byte	0x25
	.zero		1


	//   ....[44]....
        /*0428*/ 	.word	0x0000aae0
        /*042c*/ 	.word	0x00000008
        /*0430*/ 	.word	0x00022860
        /*0434*/ 	.short	0x010a
        /*0436*/ 	.byte	0x3f
	.zero		1


	//   ....[45]....
        /*0438*/ 	.word	0x0000b000
        /*043c*/ 	.word	0x00000002
        /*0440*/ 	.word	0x00022840
        /*0444*/ 	.short	0x010a
        /*0446*/ 	.byte	0x3f
	.zero		1


	//   ....[46]....
        /*0448*/ 	.word	0x0000b170
        /*044c*/ 	.word	0x00000002
        /*0450*/ 	.word	0x00022860
        /*0454*/ 	.short	0x010a
        /*0456*/ 	.byte	0x3f
	.zero		1


	//   ....[47]....
        /*0458*/ 	.word	0x0000b640
        /*045c*/ 	.word	0x00000003
        /*0460*/ 	.word	0x00022840
        /*0464*/ 	.short	0x010a
        /*0466*/ 	.byte	0x3f
	.zero		1


	//   ....[48]....
        /*0468*/ 	.word	0x0000b7b0
        /*046c*/ 	.word	0x00000003
        /*0470*/ 	.word	0x00022860
        /*0474*/ 	.short	0x010a
        /*0476*/ 	.byte	0x3f
	.zero		1


	//   ....[49]....
        /*0478*/ 	.word	0x0000bc20
        /*047c*/ 	.word	0x00000002
        /*0480*/ 	.word	0x00022840
        /*0484*/ 	.short	0x010a
        /*0486*/ 	.byte	0x3f
	.zero		1


	//   ....[50]....
        /*0488*/ 	.word	0x0000bd90
        /*048c*/ 	.word	0x00000002
        /*0490*/ 	.word	0x00022860
        /*0494*/ 	.short	0x010a
        /*0496*/ 	.byte	0x3f
	.zero		1


	//   ....[51]....
        /*0498*/ 	.word	0x0000c320
        /*049c*/ 	.word	0x00000007
        /*04a0*/ 	.word	0x00022820
        /*04a4*/ 	.short	0x010a
        /*04a6*/ 	.byte	0x3f
	.zero		1


	//   ....[52]....
        /*04a8*/ 	.word	0x0000c470
        /*04ac*/ 	.word	0x00000005
        /*04b0*/ 	.word	0x00000000
        /*04b4*/ 	.short	0x010a
        /*04b6*/ 	.byte	0x3f
	.zero		1


	//   ....[53]....
        /*04b8*/ 	.word	0x0000c4e0
        /*04bc*/ 	.word	0x00000003
        /*04c0*/ 	.word	0x00000000
        /*04c4*/ 	.short	0x010a
        /*04c6*/ 	.byte	0x3f
	.zero		1


	//   ....[54]....
        /*04c8*/ 	.word	0x0000c540
        /*04cc*/ 	.word	0x00000005
        /*04d0*/ 	.word	0x00000000
        /*04d4*/ 	.short	0x010a
        /*04d6*/ 	.byte	0x3f
	.zero		1


	//   ....[55]....
        /*04d8*/ 	.word	0x0000c570
        /*04dc*/ 	.word	0x00000003
        /*04e0*/ 	.word	0x00000000
        /*04e4*/ 	.short	0x010a
        /*04e6*/ 	.byte	0x3f
	.zero		1


	//   ....[56]....
        /*04e8*/ 	.word	0x0000c5e0
        /*04ec*/ 	.word	0x00000003
        /*04f0*/ 	.word	0x00022800
        /*04f4*/ 	.short	0x010a
        /*04f6*/ 	.byte	0x3f
	.zero		1


	//   ....[57]....
        /*04f8*/ 	.word	0x0000c640
        /*04fc*/ 	.word	0x00000000
        /*0500*/ 	.word	0x00022830
        /*0504*/ 	.short	0x010a
        /*0506*/ 	.byte	0x3f
	.zero		1


	//   ....[58]....
        /*0508*/ 	.word	0x0000c690
        /*050c*/ 	.word	0x00000008
        /*0510*/ 	.word	0x00022850
        /*0514*/ 	.short	0x010a
        /*0516*/ 	.byte	0x3f
	.zero		1


	//   ....[59]....
        /*0518*/ 	.word	0x0000c6f0
        /*051c*/ 	.word	0x00000005
        /*0520*/ 	.word	0x00022830
        /*0524*/ 	.short	0x010a
        /*0526*/ 	.byte	0x3f
	.zero		1


	//   ....[60]....
        /*0528*/ 	.word	0x0000c740
        /*052c*/ 	.word	0x000000bb
        /*0530*/ 	.word	0x00022850
        /*0534*/ 	.short	0x010a
        /*0536*/ 	.byte	0x3f
	.zero		1


	//   ....[61]....
        /*0538*/ 	.word	0x0000c7a0
        /*053c*/ 	.word	0x00000005
        /*0540*/ 	.word	0x00022830
        /*0544*/ 	.short	0x010a
        /*0546*/ 	.byte	0x3f
	.zero		1


	//   ....[62]....
        /*0548*/ 	.word	0x0000c7f0
        /*054c*/ 	.word	0x000000b7
        /*0550*/ 	.word	0x00022850
        /*0554*/ 	.short	0x010a
        /*0556*/ 	.byte	0x3f
	.zero		1


	//   ....[63]....
        /*0558*/ 	.word	0x0000c970
        /*055c*/ 	.word	0x00000008
        /*0560*/ 	.word	0x00022840
        /*0564*/ 	.short	0x010a
        /*0566*/ 	.byte	0x3f
	.zero		1


	//   ....[64]....
        /*0568*/ 	.word	0x0000c9d0
        /*056c*/ 	.word	0x00000008
        /*0570*/ 	.word	0x00022820
        /*0574*/ 	.short	0x010a
        /*0576*/ 	.byte	0x3f
	.zero		1


	//   ....[65]....
        /*0578*/ 	.word	0x0000ca20
        /*057c*/ 	.word	0x00000008
        /*0580*/ 	.word	0x00022860
        /*0584*/ 	.short	0x010a
        /*0586*/ 	.byte	0x3f
	.zero		1


	//   ....[66]....
        /*0588*/ 	.word	0x0000ca70
        /*058c*/ 	.word	0x00000002
        /*0590*/ 	.word	0x00022840
        /*0594*/ 	.short	0x010a
        /*0596*/ 	.byte	0x3f
	.zero		1


	//   ....[67]....
        /*0598*/ 	.word	0x0000cac0
        /*059c*/ 	.word	0x00000002
        /*05a0*/ 	.word	0x00022860
        /*05a4*/ 	.short	0x010a
        /*05a6*/ 	.byte	0x3f
	.zero		1


	//   ....[68]....
        /*05a8*/ 	.word	0x0000cb10
        /*05ac*/ 	.word	0x00000003
        /*05b0*/ 	.word	0x00022840
        /*05b4*/ 	.short	0x010a
        /*05b6*/ 	.byte	0x3f
	.zero		1


	//   ....[69]....
        /*05b8*/ 	.word	0x0000cb60
        /*05bc*/ 	.word	0x00000003
        /*05c0*/ 	.word	0x00022860
        /*05c4*/ 	.short	0x010a
        /*05c6*/ 	.byte	0x3f
	.zero		1


	//   ....[70]....
        /*05c8*/ 	.word	0x0000cbb0
        /*05cc*/ 	.word	0x00000002
        /*05d0*/ 	.word	0x00022840
        /*05d4*/ 	.short	0x010a
        /*05d6*/ 	.byte	0x3f
	.zero		1


	//   ....[71]....
        /*05d8*/ 	.word	0x0000cc00
        /*05dc*/ 	.word	0x00000002
        /*05e0*/ 	.word	0x00022860
        /*05e4*/ 	.short	0x010a
        /*05e6*/ 	.byte	0x3f
	.zero		1


	//   ....[72]....
        /*05e8*/ 	.word	0x0000cce0
        /*05ec*/ 	.word	0x00000007
        /*05f0*/ 	.word	0x00022820
        /*05f4*/ 	.short	0x010a
        /*05f6*/ 	.byte	0x3f
	.zero		1


	//   ....[73]....
        /*05f8*/ 	.word	0x0000cd30
        /*05fc*/ 	.word	0x00000005
        /*0600*/ 	.word	0x00000000
        /*0604*/ 	.short	0x010a
        /*0606*/ 	.byte	0x3f
	.zero		1


	//   ....[74]....
        /*0608*/ 	.word	0x0000cd80
        /*060c*/ 	.word	0x00000003
        /*0610*/ 	.word	0x00000000
        /*0614*/ 	.short	0x010a
        /*0616*/ 	.byte	0x3f
	.zero		1


	//   ....[75]....
        /*0618*/ 	.word	0x0000cdd0
        /*061c*/ 	.word	0x00000005
        /*0620*/ 	.word	0x00000000
        /*0624*/ 	.short	0x010a
        /*0626*/ 	.byte	0x3f
	.zero		1


	//----- nvinfo : EIATTR_NUM_MBARRIERS
	.align		4
.L_498:
        /*0628*/ 	.byte	0x03, 0x38
        /*062a*/ 	.short	0x0016


	//----- nvinfo : EIATTR_EXIT_INSTR_OFFSETS
	.align		4
        /*062c*/ 	.byte	0x04, 0x1c
        /*062e*/ 	.short	(.L_500 - .L_499)


	//   ....[0]....
.L_499:
        /*0630*/ 	.word	0x00000a30


	//   ....[1]....
        /*0634*/ 	.word	0x00009980


	//   ....[2]....
        /*0638*/ 	.word	0x000099e0


	//   ....[3]....
        /*063c*/ 	.word	0x0000c390


	//   ....[4]....
        /*0640*/ 	.word	0x0000c5c0


	//----- nvinfo : EIATTR_MAX_THREADS
	.align		4
.L_500:
        /*0644*/ 	.byte	0x04, 0x05
        /*0646*/ 	.short	(.L_502 - .L_501)
.L_501:
        /*0648*/ 	.word	0x00000180
        /*064c*/ 	.word	0x00000001
        /*0650*/ 	.word	0x00000001


	//----- nvinfo : EIATTR_CRS_STACK_SIZE
	.align		4
.L_502:
        /*0654*/ 	.byte	0x04, 0x1e
        /*0656*/ 	.short	(.L_504 - .L_503)
.L_503:
        /*0658*/ 	.word	0x00000000


	//----- nvinfo : EIATTR_CBANK_PARAM_SIZE
	.align		4
.L_504:
        /*065c*/ 	.byte	0x03, 0x19
        /*065e*/ 	.short	0x0bf0


	//----- nvinfo : EIATTR_PARAM_CBANK
	.align		4
        /*0660*/ 	.byte	0x04, 0x0a
        /*0662*/ 	.short	(.L_506 - .L_505)
	.align		4
.L_505:
        /*0664*/ 	.word	index@(.nv.constant0._ZN7cutlass13device_kernelIN5flash11enable_sm90INS1_16FlashAttnFwdSm90INS1_25CollectiveMainloopFwdSm90ILi2EN4cute5tupleIJNS5_1CILi1EEES8_S8_EEENS6_IJNS7_ILi128EEENS7_ILi96EEENS7_ILi64EEEEEELi256ENS_6half_tEfNS_4arch4Sm90ELb1ELb0ELb0ELb0ELb0ELb0ELb0ELb1ELb0ELb0ELb0ELb0EEENS1_21CollectiveEpilogueFwdINS6_IJSA_NS7_ILi256EEESB_EEES9_SE_SG_Li256ELb0ELb0ELb0ELb0EEENS1_30DynamicPersistentTileSchedulerILi256ELi32ELb0ELb0ELb1EEEEEEEEEvNT_6ParamsE)
        /*0668*/ 	.short	0x0210
        /*066a*/ 	.short	0x0bf0


	//----- nvinfo : EIATTR_SW_WAR
	.align		4
.L_506:
        /*066c*/ 	.byte	0x04, 0x36
        /*066e*/ 	.short	(.L_508 - .L_507)
.L_507:
        /*0670*/ 	.word	0x00000008
.L_508:


//--------------------- .nv.info._ZN7cutlass13device_kernelIN5flash11enable_sm90INS1_16FlashAttnFwdSm90INS1_25CollectiveMainloopFwdSm90ILi2EN4cute5tupleIJNS5_1CILi1EEES8_S8_EEENS6_IJNS7_ILi128EEENS7_ILi96EEENS7_ILi64EEEEEELi256ENS_6half_tEfNS_4arch4Sm90ELb1ELb0ELb0ELb0ELb0ELb0ELb1ELb1ELb0ELb0ELb0ELb0EEENS1_21CollectiveEpilogueFwdINS6_IJSA_NS7_ILi256EEESB_EEES9_SE_SG_Li256ELb0ELb0ELb0ELb0EEENS1_30DynamicPersistentTileSchedulerILi256ELi32ELb0ELb0ELb1EEEEEEEEEvNT_6ParamsE --------------------------
	.section	.nv.info._ZN7cutlass13device_kernelIN5flash11enable_sm90INS1_16FlashAttnFwdSm90INS1_25CollectiveMainloopFwdSm90ILi2EN4cute5tupleIJNS5_1CILi1EEES8_S8_EEENS6_IJNS7_ILi128EEENS7_ILi96EEENS7_ILi64EEEEEELi256ENS_6half_tEfNS_4arch4Sm90ELb1ELb0ELb0ELb0ELb0ELb0ELb1ELb1ELb0ELb0ELb0ELb0EEENS1_21CollectiveEpilogueFwdINS6_IJSA_NS7_ILi256EEESB_EEES9_SE_SG_Li256ELb0ELb0ELb0ELb0EEENS1_30DynamicPersistentTileSchedulerILi256ELi32ELb0ELb0ELb1EEEEEEEEEvNT_6ParamsE,"",@"SHT_CUDA_INFO"
	.sectionflags	@""
	.align	4


	//----- nvinfo : EIATTR_CUDA_API_VERSION
	.align		4
        /*0000*/ 	.byte	0x04, 0x37
        /*0002*/ 	.short	(.L_510 - .L_509)
.L_509:
        /*0004*/ 	.word	0x00000082


	//----- nvinfo : EIATTR_KPARAM_INFO
	.align		4
.L_510:
        /*0008*/ 	.byte	0x04, 0x17
        /*000a*/ 	.short	(.L_512 - .L_511)
.L_511:
        /*000c*/ 	.word	0x00000000
        /*0010*/ 	.short	0x0000
        /*0012*/ 	.short	0x0070
        /*0014*/ 	.byte	0x00, 0xf0, 0x01, 0x32


	//----- nvinfo : EIATTR_SPARSE_MMA_MASK
	.align		4
.L_512:
        /*0018*/ 	.byte	0x03, 0x50
        /*001a*/ 	.short	0x0000


	//----- nvinfo : EIATTR_MAXREG_COUNT
	.align		4
        /*001c*/ 	.byte	0x03, 0x1b
        /*001e*/ 	.short	0x00a8


	//----- nvinfo : EIATTR_NUM_BARRIERS
	.align		4
        /*0020*/ 	.byte	0x02, 0x4c
        /*0022*/ 	.byte	0x10
	.zero		1


	//----- nvinfo : EIATTR_EXTERNS
	.align		4
        /*0024*/ 	.byte	0x04, 0x0f
        /*0026*/ 	.short	(.L_514 - .L_513)


	//   ....[0]....
	.align		4
.L_513:
        /*0028*/ 	.word	index@(__assertfail)


	//----- nvinfo : EIATTR_ANNOTATIONS
	.align		4
.L_514:
        /*002c*/ 	.byte	0x04, 0x55
        /*002e*/ 	.short	(.L_516 - .L_515)


	//   ....[0]....
.L_515:
        /*0030*/ 	.word	0x00000001
        /*0034*/ 	.byte	0xa0, 0x09, 0x00, 0x00, 0x01, 0x00, 0x00, 0x00, 0xb0, 0x0a, 0x00, 0x00, 0x01, 0x00, 0x00, 0x00
        /*0044*/ 	.byte	0xb0, 0xb1, 0x00, 0x00, 0x01, 0x00, 0x00, 0x00, 0x60, 0xb2, 0x00, 0x00, 0x01, 0x00, 0x00, 0x00
        /*0054*/ 	.byte	0x70, 0xb2, 0x00, 0x00, 0x01, 0x00, 0x00, 0x00, 0x80, 0xb2, 0x00, 0x00, 0x01, 0x00, 0x00, 0x00
        /*0064*/ 	.byte	0xa0, 0xc0, 0x00, 0x00, 0x01, 0x00, 0x00, 0x00, 0x00, 0xc1, 0x00, 0x00, 0x01, 0x00, 0x00, 0x00
        /*0074*/ 	.byte	0xa0, 0xda, 0x00, 0x00, 0x01, 0x00, 0x00, 0x00, 0xd0, 0xdb, 0x00, 0x00, 0x01, 0x00, 0x00, 0x00
        /*0084*/ 	.byte	0xa0, 0xdc, 0x00, 0x00, 0x01, 0x00, 0x00, 0x00, 0x40, 0xdd, 0x00, 0x00, 0x01, 0x00, 0x00, 0x00
        /*0094*/ 	.byte	0x80, 0xde, 0x00, 0x00


	//----- nvinfo : EIATTR_MERCURY_ISA_VERSION
	.align		4
.L_516:
        /*0098*/ 	.byte	0x03, 0x5f
        /*009a*/ 	.short	0x0101


	//----- nvinfo : EIATTR_INT_WARP_WIDE_INSTR_OFFSETS
	.align		4
        /*009c*/ 	.byte	0x04, 0x31
        /*009e*/ 	.short	(.L_518 - .L_517)


	//   ....[0]....
.L_517:
        /*00a0*/ 	.word	0x000001b0


	//   ....[1]....
        /*00a4*/ 	.word	0x000001e0


	//   ....[2]....
        /*00a8*/ 	.word	0x00000250


	//   ....[3]....
        /*00ac*/ 	.word	0x00000290


	//   ....[4]....
        /*00b0*/ 	.word	0x0000b700


	//   ....[5]....
        /*00b4*/ 	.word	0x0000b790


	//   ....[6]....
        /*00b8*/ 	.word	0x0000bc80


	//   ....[7]....
        /*00bc*/ 	.word	0x0000db20


	//   ....[8]....
        /*00c0*/ 	.word	0x0000dbb0


	//----- nvinfo : EIATTR_COOP_GROUP_MASK_REGIDS
	.align		4
.L_518:
        /*00c4*/ 	.byte	0x04, 0x29
        /*00c6*/ 	.short	(.L_520 - .L_519)


	//   ....[0]....
.L_519:
        /*00c8*/ 	.word	0xffffffff


	//   ....[1]....
        /*00cc*/ 	.word	0xffffffff


	//   ....[2]....
        /*00d0*/ 	.word	0xffffffff


	//   ....[3]....
        /*00d4*/ 	.word	0xffffffff


	//   ....[4]....
        /*00d8*/ 	.word	0xffffffff


	//   ....[5]....
        /*00dc*/ 	.word	0xffffffff


	//   ....[6]....
        /*00e0*/ 	.word	0xffffffff


	//   ....[7]....
        /*00e4*/ 	.word	0xffffffff


	//   ....[8]....
        /*00e8*/ 	.word	0xffffffff


	//   ....[9]....
        /*00ec*/ 	.word	0xffffffff


	//   ....[10]....
        /*00f0*/ 	.word	0xffffffff


	//   ....[11]....
        /*00f4*/ 	.word	0xffffffff


	//   ....[12]....
        /*00f8*/ 	.word	0xffffffff


	//   ....[13]....
        /*00fc*/ 	.word	0xffffffff


	//   ....[14]....
        /*0100*/ 	.word	0xffffffff


	//   ....[15]....
        /*0104*/ 	.word	0xffffffff


	//   ....[16]....
        /*0108*/ 	.word	0xffffffff


	//   ....[17]....
        /*010c*/ 	.word	0xffffffff


	//   ....[18]....
        /*0110*/ 	.word	0xffffffff


	//   ....[19]....
        /*0114*/ 	.word	0xffffffff


	//   ....[20]....
        /*0118*/ 	.word	0xffffffff


	//   ....[21]....
        /*011c*/ 	.word	0xffffffff


	//   ....[22]....
        /*0120*/ 	.word	0xffffffff


	//   ....[23]....
        /*0124*/ 	.word	0xffffffff


	//   ....[24]....
        /*0128*/ 	.word	0xffffffff


	//   ....[25]....
        /*012c*/ 	.word	0xffffffff


	//   ....[26]....
        /*0130*/ 	.word	0xffffffff


	//   ....[27]....
        /*0134*/ 	.word	0xffffffff


	//   ....[28]....
        /*0138*/ 	.word	0x0500000f


	//   ....[29]....
        /*013c*/ 	.word	0x0500000f


	//----- nvinfo : EIATTR_COOP_GROUP_INSTR_OFFSETS
	.align		4
.L_520:
        /*0140*/ 	.byte	0x04, 0x28
        /*0142*/ 	.short	(.L_522 - .L_521)


	//   ....[0]....
.L_521:
        /*0144*/ 	.word	0x00000060


	//   ....[1]....
        /*0148*/ 	.word	0x000001c0


	//   ....[2]....
        /*014c*/ 	.word	0x00000270


	//   ....[3]....
        /*0150*/ 	.word	0x00000410


	//   ....[4]....
        /*0154*/ 	.word	0x00000570


	//   ....[5]....
        /*0158*/ 	.word	0x00000690


	//   ....[6]....
        /*015c*/ 	.word	0x000007f0


	//   ....[7]....
        /*0160*/ 	.word	0x000016f0


	//   ....[8]....
        /*0164*/ 	.word	0x000030d0


	//   ....[9]....
        /*0168*/ 	.word	0x000030f0


	//   ....[10]....
        /*016c*/ 	.word	0x00003110


	//   ....[11]....
        /*0170*/ 	.word	0x00003150


	//   ....[12]....
        /*0174*/ 	.word	0x000052b0


	//   ....[13]....
        /*0178*/ 	.word	0x000052c0


	//   ....[14]....
        /*017c*/ 	.word	0x000052f0


	//   ....[15]....
        /*0180*/ 	.word	0x00005300


	//   ....[16]....
        /*0184*/ 	.word	0x00007620


	//   ....[17]....
        /*0188*/ 	.word	0x00007690


	//   ....[18]....
        /*018c*/ 	.word	0x000076b0


	//   ....[19]....
        /*0190*/ 	.word	0x000076d0


	//   ....[20]....
        /*0194*/ 	.word	0x00008ca0


	//   ....[21]....
        /*0198*/ 	.word	0x00008d20


	//   ....[22]....
        /*019c*/ 	.word	0x00008d70


	//   ....[23]....
        /*01a0*/ 	.word	0x00008da0


	//   ....[24]....
        /*01a4*/ 	.word	0x0000a470


	//   ....[25]....
        /*01a8*/ 	.word	0x0000b170


	//   ....[26]....
        /*01ac*/ 	.word	0x0000dc40


	//   ....[27]....
        /*01b0*/ 	.word	0x0000de20


	//   ....[28]....
        /*01b4*/ 	.word	0x0000e400


	//   ....[29]....
        /*01b8*/ 	.word	0x0000e7d0


	//----- nvinfo : EIATTR_REG_RECONFIG
	.align		4
.L_522:
        /*01bc*/ 	.byte	0x01, 0x54
	.zero		2


	//----- nvinfo : EIATTR_SYSCALL_OFFSETS
	.align		4
        /*01c0*/ 	.byte	0x04, 0x46
        /*01c2*/ 	.short	(.L_524 - .L_523)


	//   ....[0]....
.L_523:
        /*01c4*/ 	.word	0x000018f0


	//   ....[1]....
        /*01c8*/ 	.word	0x0000b910


	//   ....[2]....
        /*01cc*/ 	.word	0x0000ba40


	//   ....[3]....
        /*01d0*/ 	.word	0x0000bb40


	//----- nvinfo : EIATTR_MBARRIER_INSTR_OFFSETS
	.align		4
.L_524:
        /*01d4*/ 	.byte	0x04, 0x39
        /*01d6*/ 	.short	(.L_526 - .L_525)


	//   ....[0]....
.L_525:
        /*01d8*/ 	.word	0x000002b0
        /*01dc*/ 	.word	0x000000ff
        /*01e0*/ 	.word	0x00032400
        /*01e4*/ 	.short	0x0100
        /*01e6*/ 	.byte	0x06
	.zero		1


	//   ....[1]....
        /*01e8*/ 	.word	0x000002c0
        /*01ec*/ 	.word	0x000000ff
        /*01f0*/ 	.word	0x00032410
        /*01f4*/ 	.short	0x0100
        /*01f6*/ 	.byte	0x06
	.zero		1


	//   ....[2]....
        /*01f8*/ 	.word	0x000002d0
        /*01fc*/ 	.word	0x000000ff
        /*0200*/ 	.word	0x00032420
        /*0204*/ 	.short	0x0100
        /*0206*/ 	.byte	0x06
	.zero		1


	//   ....[3]....
        /*0208*/ 	.word	0x000003c0
        /*020c*/ 	.word	0x000000ff
        /*0210*/ 	.word	0x00032430
        /*0214*/ 	.short	0x0100
        /*0216*/ 	.byte	0x08
	.zero		1


	//   ....[4]....
        /*0218*/ 	.word	0x000003d0
        /*021c*/ 	.word	0x000000ff
        /*0220*/ 	.word	0x00032440
        /*0224*/ 	.short	0x0100
        /*0226*/ 	.byte	0x08
	.zero		1


	//   ....[5]....
        /*0228*/ 	.word	0x000003e0
        /*022c*/ 	.word	0x000000ff
        /*0230*/ 	.word	0x00032438
        /*0234*/ 	.short	0x0100
        /*0236*/ 	.byte	0x08
	.zero		1


	//   ....[6]....
        /*0238*/ 	.word	0x000003f0
        /*023c*/ 	.word	0x000000ff
        /*0240*/ 	.word	0x00032448
        /*0244*/ 	.short	0x0100
        /*0246*/ 	.byte	0x08
	.zero		1


	//   ....[7]....
        /*0248*/ 	.word	0x00000520
        /*024c*/ 	.word	0x000000ff
        /*0250*/ 	.word	0x00032450
        /*0254*/ 	.short	0x0100
        /*0256*/ 	.byte	0x08
	.zero		1


	//   ....[8]....
        /*0258*/ 	.word	0x00000530
        /*025c*/ 	.word	0x000000ff
        /*0260*/ 	.word	0x00032460
        /*0264*/ 	.short	0x0100
        /*0266*/ 	.byte	0x08
	.zero		1


	//   ....[9]....
        /*0268*/ 	.word	0x00000540
        /*026c*/ 	.word	0x000000ff
        /*0270*/ 	.word	0x00032458
        /*0274*/ 	.short	0x0100
        /*0276*/ 	.byte	0x08
	.zero		1


	//   ....[10]....
        /*0278*/ 	.word	0x00000550
        /*027c*/ 	.word	0x000000ff
        /*0280*/ 	.word	0x00032468
        /*0284*/ 	.short	0x0100
        /*0286*/ 	.byte	0x08
	.zero		1


	//   ....[11]....
        /*0288*/ 	.word	0x00000640
        /*028c*/ 	.word	0x000000ff
        /*0290*/ 	.word	0x00032470
        /*0294*/ 	.short	0x0100
        /*0296*/ 	.byte	0x06
	.zero		1


	//   ....[12]....
        /*0298*/ 	.word	0x00000650
        /*029c*/ 	.word	0x000000ff
        /*02a0*/ 	.word	0x00032480
        /*02a4*/ 	.short	0x0100
        /*02a6*/ 	.byte	0x06
	.zero		1


	//   ....[13]....
        /*02a8*/ 	.word	0x00000660
        /*02ac*/ 	.word	0x000000ff
        /*02b0*/ 	.word	0x00032478
        /*02b4*/ 	.short	0x0100
        /*02b6*/ 	.byte	0x06
	.zero		1


	//   ....[14]....
        /*02b8*/ 	.word	0x00000670
        /*02bc*/ 	.word	0x000000ff
        /*02c0*/ 	.word	0x00032488
        /*02c4*/ 	.short	0x0100
        /*02c6*/ 	.byte	0x06
	.zero		1


	//   ....[15]....
        /*02c8*/ 	.word	0x000007a0
        /*02cc*/ 	.word	0x000000ff
        /*02d0*/ 	.word	0x00032490
        /*02d4*/ 	.short	0x0100
        /*02d6*/ 	.byte	0x08
	.zero		1


	//   ....[16]....
        /*02d8*/ 	.word	0x000007b0
        /*02dc*/ 	.word	0x000000ff
        /*02e0*/ 	.word	0x000324a0
        /*02e4*/ 	.short	0x0100
        /*02e6*/ 	.byte	0x08
	.zero		1


	//   ....[17]....
        /*02e8*/ 	.word	0x000007c0
        /*02ec*/ 	.word	0x000000ff
        /*02f0*/ 	.word	0x00032498
        /*02f4*/ 	.short	0x0100
        /*02f6*/ 	.byte	0x08
	.zero		1


	//   ....[18]....
        /*02f8*/ 	.word	0x000007d0
        /*02fc*/ 	.word	0x000000ff
        /*0300*/ 	.word	0x000324a8
        /*0304*/ 	.short	0x0100
        /*0306*/ 	.byte	0x08
	.zero		1


	//   ....[19]....
        /*0308*/ 	.word	0x00000900
        /*030c*/ 	.word	0x000000ff
        /*0310*/ 	.word	0x000324b0
        /*0314*/ 	.short	0x0100
        /*0316*/ 	.byte	0x08
	.zero		1


	//   ....[20]....
        /*0318*/ 	.word	0x00000910
        /*031c*/ 	.word	0x000000ff
        /*0320*/ 	.word	0x000324c0
        /*0324*/ 	.short	0x0100
        /*0326*/ 	.byte	0x08
	.zero		1


	//   ....[21]....
        /*0328*/ 	.word	0x00000920
        /*032c*/ 	.word	0x000000ff
        /*0330*/ 	.word	0x000324b8
        /*0334*/ 	.short	0x0100
        /*0336*/ 	.byte	0x08
	.zero		1


	//   ....[22]....
        /*0338*/ 	.word	0x00000930
        /*033c*/ 	.word	0x000000ff
        /*0340*/ 	.word	0x000324c8
        /*0344*/ 	.short	0x0100
        /*0346*/ 	.byte	0x08
	.zero		1


	//   ....[23]....
        /*0348*/ 	.word	0x00001950
        /*034c*/ 	.word	0x000000ff
        /*0350*/ 	.word	0x00032400
        /*0354*/ 	.short	0x010a
        /*0356*/ 	.byte	0x27
	.zero		1


	//   ....[24]....
        /*0358*/ 	.word	0x00001a10
        /*035c*/ 	.word	0x000000ff
        /*0360*/ 	.word	0x00032430
        /*0364*/ 	.short	0x010a
        /*0366*/ 	.byte	0x07
	.zero		1


	//   ....[25]....
        /*0368*/ 	.word	0x00001a50
        /*036c*/ 	.word	0x000000ff
        /*0370*/ 	.word	0x00032430
        /*0374*/ 	.short	0x010a
        /*0376*/ 	.byte	0x07
	.zero		1


	//   ....[26]....
        /*0378*/ 	.word	0x00001d40
        /*037c*/ 	.word	0x000000ff
        /*0380*/ 	.word	0x00032410
        /*0384*/ 	.short	0x010a
        /*0386*/ 	.byte	0x27
	.zero		1


	//   ....[27]....
        /*0388*/ 	.word	0x00001d80
        /*038c*/ 	.word	0x000000ff
        /*0390*/ 	.word	0x00032450
        /*0394*/ 	.short	0x010a
        /*0396*/ 	.byte	0x07
	.zero		1


	//   ....[28]....
        /*0398*/ 	.word	0x00001dc0
        /*039c*/ 	.word	0x000000ff
        /*03a0*/ 	.word	0x00032450
        /*03a4*/ 	.short	0x010a
        /*03a6*/ 	.byte	0x07
	.zero		1


	//   ....[29]....
        /*03a8*/ 	.word	0x00003370
        /*03ac*/ 	.word	0x00000018
        /*03b0*/ 	.word	0x00000000
        /*03b4*/ 	.short	0x0101
        /*03b6*/ 	.byte	0x3f
	.zero		1


	//   ....[30]....
        /*03b8*/ 	.word	0x00003ed0
        /*03bc*/ 	.word	0x000000bf
        /*03c0*/ 	.word	0x00000000
        /*03c4*/ 	.short	0x0101
        /*03c6*/ 	.byte	0x3f
	.zero		1


	//   ....[31]....
        /*03c8*/ 	.word	0x00003fe0
        /*03cc*/ 	.word	0x000000ff
        /*03d0*/ 	.word	0x00032430
        /*03d4*/ 	.short	0x010a
        /*03d6*/ 	.byte	0x04
	.zero		1


	//   ....[32]....
        /*03d8*/ 	.word	0x00004020
        /*03dc*/ 	.word	0x000000ff
        /*03e0*/ 	.word	0x00032430
        /*03e4*/ 	.short	0x010a
        /*03e6*/ 	.byte	0x04
	.zero		1


	//   ....[33]....
        /*03e8*/ 	.word	0x00004230
        /*03ec*/ 	.word	0x000000ff
        /*03f0*/ 	.word	0x00032450
        /*03f4*/ 	.short	0x010a
        /*03f6*/ 	.byte	0x04
	.zero		1


	//   ....[34]....
        /*03f8*/ 	.word	0x00004270
        /*03fc*/ 	.word	0x000000ff
        /*0400*/ 	.word	0x00032450
        /*0404*/ 	.short	0x010a
        /*0406*/ 	.byte	0x04
	.zero		1


	//   ....[35]....
        /*0408*/ 	.word	0x000054d0
        /*040c*/ 	.word	0x00000098
        /*0410*/ 	.word	0x00000000
        /*0414*/ 	.short	0x0101
        /*0416*/ 	.byte	0x3f
	.zero		1


	//   ....[36]....
        /*0418*/ 	.word	0x00006950
        /*041c*/ 	.word	0x000000d3
        /*0420*/ 	.word	0x00000000
        /*0424*/ 	.short	0x0101
        /*0426*/ 	.byte	0x3f
	.zero		1


	//   ....[37]....
        /*0428*/ 	.word	0x00006a50
        /*042c*/ 	.word	0x000000ff
        /*0430*/ 	.word	0x00032430
        /*0434*/ 	.short	0x010a
        /*0436*/ 	.byte	0x04
	.zero		1


	//   ....[38]....
        /*0438*/ 	.word	0x00006a90
        /*043c*/ 	.word	0x000000ff
        /*0440*/ 	.word	0x00032430
        /*0444*/ 	.short	0x010a
        /*0446*/ 	.byte	0x04
	.zero		1


	//   ....[39]....
        /*0448*/ 	.word	0x00006ca0
        /*044c*/ 	.word	0x000000ff
        /*0450*/ 	.word	0x00032450
        /*0454*/ 	.short	0x010a
        /*0456*/ 	.byte	0x04
	.zero		1


	//   ....[40]....
        /*0458*/ 	.word	0x00006ce0
        /*045c*/ 	.word	0x000000ff
        /*0460*/ 	.word	0x00032450
        /*0464*/ 	.short	0x010a
        /*0466*/ 	.byte	0x04
	.zero		1


	//   ....[41]....
        /*0468*/ 	.word	0x00007980
        /*046c*/ 	.word	0x00000098
        /*0470*/ 	.word	0x00000000
        /*0474*/ 	.short	0x0101
        /*0476*/ 	.byte	0x3f
	.zero		1


	//   ....[42]....
        /*0478*/ 	.word	0x00008c80
        /*047c*/ 	.word	0x000000d7
        /*0480*/ 	.word	0x00000000
        /*0484*/ 	.short	0x0101
        /*0486*/ 	.byte	0x3f
	.zero		1


	//   ....[43]....
        /*0488*/ 	.word	0x0000a6c0
        /*048c*/ 	.word	0x000000ff
        /*0490*/ 	.word	0x00000000
        /*0494*/ 	.short	0x0101
        /*0496*/ 	.byte	0x05
	.zero		1


	//   ....[44]....
        /*0498*/ 	.word	0x0000bed0
        /*049c*/ 	.word	0x0000000a
        /*04a0*/ 	.word	0x00032440
        /*04a4*/ 	.short	0x010a
        /*04a6*/ 	.byte	0x3f
	.zero		1


	//   ....[45]....
        /*04a8*/ 	.word	0x0000c430
        /*04ac*/ 	.word	0x00000012
        /*04b0*/ 	.word	0x00032420
        /*04b4*/ 	.short	0x010a
        /*04b6*/ 	.byte	0x3f
	.zero		1


	//   ....[46]....
        /*04b8*/ 	.word	0x0000c4b0
        /*04bc*/ 	.word	0x0000000a
        /*04c0*/ 	.word	0x00032460
        /*04c4*/ 	.short	0x010a
        /*04c6*/ 	.byte	0x3f
	.zero		1


	//   ....[47]....
        /*04c8*/ 	.word	0x0000c9d0
        /*04cc*/ 	.word	0x00000002
        /*04d0*/ 	.word	0x00032440
        /*04d4*/ 	.short	0x010a
        /*04d6*/ 	.byte	0x3f
	.zero		1


	//   ....[48]....
        /*04d8*/ 	.word	0x0000cb60
        /*04dc*/ 	.word	0x00000002
        /*04e0*/ 	.word	0x00032460
        /*04e4*/ 	.short	0x010a
        /*04e6*/ 	.byte	0x3f
	.zero		1


	//   ....[49]....
        /*04e8*/ 	.word	0x0000d030
        /*04ec*/ 	.word	0x00000003
        /*04f0*/ 	.word	0x00032440
        /*04f4*/ 	.short	0x010a
        /*04f6*/ 	.byte	0x3f
	.zero		1


	//   ....[50]....
        /*04f8*/ 	.word	0x0000d1c0
        /*04fc*/ 	.word	0x00000003
        /*0500*/ 	.word	0x00032460
        /*0504*/ 	.short	0x010a
        /*0506*/ 	.byte	0x3f
	.zero		1


	//   ....[51]....
        /*0508*/ 	.word	0x0000d640
        /*050c*/ 	.word	0x00000002
        /*0510*/ 	.word	0x00032440
        /*0514*/ 	.short	0x010a
        /*0516*/ 	.byte	0x3f
	.zero		1


	//   ....[52]....
        /*0518*/ 	.word	0x0000d7d0
        /*051c*/ 	.word	0x00000002
        /*0520*/ 	.word	0x00032460
        /*0524*/ 	.short	0x010a
        /*0526*/ 	.byte	0x3f
	.zero		1


	//   ....[53]....
        /*0528*/ 	.word	0x0000ddd0
        /*052c*/ 	.word	0x00000007
        /*0530*/ 	.word	0x00032420
        /*0534*/ 	.short	0x010a
        /*0536*/ 	.byte	0x3f
	.zero		1


	//   ....[54]....
        /*0538*/ 	.word	0x0000df20
        /*053c*/ 	.word	0x00000005
        /*0540*/ 	.word	0x00000000
        /*0544*/ 	.short	0x010a
        /*0546*/ 	.byte	0x3f
	.zero		1


	//   ....[55]....
        /*0548*/ 	.word	0x0000df90
        /*054c*/ 	.word	0x00000003
        /*0550*/ 	.word	0x00000000
        /*0554*/ 	.short	0x010a
        /*0556*/ 	.byte	0x3f
	.zero		1


	//   ....[56]....
        /*0558*/ 	.word	0x0000dff0
        /*055c*/ 	.word	0x00000005
        /*0560*/ 	.word	0x00000000
        /*0564*/ 	.short	0x010a
        /*0566*/ 	.byte	0x3f
	.zero		1


	//   ....[57]....
        /*0568*/ 	.word	0x0000e020
        /*056c*/ 	.word	0x00000003
        /*0570*/ 	.word	0x00000000
        /*0574*/ 	.short	0x010a
        /*0576*/ 	.byte	0x3f
	.zero		1


	//   ....[58]....
        /*0578*/ 	.word	0x0000e090
        /*057c*/ 	.word	0x00000003
        /*0580*/ 	.word	0x00032400
        /*0584*/ 	.short	0x010a
        /*0586*/ 	.byte	0x3f
	.zero		1


	//   ....[59]....
        /*0588*/ 	.word	0x0000e0f0
        /*058c*/ 	.word	0x00000003
        /*0590*/ 	.word	0x00032430
        /*0594*/ 	.short	0x010a
        /*0596*/ 	.byte	0x3f
	.zero		1


	//   ....[60]....
        /*0598*/ 	.word	0x0000e150
        /*059c*/ 	.word	0x00000003
        /*05a0*/ 	.word	0x00032410
        /*05a4*/ 	.short	0x010a
        /*05a6*/ 	.byte	0x3f
	.zero		1


	//   ....[61]....
        /*05a8*/ 	.word	0x0000e1b0
        /*05ac*/ 	.word	0x00000003
        /*05b0*/ 	.word	0x00032450
        /*05b4*/ 	.short	0x010a
        /*05b6*/ 	.byte	0x3f
	.zero		1


	//   ....[62]....
        /*05b8*/ 	.word	0x0000e210
        /*05bc*/ 	.word	0x00000098
        /*05c0*/ 	.word	0x00032430
        /*05c4*/ 	.short	0x010a
        /*05c6*/ 	.byte	0x3f
	.zero		1


	//   ....[63]....
        /*05c8*/ 	.word	0x0000e270
        /*05cc*/ 	.word	0x000000cc
        /*05d0*/ 	.word	0x00032450
        /*05d4*/ 	.short	0x010a
        /*05d6*/ 	.byte	0x3f
	.zero		1


	//   ....[64]....
        /*05d8*/ 	.word	0x0000e2d0
        /*05dc*/ 	.word	0x00000098
        /*05e0*/ 	.word	0x00032430
        /*05e4*/ 	.short	0x010a
        /*05e6*/ 	.byte	0x3f
	.zero		1


	//   ....[65]....
        /*05e8*/ 	.word	0x0000e330
        /*05ec*/ 	.word	0x000000cc
        /*05f0*/ 	.word	0x00032450
        /*05f4*/ 	.short	0x010a
        /*05f6*/ 	.byte	0x3f
	.zero		1


	//   ....[66]....
        /*05f8*/ 	.word	0x0000e4b0
        /*05fc*/ 	.word	0x0000000a
        /*0600*/ 	.word	0x00032440
        /*0604*/ 	.short	0x010a
        /*0606*/ 	.byte	0x3f
	.zero		1


	//   ....[67]....
        /*0608*/ 	.word	0x0000e500
        /*060c*/ 	.word	0x00000012
        /*0610*/ 	.word	0x00032420
        /*0614*/ 	.short	0x010a
        /*0616*/ 	.byte	0x3f
	.zero		1


	//   ....[68]....
        /*0618*/ 	.word	0x0000e550
        /*061c*/ 	.word	0x0000000a
        /*0620*/ 	.word	0x00032460
        /*0624*/ 	.short	0x010a
        /*0626*/ 	.byte	0x3f
	.zero		1


	//   ....[69]....
        /*0628*/ 	.word	0x0000e5a0
        /*062c*/ 	.word	0x00000002
        /*0630*/ 	.word	0x00032440
        /*0634*/ 	.short	0x010a
        /*0636*/ 	.byte	0x3f
	.zero		1


	//   ....[70]....
        /*0638*/ 	.word	0x0000e5f0
        /*063c*/ 	.word	0x00000002
        /*0640*/ 	.word	0x00032460
        /*0644*/ 	.short	0x010a
        /*0646*/ 	.byte	0x3f
	.zero		1


	//   ....[71]....
        /*0648*/ 	.word	0x0000e640
        /*064c*/ 	.word	0x00000003
        /*0650*/ 	.word	0x00032440
        /*0654*/ 	.short	0x010a
        /*0656*/ 	.byte	0x3f
	.zero		1


	//   ....[72]....
        /*0658*/ 	.word	0x0000e690
        /*065c*/ 	.word	0x00000003
        /*0660*/ 	.word	0x00032460
        /*0664*/ 	.short	0x010a
        /*0666*/ 	.byte	0x3f
	.zero		1


	//   ....[73]....
        /*0668*/ 	.word	0x0000e6e0
        /*066c*/ 	.word	0x00000002
        /*0670*/ 	.word	0x00032440
        /*0674*/ 	.short	0x010a
        /*0676*/ 	.byte	0x3f
	.zero		1


	//   ....[74]....
        /*0678*/ 	.word	0x0000e730
        /*067c*/ 	.word	0x00000002
        /*0680*/ 	.word	0x00032460
        /*0684*/ 	.short	0x010a
        /*0686*/ 	.byte	0x3f
	.zero		1


	//   ....[75]....
        /*0688*/ 	.word	0x0000e810
        /*068c*/ 	.word	0x00000007
        /*0690*/ 	.word	0x00032420
        /*0694*/ 	.short	0x010a
        /*0696*/ 	.byte	0x3f
	.zero		1


	//   ....[76]....
        /*0698*/ 	.word	0x0000e860
        /*069c*/ 	.word	0x00000005
        /*06a0*/ 	.word	0x00000000
        /*06a4*/ 	.short	0x010a
        /*06a6*/ 	.byte	0x3f
	.zero		1


	//   ....[77]....
        /*06a8*/ 	.word	0x0000e8b0
        /*06ac*/ 	.word	0x00000003
        /*06b0*/ 	.word	0x00000000
        /*06b4*/ 	.short	0x010a
        /*06b6*/ 	.byte	0x3f
	.zero		1


	//   ....[78]....
        /*06b8*/ 	.word	0x0000e900
        /*06bc*/ 	.word	0x00000005
        /*06c0*/ 	.word	0x00000000
        /*06c4*/ 	.short	0x010a
        /*06c6*/ 	.byte	0x3f
	.zero		1


	//----- nvinfo : EIATTR_NUM_MBARRIERS
	.align		4
.L_526:
        /*06c8*/ 	.byte	0x03, 0x38
        /*06ca*/ 	.short	0x0017


	//----- nvinfo : EIATTR_EXIT_INSTR_OFFSETS
	.align		4
        /*06cc*/ 	.byte	0x04, 0x1c
        /*06ce*/ 	.short	(.L_528 - .L_527)


	//   ....[0]....
.L_527:
        /*06d0*/ 	.word	0x00000aa0


	//   ....[1]....
        /*06d4*/ 	.word	0x0000b130


	//   ....[2]....
        /*06d8*/ 	.word	0x0000b190


	//   ....[3]....
        /*06dc*/ 	.word	0x0000de40


	//   ....[4]....
        /*06e0*/ 	.word	0x0000e070


	//----- nvinfo : EIATTR_MAX_THREADS
	.align		4
.L_528:
        /*06e4*/ 	.byte	0x04, 0x05
        /*06e6*/ 	.short	(.L_530 - .L_529)
.L_529:
        /*06e8*/ 	.word	0x00000180
        /*06ec*/ 	.word	0x00000001
        /*06f0*/ 	.word	0x00000001


	//----- nvinfo : EIATTR_CRS_STACK_SIZE
	.align		4
.L_530:
        /*06f4*/ 	.byte	0x04, 0x1e
        /*06f6*/ 	.short	(.L_532 - .L_531)
.L_531:
        /*06f8*/ 	.word	0x00000000


	//----- nvinfo : EIATTR_CBANK_PARAM_SIZE
	.align		4
.L_532:
        /*06fc*/ 	.byte	0x03, 0x19
        /*06fe*/ 	.short	0x0cf0


	//----- nvinfo : EIATTR_PARAM_CBANK
	.align		4
        /*0700*/ 	.byte	0x04, 0x0a
        /*0702*/ 	.short	(.L_534 - .L_533)
	.align		4
.L_533:
        /*0704*/ 	.word	index@(.nv.constant0._ZN7cutlass13device_kernelIN5flash11enable_sm90INS1_16FlashAttnFwdSm90INS1_25CollectiveMainloopFwdSm90ILi2EN4cute5tupleIJNS5_1CILi1EEES8_S8_EEENS6_IJNS7_ILi128EEENS7_ILi96EEENS7_ILi64EEEEEELi256ENS_6half_tEfNS_4arch4Sm90ELb1ELb0ELb0ELb0ELb0ELb0ELb1ELb1ELb0ELb0ELb0ELb0EEENS1_21CollectiveEpilogueFwdINS6_IJSA_NS7_ILi256EEESB_EEES9_SE_SG_Li256ELb0ELb0ELb0ELb0EEENS1_30DynamicPersistentTileSchedulerILi256ELi32ELb0ELb0ELb1EEEEEEEEEvNT_6ParamsE)
        /*0708*/ 	.short	0x0210
        /*070a*/ 	.short	0x0cf0


	//----- nvinfo : EIATTR_SW_WAR
	.align		4
.L_534:
        /*070c*/ 	.byte	0x04, 0x36
        /*070e*/ 	.short	(.L_536 - .L_535)
.L_535:
        /*0710*/ 	.word	0x00000008
.L_536:


//--------------------- .nv.info._ZN7cutlass13device_kernelIN5flash11enable_sm90INS1_16FlashAttnFwdSm90INS1_25CollectiveMainloopFwdSm90ILi2EN4cute5tupleIJNS5_1CILi1EEES8_S8_EEENS6_IJNS7_ILi128EEENS7_ILi96EEENS7_ILi64EEEEEELi256ENS_6half_tEfNS_4arch4Sm90ELb1ELb0ELb0ELb1ELb0ELb0ELb0ELb1ELb0ELb0ELb0ELb0EEENS1_21CollectiveEpilogueFwdINS6_IJSA_NS7_ILi256EEESB_EEES9_SE_SG_Li256ELb1ELb0ELb0ELb0EEENS1_36VarlenDynamicPersistentTileSchedulerILi128ELi96ELi256ELi32ELb0ELb0ELb1ELb1ELb1ELb1EEEEEEEEEvNT_6ParamsE --------------------------
	.section	.nv.info._ZN7cutlass13device_kernelIN5flash11enable_sm90INS1_16FlashAttnFwdSm90INS1_25CollectiveMainloopFwdSm90ILi2EN4cute5tupleIJNS5_1CILi1EEES8_S8_EEENS6_IJNS7_ILi128EEENS7_ILi96EEENS7_ILi64EEEEEELi256ENS_6half_tEfNS_4arch4Sm90ELb1ELb0ELb0ELb1ELb0ELb0ELb0ELb1ELb0ELb0ELb0ELb0EEENS1_21CollectiveEpilogueFwdINS6_IJSA_NS7_ILi256EEESB_EEES9_SE_SG_Li256ELb1ELb0ELb0ELb0EEENS1_36VarlenDynamicPersistentTileSchedulerILi128ELi96ELi256ELi32ELb0ELb0ELb1ELb1ELb1ELb1EEEEEEEEEvNT_6ParamsE,"",@"SHT_CUDA_INFO"
	.sectionflags	@""
	.align	4


	//----- nvinfo : EIATTR_CUDA_API_VERSION
	.align		4
        /*0000*/ 	.byte	0x04, 0x37
        /*0002*/ 	.short	(.L_538 - .L_537)
.L_537:
        /*0004*/ 	.word	0x00000082


	//----- nvinfo : EIATTR_KPARAM_INFO
	.align		4
.L_538:
        /*0008*/ 	.byte	0x04, 0x17
        /*000a*/ 	.short	(.L_540 - .L_539)
.L_539:
        /*000c*/ 	.word	0x00000000
        /*0010*/ 	.short	0x0000
        /*0012*/ 	.short	0x0070
        /*0014*/ 	.byte	0x00, 0xf0, 0x01, 0x28


	//----- nvinfo : EIATTR_SPARSE_MMA_MASK
	.align		4
.L_540:
        /*0018*/ 	.byte	0x03, 0x50
        /*001a*/ 	.short	0x0000


	//----- nvinfo : EIATTR_MAXREG_COUNT
	.align		4
        /*001c*/ 	.byte	0x03, 0x1b
        /*001e*/ 	.short	0x00a8


	//----- nvinfo : EIATTR_NUM_BARRIERS
	.align		4
        /*0020*/ 	.byte	0x02, 0x4c
        /*0022*/ 	.byte	0x10
	.zero		1


	//----- nvinfo : EIATTR_EXTERNS
	.align		4
        /*0024*/ 	.byte	0x04, 0x0f
        /*0026*/ 	.short	(.L_542 - .L_541)


	//   ....[0]....
	.align		4
.L_541:
        /*0028*/ 	.word	index@(__assertfail)


	//----- nvinfo : EIATTR_ANNOTATIONS
	.align		4
.L_542:
        /*002c*/ 	.byte	0x04, 0x55
        /*002e*/ 	.short	(.L_544 - .L_543)


	//   ....[0]....
.L_543:
        /* <DEDUP_REMOVED lines=28> */


	//----- nvinfo : EIATTR_MERCURY_ISA_VERSION
	.align		4
.L_544:
        /*01e0*/ 	.byte	0x03, 0x5f
        /*01e2*/ 	.short	0x0101


	//----- nvinfo : EIATTR_UNUSED_LOAD_BYTE_OFFSET
	.align		4
        /*01e4*/ 	.byte	0x04, 0x44
        /*01e6*/ 	.short	(.L_546 - .L_545)


	//   ....[0]....
.L_545:
        /*01e8*/ 	.word	0x00000a50
        /*01ec*/ 	.word	0x0000fff0


	//   ....[1]....
        /*01f0*/ 	.word	0x000081e0
        /*01f4*/ 	.word	0x0000fff0


	//----- nvinfo : EIATTR_INT_WARP_WIDE_INSTR_OFFSETS
	.align		4
.L_546:
        /*01f8*/ 	.byte	0x04, 0x31
        /*01fa*/ 	.short	(.L_548 - .L_547)


	//   ....[0]....
.L_547:
        /*01fc*/ 	.word	0x00000160


	//   ....[1]....
        /*0200*/ 	.word	0x000001a0


	//   ....[2]....
        /*0204*/ 	.word	0x00000210


	//   ....[3]....
        /*0208*/ 	.word	0x0000bf00


	//   ....[4]....
        /*020c*/ 	.word	0x0000bf90


	//   ....[5]....
        /*0210*/ 	.word	0x0000c420


	//   ....[6]....
        /*0214*/ 	.word	0x0000c450


	//   ....[7]....
        /*0218*/ 	.word	0x0000e7f0


	//   ....[8]....
        /*021c*/ 	.word	0x0000e880


	//----- nvinfo : EIATTR_COOP_GROUP_MASK_REGIDS
	.align		4
.L_548:
        /*0220*/ 	.byte	0x04, 0x29
        /*0222*/ 	.short	(.L_550 - .L_549)


	//   ....[0]....
.L_549:
        /*0224*/ 	.word	0xffffffff


	//   ....[1]....
        /*0228*/ 	.word	0xffffffff


	//   ....[2]....
        /*022c*/ 	.word	0xffffffff


	//   ....[3]....
        /*0230*/ 	.word	0xffffffff


	//   ....[4]....
        /*0234*/ 	.word	0xffffffff


	//   ....[5]....
        /*0238*/ 	.word	0xffffffff


	//   ....[6]....
        /*023c*/ 	.word	0xffffffff


	//   ....[7]....
        /*0240*/ 	.word	0xffffffff


	//   ....[8]....
        /*0244*/ 	.word	0xffffffff


	//   ....[9]....
        /*0248*/ 	.word	0xffffffff


	//   ....[10]....
        /*024c*/ 	.word	0xffffffff


	//   ....[11]....
        /*0250*/ 	.word	0xffffffff


	//   ....[12]....
        /*0254*/ 	.word	0xffffffff


	//   ....[13]....
        /*0258*/ 	.word	0xffffffff


	//   ....[14]....
        /*025c*/ 	.word	0xffffffff


	//   ....[15]....
        /*0260*/ 	.word	0xffffffff


	//   ....[16]....
        /*0264*/ 	.word	0xffffffff


	//   ....[17]....
        /*0268*/ 	.word	0xffffffff


	//   ....[18]....
        /*026c*/ 	.word	0xffffffff


	//   ....[19]....
        /*0270*/ 	.word	0xffffffff


	//   ....[20]....
        /*0274*/ 	.word	0xffffffff


	//   ....[21]....
        /*0278*/ 	.word	0xffffffff


	//   ....[22]....
        /*027c*/ 	.word	0xffffffff


	//   ....[23]....
        /*0280*/ 	.word	0xffffffff


	//   ....[24]....
        /*0284*/ 	.word	0xffffffff


	//   ....[25]....
        /*0288*/ 	.word	0xffffffff


	//   ....[26]....
        /*028c*/ 	.word	0xffffffff


	//   ....[27]....
        /*0290*/ 	.word	0xffffffff


	//   ....[28]....
        /*0294*/ 	.word	0xffffffff


	//   ....[29]....
        /*0298*/ 	.word	0xffffffff


	//   ....[30]....
        /*029c*/ 	.word	0xffffffff


	//   ....[31]....
        /*02a0*/ 	.word	0xffffffff


	//   ....[32]....
        /*02a4*/ 	.word	0xffffffff


	//   ....[33]....
        /*02a8*/ 	.word	0xffffffff


	//   ....[34]....
        /*02ac*/ 	.word	0xffffffff


	//   ....[35]....
        /*02b0*/ 	.word	0xffffffff


	//   ....[36]....
        /*02b4*/ 	.word	0xffffffff


	//   ....[37]....
        /*02b8*/ 	.word	0xffffffff


	//   ....[38]....
        /*02bc*/ 	.word	0xffffffff


	//   ....[39]....
        /*02c0*/ 	.word	0xffffffff


	//   ....[40]....
        /*02c4*/ 	.word	0xffffffff


	//   ....[41]....
        /*02c8*/ 	.word	0xffffffff


	//   ....[42]....
        /*02cc*/ 	.word	0xffffffff


	//   ....[43]....
        /*02d0*/ 	.word	0xffffffff


	//   ....[44]....
        /*02d4*/ 	.word	0xffffffff


	//   ....[45]....
        /*02d8*/ 	.word	0xffffffff


	//   ....[46]....
        /*02dc*/ 	.word	0xffffffff


	//   ....[47]....
        /*02e0*/ 	.word	0xffffffff


	//   ....[48]....
        /*02e4*/ 	.word	0xffffffff


	//   ....[49]....
        /*02e8*/ 	.word	0xffffffff


	//   ....[50]....
        /*02ec*/ 	.word	0xffffffff


	//   ....[51]....
        /*02f0*/ 	.word	0xffffffff


	//   ....[52]....
        /*02f4*/ 	.word	0xffffffff


	//   ....[53]....
        /*02f8*/ 	.word	0xffffffff


	//   ....[54]....
        /*02fc*/ 	.word	0xffffffff


	//   ....[55]....
        /*0300*/ 	.word	0xffffffff


	//   ....[56]....
        /*0304*/ 	.word	0xffffffff


	//   ....[57]....
        /*0308*/ 	.word	0xffffffff


	//   ....[58]....
        /*030c*/ 	.word	0x0500000f


	//   ....[59]....
        /*0310*/ 	.word	0x0500000f


	//   ....[60]....
        /*0314*/ 	.word	0x0500000f


	//   ....[61]....
        /*0318*/ 	.word	0x0500000f


	//   ....[62]....
        /*031c*/ 	.word	0x0500000f


	//   ....[63]....
        /*0320*/ 	.word	0x0500000f


	//   ....[64]....
        /*0324*/ 	.word	0x0500000f


	//   ....[65]....
        /*0328*/ 	.word	0x0500000f


	//   ....[66]....
        /*032c*/ 	.word	0x0500000f


	//   ....[67]....
        /*0330*/ 	.word	0x0500000f


	//   ....[68]....
        /*0334*/ 	.word	0x0500000f


	//   ....[69]....
        /*0338*/ 	.word	0x0500000f


	//   ....[70]....
        /*033c*/ 	.word	0x0500000f


	//   ....[71]....
        /*0340*/ 	.word	0x0500000f


	//   ....[72]....
        /*0344*/ 	.word	0x0500000f


	//   ....[73]....
        /*0348*/ 	.word	0x0500000f


	//   ....[74]....
        /*034c*/ 	.word	0x0500000f


	//   ....[75]....
        /*0350*/ 	.word	0x0500000f


	//   ....[76]....
        /*0354*/ 	.word	0x0500000f


	//----- nvinfo : EIATTR_COOP_GROUP_INSTR_OFFSETS
	.align		4
.L_550:
        /*0358*/ 	.byte	0x04, 0x28
        /*035a*/ 	.short	(.L_552 - .L_551)


	//   ....[0]....
.L_551:
        /*035c*/ 	.word	0x00000070


	//   ....[1]....
        /*0360*/ 	.word	0x00000170


	//   ....[2]....
        /*0364*/ 	.word	0x000001c0


	//   ....[3]....
        /*0368*/ 	.word	0x000003f0


	//   ....[4]....
        /*036c*/ 	.word	0x00000550


	//   ....[5]....
        /*0370*/ 	.word	0x00000670


	//   ....[6]....
        /*0374*/ 	.word	0x000007d0


	//   ....[7]....
        /*0378*/ 	.word	0x00001760


	//   ....[8]....
        /*037c*/ 	.word	0x000022a0


	//   ....[9]....
        /*0380*/ 	.word	0x00002380


	//   ....[10]....
        /*0384*/ 	.word	0x00002990


	//   ....[11]....
        /*0388*/ 	.word	0x00002a10


	//   ....[12]....
        /*038c*/ 	.word	0x00003e50


	//   ....[13]....
        /*0390*/ 	.word	0x00003f50


	//   ....[14]....
        /*0394*/ 	.word	0x00004500


	//   ....[15]....
        /*0398*/ 	.word	0x000045a0


	//   ....[16]....
        /*039c*/ 	.word	0x00005eb0


	//   ....[17]....
        /*03a0*/ 	.word	0x00005ee0


	//   ....[18]....
        /*03a4*/ 	.word	0x000062a0


	//   ....[19]....
        /*03a8*/ 	.word	0x00006470


	//   ....[20]....
        /*03ac*/ 	.word	0x00007760


	//   ....[21]....
        /*03b0*/ 	.word	0x000077a0


	//   ....[22]....
        /*03b4*/ 	.word	0x00007860


	//   ....[23]....
        /*03b8*/ 	.word	0x00007870


	//   ....[24]....
        /*03bc*/ 	.word	0x0000ad30


	//   ....[25]....
        /*03c0*/ 	.word	0x0000aeb0


	//   ....[26]....
        /*03c4*/ 	.word	0x0000aee0


	//   ....[27]....
        /*03c8*/ 	.word	0x0000af20


	//   ....[28]....
        /*03cc*/ 	.word	0x0000af90


	//   ....[29]....
        /*03d0*/ 	.word	0x0000aff0


	//   ....[30]....
        /*03d4*/ 	.word	0x0000b030


	//   ....[31]....
        /*03d8*/ 	.word	0x0000b1d0


	//   ....[32]....
        /*03dc*/ 	.word	0x0000b230


	//   ....[33]....
        /*03e0*/ 	.word	0x0000b270


	//   ....[34]....
        /*03e4*/ 	.word	0x0000b2b0


	//   ....[35]....
        /*03e8*/ 	.word	0x0000b2e0


	//   ....[36]....
        /*03ec*/ 	.word	0x0000b310


	//   ....[37]....
        /*03f0*/ 	.word	0x0000b3a0


	//   ....[38]....
        /*03f4*/ 	.word	0x0000b400


	//   ....[39]....
        /*03f8*/ 	.word	0x0000b490


	//   ....[40]....
        /*03fc*/ 	.word	0x0000e910


	//   ....[41]....
        /*0400*/ 	.word	0x0000e920


	//   ....[42]....
        /*0404*/ 	.word	0x0000ea30


	//   ....[43]....
        /*0408*/ 	.word	0x0000ea90


	//   ....[44]....
        /*040c*/ 	.word	0x0000ead0


	//   ....[45]....
        /*0410*/ 	.word	0x0000eb10


	//   ....[46]....
        /*0414*/ 	.word	0x0000eb40


	//   ....[47]....
        /*0418*/ 	.word	0x0000eb70


	//   ....[48]....
        /*041c*/ 	.word	0x0000ed00


	//   ....[49]....
        /*0420*/ 	.word	0x0000ed60


	//   ....[50]....
        /*0424*/ 	.word	0x0000eda0


	//   ....[51]....
        /*0428*/ 	.word	0x0000ede0


	//   ....[52]....
        /*042c*/ 	.word	0x0000ee10


	//   ....[53]....
        /*0430*/ 	.word	0x0000ee40


	//   ....[54]....
        /*0434*/ 	.word	0x0000ef00


	//   ....[55]....
        /*0438*/ 	.word	0x0000ef20


	//   ....[56]....
        /*043c*/ 	.word	0x0000ef90


	//   ....[57]....
        /*0440*/ 	.word	0x0000f620


	//   ....[58]....
        /*0444*/ 	.word	0x0000fbb0


	//   ....[59]....
        /*0448*/ 	.word	0x0000ffd0


	//   ....[60]....
        /*044c*/ 	.word	0x00010060


	//   ....[61]....
        /*0450*/ 	.word	0x00010100


	//   ....[62]....
        /*0454*/ 	.word	0x000101b0


	//   ....[63]....
        /*0458*/ 	.word	0x00010230


	//   ....[64]....
        /*045c*/ 	.word	0x000102b0


	//   ....[65]....
        /*0460*/ 	.word	0x00010330


	//   ....[66]....
        /*0464*/ 	.word	0x000103b0


	//   ....[67]....
        /*0468*/ 	.word	0x00010440


	//   ....[68]....
        /*046c*/ 	.word	0x000104f0


	//   ....[69]....
        /*0470*/ 	.word	0x00010570


	//   ....[70]....
        /*0474*/ 	.word	0x000105f0


	//   ....[71]....
        /*0478*/ 	.word	0x00010670


	//   ....[72]....
        /*047c*/ 	.word	0x000106f0


	//   ....[73]....
        /*0480*/ 	.word	0x00010760


	//   ....[74]....
        /*0484*/ 	.word	0x00010800


	//   ....[75]....
        /*0488*/ 	.word	0x00010890


	//   ....[76]....
        /*048c*/ 	.word	0x000109c0


	//----- nvinfo : EIATTR_REG_RECONFIG
	.align		4
.L_552:
        /*0490*/ 	.byte	0x01, 0x54
	.zero		2


	//----- nvinfo : EIATTR_SYSCALL_OFFSETS
	.align		4
        /*0494*/ 	.byte	0x04, 0x46
        /*0496*/ 	.short	(.L_554 - .L_553)


	//   ....[0]....
.L_553:
        /*0498*/ 	.word	0x00001940


	//   ....[1]....
        /*049c*/ 	.word	0x0000c120


	//   ....[2]....
        /*04a0*/ 	.word	0x0000c260


	//   ....[3]....
        /*04a4*/ 	.word	0x0000c360


	//----- nvinfo : EIATTR_MBARRIER_INSTR_OFFSETS
	.align		4
.L_554:
        /*04a8*/ 	.byte	0x04, 0x39
        /*04aa*/ 	.short	(.L_556 - .L_555)


	//   ....[0]....
.L_555:
        /*04ac*/ 	.word	0x000002a0
        /*04b0*/ 	.word	0x000000ff
        /*04b4*/ 	.word	0x00022800
        /*04b8*/ 	.short	0x0100
        /*04ba*/ 	.byte	0x08
	.zero		1


	//   ....[1]....
        /*04bc*/ 	.word	0x000002b0
        /*04c0*/ 	.word	0x000000ff
        /*04c4*/ 	.word	0x00022820
        /*04c8*/ 	.short	0x0100
        /*04ca*/ 	.byte	0x08
	.zero		1


	//   ....[2]....
        /*04cc*/ 	.word	0x000003a0
        /*04d0*/ 	.word	0x000000ff
        /*04d4*/ 	.word	0x00022830
        /*04d8*/ 	.short	0x0100
        /*04da*/ 	.byte	0x08
	.zero		1


	//   ....[3]....
        /*04dc*/ 	.word	0x000003b0
        /*04e0*/ 	.word	0x000000ff
        /*04e4*/ 	.word	0x00022840
        /*04e8*/ 	.short	0x0100
        /*04ea*/ 	.byte	0x08
	.zero		1


	//   ....[4]....
        /*04ec*/ 	.word	0x000003c0
        /*04f0*/ 	.word	0x000000ff
        /*04f4*/ 	.word	0x00022838
        /*04f8*/ 	.short	0x0100
        /*04fa*/ 	.byte	0x08
	.zero		1


	//   ....[5]....
        /*04fc*/ 	.word	0x000003d0
        /*0500*/ 	.word	0x000000ff
        /*0504*/ 	.word	0x00022848
        /*0508*/ 	.short	0x0100
        /*050a*/ 	.byte	0x08
	.zero		1


	//   ....[6]....
        /*050c*/ 	.word	0x00000500
        /*0510*/ 	.word	0x000000ff
        /*0514*/ 	.word	0x00022850
        /*0518*/ 	.short	0x0100
        /*051a*/ 	.byte	0x08
	.zero		1


	//   ....[7]....
        /*051c*/ 	.word	0x00000510
        /*0520*/ 	.word	0x000000ff
        /*0524*/ 	.word	0x00022860
        /*0528*/ 	.short	0x0100
        /*052a*/ 	.byte	0x08
	.zero		1


	//   ....[8]....
        /*052c*/ 	.word	0x00000520
        /*0530*/ 	.word	0x000000ff
        /*0534*/ 	.word	0x00022858
        /*0538*/ 	.short	0x0100
        /*053a*/ 	.byte	0x08
	.zero		1


	//   ....[9]....
        /*053c*/ 	.word	0x00000530
        /*0540*/ 	.word	0x000000ff
        /*0544*/ 	.word	0x00022868
        /*0548*/ 	.short	0x0100
        /*054a*/ 	.byte	0x08
	.zero		1


	//   ....[10]....
        /*054c*/ 	.word	0x00000620
        /*0550*/ 	.word	0x000000ff
        /*0554*/ 	.word	0x00022870
        /*0558*/ 	.short	0x0100
        /*055a*/ 	.byte	0x06
	.zero		1


	//   ....[11]....
        /*055c*/ 	.word	0x00000630
        /*0560*/ 	.word	0x000000ff
        /*0564*/ 	.word	0x00022880
        /*0568*/ 	.short	0x0100
        /*056a*/ 	.byte	0x06
	.zero		1


	//   ....[12]....
        /*056c*/ 	.word	0x00000640
        /*0570*/ 	.word	0x000000ff
        /*0574*/ 	.word	0x00022878
        /*0578*/ 	.short	0x0100
        /*057a*/ 	.byte	0x06
	.zero		1


	//   ....[13]....
        /*057c*/ 	.word	0x00000650
        /*0580*/ 	.word	0x000000ff
        /*0584*/ 	.word	0x00022888
        /*0588*/ 	.short	0x0100
        /*058a*/ 	.byte	0x06
	.zero		1


	//   ....[14]....
        /*058c*/ 	.word	0x00000780
        /*0590*/ 	.word	0x000000ff
        /*0594*/ 	.word	0x00022890
        /*0598*/ 	.short	0x0100
        /*059a*/ 	.byte	0x08
	.zero		1


	//   ....[15]....
        /*059c*/ 	.word	0x00000790
        /*05a0*/ 	.word	0x000000ff
        /*05a4*/ 	.word	0x000228a0
        /*05a8*/ 	.short	0x0100
        /*05aa*/ 	.byte	0x08
	.zero		1


	//   ....[16]....
        /*05ac*/ 	.word	0x000007a0
        /*05b0*/ 	.word	0x000000ff
        /*05b4*/ 	.word	0x00022898
        /*05b8*/ 	.short	0x0100
        /*05ba*/ 	.byte	0x08
	.zero		1


	//   ....[17]....
        /*05bc*/ 	.word	0x000007b0
        /*05c0*/ 	.word	0x000000ff
        /*05c4*/ 	.word	0x000228a8
        /*05c8*/ 	.short	0x0100
        /*05ca*/ 	.byte	0x08
	.zero		1


	//   ....[18]....
        /*05cc*/ 	.word	0x000008e0
        /*05d0*/ 	.word	0x000000ff
        /*05d4*/ 	.word	0x000228b0
        /*05d8*/ 	.short	0x0100
        /*05da*/ 	.byte	0x08
	.zero		1


	//   ....[19]....
        /*05dc*/ 	.word	0x000008f0
        /*05e0*/ 	.word	0x000000ff
        /*05e4*/ 	.word	0x000228c0
        /*05e8*/ 	.short	0x0100
        /*05ea*/ 	.byte	0x08
	.zero		1


	//   ....[20]....
        /*05ec*/ 	.word	0x00000900
        /*05f0*/ 	.word	0x000000ff
        /*05f4*/ 	.word	0x000228b8
        /*05f8*/ 	.short	0x0100
        /*05fa*/ 	.byte	0x08
	.zero		1


	//   ....[21]....
        /*05fc*/ 	.word	0x00000910
        /*0600*/ 	.word	0x000000ff
        /*0604*/ 	.word	0x000228c8
        /*0608*/ 	.short	0x0100
        /*060a*/ 	.byte	0x08
	.zero		1


	//   ....[22]....
        /*060c*/ 	.word	0x000019e0
        /*0610*/ 	.word	0x00000007
        /*0614*/ 	.word	0x00022800
        /*0618*/ 	.short	0x010a
        /*061a*/ 	.byte	0x3f
	.zero		1


	//   ....[23]....
        /*061c*/ 	.word	0x00001aa0
        /*0620*/ 	.word	0x00000006
        /*0624*/ 	.word	0x00022830
        /*0628*/ 	.short	0x010a
        /*062a*/ 	.byte	0x3f
	.zero		1


	//   ....[24]....
        /*062c*/ 	.word	0x00001ae0
        /*0630*/ 	.word	0x00000006
        /*0634*/ 	.word	0x00022830
        /*0638*/ 	.short	0x010a
        /*063a*/ 	.byte	0x3f
	.zero		1


	//   ....[25]....
        /*063c*/ 	.word	0x00002e40
        /*0640*/ 	.word	0x00000000
        /*0644*/ 	.word	0x00000000
        /*0648*/ 	.short	0x0101
        /*064a*/ 	.byte	0x3f
	.zero		1


	//   ....[26]....
        /*064c*/ 	.word	0x00003290
        /*0650*/ 	.word	0x00000006
        /*0654*/ 	.word	0x00022850
        /*0658*/ 	.short	0x010a
        /*065a*/ 	.byte	0x3f
	.zero		1


	//   ....[27]....
        /*065c*/ 	.word	0x000032d0
        /*0660*/ 	.word	0x00000006
        /*0664*/ 	.word	0x00022850
        /*0668*/ 	.short	0x010a
        /*066a*/ 	.byte	0x3f
	.zero		1


	//   ....[28]....
        /*066c*/ 	.word	0x00003650
        /*0670*/ 	.word	0x00000006
        /*0674*/ 	.word	0x00000000
        /*0678*/ 	.short	0x0101
        /*067a*/ 	.byte	0x3f
	.zero		1


	//   ....[29]....
        /*067c*/ 	.word	0x00003770
        /*0680*/ 	.word	0x000000ff
        /*0684*/ 	.word	0x00022830
        /*0688*/ 	.short	0x010a
        /*068a*/ 	.byte	0x19
	.zero		1


	//   ....[30]....
        /*068c*/ 	.word	0x000037b0
        /*0690*/ 	.word	0x000000ff
        /*0694*/ 	.word	0x00022830
        /*0698*/ 	.short	0x010a
        /*069a*/ 	.byte	0x19
	.zero		1


	//   ....[31]....
        /*069c*/ 	.word	0x00004c10
        /*06a0*/ 	.word	0x00000003
        /*06a4*/ 	.word	0x00000000
        /*06a8*/ 	.short	0x0101
        /*06aa*/ 	.byte	0x3f
	.zero		1


	//   ....[32]....
        /*06ac*/ 	.word	0x00005700
        /*06b0*/ 	.word	0x000000ff
        /*06b4*/ 	.word	0x00022850
        /*06b8*/ 	.short	0x010a
        /*06ba*/ 	.byte	0x19
	.zero		1


	//   ....[33]....
        /*06bc*/ 	.word	0x00005740
        /*06c0*/ 	.word	0x000000ff
        /*06c4*/ 	.word	0x00022850
        /*06c8*/ 	.short	0x010a
        /*06ca*/ 	.byte	0x19
	.zero		1


	//   ....[34]....
        /*06cc*/ 	.word	0x00005a30
        /*06d0*/ 	.word	0x000000bb
        /*06d4*/ 	.word	0x00000000
        /*06d8*/ 	.short	0x0101
        /*06da*/ 	.byte	0x3f
	.zero		1


	//   ....[35]....
        /*06dc*/ 	.word	0x00005b70
        /*06e0*/ 	.word	0x000000ff
        /*06e4*/ 	.word	0x00022830
        /*06e8*/ 	.short	0x010a
        /*06ea*/ 	.byte	0x18
	.zero		1


	//   ....[36]....
        /*06ec*/ 	.word	0x00005bb0
        /*06f0*/ 	.word	0x000000ff
        /*06f4*/ 	.word	0x00022830
        /*06f8*/ 	.short	0x010a
        /*06fa*/ 	.byte	0x18
	.zero		1


	//   ....[37]....
        /*06fc*/ 	.word	0x00006820
        /*0700*/ 	.word	0x0000009a
        /*0704*/ 	.word	0x00000000
        /*0708*/ 	.short	0x0101
        /*070a*/ 	.byte	0x3f
	.zero		1


	//   ....[38]....
        /*070c*/ 	.word	0x00007420
        /*0710*/ 	.word	0x000000ff
        /*0714*/ 	.word	0x00022850
        /*0718*/ 	.short	0x010a
        /*071a*/ 	.byte	0x18
	.zero		1


	//   ....[39]....
        /*071c*/ 	.word	0x00007460
        /*0720*/ 	.word	0x000000ff
        /*0724*/ 	.word	0x00022850
        /*0728*/ 	.short	0x010a
        /*072a*/ 	.byte	0x18
	.zero		1


	//   ....[40]....
        /*072c*/ 	.word	0x00007740
        /*0730*/ 	.word	0x000000b7
        /*0734*/ 	.word	0x00000000
        /*0738*/ 	.short	0x0101
        /*073a*/ 	.byte	0x3f
	.zero		1


	//   ....[41]....
        /*073c*/ 	.word	0x00009940
        /*0740*/ 	.word	0x00000066
        /*0744*/ 	.word	0x00000000
        /*0748*/ 	.short	0x0101
        /*074a*/ 	.byte	0x3f
	.zero		1


	//   ....[42]....
        /*074c*/ 	.word	0x0000c890
        /*0750*/ 	.word	0x00000008
        /*0754*/ 	.word	0x00022840
        /*0758*/ 	.short	0x010a
        /*075a*/ 	.byte	0x3f
	.zero		1


	//   ....[43]....
        /*075c*/ 	.word	0x0000cc80
        /*0760*/ 	.word	0x0000000a
        /*0764*/ 	.word	0x00022820
        /*0768*/ 	.short	0x010a
        /*076a*/ 	.byte	0x3f
	.zero		1


	//   ....[44]....
        /*076c*/ 	.word	0x0000cd40
        /*0770*/ 	.word	0x0000000b
        /*0774*/ 	.word	0x00022860
        /*0778*/ 	.short	0x010a
        /*077a*/ 	.byte	0x3f
	.zero		1


	//   ....[45]....
        /*077c*/ 	.word	0x0000d370
        /*0780*/ 	.word	0x00000002
        /*0784*/ 	.word	0x00022840
        /*0788*/ 	.short	0x010a
        /*078a*/ 	.byte	0x3f
	.zero		1


	//   ....[46]....
        /*078c*/ 	.word	0x0000d580
        /*0790*/ 	.word	0x00000002
        /*0794*/ 	.word	0x00022860
        /*0798*/ 	.short	0x010a
        /*079a*/ 	.byte	0x3f
	.zero		1


	//   ....[47]....
        /*079c*/ 	.word	0x0000db00
        /*07a0*/ 	.word	0x00000002
        /*07a4*/ 	.word	0x00022840
        /*07a8*/ 	.short	0x010a
        /*07aa*/ 	.byte	0x3f
	.zero		1


	//   ....[48]....
        /*07ac*/ 	.word	0x0000dd00
        /*07b0*/ 	.word	0x00000002
        /*07b4*/ 	.word	0x00022860
        /*07b8*/ 	.short	0x010a
        /*07ba*/ 	.byte	0x3f
	.zero		1


	//   ....[49]....
        /*07bc*/ 	.word	0x0000e200
        /*07c0*/ 	.word	0x00000002
        /*07c4*/ 	.word	0x00022840
        /*07c8*/ 	.short	0x010a
        /*07ca*/ 	.byte	0x3f
	.zero		1


	//   ....[50]....
        /*07cc*/ 	.word	0x0000e410
        /*07d0*/ 	.word	0x00000002
        /*07d4*/ 	.word	0x00022860
        /*07d8*/ 	.short	0x010a
        /*07da*/ 	.byte	0x3f
	.zero		1


	//   ....[51]....
        /*07dc*/ 	.word	0x0000f5a0
        /*07e0*/ 	.word	0x00000000
        /*07e4*/ 	.word	0x00022820
        /*07e8*/ 	.short	0x010a
        /*07ea*/ 	.byte	0x3f
	.zero		1


	//   ....[52]....
        /*07ec*/ 	.word	0x0000f760
        /*07f0*/ 	.word	0x00000006
        /*07f4*/ 	.word	0x00000000
        /*07f8*/ 	.short	0x010a
        /*07fa*/ 	.byte	0x3f
	.zero		1


	//   ....[53]....
        /*07fc*/ 	.word	0x0000f7d0
        /*0800*/ 	.word	0x00000007
        /*0804*/ 	.word	0x00000000
        /*0808*/ 	.short	0x010a
        /*080a*/ 	.byte	0x3f
	.zero		1


	//   ....[54]....
        /*080c*/ 	.word	0x0000f840
        /*0810*/ 	.word	0x00000004
        /*0814*/ 	.word	0x00000000
        /*0818*/ 	.short	0x010a
        /*081a*/ 	.byte	0x3f
	.zero		1


	//   ....[55]....
        /*081c*/ 	.word	0x0000f870
        /*0820*/ 	.word	0x00000003
        /*0824*/ 	.word	0x00000000
        /*0828*/ 	.short	0x010a
        /*082a*/ 	.byte	0x3f
	.zero		1


	//   ....[56]....
        /*082c*/ 	.word	0x0000f8d0
        /*0830*/ 	.word	0x00000007
        /*0834*/ 	.word	0x00022800
        /*0838*/ 	.short	0x010a
        /*083a*/ 	.byte	0x3f
	.zero		1


	//   ....[57]....
        /*083c*/ 	.word	0x0000f920
        /*0840*/ 	.word	0x00000006
        /*0844*/ 	.word	0x00022830
        /*0848*/ 	.short	0x010a
        /*084a*/ 	.byte	0x3f
	.zero		1


	//   ....[58]....
        /*084c*/ 	.word	0x0000f970
        /*0850*/ 	.word	0x00000006
        /*0854*/ 	.word	0x00022850
        /*0858*/ 	.short	0x010a
        /*085a*/ 	.byte	0x3f
	.zero		1


	//   ....[59]....
        /*085c*/ 	.word	0x0000f9d0
        /*0860*/ 	.word	0x00000005
        /*0864*/ 	.word	0x00022830
        /*0868*/ 	.short	0x010a
        /*086a*/ 	.byte	0x3f
	.zero		1


	//   ....[60]....
        /*086c*/ 	.word	0x0000fa20
        /*0870*/ 	.word	0x000000bb
        /*0874*/ 	.word	0x00022850
        /*0878*/ 	.short	0x010a
        /*087a*/ 	.byte	0x3f
	.zero		1


	//   ....[61]....
        /*087c*/ 	.word	0x0000fa80
        /*0880*/ 	.word	0x00000005
        /*0884*/ 	.word	0x00022830
        /*0888*/ 	.short	0x010a
        /*088a*/ 	.byte	0x3f
	.zero		1


	//   ....[62]....
        /*088c*/ 	.word	0x0000fad0
        /*0890*/ 	.word	0x000000b7
        /*0894*/ 	.word	0x00022850
        /*0898*/ 	.short	0x010a
        /*089a*/ 	.byte	0x3f
	.zero		1


	//   ....[63]....
        /*089c*/ 	.word	0x0000fc70
        /*08a0*/ 	.word	0x00000008
        /*08a4*/ 	.word	0x00022840
        /*08a8*/ 	.short	0x010a
        /*08aa*/ 	.byte	0x3f
	.zero		1


	//   ....[64]....
        /*08ac*/ 	.word	0x0000fcf0
        /*08b0*/ 	.word	0x00000008
        /*08b4*/ 	.word	0x00022820
        /*08b8*/ 	.short	0x010a
        /*08ba*/ 	.byte	0x3f
	.zero		1


	//   ....[65]....
        /*08bc*/ 	.word	0x0000fd40
        /*08c0*/ 	.word	0x0000000b
        /*08c4*/ 	.word	0x00022860
        /*08c8*/ 	.short	0x010a
        /*08ca*/ 	.byte	0x3f
	.zero		1


	//   ....[66]....
        /*08cc*/ 	.word	0x0000fd90
        /*08d0*/ 	.word	0x00000002
        /*08d4*/ 	.word	0x00022840
        /*08d8*/ 	.short	0x010a
        /*08da*/ 	.byte	0x3f
	.zero		1


	//   ....[67]....
        /*08dc*/ 	.word	0x0000fde0
        /*08e0*/ 	.word	0x00000002
        /*08e4*/ 	.word	0x00022860
        /*08e8*/ 	.short	0x010a
        /*08ea*/ 	.byte	0x3f
	.zero		1


	//   ....[68]....
        /*08ec*/ 	.word	0x0000fe30
        /*08f0*/ 	.word	0x00000002
        /*08f4*/ 	.word	0x00022840
        /*08f8*/ 	.short	0x010a
        /*08fa*/ 	.byte	0x3f
	.zero		1


	//   ....[69]....
        /*08fc*/ 	.word	0x0000fe80
        /*0900*/ 	.word	0x00000002
        /*0904*/ 	.word	0x00022860
        /*0908*/ 	.short	0x010a
        /*090a*/ 	.byte	0x3f
	.zero		1


	//   ....[70]....
        /*090c*/ 	.word	0x0000fed0
        /*0910*/ 	.word	0x00000002
        /*0914*/ 	.word	0x00022840
        /*0918*/ 	.short	0x010a
        /*091a*/ 	.byte	0x3f
	.zero		1


	//   ....[71]....
        /*091c*/ 	.word	0x0000ff20
        /*0920*/ 	.word	0x00000002
        /*0924*/ 	.word	0x00022860
        /*0928*/ 	.short	0x010a
        /*092a*/ 	.byte	0x3f
	.zero		1


	//   ....[72]....
        /*092c*/ 	.word	0x000108e0
        /*0930*/ 	.word	0x00000000
        /*0934*/ 	.word	0x00022820
        /*0938*/ 	.short	0x010a
        /*093a*/ 	.byte	0x3f
	.zero		1


	//   ....[73]....
        /*093c*/ 	.word	0x00010a80
        /*0940*/ 	.word	0x00000006
        /*0944*/ 	.word	0x00000000
        /*0948*/ 	.short	0x010a
        /*094a*/ 	.byte	0x3f
	.zero		1


	//   ....[74]....
        /*094c*/ 	.word	0x00010ad0
        /*0950*/ 	.word	0x00000007
        /*0954*/ 	.word	0x00000000
        /*0958*/ 	.short	0x010a
        /*095a*/ 	.byte	0x3f
	.zero		1


	//   ....[75]....
        /*095c*/ 	.word	0x00010b20
        /*0960*/ 	.word	0x00000004
        /*0964*/ 	.word	0x00000000
        /*0968*/ 	.short	0x010a
        /*096a*/ 	.byte	0x3f
	.zero		1


	//----- nvinfo : EIATTR_NUM_MBARRIERS
	.align		4
.L_556:
        /*096c*/ 	.byte	0x03, 0x38
        /*096e*/ 	.short	0x0016


	//----- nvinfo : EIATTR_EXIT_INSTR_OFFSETS
	.align		4
        /*0970*/ 	.byte	0x04, 0x1c
        /*0972*/ 	.short	(.L_558 - .L_557)


	//   ....[0]....
.L_557:
        /*0974*/ 	.word	0x00000a90


	//   ....[1]....
        /*0978*/ 	.word	0x0000acf0


	//   ....[2]....
        /*097c*/ 	.word	0x0000ad50


	//   ....[3]....
        /*0980*/ 	.word	0x0000f8c0


	//----- nvinfo : EIATTR_MAX_THREADS
	.align		4
.L_558:
        /*0984*/ 	.byte	0x04, 0x05
        /*0986*/ 	.short	(.L_560 - .L_559)
.L_559:
        /*0988*/ 	.word	0x00000180
        /*098c*/ 	.word	0x00000001
        /*0990*/ 	.word	0x00000001


	//----- nvinfo : EIATTR_CRS_STACK_SIZE
	.align		4
.L_560:
        /*0994*/ 	.byte	0x04, 0x1e
        /*0996*/ 	.short	(.L_562 - .L_561)
.L_561:
        /*0998*/ 	.word	0x00000000


	//----- nvinfo : EIATTR_CBANK_PARAM_SIZE
	.align		4
.L_562:
        /*099c*/ 	.byte	0x03, 0x19
        /*099e*/ 	.short	0x0a70


	//----- nvinfo : EIATTR_PARAM_CBANK
	.align		4
        /*09a0*/ 	.byte	0x04, 0x0a
        /*09a2*/ 	.short	(.L_564 - .L_563)
	.align		4
.L_563:
        /*09a4*/ 	.word	index@(.nv.constant0._ZN7cutlass13device_kernelIN5flash11enable_sm90INS1_16FlashAttnFwdSm90INS1_25CollectiveMainloopFwdSm90ILi2EN4cute5tupleIJNS5_1CILi1EEES8_S8_EEENS6_IJNS7_ILi128EEENS7_ILi96EEENS7_ILi64EEEEEELi256ENS_6half_tEfNS_4arch4Sm90ELb1ELb0ELb0ELb1ELb0ELb0ELb0ELb1ELb0ELb0ELb0ELb0EEENS1_21CollectiveEpilogueFwdINS6_IJSA_NS7_ILi256EEESB_EEES9_SE_SG_Li256ELb1ELb0ELb0ELb0EEENS1_36VarlenDynamicPersistentTileSchedulerILi128ELi96ELi256ELi32ELb0ELb0ELb1ELb1ELb1ELb1EEEEEEEEEvNT_6ParamsE)
        /*09a8*/ 	.short	0x0210
        /*09aa*/ 	.short	0x0a70


	//----- nvinfo : EIATTR_SW_WAR
	.align		4
.L_564:
        /*09ac*/ 	.byte	0x04, 0x36
        /*09ae*/ 	.short	(.L_566 - .L_565)
.L_565:
        /*09b0*/ 	.word	0x00000008
.L_566:


//--------------------- .nv.info._ZN7cutlass13device_kernelIN5flash11enable_sm90INS1_16FlashAttnFwdSm90INS1_25CollectiveMainloopFwdSm90ILi2EN4cute5tupleIJNS5_1CILi1EEES8_S8_EEENS6_IJNS7_ILi128EEENS7_ILi96EEENS7_ILi64EEEEEELi256ENS_6half_tEfNS_4arch4Sm90ELb1ELb0ELb0ELb1ELb0ELb1ELb0ELb1ELb0ELb0ELb0ELb0EEENS1_21CollectiveEpilogueFwdINS6_IJSA_NS7_ILi256EEESB_EEES9_SE_SG_Li256ELb1ELb0ELb0ELb0EEENS1_36VarlenDynamicPersistentTileSchedulerILi128ELi96ELi256ELi32ELb0ELb0ELb1ELb1ELb1ELb1EEEEEEEEEvNT_6ParamsE --------------------------
	.section	.nv.info._ZN7cutlass13device_kernelIN5flash11enable_sm90INS1_16FlashAttnFwdSm90INS1_25CollectiveMainloopFwdSm90ILi2EN4cute5tupleIJNS5_1CILi1EEES8_S8_EEENS6_IJNS7_ILi128EEENS7_ILi96EEENS7_ILi64EEEEEELi256ENS_6half_tEfNS_4arch4Sm90ELb1ELb0ELb0ELb1ELb0ELb1ELb0ELb1ELb0ELb0ELb0ELb0EEENS1_21CollectiveEpilogueFwdINS6_IJSA_NS7_ILi256EEESB_EEES9_SE_SG_Li256ELb1ELb0ELb0ELb0EEENS1_36VarlenDynamicPersistentTileSchedulerILi128ELi96ELi256ELi32ELb0ELb0ELb1ELb1ELb1ELb1EEEEEEEEEvNT_6ParamsE,"",@"SHT_CUDA_INFO"
	.sectionflags	@""
	.align	4


	//----- nvinfo : EIATTR_CUDA_API_VERSION
	.align		4
        /*0000*/ 	.byte	0x04, 0x37
        /*0002*/ 	.short	(.L_568 - .L_567)
.L_567:
        /*0004*/ 	.word	0x00000082


	//----- nvinfo : EIATTR_KPARAM_INFO
	.align		4
.L_568:
        /*0008*/ 	.byte	0x04, 0x17
        /*000a*/ 	.short	(.L_570 - .L_569)
.L_569:
        /*000c*/ 	.word	0x00000000
        /*0010*/ 	.short	0x0000
        /*0012*/ 	.short	0x0070
        /*0014*/ 	.byte	0x00, 0xf0, 0x01, 0x28


	//----- nvinfo : EIATTR_SPARSE_MMA_MASK
	.align		4
.L_570:
        /*0018*/ 	.byte	0x03, 0x50
        /*001a*/ 	.short	0x0000


	//----- nvinfo : EIATTR_MAXREG_COUNT
	.align		4
        /*001c*/ 	.byte	0x03, 0x1b
        /*001e*/ 	.short	0x00a8


	//----- nvinfo : EIATTR_NUM_BARRIERS
	.align		4
        /*0020*/ 	.byte	0x02, 0x4c
        /*0022*/ 	.byte	0x10
	.zero		1


	//----- nvinfo : EIATTR_EXTERNS
	.align		4
        /*0024*/ 	.byte	0x04, 0x0f
        /*0026*/ 	.short	(.L_572 - .L_571)


	//   ....[0]....
	.align		4
.L_571:
        /*0028*/ 	.word	index@(__assertfail)


	//----- nvinfo : EIATTR_ANNOTATIONS
	.align		4
.L_572:
        /*002c*/ 	.byte	0x04, 0x55
        /*002e*/ 	.short	(.L_574 - .L_573)


	//   ....[0]....
.L_573:
        /* <DEDUP_REMOVED lines=41> */


	//----- nvinfo : EIATTR_MERCURY_ISA_VERSION
	.align		4
.L_574:
        /*02b0*/ 	.byte	0x03, 0x5f
        /*02b2*/ 	.short	0x0101


	//----- nvinfo : EIATTR_UNUSED_LOAD_BYTE_OFFSET
	.align		4
        /*02b4*/ 	.byte	0x04, 0x44
        /*02b6*/ 	.short	(.L_576 - .L_575)


	//   ....[0]....
.L_575:
        /*02b8*/ 	.word	0x00000b10
        /*02bc*/ 	.word	0x0000fff0


	//   ....[1]....
        /*02c0*/ 	.word	0x0000f8b0
        /*02c4*/ 	.word	0x0000fff0


	//----- nvinfo : EIATTR_INT_WARP_WIDE_INSTR_OFFSETS
	.align		4
.L_576:
        /*02c8*/ 	.byte	0x04, 0x31
        /*02ca*/ 	.short	(.L_578 - .L_577)


	//   ....[0]....
.L_577:
        /*02cc*/ 	.word	0x000001c0


	//   ....[1]....
        /*02d0*/ 	.word	0x00000200


	//   ....[2]....
        /*02d4*/ 	.word	0x00000270


	//   ....[3]....
        /*02d8*/ 	.word	0x00014350


	//   ....[4]....
        /*02dc*/ 	.word	0x000143e0


	//   ....[5]....
        /*02e0*/ 	.word	0x00014860


	//   ....[6]....
        /*02e4*/ 	.word	0x00014890


	//   ....[7]....
        /*02e8*/ 	.word	0x00016c30


	//   ....[8]....
        /*02ec*/ 	.word	0x00016cc0


	//----- nvinfo : EIATTR_COOP_GROUP_MASK_REGIDS
	.align		4
.L_578:
        /*02f0*/ 	.byte	0x04, 0x29
        /*02f2*/ 	.short	(.L_580 - .L_579)


	//   ....[0]....
.L_579:
        /*02f4*/ 	.word	0xffffffff


	//   ....[1]....
        /*02f8*/ 	.word	0xffffffff


	//   ....[2]....
        /*02fc*/ 	.word	0xffffffff


	//   ....[3]....
        /*0300*/ 	.word	0xffffffff


	//   ....[4]....
        /*0304*/ 	.word	0xffffffff


	//   ....[5]....
        /*0308*/ 	.word	0xffffffff


	//   ....[6]....
        /*030c*/ 	.word	0xffffffff


	//   ....[7]....
        /*0310*/ 	.word	0xffffffff


	//   ....[8]....
        /*0314*/ 	.word	0xffffffff


	//   ....[9]....
        /*0318*/ 	.word	0xffffffff


	//   ....[10]....
        /*031c*/ 	.word	0xffffffff


	//   ....[11]....
        /*0320*/ 	.word	0xffffffff


	//   ....[12]....
        /*0324*/ 	.word	0xffffffff


	//   ....[13]....
        /*0328*/ 	.word	0xffffffff


	//   ....[14]....
        /*032c*/ 	.word	0xffffffff


	//   ....[15]....
        /*0330*/ 	.word	0xffffffff


	//   ....[16]....
        /*0334*/ 	.word	0xffffffff


	//   ....[17]....
        /*0338*/ 	.word	0xffffffff


	//   ....[18]....
        /*033c*/ 	.word	0xffffffff


	//   ....[19]....
        /*0340*/ 	.word	0xffffffff


	//   ....[20]....
        /*0344*/ 	.word	0xffffffff


	//   ....[21]....
        /*0348*/ 	.word	0xffffffff


	//   ....[22]....
        /*034c*/ 	.word	0xffffffff


	//   ....[23]....
        /*0350*/ 	.word	0xffffffff


	//   ....[24]....
        /*0354*/ 	.word	0xffffffff


	//   ....[25]....
        /*0358*/ 	.word	0xffffffff


	//   ....[26]....
        /*035c*/ 	.word	0xffffffff


	//   ....[27]....
        /*0360*/ 	.word	0xffffffff


	//   ....[28]....
        /*0364*/ 	.word	0xffffffff


	//   ....[29]....
        /*0368*/ 	.word	0xffffffff


	//   ....[30]....
        /*036c*/ 	.word	0xffffffff


	//   ....[31]....
        /*0370*/ 	.word	0xffffffff


	//   ....[32]....
        /*0374*/ 	.word	0xffffffff


	//   ....[33]....
        /*0378*/ 	.word	0xffffffff


	//   ....[34]....
        /*037c*/ 	.word	0xffffffff


	//   ....[35]....
        /*0380*/ 	.word	0xffffffff


	//   ....[36]....
        /*0384*/ 	.word	0xffffffff


	//   ....[37]....
        /*0388*/ 	.word	0xffffffff


	//   ....[38]....
        /*038c*/ 	.word	0xffffffff


	//   ....[39]....
        /*0390*/ 	.word	0xffffffff


	//   ....[40]....
        /*0394*/ 	.word	0xffffffff


	//   ....[41]....
        /*0398*/ 	.word	0xffffffff


	//   ....[42]....
        /*039c*/ 	.word	0xffffffff


	//   ....[43]....
        /*03a0*/ 	.word	0xffffffff


	//   ....[44]....
        /*03a4*/ 	.word	0xffffffff


	//   ....[45]....
        /*03a8*/ 	.word	0xffffffff


	//   ....[46]....
        /*03ac*/ 	.word	0xffffffff


	//   ....[47]....
        /*03b0*/ 	.word	0xffffffff


	//   ....[48]....
        /*03b4*/ 	.word	0xffffffff


	//   ....[49]....
        /*03b8*/ 	.word	0xffffffff


	//   ....[50]....
        /*03bc*/ 	.word	0xffffffff


	//   ....[51]....
        /*03c0*/ 	.word	0xffffffff


	//   ....[52]....
        /*03c4*/ 	.word	0xffffffff


	//   ....[53]....
        /*03c8*/ 	.word	0xffffffff


	//   ....[54]....
        /*03cc*/ 	.word	0xffffffff


	//   ....[55]....
        /*03d0*/ 	.word	0xffffffff


	//   ....[56]....
        /*03d4*/ 	.word	0xffffffff


	//   ....[57]....
        /*03d8*/ 	.word	0xffffffff


	//   ....[58]....
        /*03dc*/ 	.word	0x0500000f


	//   ....[59]....
        /*03e0*/ 	.word	0x0500000f


	//   ....[60]....
        /*03e4*/ 	.word	0x0500000f


	//   ....[61]....
        /*03e8*/ 	.word	0x0500000f


	//   ....[62]....
        /*03ec*/ 	.word	0x0500000f


	//   ....[63]....
        /*03f0*/ 	.word	0x0500000f


	//   ....[64]....
        /*03f4*/ 	.word	0x0500000f


	//   ....[65]....
        /*03f8*/ 	.word	0x0500000f


	//   ....[66]....
        /*03fc*/ 	.word	0x0500000f


	//   ....[67]....
        /*0400*/ 	.word	0x0500000f


	//   ....[68]....
        /*0404*/ 	.word	0x0500000f


	//   ....[69]....
        /*0408*/ 	.word	0x0500000f


	//   ....[70]....
        /*040c*/ 	.word	0x0500000f


	//   ....[71]....
        /*0410*/ 	.word	0x0500000f


	//   ....[72]....
        /*0414*/ 	.word	0x0500000f


	//   ....[73]....
        /*0418*/ 	.word	0x0500000f


	//   ....[74]....
        /*041c*/ 	.word	0x0500000f


	//   ....[75]....
        /*0420*/ 	.word	0x0500000f


	//   ....[76]....
        /*0424*/ 	.word	0x0500000f


	//   ....[77]....
        /*0428*/ 	.word	0x0500000f


	//   ....[78]....
        /*042c*/ 	.word	0x0500000f


	//   ....[79]....
        /*0430*/ 	.word	0x0500000f


	//   ....[80]....
        /*0434*/ 	.word	0x0500000f


	//   ....[81]....
        /*0438*/ 	.word	0x0500000f


	//   ....[82]....
        /*043c*/ 	.word	0x0500000f


	//   ....[83]....
        /*0440*/ 	.word	0x0500000f


	//   ....[84]....
        /*0444*/ 	.word	0x0500000f


	//   ....[85]....
        /*0448*/ 	.word	0x0500000f


	//   ....[86]....
        /*044c*/ 	.word	0x0500000f


	//   ....[87]....
        /*0450*/ 	.word	0x0500000f


	//   ....[88]....
        /*0454*/ 	.word	0x0500000f


	//   ....[89]....
        /*0458*/ 	.word	0x0500000f


	//   ....[90]....
        /*045c*/ 	.word	0x0500000f


	//   ....[91]....
        /*0460*/ 	.word	0x0500000f


	//   ....[92]....
        /*0464*/ 	.word	0x0500000f


	//   ....[93]....
        /*0468*/ 	.word	0x0500000f


	//   ....[94]....
        /*046c*/ 	.word	0x0500000f


	//----- nvinfo : EIATTR_COOP_GROUP_INSTR_OFFSETS
	.align		4
.L_580:
        /*0470*/ 	.byte	0x04, 0x28
        /*0472*/ 	.short	(.L_582 - .L_581)


	//   ....[0]....
.L_581:
        /*0474*/ 	.word	0x00000070


	//   ....[1]....
        /*0478*/ 	.word	0x000001d0


	//   ....[2]....
        /*047c*/ 	.word	0x00000220


	//   ....[3]....
        /*0480*/ 	.word	0x00000450


	//   ....[4]....
        /*0484*/ 	.word	0x000005b0


	//   ....[5]....
        /*0488*/ 	.word	0x000006d0


	//   ....[6]....
        /*048c*/ 	.word	0x00000830


	//   ....[7]....
        /*0490*/ 	.word	0x00005a80


	//   ....[8]....
        /*0494*/ 	.word	0x00009410


	//   ....[9]....
        /*0498*/ 	.word	0x000094f0


	//   ....[10]....
        /*049c*/ 	.word	0x00009b00


	//   ....[11]....
        /*04a0*/ 	.word	0x00009b80


	//   ....[12]....
        /*04a4*/ 	.word	0x0000b190


	//   ....[13]....
        /*04a8*/ 	.word	0x0000b1b0


	//   ....[14]....
        /*04ac*/ 	.word	0x0000bba0


	//   ....[15]....
        /*04b0*/ 	.word	0x0000bd70


	//   ....[16]....
        /*04b4*/ 	.word	0x0000d470


	//   ....[17]....
        /*04b8*/ 	.word	0x0000d490


	//   ....[18]....
        /*04bc*/ 	.word	0x0000d9c0


	//   ....[19]....
        /*04c0*/ 	.word	0x0000db90


	//   ....[20]....
        /*04c4*/ 	.word	0x0000ee30


	//   ....[21]....
        /*04c8*/ 	.word	0x0000ee90


	//   ....[22]....
        /*04cc*/ 	.word	0x0000eef0


	//   ....[23]....
        /*04d0*/ 	.word	0x0000ef20


	//   ....[24]....
        /*04d4*/ 	.word	0x00012220


	//   ....[25]....
        /*04d8*/ 	.word	0x000123b0


	//   ....[26]....
        /*04dc*/ 	.word	0x000123e0


	//   ....[27]....
        /*04e0*/ 	.word	0x00012410


	//   ....[28]....
        /*04e4*/ 	.word	0x00012450


	//   ....[29]....
        /*04e8*/ 	.word	0x000124a0


	//   ....[30]....
        /*04ec*/ 	.word	0x00012500


	//   ....[31]....
        /*04f0*/ 	.word	0x000126e0


	//   ....[32]....
        /*04f4*/ 	.word	0x00012740


	//   ....[33]....
        /*04f8*/ 	.word	0x00012780


	//   ....[34]....
        /*04fc*/ 	.word	0x000127c0


	//   ....[35]....
        /*0500*/ 	.word	0x000127f0


	//   ....[36]....
        /*0504*/ 	.word	0x00012820


	//   ....[37]....
        /*0508*/ 	.word	0x000128b0


	//   ....[38]....
        /*050c*/ 	.word	0x00012910


	//   ....[39]....
        /*0510*/ 	.word	0x000129a0


	//   ....[40]....
        /*0514*/ 	.word	0x00016d50


	//   ....[41]....
        /*0518*/ 	.word	0x00016d60


	//   ....[42]....
        /*051c*/ 	.word	0x00016e70


	//   ....[43]....
        /*0520*/ 	.word	0x00016ed0


	//   ....[44]....
        /*0524*/ 	.word	0x00016f10


	//   ....[45]....
        /*0528*/ 	.word	0x00016f50


	//   ....[46]....
        /*052c*/ 	.word	0x00016f80


	//   ....[47]....
        /*0530*/ 	.word	0x00016fb0


	//   ....[48]....
        /*0534*/ 	.word	0x00017140


	//   ....[49]....
        /*0538*/ 	.word	0x000171a0


	//   ....[50]....
        /*053c*/ 	.word	0x000171e0


	//   ....[51]....
        /*0540*/ 	.word	0x00017220


	//   ....[52]....
        /*0544*/ 	.word	0x00017250


	//   ....[53]....
        /*0548*/ 	.word	0x00017280


	//   ....[54]....
        /*054c*/ 	.word	0x00017340


	//   ....[55]....
        /*0550*/ 	.word	0x00017360


	//   ....[56]....
        /*0554*/ 	.word	0x000173d0


	//   ....[57]....
        /*0558*/ 	.word	0x00017a60


	//   ....[58]....
        /*055c*/ 	.word	0x00017ea0


	//   ....[59]....
        /*0560*/ 	.word	0x00017f40


	//   ....[60]....
        /*0564*/ 	.word	0x00017fe0


	//   ....[61]....
        /*0568*/ 	.word	0x00018080


	//   ....[62]....
        /*056c*/ 	.word	0x00018120


	//   ....[63]....
        /*0570*/ 	.word	0x000181c0


	//   ....[64]....
        /*0574*/ 	.word	0x00018260


	//   ....[65]....
        /*0578*/ 	.word	0x00018300


	//   ....[66]....
        /*057c*/ 	.word	0x000183a0


	//   ....[67]....
        /*0580*/ 	.word	0x00018490


	//   ....[68]....
        /*0584*/ 	.word	0x00018530


	//   ....[69]....
        /*0588*/ 	.word	0x000185d0


	//   ....[70]....
        /*058c*/ 	.word	0x00018670


	//   ....[71]....
        /*0590*/ 	.word	0x00018710


	//   ....[72]....
        /*0594*/ 	.word	0x000187b0


	//   ....[73]....
        /*0598*/ 	.word	0x00018850


	//   ....[74]....
        /*059c*/ 	.word	0x000188f0


	//   ....[75]....
        /*05a0*/ 	.word	0x00018bf0


	//   ....[76]....
        /*05a4*/ 	.word	0x00018ed0


	//   ....[77]....
        /*05a8*/ 	.word	0x000192f0


	//   ....[78]....
        /*05ac*/ 	.word	0x00019380


	//   ....[79]....
        /*05b0*/ 	.word	0x00019420


	//   ....[80]....
        /*05b4*/ 	.word	0x000194d0


	//   ....[81]....
        /*05b8*/ 	.word	0x00019550


	//   ....[82]....
        /*05bc*/ 	.word	0x000195d0


	//   ....[83]....
        /*05c0*/ 	.word	0x00019650


	//   ....[84]....
        /*05c4*/ 	.word	0x000196d0


	//   ....[85]....
        /*05c8*/ 	.word	0x00019760


	//   ....[86]....
        /*05cc*/ 	.word	0x00019810


	//   ....[87]....
        /*05d0*/ 	.word	0x00019890


	//   ....[88]....
        /*05d4*/ 	.word	0x00019910


	//   ....[89]....
        /*05d8*/ 	.word	0x00019990


	//   ....[90]....
        /*05dc*/ 	.word	0x00019a10


	//   ....[91]....
        /*05e0*/ 	.word	0x00019a80


	//   ....[92]....
        /*05e4*/ 	.word	0x00019b20


	//   ....[93]....
        /*05e8*/ 	.word	0x00019bb0


	//   ....[94]....
        /*05ec*/ 	.word	0x00019ce0


	//----- nvinfo : EIATTR_REG_RECONFIG
	.align		4
.L_582:
        /*05f0*/ 	.byte	0x01, 0x54
	.zero		2


	//----- nvinfo : EIATTR_SYSCALL_OFFSETS
	.align		4
        /*05f4*/ 	.byte	0x04, 0x46
        /*05f6*/ 	.short	(.L_584 - .L_583)


	//   ....[0]....
.L_583:
        /*05f8*/ 	.word	0x00001780


	//   ....[1]....
        /*05fc*/ 	.word	0x000018d0


	//   ....[2]....
        /*0600*/ 	.word	0x00005c20


	//   ....[3]....
        /*0604*/ 	.word	0x000060b0


	//   ....[4]....
        /*0608*/ 	.word	0x00014570


	//   ....[5]....
        /*060c*/ 	.word	0x000146b0


	//   ....[6]....
        /*0610*/ 	.word	0x000147b0


	//----- nvinfo : EIATTR_MBARRIER_INSTR_OFFSETS
	.align		4
.L_584:
        /*0614*/ 	.byte	0x04, 0x39
        /*0616*/ 	.short	(.L_586 - .L_585)


	//   ....[0]....
.L_585:
        /*0618*/ 	.word	0x00000300
        /*061c*/ 	.word	0x000000ff
        /*0620*/ 	.word	0x00022800
        /*0624*/ 	.short	0x0100
        /*0626*/ 	.byte	0x08
	.zero		1


	//   ....[1]....
        /*0628*/ 	.word	0x00000310
        /*062c*/ 	.word	0x000000ff
        /*0630*/ 	.word	0x00022820
        /*0634*/ 	.short	0x0100
        /*0636*/ 	.byte	0x08
	.zero		1


	//   ....[2]....
        /*0638*/ 	.word	0x00000400
        /*063c*/ 	.word	0x000000ff
        /*0640*/ 	.word	0x00022830
        /*0644*/ 	.short	0x0100
        /*0646*/ 	.byte	0x08
	.zero		1


	//   ....[3]....
        /*0648*/ 	.word	0x00000410
        /*064c*/ 	.word	0x000000ff
        /*0650*/ 	.word	0x00022840
        /*0654*/ 	.short	0x0100
        /*0656*/ 	.byte	0x08
	.zero		1


	//   ....[4]....
        /*0658*/ 	.word	0x00000420
        /*065c*/ 	.word	0x000000ff
        /*0660*/ 	.word	0x00022838
        /*0664*/ 	.short	0x0100
        /*0666*/ 	.byte	0x08
	.zero		1


	//   ....[5]....
        /*0668*/ 	.word	0x00000430
        /*066c*/ 	.word	0x000000ff
        /*0670*/ 	.word	0x00022848
        /*0674*/ 	.short	0x0100
        /*0676*/ 	.byte	0x08
	.zero		1


	//   ....[6]....
        /*0678*/ 	.word	0x00000560
        /*067c*/ 	.word	0x000000ff
        /*0680*/ 	.word	0x00022850
        /*0684*/ 	.short	0x0100
        /*0686*/ 	.byte	0x08
	.zero		1


	//   ....[7]....
        /*0688*/ 	.word	0x00000570
        /*068c*/ 	.word	0x000000ff
        /*0690*/ 	.word	0x00022860
        /*0694*/ 	.short	0x0100
        /*0696*/ 	.byte	0x08
	.zero		1


	//   ....[8]....
        /*0698*/ 	.word	0x00000580
        /*069c*/ 	.word	0x000000ff
        /*06a0*/ 	.word	0x00022858
        /*06a4*/ 	.short	0x0100
        /*06a6*/ 	.byte	0x08
	.zero		1


	//   ....[9]....
        /*06a8*/ 	.word	0x00000590
        /*06ac*/ 	.word	0x000000ff
        /*06b0*/ 	.word	0x00022868
        /*06b4*/ 	.short	0x0100
        /*06b6*/ 	.byte	0x08
	.zero		1


	//   ....[10]....
        /*06b8*/ 	.word	0x00000680
        /*06bc*/ 	.word	0x000000ff
        /*06c0*/ 	.word	0x00022870
        /*06c4*/ 	.short	0x0100
        /*06c6*/ 	.byte	0x06
	.zero		1


	//   ....[11]....
        /*06c8*/ 	.word	0x00000690
        /*06cc*/ 	.word	0x000000ff
        /*06d0*/ 	.word	0x00022880
        /*06d4*/ 	.short	0x0100
        /*06d6*/ 	.byte	0x06
	.zero		1


	//   ....[12]....
        /*06d8*/ 	.word	0x000006a0
        /*06dc*/ 	.word	0x000000ff
        /*06e0*/ 	.word	0x00022878
        /*06e4*/ 	.short	0x0100
        /*06e6*/ 	.byte	0x06
	.zero		1


	//   ....[13]....
        /*06e8*/ 	.word	0x000006b0
        /*06ec*/ 	.word	0x000000ff
        /*06f0*/ 	.word	0x00022888
        /*06f4*/ 	.short	0x0100
        /*06f6*/ 	.byte	0x06
	.zero		1


	//   ....[14]....
        /*06f8*/ 	.word	0x000007e0
        /*06fc*/ 	.word	0x000000ff
        /*0700*/ 	.word	0x00022890
        /*0704*/ 	.short	0x0100
        /*0706*/ 	.byte	0x08
	.zero		1


	//   ....[15]....
        /*0708*/ 	.word	0x000007f0
        /*070c*/ 	.word	0x000000ff
        /*0710*/ 	.word	0x000228a0
        /*0714*/ 	.short	0x0100
        /*0716*/ 	.byte	0x08
	.zero		1


	//   ....[16]....
        /*0718*/ 	.word	0x00000800
        /*071c*/ 	.word	0x000000ff
        /*0720*/ 	.word	0x00022898
        /*0724*/ 	.short	0x0100
        /*0726*/ 	.byte	0x08
	.zero		1


	//   ....[17]....
        /*0728*/ 	.word	0x00000810
        /*072c*/ 	.word	0x000000ff
        /*0730*/ 	.word	0x000228a8
        /*0734*/ 	.short	0x0100
        /*0736*/ 	.byte	0x08
	.zero		1


	//   ....[18]....
        /*0738*/ 	.word	0x00000940
        /*073c*/ 	.word	0x000000ff
        /*0740*/ 	.word	0x000228b0
        /*0744*/ 	.short	0x0100
        /*0746*/ 	.byte	0x08
	.zero		1


	//   ....[19]....
        /*0748*/ 	.word	0x00000950
        /*074c*/ 	.word	0x000000ff
        /*0750*/ 	.word	0x000228c0
        /*0754*/ 	.short	0x0100
        /*0756*/ 	.byte	0x08
	.zero		1


	//   ....[20]....
        /*0758*/ 	.word	0x00000960
        /*075c*/ 	.word	0x000000ff
        /*0760*/ 	.word	0x000228b8
        /*0764*/ 	.short	0x0100
        /*0766*/ 	.byte	0x08
	.zero		1


	//   ....[21]....
        /*0768*/ 	.word	0x00000970
        /*076c*/ 	.word	0x000000ff
        /*0770*/ 	.word	0x000228c8
        /*0774*/ 	.short	0x0100
        /*0776*/ 	.byte	0x08
	.zero		1


	//   ....[22]....
        /*0778*/ 	.word	0x00002b50
        /*077c*/ 	.word	0x00000058
        /*0780*/ 	.word	0x00022890
        /*0784*/ 	.short	0x010a
        /*0786*/ 	.byte	0x3f
	.zero		1


	//   ....[23]....
        /*0788*/ 	.word	0x00003cd0
        /*078c*/ 	.word	0x00000058
        /*0790*/ 	.word	0x00022890
        /*0794*/ 	.short	0x010a
        /*0796*/ 	.byte	0x3f
	.zero		1


	//   ....[24]....
        /*0798*/ 	.word	0x00004ca0
        /*079c*/ 	.word	0x00000058
        /*07a0*/ 	.word	0x00022890
        /*07a4*/ 	.short	0x010a
        /*07a6*/ 	.byte	0x3f
	.zero		1


	//   ....[25]....
        /*07a8*/ 	.word	0x00004eb0
        /*07ac*/ 	.word	0x00000004
        /*07b0*/ 	.word	0x00000000
        /*07b4*/ 	.short	0x0101
        /*07b6*/ 	.byte	0x3f
	.zero		1


	//   ....[26]....
        /*07b8*/ 	.word	0x00004ef0
        /*07bc*/ 	.word	0x00000058
        /*07c0*/ 	.word	0x000228b0
        /*07c4*/ 	.short	0x010a
        /*07c6*/ 	.byte	0x3f
	.zero		1


	//   ....[27]....
        /*07c8*/ 	.word	0x00005540
        /*07cc*/ 	.word	0x00000058
        /*07d0*/ 	.word	0x00000000
        /*07d4*/ 	.short	0x0101
        /*07d6*/ 	.byte	0x3f
	.zero		1


	//   ....[28]....
        /*07d8*/ 	.word	0x00005cb0
        /*07dc*/ 	.word	0x00000012
        /*07e0*/ 	.word	0x00022800
        /*07e4*/ 	.short	0x010a
        /*07e6*/ 	.byte	0x3f
	.zero		1


	//   ....[29]....
        /*07e8*/ 	.word	0x00005d00
        /*07ec*/ 	.word	0x00000012
        /*07f0*/ 	.word	0x00022800
        /*07f4*/ 	.short	0x010a
        /*07f6*/ 	.byte	0x3f
	.zero		1


	//   ....[30]....
        /*07f8*/ 	.word	0x00006920
        /*07fc*/ 	.word	0x00000012
        /*0800*/ 	.word	0x00022800
        /*0804*/ 	.short	0x010a
        /*0806*/ 	.byte	0x3f
	.zero		1


	//   ....[31]....
        /*0808*/ 	.word	0x00007c50
        /*080c*/ 	.word	0x00000012
        /*0810*/ 	.word	0x00022800
        /*0814*/ 	.short	0x010a
        /*0816*/ 	.byte	0x3f
	.zero		1


	//   ....[32]....
        /*0818*/ 	.word	0x00008b30
        /*081c*/ 	.word	0x00000014
        /*0820*/ 	.word	0x00022830
        /*0824*/ 	.short	0x010a
        /*0826*/ 	.byte	0x3f
	.zero		1


	//   ....[33]....
        /*0828*/ 	.word	0x00008bd0
        /*082c*/ 	.word	0x00000014
        /*0830*/ 	.word	0x00022830
        /*0834*/ 	.short	0x010a
        /*0836*/ 	.byte	0x3f
	.zero		1


	//   ....[34]....
        /*0838*/ 	.word	0x00009ff0
        /*083c*/ 	.word	0x00000003
        /*0840*/ 	.word	0x00000000
        /*0844*/ 	.short	0x0101
        /*0846*/ 	.byte	0x3f
	.zero		1


	//   ....[35]....
        /*0848*/ 	.word	0x0000a430
        /*084c*/ 	.word	0x00000014
        /*0850*/ 	.word	0x00022850
        /*0854*/ 	.short	0x010a
        /*0856*/ 	.byte	0x3f
	.zero		1


	//   ....[36]....
        /*0858*/ 	.word	0x0000a480
        /*085c*/ 	.word	0x00000014
        /*0860*/ 	.word	0x00022850
        /*0864*/ 	.short	0x010a
        /*0866*/ 	.byte	0x3f
	.zero		1


	//   ....[37]....
        /*0868*/ 	.word	0x0000a8c0
        /*086c*/ 	.word	0x00000014
        /*0870*/ 	.word	0x00000000
        /*0874*/ 	.short	0x0101
        /*0876*/ 	.byte	0x3f
	.zero		1


	//   ....[38]....
        /*0878*/ 	.word	0x0000a9a0
        /*087c*/ 	.word	0x00000015
        /*0880*/ 	.word	0x00022830
        /*0884*/ 	.short	0x010a
        /*0886*/ 	.byte	0x3f
	.zero		1


	//   ....[39]....
        /*0888*/ 	.word	0x0000aa00
        /*088c*/ 	.word	0x00000015
        /*0890*/ 	.word	0x00022830
        /*0894*/ 	.short	0x010a
        /*0896*/ 	.byte	0x3f
	.zero		1


	//   ....[40]....
        /*0898*/ 	.word	0x0000c0f0
        /*089c*/ 	.word	0x0000009a
        /*08a0*/ 	.word	0x00000000
        /*08a4*/ 	.short	0x0101
        /*08a6*/ 	.byte	0x3f
	.zero		1


	//   ....[41]....
        /*08a8*/ 	.word	0x0000caf0
        /*08ac*/ 	.word	0x00000015
        /*08b0*/ 	.word	0x00022850
        /*08b4*/ 	.short	0x010a
        /*08b6*/ 	.byte	0x3f
	.zero		1


	//   ....[42]....
        /*08b8*/ 	.word	0x0000cb40
        /*08bc*/ 	.word	0x00000015
        /*08c0*/ 	.word	0x00022850
        /*08c4*/ 	.short	0x010a
        /*08c6*/ 	.byte	0x3f
	.zero		1


	//   ....[43]....
        /*08c8*/ 	.word	0x0000cf10
        /*08cc*/ 	.word	0x00000015
        /*08d0*/ 	.word	0x00000000
        /*08d4*/ 	.short	0x0101
        /*08d6*/ 	.byte	0x3f
	.zero		1


	//   ....[44]....
        /*08d8*/ 	.word	0x0000d010
        /*08dc*/ 	.word	0x00000014
        /*08e0*/ 	.word	0x00022830
        /*08e4*/ 	.short	0x010a
        /*08e6*/ 	.byte	0x3f
	.zero		1


	//   ....[45]....
        /*08e8*/ 	.word	0x0000d070
        /*08ec*/ 	.word	0x00000014
        /*08f0*/ 	.word	0x00022830
        /*08f4*/ 	.short	0x010a
        /*08f6*/ 	.byte	0x3f
	.zero		1


	//   ....[46]....
        /*08f8*/ 	.word	0x0000de90
        /*08fc*/ 	.word	0x0000009a
        /*0900*/ 	.word	0x00000000
        /*0904*/ 	.short	0x0101
        /*0906*/ 	.byte	0x3f
	.zero		1


	//   ....[47]....
        /*0908*/ 	.word	0x0000e9e0
        /*090c*/ 	.word	0x00000014
        /*0910*/ 	.word	0x00022850
        /*0914*/ 	.short	0x010a
        /*0916*/ 	.byte	0x3f
	.zero		1


	//   ....[48]....
        /*0918*/ 	.word	0x0000ea30
        /*091c*/ 	.word	0x00000014
        /*0920*/ 	.word	0x00022850
        /*0924*/ 	.short	0x010a
        /*0926*/ 	.byte	0x3f
	.zero		1


	//   ....[49]....
        /*0928*/ 	.word	0x0000ee00
        /*092c*/ 	.word	0x00000014
        /*0930*/ 	.word	0x00000000
        /*0934*/ 	.short	0x0101
        /*0936*/ 	.byte	0x3f
	.zero		1


	//   ....[50]....
        /*0938*/ 	.word	0x00010f30
        /*093c*/ 	.word	0x00000000
        /*0940*/ 	.word	0x00000000
        /*0944*/ 	.short	0x0101
        /*0946*/ 	.byte	0x3f
	.zero		1


	//   ....[51]....
        /*0948*/ 	.word	0x000136e0
        /*094c*/ 	.word	0x00000009
        /*0950*/ 	.word	0x00022820
        /*0954*/ 	.short	0x010a
        /*0956*/ 	.byte	0x3f
	.zero		1


	//   ....[52]....
        /*0958*/ 	.word	0x00013770
        /*095c*/ 	.word	0x00000005
        /*0960*/ 	.word	0x000228a0
        /*0964*/ 	.short	0x010a
        /*0966*/ 	.byte	0x3f
	.zero		1


	//   ....[53]....
        /*0968*/ 	.word	0x00013950
        /*096c*/ 	.word	0x00000005
        /*0970*/ 	.word	0x000228c0
        /*0974*/ 	.short	0x010a
        /*0976*/ 	.byte	0x3f
	.zero		1


	//   ....[54]....
        /*0978*/ 	.word	0x00013d60
        /*097c*/ 	.word	0x00000006
        /*0980*/ 	.word	0x000228a0
        /*0984*/ 	.short	0x010a
        /*0986*/ 	.byte	0x3f
	.zero		1


	//   ....[55]....
        /*0988*/ 	.word	0x00013f20
        /*098c*/ 	.word	0x00000006
        /*0990*/ 	.word	0x000228c0
        /*0994*/ 	.short	0x010a
        /*0996*/ 	.byte	0x3f
	.zero		1


	//   ....[56]....
        /*0998*/ 	.word	0x00014cf0
        /*099c*/ 	.word	0x00000005
        /*09a0*/ 	.word	0x00022840
        /*09a4*/ 	.short	0x010a
        /*09a6*/ 	.byte	0x3f
	.zero		1


	//   ....[57]....
        /*09a8*/ 	.word	0x000150e0
        /*09ac*/ 	.word	0x00000007
        /*09b0*/ 	.word	0x00022820
        /*09b4*/ 	.short	0x010a
        /*09b6*/ 	.byte	0x3f
	.zero		1


	//   ....[58]....
        /*09b8*/ 	.word	0x000151a0
        /*09bc*/ 	.word	0x00000002
        /*09c0*/ 	.word	0x00022860
        /*09c4*/ 	.short	0x010a
        /*09c6*/ 	.byte	0x3f
	.zero		1


	//   ....[59]....
        /*09c8*/ 	.word	0x000157c0
        /*09cc*/ 	.word	0x00000003
        /*09d0*/ 	.word	0x00022840
        /*09d4*/ 	.short	0x010a
        /*09d6*/ 	.byte	0x3f
	.zero		1


	//   ....[60]....
        /*09d8*/ 	.word	0x000159d0
        /*09dc*/ 	.word	0x00000003
        /*09e0*/ 	.word	0x00022860
        /*09e4*/ 	.short	0x010a
        /*09e6*/ 	.byte	0x3f
	.zero		1


	//   ....[61]....
        /*09e8*/ 	.word	0x00015f40
        /*09ec*/ 	.word	0x00000002
        /*09f0*/ 	.word	0x00022840
        /*09f4*/ 	.short	0x010a
        /*09f6*/ 	.byte	0x3f
	.zero		1


	//   ....[62]....
        /*09f8*/ 	.word	0x00016140
        /*09fc*/ 	.word	0x00000002
        /*0a00*/ 	.word	0x00022860
        /*0a04*/ 	.short	0x010a
        /*0a06*/ 	.byte	0x3f
	.zero		1


	//   ....[63]....
        /*0a08*/ 	.word	0x00016640
        /*0a0c*/ 	.word	0x00000002
        /*0a10*/ 	.word	0x00022840
        /*0a14*/ 	.short	0x010a
        /*0a16*/ 	.byte	0x3f
	.zero		1


	//   ....[64]....
        /*0a18*/ 	.word	0x00016850
        /*0a1c*/ 	.word	0x00000002
        /*0a20*/ 	.word	0x00022860
        /*0a24*/ 	.short	0x010a
        /*0a26*/ 	.byte	0x3f
	.zero		1


	//   ....[65]....
        /*0a28*/ 	.word	0x000179e0
        /*0a2c*/ 	.word	0x00000000
        /*0a30*/ 	.word	0x00022820
        /*0a34*/ 	.short	0x010a
        /*0a36*/ 	.byte	0x3f
	.zero		1


	//   ....[66]....
        /*0a38*/ 	.word	0x00017b90
        /*0a3c*/ 	.word	0x00000006
        /*0a40*/ 	.word	0x00000000
        /*0a44*/ 	.short	0x010a
        /*0a46*/ 	.byte	0x3f
	.zero		1


	//   ....[67]....
        /*0a48*/ 	.word	0x00017c00
        /*0a4c*/ 	.word	0x00000007
        /*0a50*/ 	.word	0x00000000
        /*0a54*/ 	.short	0x010a
        /*0a56*/ 	.byte	0x3f
	.zero		1


	//   ....[68]....
        /*0a58*/ 	.word	0x00017c70
        /*0a5c*/ 	.word	0x00000004
        /*0a60*/ 	.word	0x00000000
        /*0a64*/ 	.short	0x010a
        /*0a66*/ 	.byte	0x3f
	.zero		1


	//   ....[69]....
        /*0a68*/ 	.word	0x00017ca0
        /*0a6c*/ 	.word	0x00000003
        /*0a70*/ 	.word	0x00000000
        /*0a74*/ 	.short	0x010a
        /*0a76*/ 	.byte	0x3f
	.zero		1


	//   ....[70]....
        /*0a78*/ 	.word	0x00017d00
        /*0a7c*/ 	.word	0x00000058
        /*0a80*/ 	.word	0x00022890
        /*0a84*/ 	.short	0x010a
        /*0a86*/ 	.byte	0x3f
	.zero		1


	//   ....[71]....
        /*0a88*/ 	.word	0x00017d50
        /*0a8c*/ 	.word	0x00000058
        /*0a90*/ 	.word	0x00022890
        /*0a94*/ 	.short	0x010a
        /*0a96*/ 	.byte	0x3f
	.zero		1


	//   ....[72]....
        /*0a98*/ 	.word	0x00017da0
        /*0a9c*/ 	.word	0x00000058
        /*0aa0*/ 	.word	0x00022890
        /*0aa4*/ 	.short	0x010a
        /*0aa6*/ 	.byte	0x3f
	.zero		1


	//   ....[73]....
        /*0aa8*/ 	.word	0x00017df0
        /*0aac*/ 	.word	0x00000058
        /*0ab0*/ 	.word	0x000228b0
        /*0ab4*/ 	.short	0x010a
        /*0ab6*/ 	.byte	0x3f
	.zero		1


	//   ....[74]....
        /*0ab8*/ 	.word	0x000183e0
        /*0abc*/ 	.word	0x00000012
        /*0ac0*/ 	.word	0x00022800
        /*0ac4*/ 	.short	0x010a
        /*0ac6*/ 	.byte	0x3f
	.zero		1


	//   ....[75]....
        /*0ac8*/ 	.word	0x00018930
        /*0acc*/ 	.word	0x00000012
        /*0ad0*/ 	.word	0x00022800
        /*0ad4*/ 	.short	0x010a
        /*0ad6*/ 	.byte	0x3f
	.zero		1


	//   ....[76]....
        /*0ad8*/ 	.word	0x00018980
        /*0adc*/ 	.word	0x00000014
        /*0ae0*/ 	.word	0x00022830
        /*0ae4*/ 	.short	0x010a
        /*0ae6*/ 	.byte	0x3f
	.zero		1


	//   ....[77]....
        /*0ae8*/ 	.word	0x000189d0
        /*0aec*/ 	.word	0x00000014
        /*0af0*/ 	.word	0x00022850
        /*0af4*/ 	.short	0x010a
        /*0af6*/ 	.byte	0x3f
	.zero		1


	//   ....[78]....
        /*0af8*/ 	.word	0x00018a20
        /*0afc*/ 	.word	0x00000015
        /*0b00*/ 	.word	0x00022830
        /*0b04*/ 	.short	0x010a
        /*0b06*/ 	.byte	0x3f
	.zero		1


	//   ....[79]....
        /*0b08*/ 	.word	0x00018a70
        /*0b0c*/ 	.word	0x00000015
        /*0b10*/ 	.word	0x00022850
        /*0b14*/ 	.short	0x010a
        /*0b16*/ 	.byte	0x3f
	.zero		1


	//   ....[80]....
        /*0b18*/ 	.word	0x00018ac0
        /*0b1c*/ 	.word	0x00000014
        /*0b20*/ 	.word	0x00022830
        /*0b24*/ 	.short	0x010a
        /*0b26*/ 	.byte	0x3f
	.zero		1


	//   ....[81]....
        /*0b28*/ 	.word	0x00018b10
        /*0b2c*/ 	.word	0x00000014
        /*0b30*/ 	.word	0x00022850
        /*0b34*/ 	.short	0x010a
        /*0b36*/ 	.byte	0x3f
	.zero		1


	//   ....[82]....
        /*0b38*/ 	.word	0x00018cb0
        /*0b3c*/ 	.word	0x00000009
        /*0b40*/ 	.word	0x00022820
        /*0b44*/ 	.short	0x010a
        /*0b46*/ 	.byte	0x3f
	.zero		1


	//   ....[83]....
        /*0b48*/ 	.word	0x00018d00
        /*0b4c*/ 	.word	0x00000005
        /*0b50*/ 	.word	0x000228a0
        /*0b54*/ 	.short	0x010a
        /*0b56*/ 	.byte	0x3f
	.zero		1


	//   ....[84]....
        /*0b58*/ 	.word	0x00018d50
        /*0b5c*/ 	.word	0x00000005
        /*0b60*/ 	.word	0x000228c0
        /*0b64*/ 	.short	0x010a
        /*0b66*/ 	.byte	0x3f
	.zero		1


	//   ....[85]....
        /*0b68*/ 	.word	0x00018da0
        /*0b6c*/ 	.word	0x00000006
        /*0b70*/ 	.word	0x000228a0
        /*0b74*/ 	.short	0x010a
        /*0b76*/ 	.byte	0x3f
	.zero		1


	//   ....[86]....
        /*0b78*/ 	.word	0x00018df0
        /*0b7c*/ 	.word	0x00000006
        /*0b80*/ 	.word	0x000228c0
        /*0b84*/ 	.short	0x010a
        /*0b86*/ 	.byte	0x3f
	.zero		1


	//   ....[87]....
        /*0b88*/ 	.word	0x00018f90
        /*0b8c*/ 	.word	0x00000005
        /*0b90*/ 	.word	0x00022840
        /*0b94*/ 	.short	0x010a
        /*0b96*/ 	.byte	0x3f
	.zero		1


	//   ....[88]....
        /*0b98*/ 	.word	0x00019010
        /*0b9c*/ 	.word	0x00000005
        /*0ba0*/ 	.word	0x00022820
        /*0ba4*/ 	.short	0x010a
        /*0ba6*/ 	.byte	0x3f
	.zero		1


	//   ....[89]....
        /*0ba8*/ 	.word	0x00019060
        /*0bac*/ 	.word	0x00000002
        /*0bb0*/ 	.word	0x00022860
        /*0bb4*/ 	.short	0x010a
        /*0bb6*/ 	.byte	0x3f
	.zero		1


	//   ....[90]....
        /*0bb8*/ 	.word	0x000190b0
        /*0bbc*/ 	.word	0x00000003
        /*0bc0*/ 	.word	0x00022840
        /*0bc4*/ 	.short	0x010a
        /*0bc6*/ 	.byte	0x3f
	.zero		1


	//   ....[91]....
        /*0bc8*/ 	.word	0x00019100
        /*0bcc*/ 	.word	0x00000003
        /*0bd0*/ 	.word	0x00022860
        /*0bd4*/ 	.short	0x010a
        /*0bd6*/ 	.byte	0x3f
	.zero		1


	//   ....[92]....
        /*0bd8*/ 	.word	0x00019150
        /*0bdc*/ 	.word	0x00000002
        /*0be0*/ 	.word	0x00022840
        /*0be4*/ 	.short	0x010a
        /*0be6*/ 	.byte	0x3f
	.zero		1


	//   ....[93]....
        /*0be8*/ 	.word	0x000191a0
        /*0bec*/ 	.word	0x00000002
        /*0bf0*/ 	.word	0x00022860
        /*0bf4*/ 	.short	0x010a
        /*0bf6*/ 	.byte	0x3f
	.zero		1


	//   ....[94]....
        /*0bf8*/ 	.word	0x000191f0
        /*0bfc*/ 	.word	0x00000002
        /*0c00*/ 	.word	0x00022840
        /*0c04*/ 	.short	0x010a
        /*0c06*/ 	.byte	0x3f
	.zero		1


	//   ....[95]....
        /*0c08*/ 	.word	0x00019240
        /*0c0c*/ 	.word	0x00000002
        /*0c10*/ 	.word	0x00022860
        /*0c14*/ 	.short	0x010a
        /*0c16*/ 	.byte	0x3f
	.zero		1


	//   ....[96]....
        /*0c18*/ 	.word	0x00019c00
        /*0c1c*/ 	.word	0x00000000
        /*0c20*/ 	.word	0x00022820
        /*0c24*/ 	.short	0x010a
        /*0c26*/ 	.byte	0x3f
	.zero		1


	//   ....[97]....
        /*0c28*/ 	.word	0x00019da0
        /*0c2c*/ 	.word	0x00000006
        /*0c30*/ 	.word	0x00000000
        /*0c34*/ 	.short	0x010a
        /*0c36*/ 	.byte	0x3f
	.zero		1


	//   ....[98]....
        /*0c38*/ 	.word	0x00019df0
        /*0c3c*/ 	.word	0x00000007
        /*0c40*/ 	.word	0x00000000
        /*0c44*/ 	.short	0x010a
        /*0c46*/ 	.byte	0x3f
	.zero		1


	//   ....[99]....
        /*0c48*/ 	.word	0x00019e40
        /*0c4c*/ 	.word	0x00000004
        /*0c50*/ 	.word	0x00000000
        /*0c54*/ 	.short	0x010a
        /*0c56*/ 	.byte	0x3f
	.zero		1


	//----- nvinfo : EIATTR_NUM_MBARRIERS
	.align		4
.L_586:
        /*0c58*/ 	.byte	0x03, 0x38
        /*0c5a*/ 	.short	0x0016


	//----- nvinfo : EIATTR_EXIT_INSTR_OFFSETS
	.align		4
        /*0c5c*/ 	.byte	0x04, 0x1c
        /*0c5e*/ 	.short	(.L_588 - .L_587)


	//   ....[0]....
.L_587:
        /*0c60*/ 	.word	0x00017cf0


	//----- nvinfo : EIATTR_MAX_THREADS
	.align		4
.L_588:
        /*0c64*/ 	.byte	0x04, 0x05
        /*0c66*/ 	.short	(.L_590 - .L_589)
.L_589:
        /*0c68*/ 	.word	0x00000180
        /*0c6c*/ 	.word	0x00000001
        /*0c70*/ 	.word	0x00000001


	//----- nvinfo : EIATTR_CRS_STACK_SIZE
	.align		4
.L_590:
        /*0c74*/ 	.byte	0x04, 0x1e
        /*0c76*/ 	.short	(.L_592 - .L_591)
.L_591:
        /*0c78*/ 	.word	0x00000000


	//----- nvinfo : EIATTR_CBANK_PARAM_SIZE
	.align		4
.L_592:
        /*0c7c*/ 	.byte	0x03, 0x19
        /*0c7e*/ 	.short	0x0a70


	//----- nvinfo : EIATTR_PARAM_CBANK
	.align		4
        /*0c80*/ 	.byte	0x04, 0x0a
        /*0c82*/ 	.short	(.L_594 - .L_593)
	.align		4
.L_593:
        /*0c84*/ 	.word	index@(.nv.constant0._ZN7cutlass13device_kernelIN5flash11enable_sm90INS1_16FlashAttnFwdSm90INS1_25CollectiveMainloopFwdSm90ILi2EN4cute5tupleIJNS5_1CILi1EEES8_S8_EEENS6_IJNS7_ILi128EEENS7_ILi96EEENS7_ILi64EEEEEELi256ENS_6half_tEfNS_4arch4Sm90ELb1ELb0ELb0ELb1ELb0ELb1ELb0ELb1ELb0ELb0ELb0ELb0EEENS1_21CollectiveEpilogueFwdINS6_IJSA_NS7_ILi256EEESB_EEES9_SE_SG_Li256ELb1ELb0ELb0ELb0EEENS1_36VarlenDynamicPersistentTileSchedulerILi128ELi96ELi256ELi32ELb0ELb0ELb1ELb1ELb1ELb1EEEEEEEEEvNT_6ParamsE)
        /*0c88*/ 	.short	0x0210
        /*0c8a*/ 	.short	0x0a70


	//----- nvinfo : EIATTR_SW_WAR
	.align		4
.L_594:
        /*0c8c*/ 	.byte	0x04, 0x36
        /*0c8e*/ 	.short	(.L_596 - .L_595)
.L_595:
        /*0c90*/ 	.word	0x00000008
.L_596:


//--------------------- .nv.info._ZN7cutlass13device_kernelIN5flash11enable_sm90INS1_16FlashAttnFwdSm90INS1_25CollectiveMainloopFwdSm90ILi2EN4cute5tupleIJNS5_1CILi1EEES8_S8_EEENS6_IJNS7_ILi128EEENS7_ILi96EEENS7_ILi64EEEEEELi256ENS_6half_tEfNS_4arch4Sm90ELb1ELb0ELb0ELb1ELb0ELb0ELb1ELb1ELb0ELb0ELb0ELb0EEENS1_21CollectiveEpilogueFwdINS6_IJSA_NS7_ILi256EEESB_EEES9_SE_SG_Li256ELb1ELb0ELb0ELb0EEENS1_36VarlenDynamicPersistentTileSchedulerILi128ELi96ELi256ELi32ELb0ELb0ELb1ELb1ELb1ELb1EEEEEEEEEvNT_6ParamsE --------------------------
	.section	.nv.info._ZN7cutlass13device_kernelIN5flash11enable_sm90INS1_16FlashAttnFwdSm90INS1_25CollectiveMainloopFwdSm90ILi2EN4cute5tupleIJNS5_1CILi1EEES8_S8_EEENS6_IJNS7_ILi128EEENS7_ILi96EEENS7_ILi64EEEEEELi256ENS_6half_tEfNS_4arch4Sm90ELb1ELb0ELb0ELb1ELb0ELb0ELb1ELb1ELb0ELb0ELb0ELb0EEENS1_21CollectiveEpilogueFwdINS6_IJSA_NS7_ILi256EEESB_EEES9_SE_SG_Li256ELb1ELb0ELb0ELb0EEENS1_36VarlenDynamicPersistentTileSchedulerILi128ELi96ELi256ELi32ELb0ELb0ELb1ELb1ELb1ELb1EEEEEEEEEvNT_6ParamsE,"",@"SHT_CUDA_INFO"
	.sectionflags	@""
	.align	4


	//----- nvinfo : EIATTR_CUDA_API_VERSION
	.align		4
        /*0000*/ 	.byte	0x04, 0x37
        /*0002*/ 	.short	(.L_598 - .L_597)
.L_597:
        /*0004*/ 	.word	0x00000082


	//----- nvinfo : EIATTR_KPARAM_INFO
	.align		4
.L_598:
        /*0008*/ 	.byte	0x04, 0x17
        /*000a*/ 	.short	(.L_600 - .L_599)
.L_599:
        /*000c*/ 	.word	0x00000000
        /*0010*/ 	.short	0x0000
        /*0012*/ 	.short	0x0070
        /*0014*/ 	.byte	0x00, 0xf0, 0x01, 0x2c


	//----- nvinfo : EIATTR_SPARSE_MMA_MASK
	.align		4
.L_600:
        /*0018*/ 	.byte	0x03, 0x50
        /*001a*/ 	.short	0x0000


	//----- nvinfo : EIATTR_MAXREG_COUNT
	.align		4
        /*001c*/ 	.byte	0x03, 0x1b
        /*001e*/ 	.short	0x00a8


	//----- nvinfo : EIATTR_NUM_BARRIERS
	.align		4
        /*0020*/ 	.byte	0x02, 0x4c
        /*0022*/ 	.byte	0x10
	.zero		1


	//----- nvinfo : EIATTR_EXTERNS
	.align		4
        /*0024*/ 	.byte	0x04, 0x0f
        /*0026*/ 	.short	(.L_602 - .L_601)


	//   ....[0]....
	.align		4
.L_601:
        /*0028*/ 	.word	index@(__assertfail)


	//----- nvinfo : EIATTR_ANNOTATIONS
	.align		4
.L_602:
        /*002c*/ 	.byte	0x04, 0x55
        /*002e*/ 	.short	(.L_604 - .L_603)


	//   ....[0]....
.L_603:
        /* <DEDUP_REMOVED lines=27> */


	//----- nvinfo : EIATTR_MERCURY_ISA_VERSION
	.align		4
.L_604:
        /*01d0*/ 	.byte	0x03, 0x5f
        /*01d2*/ 	.short	0x0101


	//----- nvinfo : EIATTR_UNUSED_LOAD_BYTE_OFFSET
	.align		4
        /*01d4*/ 	.byte	0x04, 0x44
        /*01d6*/ 	.short	(.L_606 - .L_605)


	//   ....[0]....
.L_605:
        /*01d8*/ 	.word	0x00000ad0
        /*01dc*/ 	.word	0x0000fff0


	//   ....[1]....
        /*01e0*/ 	.word	0x000097e0
        /*01e4*/ 	.word	0x0000fff0


	//----- nvinfo : EIATTR_INT_WARP_WIDE_INSTR_OFFSETS
	.align		4
.L_606:
        /*01e8*/ 	.byte	0x04, 0x31
        /*01ea*/ 	.short	(.L_608 - .L_607)


	//   ....[0]....
.L_607:
        /*01ec*/ 	.word	0x00000190


	//   ....[1]....
        /*01f0*/ 	.word	0x000001d0


	//   ....[2]....
        /*01f4*/ 	.word	0x00000240


	//   ....[3]....
        /*01f8*/ 	.word	0x00000250


	//   ....[4]....
        /*01fc*/ 	.word	0x0000d600


	//   ....[5]....
        /*0200*/ 	.word	0x0000d6a0


	//   ....[6]....
        /*0204*/ 	.word	0x0000db40


	//   ....[7]....
        /*0208*/ 	.word	0x0000db70


	//   ....[8]....
        /*020c*/ 	.word	0x00010150


	//   ....[9]....
        /*0210*/ 	.word	0x000101f0


	//----- nvinfo : EIATTR_COOP_GROUP_MASK_REGIDS
	.align		4
.L_608:
        /*0214*/ 	.byte	0x04, 0x29
        /*0216*/ 	.short	(.L_610 - .L_609)


	//   ....[0]....
.L_609:
        /*0218*/ 	.word	0xffffffff


	//   ....[1]....
        /*021c*/ 	.word	0xffffffff


	//   ....[2]....
        /*0220*/ 	.word	0xffffffff


	//   ....[3]....
        /*0224*/ 	.word	0xffffffff


	//   ....[4]....
        /*0228*/ 	.word	0xffffffff


	//   ....[5]....
        /*022c*/ 	.word	0xffffffff


	//   ....[6]....
        /*0230*/ 	.word	0xffffffff


	//   ....[7]....
        /*0234*/ 	.word	0xffffffff


	//   ....[8]....
        /*0238*/ 	.word	0xffffffff


	//   ....[9]....
        /*023c*/ 	.word	0xffffffff


	//   ....[10]....
        /*0240*/ 	.word	0xffffffff


	//   ....[11]....
        /*0244*/ 	.word	0xffffffff


	//   ....[12]....
        /*0248*/ 	.word	0xffffffff


	//   ....[13]....
        /*024c*/ 	.word	0xffffffff


	//   ....[14]....
        /*0250*/ 	.word	0xffffffff


	//   ....[15]....
        /*0254*/ 	.word	0xffffffff


	//   ....[16]....
        /*0258*/ 	.word	0xffffffff


	//   ....[17]....
        /*025c*/ 	.word	0xffffffff


	//   ....[18]....
        /*0260*/ 	.word	0xffffffff


	//   ....[19]....
        /*0264*/ 	.word	0xffffffff


	//   ....[20]....
        /*0268*/ 	.word	0xffffffff


	//   ....[21]....
        /*026c*/ 	.word	0xffffffff


	//   ....[22]....
        /*0270*/ 	.word	0xffffffff


	//   ....[23]....
        /*0274*/ 	.word	0xffffffff


	//   ....[24]....
        /*0278*/ 	.word	0xffffffff


	//   ....[25]....
        /*027c*/ 	.word	0xffffffff


	//   ....[26]....
        /*0280*/ 	.word	0xffffffff


	//   ....[27]....
        /*0284*/ 	.word	0xffffffff


	//   ....[28]....
        /*0288*/ 	.word	0xffffffff


	//   ....[29]....
        /*028c*/ 	.word	0xffffffff


	//   ....[30]....
        /*0290*/ 	.word	0xffffffff


	//   ....[31]....
        /*0294*/ 	.word	0xffffffff


	//   ....[32]....
        /*0298*/ 	.word	0xffffffff


	//   ....[33]....
        /*029c*/ 	.word	0xffffffff


	//   ....[34]....
        /*02a0*/ 	.word	0xffffffff


	//   ....[35]....
        /*02a4*/ 	.word	0xffffffff


	//   ....[36]....
        /*02a8*/ 	.word	0xffffffff


	//   ....[37]....
        /*02ac*/ 	.word	0xffffffff


	//   ....[38]....
        /*02b0*/ 	.word	0xffffffff


	//   ....[39]....
        /*02b4*/ 	.word	0xffffffff


	//   ....[40]....
        /*02b8*/ 	.word	0xffffffff


	//   ....[41]....
        /*02bc*/ 	.word	0xffffffff


	//   ....[42]....
        /*02c0*/ 	.word	0xffffffff


	//   ....[43]....
        /*02c4*/ 	.word	0xffffffff


	//   ....[44]....
        /*02c8*/ 	.word	0xffffffff


	//   ....[45]....
        /*02cc*/ 	.word	0xffffffff


	//   ....[46]....
        /*02d0*/ 	.word	0xffffffff


	//   ....[47]....
        /*02d4*/ 	.word	0xffffffff


	//   ....[48]....
        /*02d8*/ 	.word	0xffffffff


	//   ....[49]....
        /*02dc*/ 	.word	0xffffffff


	//   ....[50]....
        /*02e0*/ 	.word	0xffffffff


	//   ....[51]....
        /*02e4*/ 	.word	0xffffffff


	//   ....[52]....
        /*02e8*/ 	.word	0xffffffff


	//   ....[53]....
        /*02ec*/ 	.word	0xffffffff


	//   ....[54]....
        /*02f0*/ 	.word	0xffffffff


	//   ....[55]....
        /*02f4*/ 	.word	0xffffffff


	//   ....[56]....
        /*02f8*/ 	.word	0xffffffff


	//   ....[57]....
        /*02fc*/ 	.word	0xffffffff


	//   ....[58]....
        /*0300*/ 	.word	0x0500000f


	//   ....[59]....
        /*0304*/ 	.word	0x0500000f


	//   ....[60]....
        /*0308*/ 	.word	0x0500000f


	//   ....[61]....
        /*030c*/ 	.word	0x0500000f


	//   ....[62]....
        /*0310*/ 	.word	0x0500000f


	//   ....[63]....
        /*0314*/ 	.word	0x0500000f


	//   ....[64]....
        /*0318*/ 	.word	0x0500000f


	//   ....[65]....
        /*031c*/ 	.word	0x0500000f


	//   ....[66]....
        /*0320*/ 	.word	0x0500000f


	//   ....[67]....
        /*0324*/ 	.word	0x0500000f


	//   ....[68]....
        /*0328*/ 	.word	0x0500000f


	//   ....[69]....
        /*032c*/ 	.word	0x0500000f


	//   ....[70]....
        /*0330*/ 	.word	0x0500000f


	//   ....[71]....
        /*0334*/ 	.word	0x0500000f


	//   ....[72]....
        /*0338*/ 	.word	0x0500000f


	//   ....[73]....
        /*033c*/ 	.word	0x0500000f


	//   ....[74]....
        /*0340*/ 	.word	0x0500000f


	//   ....[75]....
        /*0344*/ 	.word	0x0500000f


	//   ....[76]....
        /*0348*/ 	.word	0x0500000f


	//----- nvinfo : EIATTR_COOP_GROUP_INSTR_OFFSETS
	.align		4
.L_610:
        /*034c*/ 	.byte	0x04, 0x28
        /*034e*/ 	.short	(.L_612 - .L_611)


	//   ....[0]....
.L_611:
        /*0350*/ 	.word	0x00000070


	//   ....[1]....
        /*0354*/ 	.word	0x000001a0


	//   ....[2]....
        /*0358*/ 	.word	0x000001f0


	//   ....[3]....
        /*035c*/ 	.word	0x00000440


	//   ....[4]....
        /*0360*/ 	.word	0x000005a0


	//   ....[5]....
        /*0364*/ 	.word	0x000006c0


	//   ....[6]....
        /*0368*/ 	.word	0x00000820


	//   ....[7]....
        /*036c*/ 	.word	0x00001790


	//   ....[8]....
        /*0370*/ 	.word	0x00003130


	//   ....[9]....
        /*0374*/ 	.word	0x000031f0


	//   ....[10]....
        /*0378*/ 	.word	0x00003200


	//   ....[11]....
        /*037c*/ 	.word	0x00003250


	//   ....[12]....
        /*0380*/ 	.word	0x00005390


	//   ....[13]....
        /*0384*/ 	.word	0x000053a0


	//   ....[14]....
        /*0388*/ 	.word	0x000053d0


	//   ....[15]....
        /*038c*/ 	.word	0x000053e0


	//   ....[16]....
        /*0390*/ 	.word	0x00007700


	//   ....[17]....
        /*0394*/ 	.word	0x00007770


	//   ....[18]....
        /*0398*/ 	.word	0x00007790


	//   ....[19]....
        /*039c*/ 	.word	0x000077b0


	//   ....[20]....
        /*03a0*/ 	.word	0x00008d80


	//   ....[21]....
        /*03a4*/ 	.word	0x00008df0


	//   ....[22]....
        /*03a8*/ 	.word	0x00008e40


	//   ....[23]....
        /*03ac*/ 	.word	0x00008e70


	//   ....[24]....
        /*03b0*/ 	.word	0x0000c3a0


	//   ....[25]....
        /*03b4*/ 	.word	0x0000c530


	//   ....[26]....
        /*03b8*/ 	.word	0x0000c560


	//   ....[27]....
        /*03bc*/ 	.word	0x0000c5a0


	//   ....[28]....
        /*03c0*/ 	.word	0x0000c610


	//   ....[29]....
        /*03c4*/ 	.word	0x0000c670


	//   ....[30]....
        /*03c8*/ 	.word	0x0000c6b0


	//   ....[31]....
        /*03cc*/ 	.word	0x0000c860


	//   ....[32]....
        /*03d0*/ 	.word	0x0000c8c0


	//   ....[33]....
        /*03d4*/ 	.word	0x0000c900


	//   ....[34]....
        /*03d8*/ 	.word	0x0000c940


	//   ....[35]....
        /*03dc*/ 	.word	0x0000c970


	//   ....[36]....
        /*03e0*/ 	.word	0x0000c9a0


	//   ....[37]....
        /*03e4*/ 	.word	0x0000ca40


	//   ....[38]....
        /*03e8*/ 	.word	0x0000caa0


	//   ....[39]....
        /*03ec*/ 	.word	0x0000cb30


	//   ....[40]....
        /*03f0*/ 	.word	0x00010280


	//   ....[41]....
        /*03f4*/ 	.word	0x00010290


	//   ....[42]....
        /*03f8*/ 	.word	0x000103b0


	//   ....[43]....
        /*03fc*/ 	.word	0x00010410


	//   ....[44]....
        /*0400*/ 	.word	0x00010450


	//   ....[45]....
        /*0404*/ 	.word	0x00010490


	//   ....[46]....
        /*0408*/ 	.word	0x000104c0


	//   ....[47]....
        /*040c*/ 	.word	0x000104f0


	//   ....[48]....
        /*0410*/ 	.word	0x00010690


	//   ....[49]....
        /*0414*/ 	.word	0x000106f0


	//   ....[50]....
        /*0418*/ 	.word	0x00010730


	//   ....[51]....
        /*041c*/ 	.word	0x00010770


	//   ....[52]....
        /*0420*/ 	.word	0x000107a0


	//   ....[53]....
        /*0424*/ 	.word	0x000107d0


	//   ....[54]....
        /*0428*/ 	.word	0x00010890


	//   ....[55]....
        /*042c*/ 	.word	0x000108b0


	//   ....[56]....
        /*0430*/ 	.word	0x00010920


	//   ....[57]....
        /*0434*/ 	.word	0x00010fa0


	//   ....[58]....
        /*0438*/ 	.word	0x000115c0


	//   ....[59]....
        /*043c*/ 	.word	0x000119e0


	//   ....[60]....
        /*0440*/ 	.word	0x00011a70


	//   ....[61]....
        /*0444*/ 	.word	0x00011b10


	//   ....[62]....
        /*0448*/ 	.word	0x00011bc0


	//   ....[63]....
        /*044c*/ 	.word	0x00011c40


	//   ....[64]....
        /*0450*/ 	.word	0x00011cc0


	//   ....[65]....
        /*0454*/ 	.word	0x00011d40


	//   ....[66]....
        /*0458*/ 	.word	0x00011dc0


	//   ....[67]....
        /*045c*/ 	.word	0x00011e50


	//   ....[68]....
        /*0460*/ 	.word	0x00011f00


	//   ....[69]....
        /*0464*/ 	.word	0x00011f80


	//   ....[70]....
        /*0468*/ 	.word	0x00012000


	//   ....[71]....
        /*046c*/ 	.word	0x00012080


	//   ....[72]....
        /*0470*/ 	.word	0x00012100


	//   ....[73]....
        /*0474*/ 	.word	0x00012170


	//   ....[74]....
        /*0478*/ 	.word	0x00012210


	//   ....[75]....
        /*047c*/ 	.word	0x000122a0


	//   ....[76]....
        /*0480*/ 	.word	0x000123d0


	//----- nvinfo : EIATTR_REG_RECONFIG
	.align		4
.L_612:
        /*0484*/ 	.byte	0x01, 0x54
	.zero		2


	//----- nvinfo : EIATTR_SYSCALL_OFFSETS
	.align		4
        /*0488*/ 	.byte	0x04, 0x46
        /*048a*/ 	.short	(.L_614 - .L_613)


	//   ....[0]....
.L_613:
        /*048c*/ 	.word	0x000019f0


	//   ....[1]....
        /*0490*/ 	.word	0x0000d830


	//   ....[2]....
        /*0494*/ 	.word	0x0000d970


	//   ....[3]....
        /*0498*/ 	.word	0x0000da70


	//----- nvinfo : EIATTR_MBARRIER_INSTR_OFFSETS
	.align		4
.L_614:
        /*049c*/ 	.byte	0x04, 0x39
        /*049e*/ 	.short	(.L_616 - .L_615)


	//   ....[0]....
.L_615:
        /*04a0*/ 	.word	0x000002e0
        /*04a4*/ 	.word	0x000000ff
        /*04a8*/ 	.word	0x00032400
        /*04ac*/ 	.short	0x0100
        /*04ae*/ 	.byte	0x08
	.zero		1


	//   ....[1]....
        /*04b0*/ 	.word	0x000002f0
        /*04b4*/ 	.word	0x000000ff
        /*04b8*/ 	.word	0x00032410
        /*04bc*/ 	.short	0x0100
        /*04be*/ 	.byte	0x08
	.zero		1


	//   ....[2]....
        /*04c0*/ 	.word	0x00000300
        /*04c4*/ 	.word	0x000000ff
        /*04c8*/ 	.word	0x00032420
        /*04cc*/ 	.short	0x0100
        /*04ce*/ 	.byte	0x08
	.zero		1


	//   ....[3]....
        /*04d0*/ 	.word	0x000003f0
        /*04d4*/ 	.word	0x000000ff
        /*04d8*/ 	.word	0x00032430
        /*04dc*/ 	.short	0x0100
        /*04de*/ 	.byte	0x08
	.zero		1


	//   ....[4]....
        /*04e0*/ 	.word	0x00000400
        /*04e4*/ 	.word	0x000000ff
        /*04e8*/ 	.word	0x00032440
        /*04ec*/ 	.short	0x0100
        /*04ee*/ 	.byte	0x08
	.zero		1


	//   ....[5]....
        /*04f0*/ 	.word	0x00000410
        /*04f4*/ 	.word	0x000000ff
        /*04f8*/ 	.word	0x00032438
        /*04fc*/ 	.short	0x0100
        /*04fe*/ 	.byte	0x08
	.zero		1


	//   ....[6]....
        /*0500*/ 	.word	0x00000420
        /*0504*/ 	.word	0x000000ff
        /*0508*/ 	.word	0x00032448
        /*050c*/ 	.short	0x0100
        /*050e*/ 	.byte	0x08
	.zero		1


	//   ....[7]....
        /*0510*/ 	.word	0x00000550
        /*0514*/ 	.word	0x000000ff
        /*0518*/ 	.word	0x00032450
        /*051c*/ 	.short	0x0100
        /*051e*/ 	.byte	0x08
	.zero		1


	//   ....[8]....
        /*0520*/ 	.word	0x00000560
        /*0524*/ 	.word	0x000000ff
        /*0528*/ 	.word	0x00032460
        /*052c*/ 	.short	0x0100
        /*052e*/ 	.byte	0x08
	.zero		1


	//   ....[9]....
        /*0530*/ 	.word	0x00000570
        /*0534*/ 	.word	0x000000ff
        /*0538*/ 	.word	0x00032458
        /*053c*/ 	.short	0x0100
        /*053e*/ 	.byte	0x08
	.zero		1


	//   ....[10]....
        /*0540*/ 	.word	0x00000580
        /*0544*/ 	.word	0x000000ff
        /*0548*/ 	.word	0x00032468
        /*054c*/ 	.short	0x0100
        /*054e*/ 	.byte	0x08
	.zero		1


	//   ....[11]....
        /*0550*/ 	.word	0x00000670
        /*0554*/ 	.word	0x000000ff
        /*0558*/ 	.word	0x00032470
        /*055c*/ 	.short	0x0100
        /*055e*/ 	.byte	0x06
	.zero		1


	//   ....[12]....
        /*0560*/ 	.word	0x00000680
        /*0564*/ 	.word	0x000000ff
        /*0568*/ 	.word	0x00032480
        /*056c*/ 	.short	0x0100
        /*056e*/ 	.byte	0x06
	.zero		1


	//   ....[13]....
        /*0570*/ 	.word	0x00000690
        /*0574*/ 	.word	0x000000ff
        /*0578*/ 	.word	0x00032478
        /*057c*/ 	.short	0x0100
        /*057e*/ 	.byte	0x06
	.zero		1


	//   ....[14]....
        /*0580*/ 	.word	0x000006a0
        /*0584*/ 	.word	0x000000ff
        /*0588*/ 	.word	0x00032488
        /*058c*/ 	.short	0x0100
        /*058e*/ 	.byte	0x06
	.zero		1


	//   ....[15]....
        /*0590*/ 	.word	0x000007d0
        /*0594*/ 	.word	0x000000ff
        /*0598*/ 	.word	0x00032490
        /*059c*/ 	.short	0x0100
        /*059e*/ 	.byte	0x08
	.zero		1


	//   ....[16]....
        /*05a0*/ 	.word	0x000007e0
        /*05a4*/ 	.word	0x000000ff
        /*05a8*/ 	.word	0x000324a0
        /*05ac*/ 	.short	0x0100
        /*05ae*/ 	.byte	0x08
	.zero		1


	//   ....[17]....
        /*05b0*/ 	.word	0x000007f0
        /*05b4*/ 	.word	0x000000ff
        /*05b8*/ 	.word	0x00032498
        /*05bc*/ 	.short	0x0100
        /*05be*/ 	.byte	0x08
	.zero		1


	//   ....[18]....
        /*05c0*/ 	.word	0x00000800
        /*05c4*/ 	.word	0x000000ff
        /*05c8*/ 	.word	0x000324a8
        /*05cc*/ 	.short	0x0100
        /*05ce*/ 	.byte	0x08
	.zero		1


	//   ....[19]....
        /*05d0*/ 	.word	0x00000930
        /*05d4*/ 	.word	0x000000ff
        /*05d8*/ 	.word	0x000324b0
        /*05dc*/ 	.short	0x0100
        /*05de*/ 	.byte	0x08
	.zero		1


	//   ....[20]....
        /*05e0*/ 	.word	0x00000940
        /*05e4*/ 	.word	0x000000ff
        /*05e8*/ 	.word	0x000324c0
        /*05ec*/ 	.short	0x0100
        /*05ee*/ 	.byte	0x08
	.zero		1


	//   ....[21]....
        /*05f0*/ 	.word	0x00000950
        /*05f4*/ 	.word	0x000000ff
        /*05f8*/ 	.word	0x000324b8
        /*05fc*/ 	.short	0x0100
        /*05fe*/ 	.byte	0x08
	.zero		1


	//   ....[22]....
        /*0600*/ 	.word	0x00000960
        /*0604*/ 	.word	0x000000ff
        /*0608*/ 	.word	0x000324c8
        /*060c*/ 	.short	0x0100
        /*060e*/ 	.byte	0x08
	.zero		1


	//   ....[23]....
        /*0610*/ 	.word	0x00001a90
        /*0614*/ 	.word	0x00000005
        /*0618*/ 	.word	0x00032400
        /*061c*/ 	.short	0x010a
        /*061e*/ 	.byte	0x3f
	.zero		1


	//   ....[24]....
        /*0620*/ 	.word	0x00001b70
        /*0624*/ 	.word	0x00000000
        /*0628*/ 	.word	0x00032430
        /*062c*/ 	.short	0x010a
        /*062e*/ 	.byte	0x3f
	.zero		1


	//   ....[25]....
        /*0630*/ 	.word	0x00001bb0
        /*0634*/ 	.word	0x00000000
        /*0638*/ 	.word	0x00032430
        /*063c*/ 	.short	0x010a
        /*063e*/ 	.byte	0x3f
	.zero		1


	//   ....[26]....
        /*0640*/ 	.word	0x00001eb0
        /*0644*/ 	.word	0x00000005
        /*0648*/ 	.word	0x00032410
        /*064c*/ 	.short	0x010a
        /*064e*/ 	.byte	0x3f
	.zero		1


	//   ....[27]....
        /*0650*/ 	.word	0x00001ef0
        /*0654*/ 	.word	0x00000000
        /*0658*/ 	.word	0x00032450
        /*065c*/ 	.short	0x010a
        /*065e*/ 	.byte	0x3f
	.zero		1


	//   ....[28]....
        /*0660*/ 	.word	0x00001f30
        /*0664*/ 	.word	0x00000000
        /*0668*/ 	.word	0x00032450
        /*066c*/ 	.short	0x010a
        /*066e*/ 	.byte	0x3f
	.zero		1


	//   ....[29]....
        /*0670*/ 	.word	0x00003540
        /*0674*/ 	.word	0x00000018
        /*0678*/ 	.word	0x00000000
        /*067c*/ 	.short	0x0101
        /*067e*/ 	.byte	0x3f
	.zero		1


	//   ....[30]....
        /*0680*/ 	.word	0x00004000
        /*0684*/ 	.word	0x00000000
        /*0688*/ 	.word	0x00000000
        /*068c*/ 	.short	0x0101
        /*068e*/ 	.byte	0x3f
	.zero		1


	//   ....[31]....
        /*0690*/ 	.word	0x00004130
        /*0694*/ 	.word	0x000000ff
        /*0698*/ 	.word	0x00032430
        /*069c*/ 	.short	0x010a
        /*069e*/ 	.byte	0x05
	.zero		1


	//   ....[32]....
        /*06a0*/ 	.word	0x00004170
        /*06a4*/ 	.word	0x000000ff
        /*06a8*/ 	.word	0x00032430
        /*06ac*/ 	.short	0x010a
        /*06ae*/ 	.byte	0x05
	.zero		1


	//   ....[33]....
        /*06b0*/ 	.word	0x00004380
        /*06b4*/ 	.word	0x000000ff
        /*06b8*/ 	.word	0x00032450
        /*06bc*/ 	.short	0x010a
        /*06be*/ 	.byte	0x05
	.zero		1


	//   ....[34]....
        /*06c0*/ 	.word	0x000043c0
        /*06c4*/ 	.word	0x000000ff
        /*06c8*/ 	.word	0x00032450
        /*06cc*/ 	.short	0x010a
        /*06ce*/ 	.byte	0x05
	.zero		1


	//   ....[35]....
        /*06d0*/ 	.word	0x000055b0
        /*06d4*/ 	.word	0x00000098
        /*06d8*/ 	.word	0x00000000
        /*06dc*/ 	.short	0x0101
        /*06de*/ 	.byte	0x3f
	.zero		1


	//   ....[36]....
        /*06e0*/ 	.word	0x00006a20
        /*06e4*/ 	.word	0x000000d4
        /*06e8*/ 	.word	0x00000000
        /*06ec*/ 	.short	0x0101
        /*06ee*/ 	.byte	0x3f
	.zero		1


	//   ....[37]....
        /*06f0*/ 	.word	0x00006b50
        /*06f4*/ 	.word	0x000000ff
        /*06f8*/ 	.word	0x00032430
        /*06fc*/ 	.short	0x010a
        /*06fe*/ 	.byte	0x05
	.zero		1


	//   ....[38]....
        /*0700*/ 	.word	0x00006b90
        /*0704*/ 	.word	0x000000ff
        /*0708*/ 	.word	0x00032430
        /*070c*/ 	.short	0x010a
        /*070e*/ 	.byte	0x05
	.zero		1


	//   ....[39]....
        /*0710*/ 	.word	0x00006da0
        /*0714*/ 	.word	0x000000ff
        /*0718*/ 	.word	0x00032450
        /*071c*/ 	.short	0x010a
        /*071e*/ 	.byte	0x05
	.zero		1


	//   ....[40]....
        /*0720*/ 	.word	0x00006de0
        /*0724*/ 	.word	0x000000ff
        /*0728*/ 	.word	0x00032450
        /*072c*/ 	.short	0x010a
        /*072e*/ 	.byte	0x05
	.zero		1


	//   ....[41]....
        /*0730*/ 	.word	0x000079f0
        /*0734*/ 	.word	0x00000098
        /*0738*/ 	.word	0x00000000
        /*073c*/ 	.short	0x0101
        /*073e*/ 	.byte	0x3f
	.zero		1


	//   ....[42]....
        /*0740*/ 	.word	0x00008d60
        /*0744*/ 	.word	0x000000d5
        /*0748*/ 	.word	0x00000000
        /*074c*/ 	.short	0x0101
        /*074e*/ 	.byte	0x3f
	.zero		1


	//   ....[43]....
        /*0750*/ 	.word	0x0000af40
        /*0754*/ 	.word	0x00000097
        /*0758*/ 	.word	0x00000000
        /*075c*/ 	.short	0x0101
        /*075e*/ 	.byte	0x3f
	.zero		1


	//   ....[44]....
        /*0760*/ 	.word	0x0000dfc0
        /*0764*/ 	.word	0x00000008
        /*0768*/ 	.word	0x00032440
        /*076c*/ 	.short	0x010a
        /*076e*/ 	.byte	0x3f
	.zero		1


	//   ....[45]....
        /*0770*/ 	.word	0x0000e5d0
        /*0774*/ 	.word	0x00000008
        /*0778*/ 	.word	0x00032420
        /*077c*/ 	.short	0x010a
        /*077e*/ 	.byte	0x3f
	.zero		1


	//   ....[46]....
        /*0780*/ 	.word	0x0000e6a0
        /*0784*/ 	.word	0x0000000b
        /*0788*/ 	.word	0x00032460
        /*078c*/ 	.short	0x010a
        /*078e*/ 	.byte	0x3f
	.zero		1


	//   ....[47]....
        /*0790*/ 	.word	0x0000ece0
        /*0794*/ 	.word	0x00000002
        /*0798*/ 	.word	0x00032440
        /*079c*/ 	.short	0x010a
        /*079e*/ 	.byte	0x3f
	.zero		1


	//   ....[48]....
        /*07a0*/ 	.word	0x0000eef0
        /*07a4*/ 	.word	0x00000002
        /*07a8*/ 	.word	0x00032460
        /*07ac*/ 	.short	0x010a
        /*07ae*/ 	.byte	0x3f
	.zero		1


	//   ....[49]....
        /*07b0*/ 	.word	0x0000f460
        /*07b4*/ 	.word	0x00000002
        /*07b8*/ 	.word	0x00032440
        /*07bc*/ 	.short	0x010a
        /*07be*/ 	.byte	0x3f
	.zero		1


	//   ....[50]....
        /*07c0*/ 	.word	0x0000f660
        /*07c4*/ 	.word	0x00000002
        /*07c8*/ 	.word	0x00032460
        /*07cc*/ 	.short	0x010a
        /*07ce*/ 	.byte	0x3f
	.zero		1


	//   ....[51]....
        /*07d0*/ 	.word	0x0000fb60
        /*07d4*/ 	.word	0x00000002
        /*07d8*/ 	.word	0x00032440
        /*07dc*/ 	.short	0x010a
        /*07de*/ 	.byte	0x3f
	.zero		1


	//   ....[52]....
        /*07e0*/ 	.word	0x0000fd70
        /*07e4*/ 	.word	0x00000002
        /*07e8*/ 	.word	0x00032460
        /*07ec*/ 	.short	0x010a
        /*07ee*/ 	.byte	0x3f
	.zero		1


	//   ....[53]....
        /*07f0*/ 	.word	0x00010f30
        /*07f4*/ 	.word	0x00000000
        /*07f8*/ 	.word	0x00032420
        /*07fc*/ 	.short	0x010a
        /*07fe*/ 	.byte	0x3f
	.zero		1


	//   ....[54]....
        /*0800*/ 	.word	0x00011100
        /*0804*/ 	.word	0x00000006
        /*0808*/ 	.word	0x00000000
        /*080c*/ 	.short	0x010a
        /*080e*/ 	.byte	0x3f
	.zero		1


	//   ....[55]....
        /*0810*/ 	.word	0x00011170
        /*0814*/ 	.word	0x00000007
        /*0818*/ 	.word	0x00000000
        /*081c*/ 	.short	0x010a
        /*081e*/ 	.byte	0x3f
	.zero		1


	//   ....[56]....
        /*0820*/ 	.word	0x000111e0
        /*0824*/ 	.word	0x00000004
        /*0828*/ 	.word	0x00000000
        /*082c*/ 	.short	0x010a
        /*082e*/ 	.byte	0x3f
	.zero		1


	//   ....[57]....
        /*0830*/ 	.word	0x00011210
        /*0834*/ 	.word	0x00000003
        /*0838*/ 	.word	0x00000000
        /*083c*/ 	.short	0x010a
        /*083e*/ 	.byte	0x3f
	.zero		1


	//   ....[58]....
        /*0840*/ 	.word	0x00011270
        /*0844*/ 	.word	0x00000005
        /*0848*/ 	.word	0x00032400
        /*084c*/ 	.short	0x010a
        /*084e*/ 	.byte	0x3f
	.zero		1


	//   ....[59]....
        /*0850*/ 	.word	0x000112c0
        /*0854*/ 	.word	0x00000000
        /*0858*/ 	.word	0x00032430
        /*085c*/ 	.short	0x010a
        /*085e*/ 	.byte	0x3f
	.zero		1


	//   ....[60]....
        /*0860*/ 	.word	0x00011310
        /*0864*/ 	.word	0x00000005
        /*0868*/ 	.word	0x00032410
        /*086c*/ 	.short	0x010a
        /*086e*/ 	.byte	0x3f
	.zero		1


	//   ....[61]....
        /*0870*/ 	.word	0x00011360
        /*0874*/ 	.word	0x00000000
        /*0878*/ 	.word	0x00032450
        /*087c*/ 	.short	0x010a
        /*087e*/ 	.byte	0x3f
	.zero		1


	//   ....[62]....
        /*0880*/ 	.word	0x000113c0
        /*0884*/ 	.word	0x00000014
        /*0888*/ 	.word	0x00032430
        /*088c*/ 	.short	0x010a
        /*088e*/ 	.byte	0x3f
	.zero		1


	//   ....[63]....
        /*0890*/ 	.word	0x00011420
        /*0894*/ 	.word	0x00000014
        /*0898*/ 	.word	0x00032450
        /*089c*/ 	.short	0x010a
        /*089e*/ 	.byte	0x3f
	.zero		1


	//   ....[64]....
        /*08a0*/ 	.word	0x00011480
        /*08a4*/ 	.word	0x00000014
        /*08a8*/ 	.word	0x00032430
        /*08ac*/ 	.short	0x010a
        /*08ae*/ 	.byte	0x3f
	.zero		1


	//   ....[65]....
        /*08b0*/ 	.word	0x000114e0
        /*08b4*/ 	.word	0x00000014
        /*08b8*/ 	.word	0x00032450
        /*08bc*/ 	.short	0x010a
        /*08be*/ 	.byte	0x3f
	.zero		1


	//   ....[66]....
        /*08c0*/ 	.word	0x00011680
        /*08c4*/ 	.word	0x00000008
        /*08c8*/ 	.word	0x00032440
        /*08cc*/ 	.short	0x010a
        /*08ce*/ 	.byte	0x3f
	.zero		1


	//   ....[67]....
        /*08d0*/ 	.word	0x00011700
        /*08d4*/ 	.word	0x00000008
        /*08d8*/ 	.word	0x00032420
        /*08dc*/ 	.short	0x010a
        /*08de*/ 	.byte	0x3f
	.zero		1


	//   ....[68]....
        /*08e0*/ 	.word	0x00011750
        /*08e4*/ 	.word	0x0000000b
        /*08e8*/ 	.word	0x00032460
        /*08ec*/ 	.short	0x010a
        /*08ee*/ 	.byte	0x3f
	.zero		1


	//   ....[69]....
        /*08f0*/ 	.word	0x000117a0
        /*08f4*/ 	.word	0x00000002
        /*08f8*/ 	.word	0x00032440
        /*08fc*/ 	.short	0x010a
        /*08fe*/ 	.byte	0x3f
	.zero		1


	//   ....[70]....
        /*0900*/ 	.word	0x000117f0
        /*0904*/ 	.word	0x00000002
        /*0908*/ 	.word	0x00032460
        /*090c*/ 	.short	0x010a
        /*090e*/ 	.byte	0x3f
	.zero		1


	//   ....[71]....
        /*0910*/ 	.word	0x00011840
        /*0914*/ 	.word	0x00000002
        /*0918*/ 	.word	0x00032440
        /*091c*/ 	.short	0x010a
        /*091e*/ 	.byte	0x3f
	.zero		1


	//   ....[72]....
        /*0920*/ 	.word	0x00011890
        /*0924*/ 	.word	0x00000002
        /*0928*/ 	.word	0x00032460
        /*092c*/ 	.short	0x010a
        /*092e*/ 	.byte	0x3f
	.zero		1


	//   ....[73]....
        /*0930*/ 	.word	0x000118e0
        /*0934*/ 	.word	0x00000002
        /*0938*/ 	.word	0x00032440
        /*093c*/ 	.short	0x010a
        /*093e*/ 	.byte	0x3f
	.zero		1


	//   ....[74]....
        /*0940*/ 	.word	0x00011930
        /*0944*/ 	.word	0x00000002
        /*0948*/ 	.word	0x00032460
        /*094c*/ 	.short	0x010a
        /*094e*/ 	.byte	0x3f
	.zero		1


	//   ....[75]....
        /*0950*/ 	.word	0x000122f0
        /*0954*/ 	.word	0x00000000
        /*0958*/ 	.word	0x00032420
        /*095c*/ 	.short	0x010a
        /*095e*/ 	.byte	0x3f
	.zero		1


	//   ....[76]....
        /*0960*/ 	.word	0x00012490
        /*0964*/ 	.word	0x00000006
        /*0968*/ 	.word	0x00000000
        /*096c*/ 	.short	0x010a
        /*096e*/ 	.byte	0x3f
	.zero		1


	//   ....[77]....
        /*0970*/ 	.word	0x000124e0
        /*0974*/ 	.word	0x00000007
        /*0978*/ 	.word	0x00000000
        /*097c*/ 	.short	0x010a
        /*097e*/ 	.byte	0x3f
	.zero		1


	//   ....[78]....
        /*0980*/ 	.word	0x00012530
        /*0984*/ 	.word	0x00000004
        /*0988*/ 	.word	0x00000000
        /*098c*/ 	.short	0x010a
        /*098e*/ 	.byte	0x3f
	.zero		1


	//----- nvinfo : EIATTR_NUM_MBARRIERS
	.align		4
.L_616:
        /*0990*/ 	.byte	0x03, 0x38
        /*0992*/ 	.short	0x0017


	//----- nvinfo : EIATTR_EXIT_INSTR_OFFSETS
	.align		4
        /*0994*/ 	.byte	0x04, 0x1c
        /*0996*/ 	.short	(.L_618 - .L_617)


	//   ....[0]....
.L_617:
        /*0998*/ 	.word	0x00000b10


	//   ....[1]....
        /*099c*/ 	.word	0x0000c360


	//   ....[2]....
        /*09a0*/ 	.word	0x0000c3c0


	//   ....[3]....
        /*09a4*/ 	.word	0x00011260


	//----- nvinfo : EIATTR_MAX_THREADS
	.align		4
.L_618:
        /*09a8*/ 	.byte	0x04, 0x05
        /*09aa*/ 	.short	(.L_620 - .L_619)
.L_619:
        /*09ac*/ 	.word	0x00000180
        /*09b0*/ 	.word	0x00000001
        /*09b4*/ 	.word	0x00000001


	//----- nvinfo : EIATTR_CRS_STACK_SIZE
	.align		4
.L_620:
        /*09b8*/ 	.byte	0x04, 0x1e
        /*09ba*/ 	.short	(.L_622 - .L_621)
.L_621:
        /*09bc*/ 	.word	0x00000000


	//----- nvinfo : EIATTR_CBANK_PARAM_SIZE
	.align		4
.L_622:
        /*09c0*/ 	.byte	0x03, 0x19
        /*09c2*/ 	.short	0x0b70


	//----- nvinfo : EIATTR_PARAM_CBANK
	.align		4
        /*09c4*/ 	.byte	0x04, 0x0a
        /*09c6*/ 	.short	(.L_624 - .L_623)
	.align		4
.L_623:
        /*09c8*/ 	.word	index@(.nv.constant0._ZN7cutlass13device_kernelIN5flash11enable_sm90INS1_16FlashAttnFwdSm90INS1_25CollectiveMainloopFwdSm90ILi2EN4cute5tupleIJNS5_1CILi1EEES8_S8_EEENS6_IJNS7_ILi128EEENS7_ILi96EEENS7_ILi64EEEEEELi256ENS_6half_tEfNS_4arch4Sm90ELb1ELb0ELb0ELb1ELb0ELb0ELb1ELb1ELb0ELb0ELb0ELb0EEENS1_21CollectiveEpilogueFwdINS6_IJSA_NS7_ILi256EEESB_EEES9_SE_SG_Li256ELb1ELb0ELb0ELb0EEENS1_36VarlenDynamicPersistentTileSchedulerILi128ELi96ELi256ELi32ELb0ELb0ELb1ELb1ELb1ELb1EEEEEEEEEvNT_6ParamsE)
        /*09cc*/ 	.short	0x0210
        /*09ce*/ 	.short	0x0b70


	//----- nvinfo : EIATTR_SW_WAR
	.align		4
.L_624:
        /*09d0*/ 	.byte	0x04, 0x36
        /*09d2*/ 	.short	(.L_626 - .L_625)
.L_625:
        /*09d4*/ 	.word	0x00000008
.L_626:


//--------------------- .nv.info._ZN7cutlass13device_kernelIN5flash11enable_sm90INS1_16FlashAttnFwdSm90INS1_25CollectiveMainloopFwdSm90ILi2EN4cute5tupleIJNS5_1CILi1EEES8_S8_EEENS6_IJNS7_ILi128EEENS7_ILi96EEENS7_ILi64EEEEEELi256ENS_6half_tEfNS_4arch4Sm90ELb1ELb0ELb0ELb1ELb0ELb1ELb1ELb1ELb0ELb0ELb0ELb0EEENS1_21CollectiveEpilogueFwdINS6_IJSA_NS7_ILi256EEESB_EEES9_SE_SG_Li256ELb1ELb0ELb0ELb0EEENS1_36VarlenDynamicPersistentTileSchedulerILi128ELi96ELi256ELi32ELb0ELb0ELb1ELb1ELb1ELb1EEEEEEEEEvNT_6ParamsE --------------------------
	.section	.nv.info._ZN7cutlass13device_kernelIN5flash11enable_sm90INS1_16FlashAttnFwdSm90INS1_25CollectiveMainloopFwdSm90ILi2EN4cute5tupleIJNS5_1CILi1EEES8_S8_EEENS6_IJNS7_ILi128EEENS7_ILi96EEENS7_ILi64EEEEEELi256ENS_6half_tEfNS_4arch4Sm90ELb1ELb0ELb0ELb1ELb0ELb1ELb1ELb1ELb0ELb0ELb0ELb0EEENS1_21CollectiveEpilogueFwdINS6_IJSA_NS7_ILi256EEESB_EEES9_SE_SG_Li256ELb1ELb0ELb0ELb0EEENS1_36VarlenDynamicPersistentTileSchedulerILi128ELi96ELi256ELi32ELb0ELb0ELb1ELb1ELb1ELb1EEEEEEEEEvNT_6ParamsE,"",@"SHT_CUDA_INFO"
	.sectionflags	@""
	.align	4


	//----- nvinfo : EIATTR_CUDA_API_VERSION
	.align		4
        /*0000*/ 	.byte	0x04, 0x37
        /*0002*/ 	.short	(.L_628 - .L_627)
.L_627:
        /*0004*/ 	.word	0x00000082


	//----- nvinfo : EIATTR_KPARAM_INFO
	.align		4
.L_628:
        /*0008*/ 	.byte	0x04, 0x17
        /*000a*/ 	.short	(.L_630 - .L_629)
.L_629:
        /*000c*/ 	.word	0x00000000
        /*0010*/ 	.short	0x0000
        /*0012*/ 	.short	0x0070
        /*0014*/ 	.byte	0x00, 0xf0, 0x01, 0x2c


	//----- nvinfo : EIATTR_SPARSE_MMA_MASK
	.align		4
.L_630:
        /*0018*/ 	.byte	0x03, 0x50
        /*001a*/ 	.short	0x0000


	//----- nvinfo : EIATTR_MAXREG_COUNT
	.align		4
        /*001c*/ 	.byte	0x03, 0x1b
        /*001e*/ 	.short	0x00a8


	//----- nvinfo : EIATTR_NUM_BARRIERS
	.align		4
        /*0020*/ 	.byte	0x02, 0x4c
        /*0022*/ 	.byte	0x10
	.zero		1


	//----- nvinfo : EIATTR_EXTERNS
	.align		4
        /*0024*/ 	.byte	0x04, 0x0f
        /*0026*/ 	.short	(.L_632 - .L_631)


	//   ....[0]....
	.align		4
.L_631:
        /*0028*/ 	.word	index@(__assertfail)


	//----- nvinfo : EIATTR_ANNOTATIONS
	.align		4
.L_632:
        /*002c*/ 	.byte	0x04, 0x55
        /*002e*/ 	.short	(.L_634 - .L_633)


	//   ....[0]....
.L_633:
        /* <DEDUP_REMOVED lines=75> */


	//----- nvinfo : EIATTR_MERCURY_ISA_VERSION
	.align		4
.L_634:
        /*04d0*/ 	.byte	0x03, 0x5f
        /*04d2*/ 	.short	0x0101


	//----- nvinfo : EIATTR_UNUSED_LOAD_BYTE_OFFSET
	.align		4
        /*04d4*/ 	.byte	0x04, 0x44
        /*04d6*/ 	.short	(.L_636 - .L_635)


	//   ....[0]....
.L_635:
        /*04d8*/ 	.word	0x00000b50
        /*04dc*/ 	.word	0x0000fff0


	//   ....[1]....
        /*04e0*/ 	.word	0x00011cb0
        /*04e4*/ 	.word	0x0000fff0


	//----- nvinfo : EIATTR_INT_WARP_WIDE_INSTR_OFFSETS
	.align		4
.L_636:
        /*04e8*/ 	.byte	0x04, 0x31
        /*04ea*/ 	.short	(.L_638 - .L_637)


	//   ....[0]....
.L_637:
        /*04ec*/ 	.word	0x000001e0


	//   ....[1]....
        /*04f0*/ 	.word	0x00000220


	//   ....[2]....
        /*04f4*/ 	.word	0x00000290


	//   ....[3]....
        /*04f8*/ 	.word	0x00000300


	//   ....[4]....
        /*04fc*/ 	.word	0x000168c0


	//   ....[5]....
        /*0500*/ 	.word	0x00016950


	//   ....[6]....
        /*0504*/ 	.word	0x00016dd0


	//   ....[7]....
        /*0508*/ 	.word	0x00016e00


	//   ....[8]....
        /*050c*/ 	.word	0x000193a0


	//   ....[9]....
        /*0510*/ 	.word	0x00019430


	//----- nvinfo : EIATTR_COOP_GROUP_MASK_REGIDS
	.align		4
.L_638:
        /*0514*/ 	.byte	0x04, 0x29
        /*0516*/ 	.short	(.L_640 - .L_639)


	//   ....[0]....
.L_639:
        /*0518*/ 	.word	0xffffffff


	//   ....[1]....
        /*051c*/ 	.word	0xffffffff


	//   ....[2]....
        /*0520*/ 	.word	0xffffffff


	//   ....[3]....
        /*0524*/ 	.word	0xffffffff


	//   ....[4]....
        /*0528*/ 	.word	0xffffffff


	//   ....[5]....
        /*052c*/ 	.word	0xffffffff


	//   ....[6]....
        /*0530*/ 	.word	0xffffffff


	//   ....[7]....
        /*0534*/ 	.word	0xffffffff


	//   ....[8]....
        /*0538*/ 	.word	0xffffffff


	//   ....[9]....
        /*053c*/ 	.word	0xffffffff


	//   ....[10]....
        /*0540*/ 	.word	0xffffffff


	//   ....[11]....
        /*0544*/ 	.word	0xffffffff


	//   ....[12]....
        /*0548*/ 	.word	0xffffffff


	//   ....[13]....
        /*054c*/ 	.word	0xffffffff


	//   ....[14]....
        /*0550*/ 	.word	0xffffffff


	//   ....[15]....
        /*0554*/ 	.word	0xffffffff


	//   ....[16]....
        /*0558*/ 	.word	0xffffffff


	//   ....[17]....
        /*055c*/ 	.word	0xffffffff


	//   ....[18]....
        /*0560*/ 	.word	0xffffffff


	//   ....[19]....
        /*0564*/ 	.word	0xffffffff


	//   ....[20]....
        /*0568*/ 	.word	0xffffffff


	//   ....[21]....
        /*056c*/ 	.word	0xffffffff


	//   ....[22]....
        /*0570*/ 	.word	0xffffffff


	//   ....[23]....
        /*0574*/ 	.word	0xffffffff


	//   ....[24]....
        /*0578*/ 	.word	0xffffffff


	//   ....[25]....
        /*057c*/ 	.word	0xffffffff


	//   ....[26]....
        /*0580*/ 	.word	0xffffffff


	//   ....[27]....
        /*0584*/ 	.word	0xffffffff


	//   ....[28]....
        /*0588*/ 	.word	0xffffffff


	//   ....[29]....
        /*058c*/ 	.word	0xffffffff


	//   ....[30]....
        /*0590*/ 	.word	0xffffffff


	//   ....[31]....
        /*0594*/ 	.word	0xffffffff


	//   ....[32]....
        /*0598*/ 	.word	0xffffffff


	//   ....[33]....
        /*059c*/ 	.word	0xffffffff


	//   ....[34]....
        /*05a0*/ 	.word	0xffffffff


	//   ....[35]....
        /*05a4*/ 	.word	0xffffffff


	//   ....[36]....
        /*05a8*/ 	.word	0xffffffff


	//   ....[37]....
        /*05ac*/ 	.word	0xffffffff


	//   ....[38]....
        /*05b0*/ 	.word	0xffffffff


	//   ....[39]....
        /*05b4*/ 	.word	0xffffffff


	//   ....[40]....
        /*05b8*/ 	.word	0xffffffff


	//   ....[41]....
        /*05bc*/ 	.word	0xffffffff


	//   ....[42]....
        /*05c0*/ 	.word	0xffffffff


	//   ....[43]....
        /*05c4*/ 	.word	0xffffffff


	//   ....[44]....
        /*05c8*/ 	.word	0xffffffff


	//   ....[45]....
        /*05cc*/ 	.word	0xffffffff


	//   ....[46]....
        /*05d0*/ 	.word	0xffffffff


	//   ....[47]....
        /*05d4*/ 	.word	0xffffffff


	//   ....[48]....
        /*05d8*/ 	.word	0xffffffff


	//   ....[49]....
        /*05dc*/ 	.word	0xffffffff


	//   ....[50]....
        /*05e0*/ 	.word	0xffffffff


	//   ....[51]....
        /*05e4*/ 	.word	0xffffffff


	//   ....[52]....
        /*05e8*/ 	.word	0xffffffff


	//   ....[53]....
        /*05ec*/ 	.word	0xffffffff


	//   ....[54]....
        /*05f0*/ 	.word	0xffffffff


	//   ....[55]....
        /*05f4*/ 	.word	0xffffffff


	//   ....[56]....
        /*05f8*/ 	.word	0xffffffff


	//   ....[57]....
        /*05fc*/ 	.word	0xffffffff


	//   ....[58]....
        /*0600*/ 	.word	0x0500000f


	//   ....[59]....
        /*0604*/ 	.word	0x0500000f


	//   ....[60]....
        /*0608*/ 	.word	0x0500000f


	//   ....[61]....
        /*060c*/ 	.word	0x0500000f


	//   ....[62]....
        /*0610*/ 	.word	0x0500000f


	//   ....[63]....
        /*0614*/ 	.word	0x0500000f


	//   ....[64]....
        /*0618*/ 	.word	0x0500000f


	//   ....[65]....
        /*061c*/ 	.word	0x0500000f


	//   ....[66]....
        /*0620*/ 	.word	0x0500000f


	//   ....[67]....
        /*0624*/ 	.word	0x0500000f


	//   ....[68]....
        /*0628*/ 	.word	0x0500000f


	//   ....[69]....
        /*062c*/ 	.word	0x0500000f


	//   ....[70]....
        /*0630*/ 	.word	0x0500000f


	//   ....[71]....
        /*0634*/ 	.word	0x0500000f


	//   ....[72]....
        /*0638*/ 	.word	0x0500000f


	//   ....[73]....
        /*063c*/ 	.word	0x0500000f


	//   ....[74]....
        /*0640*/ 	.word	0x0500000f


	//   ....[75]....
        /*0644*/ 	.word	0x0500000f


	//   ....[76]....
        /*0648*/ 	.word	0x0500000f


	//   ....[77]....
        /*064c*/ 	.word	0x0500000f


	//   ....[78]....
        /*0650*/ 	.word	0x0500000f


	//   ....[79]....
        /*0654*/ 	.word	0x0500000f


	//   ....[80]....
        /*0658*/ 	.word	0x0500000f


	//   ....[81]....
        /*065c*/ 	.word	0x0500000f


	//   ....[82]....
        /*0660*/ 	.word	0x0500000f


	//   ....[83]....
        /*0664*/ 	.word	0x0500000f


	//   ....[84]....
        /*0668*/ 	.word	0x0500000f


	//   ....[85]....
        /*066c*/ 	.word	0x0500000f


	//   ....[86]....
        /*0670*/ 	.word	0x0500000f


	//   ....[87]....
        /*0674*/ 	.word	0x0500000f


	//   ....[88]....
        /*0678*/ 	.word	0x0500000f


	//   ....[89]....
        /*067c*/ 	.word	0x0500000f


	//   ....[90]....
        /*0680*/ 	.word	0x0500000f


	//   ....[91]....
        /*0684*/ 	.word	0x0500000f


	//   ....[92]....
        /*0688*/ 	.word	0x0500000f


	//   ....[93]....
        /*068c*/ 	.word	0x0500000f


	//   ....[94]....
        /*0690*/ 	.word	0x0500000f


	//----- nvinfo : EIATTR_COOP_GROUP_INSTR_OFFSETS
	.align		4
.L_640:
        /*0694*/ 	.byte	0x04, 0x28
        /*0696*/ 	.short	(.L_642 - .L_641)


	//   ....[0]....
.L_641:
        /*0698*/ 	.word	0x00000060


	//   ....[1]....
        /*069c*/ 	.word	0x000001f0


	//   ....[2]....
        /*06a0*/ 	.word	0x000002b0


	//   ....[3]....
        /*06a4*/ 	.word	0x00000480


	//   ....[4]....
        /*06a8*/ 	.word	0x000005e0


	//   ....[5]....
        /*06ac*/ 	.word	0x00000700


	//   ....[6]....
        /*06b0*/ 	.word	0x00000860


	//   ....[7]....
        /*06b4*/ 	.word	0x00005e10


	//   ....[8]....
        /*06b8*/ 	.word	0x0000a690


	//   ....[9]....
        /*06bc*/ 	.word	0x0000a6c0


	//   ....[10]....
        /*06c0*/ 	.word	0x0000ac60


	//   ....[11]....
        /*06c4*/ 	.word	0x0000ac80


	//   ....[12]....
        /*06c8*/ 	.word	0x0000cd80


	//   ....[13]....
        /*06cc*/ 	.word	0x0000cda0


	//   ....[14]....
        /*06d0*/ 	.word	0x0000d570


	//   ....[15]....
        /*06d4*/ 	.word	0x0000d590


	//   ....[16]....
        /*06d8*/ 	.word	0x0000f940


	//   ....[17]....
        /*06dc*/ 	.word	0x0000f960


	//   ....[18]....
        /*06e0*/ 	.word	0x0000fd60


	//   ....[19]....
        /*06e4*/ 	.word	0x0000fd80


	//   ....[20]....
        /*06e8*/ 	.word	0x00011220


	//   ....[21]....
        /*06ec*/ 	.word	0x00011280


	//   ....[22]....
        /*06f0*/ 	.word	0x000112d0


	//   ....[23]....
        /*06f4*/ 	.word	0x00011300


	//   ....[24]....
        /*06f8*/ 	.word	0x000147b0


	//   ....[25]....
        /*06fc*/ 	.word	0x00014940


	//   ....[26]....
        /*0700*/ 	.word	0x00014970


	//   ....[27]....
        /*0704*/ 	.word	0x000149a0


	//   ....[28]....
        /*0708*/ 	.word	0x000149e0


	//   ....[29]....
        /*070c*/ 	.word	0x00014a30


	//   ....[30]....
        /*0710*/ 	.word	0x00014a90


	//   ....[31]....
        /*0714*/ 	.word	0x00014c70


	//   ....[32]....
        /*0718*/ 	.word	0x00014cd0


	//   ....[33]....
        /*071c*/ 	.word	0x00014d10


	//   ....[34]....
        /*0720*/ 	.word	0x00014d50


	//   ....[35]....
        /*0724*/ 	.word	0x00014d80


	//   ....[36]....
        /*0728*/ 	.word	0x00014db0


	//   ....[37]....
        /*072c*/ 	.word	0x00014e40


	//   ....[38]....
        /*0730*/ 	.word	0x00014ea0


	//   ....[39]....
        /*0734*/ 	.word	0x00014f30


	//   ....[40]....
        /*0738*/ 	.word	0x000194c0


	//   ....[41]....
        /*073c*/ 	.word	0x000194d0


	//   ....[42]....
        /*0740*/ 	.word	0x000195e0


	//   ....[43]....
        /*0744*/ 	.word	0x00019640


	//   ....[44]....
        /*0748*/ 	.word	0x00019680


	//   ....[45]....
        /*074c*/ 	.word	0x000196c0


	//   ....[46]....
        /*0750*/ 	.word	0x000196f0


	//   ....[47]....
        /*0754*/ 	.word	0x00019720


	//   ....[48]....
        /*0758*/ 	.word	0x000198b0


	//   ....[49]....
        /*075c*/ 	.word	0x00019910


	//   ....[50]....
        /*0760*/ 	.word	0x00019950


	//   ....[51]....
        /*0764*/ 	.word	0x00019990


	//   ....[52]....
        /*0768*/ 	.word	0x000199c0


	//   ....[53]....
        /*076c*/ 	.word	0x000199f0


	//   ....[54]....
        /*0770*/ 	.word	0x00019ab0


	//   ....[55]....
        /*0774*/ 	.word	0x00019ad0


	//   ....[56]....
        /*0778*/ 	.word	0x00019b40


	//   ....[57]....
        /*077c*/ 	.word	0x0001a1b0


	//   ....[58]....
        /*0780*/ 	.word	0x0001a640


	//   ....[59]....
        /*0784*/ 	.word	0x0001a6e0


	//   ....[60]....
        /*0788*/ 	.word	0x0001a780


	//   ....[61]....
        /*078c*/ 	.word	0x0001a820


	//   ....[62]....
        /*0790*/ 	.word	0x0001a8c0


	//   ....[63]....
        /*0794*/ 	.word	0x0001a960


	//   ....[64]....
        /*0798*/ 	.word	0x0001aa00


	//   ....[65]....
        /*079c*/ 	.word	0x0001aaa0


	//   ....[66]....
        /*07a0*/ 	.word	0x0001ab40


	//   ....[67]....
        /*07a4*/ 	.word	0x0001ac30


	//   ....[68]....
        /*07a8*/ 	.word	0x0001acd0


	//   ....[69]....
        /*07ac*/ 	.word	0x0001ad70


	//   ....[70]....
        /*07b0*/ 	.word	0x0001ae10


	//   ....[71]....
        /*07b4*/ 	.word	0x0001aeb0


	//   ....[72]....
        /*07b8*/ 	.word	0x0001af50


	//   ....[73]....
        /*07bc*/ 	.word	0x0001aff0


	//   ....[74]....
        /*07c0*/ 	.word	0x0001b090


	//   ....[75]....
        /*07c4*/ 	.word	0x0001b3e0


	//   ....[76]....
        /*07c8*/ 	.word	0x0001b6c0


	//   ....[77]....
        /*07cc*/ 	.word	0x0001bae0


	//   ....[78]....
        /*07d0*/ 	.word	0x0001bb70


	//   ....[79]....
        /*07d4*/ 	.word	0x0001bc10


	//   ....[80]....
        /*07d8*/ 	.word	0x0001bcc0


	//   ....[81]....
        /*07dc*/ 	.word	0x0001bd40


	//   ....[82]....
        /*07e0*/ 	.word	0x0001bdc0


	//   ....[83]....
        /*07e4*/ 	.word	0x0001be40


	//   ....[84]....
        /*07e8*/ 	.word	0x0001bec0


	//   ....[85]....
        /*07ec*/ 	.word	0x0001bf50


	//   ....[86]....
        /*07f0*/ 	.word	0x0001c000


	//   ....[87]....
        /*07f4*/ 	.word	0x0001c080


	//   ....[88]....
        /*07f8*/ 	.word	0x0001c100


	//   ....[89]....
        /*07fc*/ 	.word	0x0001c180


	//   ....[90]....
        /*0800*/ 	.word	0x0001c200


	//   ....[91]....
        /*0804*/ 	.word	0x0001c270


	//   ....[92]....
        /*0808*/ 	.word	0x0001c310


	//   ....[93]....
        /*080c*/ 	.word	0x0001c3a0


	//   ....[94]....
        /*0810*/ 	.word	0x0001c4d0


	//----- nvinfo : EIATTR_REG_RECONFIG
	.align		4
.L_642:
        /*0814*/ 	.byte	0x01, 0x54
	.zero		2


	//----- nvinfo : EIATTR_SYSCALL_OFFSETS
	.align		4
        /*0818*/ 	.byte	0x04, 0x46
        /*081a*/ 	.short	(.L_644 - .L_643)


	//   ....[0]....
.L_643:
        /*081c*/ 	.word	0x00001880


	//   ....[1]....
        /*0820*/ 	.word	0x000019d0


	//   ....[2]....
        /*0824*/ 	.word	0x00006000


	//   ....[3]....
        /*0828*/ 	.word	0x00006510


	//   ....[4]....
        /*082c*/ 	.word	0x00016ae0


	//   ....[5]....
        /*0830*/ 	.word	0x00016c20


	//   ....[6]....
        /*0834*/ 	.word	0x00016d20


	//----- nvinfo : EIATTR_MBARRIER_INSTR_OFFSETS
	.align		4
.L_644:
        /*0838*/ 	.byte	0x04, 0x39
        /*083a*/ 	.short	(.L_646 - .L_645)


	//   ....[0]....
.L_645:
        /*083c*/ 	.word	0x00000320
        /*0840*/ 	.word	0x000000ff
        /*0844*/ 	.word	0x00032400
        /*0848*/ 	.short	0x0100
        /*084a*/ 	.byte	0x08
	.zero		1


	//   ....[1]....
        /*084c*/ 	.word	0x00000330
        /*0850*/ 	.word	0x000000ff
        /*0854*/ 	.word	0x00032410
        /*0858*/ 	.short	0x0100
        /*085a*/ 	.byte	0x08
	.zero		1


	//   ....[2]....
        /*085c*/ 	.word	0x00000340
        /*0860*/ 	.word	0x000000ff
        /*0864*/ 	.word	0x00032420
        /*0868*/ 	.short	0x0100
        /*086a*/ 	.byte	0x08
	.zero		1


	//   ....[3]....
        /*086c*/ 	.word	0x00000430
        /*0870*/ 	.word	0x000000ff
        /*0874*/ 	.word	0x00032430
        /*0878*/ 	.short	0x0100
        /*087a*/ 	.byte	0x08
	.zero		1


	//   ....[4]....
        /*087c*/ 	.word	0x00000440
        /*0880*/ 	.word	0x000000ff
        /*0884*/ 	.word	0x00032440
        /*0888*/ 	.short	0x0100
        /*088a*/ 	.byte	0x08
	.zero		1


	//   ....[5]....
        /*088c*/ 	.word	0x00000450
        /*0890*/ 	.word	0x000000ff
        /*0894*/ 	.word	0x00032438
        /*0898*/ 	.short	0x0100
        /*089a*/ 	.byte	0x08
	.zero		1


	//   ....[6]....
        /*089c*/ 	.word	0x00000460
        /*08a0*/ 	.word	0x000000ff
        /*08a4*/ 	.word	0x00032448
        /*08a8*/ 	.short	0x0100
        /*08aa*/ 	.byte	0x08
	.zero		1


	//   ....[7]....
        /*08ac*/ 	.word	0x00000590
        /*08b0*/ 	.word	0x000000ff
        /*08b4*/ 	.word	0x00032450
        /*08b8*/ 	.short	0x0100
        /*08ba*/ 	.byte	0x08
	.zero		1


	//   ....[8]....
        /*08bc*/ 	.word	0x000005a0
        /*08c0*/ 	.word	0x000000ff
        /*08c4*/ 	.word	0x00032460
        /*08c8*/ 	.short	0x0100
        /*08ca*/ 	.byte	0x08
	.zero		1


	//   ....[9]....
        /*08cc*/ 	.word	0x000005b0
        /*08d0*/ 	.word	0x000000ff
        /*08d4*/ 	.word	0x00032458
        /*08d8*/ 	.short	0x0100
        /*08da*/ 	.byte	0x08
	.zero		1


	//   ....[10]....
        /*08dc*/ 	.word	0x000005c0
        /*08e0*/ 	.word	0x000000ff
        /*08e4*/ 	.word	0x00032468
        /*08e8*/ 	.short	0x0100
        /*08ea*/ 	.byte	0x08
	.zero		1


	//   ....[11]....
        /*08ec*/ 	.word	0x000006b0
        /*08f0*/ 	.word	0x000000ff
        /*08f4*/ 	.word	0x00032470
        /*08f8*/ 	.short	0x0100
        /*08fa*/ 	.byte	0x06
	.zero		1


	//   ....[12]....
        /*08fc*/ 	.word	0x000006c0
        /*0900*/ 	.word	0x000000ff
        /*0904*/ 	.word	0x00032480
        /*0908*/ 	.short	0x0100
        /*090a*/ 	.byte	0x06
	.zero		1


	//   ....[13]....
        /*090c*/ 	.word	0x000006d0
        /*0910*/ 	.word	0x000000ff
        /*0914*/ 	.word	0x00032478
        /*0918*/ 	.short	0x0100
        /*091a*/ 	.byte	0x06
	.zero		1


	//   ....[14]....
        /*091c*/ 	.word	0x000006e0
        /*0920*/ 	.word	0x000000ff
        /*0924*/ 	.word	0x00032488
        /*0928*/ 	.short	0x0100
        /*092a*/ 	.byte	0x06
	.zero		1


	//   ....[15]....
        /*092c*/ 	.word	0x00000810
        /*0930*/ 	.word	0x000000ff
        /*0934*/ 	.word	0x00032490
        /*0938*/ 	.short	0x0100
        /*093a*/ 	.byte	0x08
	.zero		1


	//   ....[16]....
        /*093c*/ 	.word	0x00000820
        /*0940*/ 	.word	0x000000ff
        /*0944*/ 	.word	0x000324a0
        /*0948*/ 	.short	0x0100
        /*094a*/ 	.byte	0x08
	.zero		1


	//   ....[17]....
        /*094c*/ 	.word	0x00000830
        /*0950*/ 	.word	0x000000ff
        /*0954*/ 	.word	0x00032498
        /*0958*/ 	.short	0x0100
        /*095a*/ 	.byte	0x08
	.zero		1


	//   ....[18]....
        /*095c*/ 	.word	0x00000840
        /*0960*/ 	.word	0x000000ff
        /*0964*/ 	.word	0x000324a8
        /*0968*/ 	.short	0x0100
        /*096a*/ 	.byte	0x08
	.zero		1


	//   ....[19]....
        /*096c*/ 	.word	0x00000970
        /*0970*/ 	.word	0x000000ff
        /*0974*/ 	.word	0x000324b0
        /*0978*/ 	.short	0x0100
        /*097a*/ 	.byte	0x08
	.zero		1


	//   ....[20]....
        /*097c*/ 	.word	0x00000980
        /*0980*/ 	.word	0x000000ff
        /*0984*/ 	.word	0x000324c0
        /*0988*/ 	.short	0x0100
        /*098a*/ 	.byte	0x08
	.zero		1


	//   ....[21]....
        /*098c*/ 	.word	0x00000990
        /*0990*/ 	.word	0x000000ff
        /*0994*/ 	.word	0x000324b8
        /*0998*/ 	.short	0x0100
        /*099a*/ 	.byte	0x08
	.zero		1


	//   ....[22]....
        /*099c*/ 	.word	0x000009a0
        /*09a0*/ 	.word	0x000000ff
        /*09a4*/ 	.word	0x000324c8
        /*09a8*/ 	.short	0x0100
        /*09aa*/ 	.byte	0x08
	.zero		1


	//   ....[23]....
        /*09ac*/ 	.word	0x00002dd0
        /*09b0*/ 	.word	0x0000005a
        /*09b4*/ 	.word	0x00032490
        /*09b8*/ 	.short	0x010a
        /*09ba*/ 	.byte	0x3f
	.zero		1


	//   ....[24]....
        /*09bc*/ 	.word	0x00003f30
        /*09c0*/ 	.word	0x0000005a
        /*09c4*/ 	.word	0x00032490
        /*09c8*/ 	.short	0x010a
        /*09ca*/ 	.byte	0x3f
	.zero		1


	//   ....[25]....
        /*09cc*/ 	.word	0x00004fd0
        /*09d0*/ 	.word	0x0000005a
        /*09d4*/ 	.word	0x00032490
        /*09d8*/ 	.short	0x010a
        /*09da*/ 	.byte	0x3f
	.zero		1


	//   ....[26]....
        /*09dc*/ 	.word	0x000051f0
        /*09e0*/ 	.word	0x00000004
        /*09e4*/ 	.word	0x00000000
        /*09e8*/ 	.short	0x0101
        /*09ea*/ 	.byte	0x3f
	.zero		1


	//   ....[27]....
        /*09ec*/ 	.word	0x00005230
        /*09f0*/ 	.word	0x0000005a
        /*09f4*/ 	.word	0x000324b0
        /*09f8*/ 	.short	0x010a
        /*09fa*/ 	.byte	0x3f
	.zero		1


	//   ....[28]....
        /*09fc*/ 	.word	0x00005890
        /*0a00*/ 	.word	0x0000005a
        /*0a04*/ 	.word	0x00000000
        /*0a08*/ 	.short	0x0101
        /*0a0a*/ 	.byte	0x3f
	.zero		1


	//   ....[29]....
        /*0a0c*/ 	.word	0x000060a0
        /*0a10*/ 	.word	0x00000011
        /*0a14*/ 	.word	0x00032400
        /*0a18*/ 	.short	0x010a
        /*0a1a*/ 	.byte	0x3f
	.zero		1


	//   ....[30]....
        /*0a1c*/ 	.word	0x000060f0
        /*0a20*/ 	.word	0x00000011
        /*0a24*/ 	.word	0x00032400
        /*0a28*/ 	.short	0x010a
        /*0a2a*/ 	.byte	0x3f
	.zero		1


	//   ....[31]....
        /*0a2c*/ 	.word	0x00006dc0
        /*0a30*/ 	.word	0x00000011
        /*0a34*/ 	.word	0x00032400
        /*0a38*/ 	.short	0x010a
        /*0a3a*/ 	.byte	0x3f
	.zero		1


	//   ....[32]....
        /*0a3c*/ 	.word	0x000081b0
        /*0a40*/ 	.word	0x00000011
        /*0a44*/ 	.word	0x00032400
        /*0a48*/ 	.short	0x010a
        /*0a4a*/ 	.byte	0x3f
	.zero		1


	//   ....[33]....
        /*0a4c*/ 	.word	0x00009180
        /*0a50*/ 	.word	0x000000ad
        /*0a54*/ 	.word	0x00032430
        /*0a58*/ 	.short	0x010a
        /*0a5a*/ 	.byte	0x3f
	.zero		1


	//   ....[34]....
        /*0a5c*/ 	.word	0x00009210
        /*0a60*/ 	.word	0x000000ad
        /*0a64*/ 	.word	0x00032430
        /*0a68*/ 	.short	0x010a
        /*0a6a*/ 	.byte	0x3f
	.zero		1


	//   ....[35]....
        /*0a6c*/ 	.word	0x00009510
        /*0a70*/ 	.word	0x00000011
        /*0a74*/ 	.word	0x00032410
        /*0a78*/ 	.short	0x010a
        /*0a7a*/ 	.byte	0x3f
	.zero		1


	//   ....[36]....
        /*0a7c*/ 	.word	0x00009560
        /*0a80*/ 	.word	0x000000ad
        /*0a84*/ 	.word	0x00032450
        /*0a88*/ 	.short	0x010a
        /*0a8a*/ 	.byte	0x3f
	.zero		1


	//   ....[37]....
        /*0a8c*/ 	.word	0x000095e0
        /*0a90*/ 	.word	0x000000ad
        /*0a94*/ 	.word	0x00032450
        /*0a98*/ 	.short	0x010a
        /*0a9a*/ 	.byte	0x3f
	.zero		1


	//   ....[38]....
        /*0a9c*/ 	.word	0x0000aea0
        /*0aa0*/ 	.word	0x00000018
        /*0aa4*/ 	.word	0x00000000
        /*0aa8*/ 	.short	0x0101
        /*0aaa*/ 	.byte	0x3f
	.zero		1


	//   ....[39]....
        /*0aac*/ 	.word	0x0000baa0
        /*0ab0*/ 	.word	0x000000ad
        /*0ab4*/ 	.word	0x00000000
        /*0ab8*/ 	.short	0x0101
        /*0aba*/ 	.byte	0x3f
	.zero		1


	//   ....[40]....
        /*0abc*/ 	.word	0x0000bb90
        /*0ac0*/ 	.word	0x000000c9
        /*0ac4*/ 	.word	0x00032430
        /*0ac8*/ 	.short	0x010a
        /*0aca*/ 	.byte	0x3f
	.zero		1


	//   ....[41]....
        /*0acc*/ 	.word	0x0000bc00
        /*0ad0*/ 	.word	0x000000c9
        /*0ad4*/ 	.word	0x00032430
        /*0ad8*/ 	.short	0x010a
        /*0ada*/ 	.byte	0x3f
	.zero		1


	//   ....[42]....
        /*0adc*/ 	.word	0x0000be70
        /*0ae0*/ 	.word	0x000000c9
        /*0ae4*/ 	.word	0x00032450
        /*0ae8*/ 	.short	0x010a
        /*0aea*/ 	.byte	0x3f
	.zero		1


	//   ....[43]....
        /*0aec*/ 	.word	0x0000bec0
        /*0af0*/ 	.word	0x000000c9
        /*0af4*/ 	.word	0x00032450
        /*0af8*/ 	.short	0x010a
        /*0afa*/ 	.byte	0x3f
	.zero		1


	//   ....[44]....
        /*0afc*/ 	.word	0x0000e050
        /*0b00*/ 	.word	0x0000009f
        /*0b04*/ 	.word	0x00000000
        /*0b08*/ 	.short	0x0101
        /*0b0a*/ 	.byte	0x3f
	.zero		1


	//   ....[45]....
        /*0b0c*/ 	.word	0x0000ea20
        /*0b10*/ 	.word	0x000000c9
        /*0b14*/ 	.word	0x00000000
        /*0b18*/ 	.short	0x0101
        /*0b1a*/ 	.byte	0x3f
	.zero		1


	//   ....[46]....
        /*0b1c*/ 	.word	0x0000eb30
        /*0b20*/ 	.word	0x000000d7
        /*0b24*/ 	.word	0x00032430
        /*0b28*/ 	.short	0x010a
        /*0b2a*/ 	.byte	0x3f
	.zero		1


	//   ....[47]....
        /*0b2c*/ 	.word	0x0000eba0
        /*0b30*/ 	.word	0x000000d7
        /*0b34*/ 	.word	0x00032430
        /*0b38*/ 	.short	0x010a
        /*0b3a*/ 	.byte	0x3f
	.zero		1


	//   ....[48]....
        /*0b3c*/ 	.word	0x0000ee10
        /*0b40*/ 	.word	0x000000d7
        /*0b44*/ 	.word	0x00032450
        /*0b48*/ 	.short	0x010a
        /*0b4a*/ 	.byte	0x3f
	.zero		1


	//   ....[49]....
        /*0b4c*/ 	.word	0x0000ee60
        /*0b50*/ 	.word	0x000000d7
        /*0b54*/ 	.word	0x00032450
        /*0b58*/ 	.short	0x010a
        /*0b5a*/ 	.byte	0x3f
	.zero		1


	//   ....[50]....
        /*0b5c*/ 	.word	0x00010420
        /*0b60*/ 	.word	0x00000098
        /*0b64*/ 	.word	0x00000000
        /*0b68*/ 	.short	0x0101
        /*0b6a*/ 	.byte	0x3f
	.zero		1


	//   ....[51]....
        /*0b6c*/ 	.word	0x000111e0
        /*0b70*/ 	.word	0x000000d7
        /*0b74*/ 	.word	0x00000000
        /*0b78*/ 	.short	0x0101
        /*0b7a*/ 	.byte	0x3f
	.zero		1


	//   ....[52]....
        /*0b7c*/ 	.word	0x00013460
        /*0b80*/ 	.word	0x00000000
        /*0b84*/ 	.word	0x00000000
        /*0b88*/ 	.short	0x0101
        /*0b8a*/ 	.byte	0x3f
	.zero		1


	//   ....[53]....
        /*0b8c*/ 	.word	0x00015c60
        /*0b90*/ 	.word	0x00000009
        /*0b94*/ 	.word	0x00032420
        /*0b98*/ 	.short	0x010a
        /*0b9a*/ 	.byte	0x3f
	.zero		1


	//   ....[54]....
        /*0b9c*/ 	.word	0x00015ce0
        /*0ba0*/ 	.word	0x00000005
        /*0ba4*/ 	.word	0x000324a0
        /*0ba8*/ 	.short	0x010a
        /*0baa*/ 	.byte	0x3f
	.zero		1


	//   ....[55]....
        /*0bac*/ 	.word	0x00015ec0
        /*0bb0*/ 	.word	0x00000005
        /*0bb4*/ 	.word	0x000324c0
        /*0bb8*/ 	.short	0x010a
        /*0bba*/ 	.byte	0x3f
	.zero		1


	//   ....[56]....
        /*0bbc*/ 	.word	0x000162d0
        /*0bc0*/ 	.word	0x00000006
        /*0bc4*/ 	.word	0x000324a0
        /*0bc8*/ 	.short	0x010a
        /*0bca*/ 	.byte	0x3f
	.zero		1


	//   ....[57]....
        /*0bcc*/ 	.word	0x00016490
        /*0bd0*/ 	.word	0x00000006
        /*0bd4*/ 	.word	0x000324c0
        /*0bd8*/ 	.short	0x010a
        /*0bda*/ 	.byte	0x3f
	.zero		1


	//   ....[58]....
        /*0bdc*/ 	.word	0x00017260
        /*0be0*/ 	.word	0x00000009
        /*0be4*/ 	.word	0x00032440
        /*0be8*/ 	.short	0x010a
        /*0bea*/ 	.byte	0x3f
	.zero		1


	//   ....[59]....
        /*0bec*/ 	.word	0x00017880
        /*0bf0*/ 	.word	0x00000009
        /*0bf4*/ 	.word	0x00032420
        /*0bf8*/ 	.short	0x010a
        /*0bfa*/ 	.byte	0x3f
	.zero		1


	//   ....[60]....
        /*0bfc*/ 	.word	0x00017950
        /*0c00*/ 	.word	0x00000005
        /*0c04*/ 	.word	0x00032460
        /*0c08*/ 	.short	0x010a
        /*0c0a*/ 	.byte	0x3f
	.zero		1


	//   ....[61]....
        /*0c0c*/ 	.word	0x00017f80
        /*0c10*/ 	.word	0x00000002
        /*0c14*/ 	.word	0x00032440
        /*0c18*/ 	.short	0x010a
        /*0c1a*/ 	.byte	0x3f
	.zero		1


	//   ....[62]....
        /*0c1c*/ 	.word	0x00018190
        /*0c20*/ 	.word	0x00000002
        /*0c24*/ 	.word	0x00032460
        /*0c28*/ 	.short	0x010a
        /*0c2a*/ 	.byte	0x3f
	.zero		1


	//   ....[63]....
        /*0c2c*/ 	.word	0x000186e0
        /*0c30*/ 	.word	0x00000002
        /*0c34*/ 	.word	0x00032440
        /*0c38*/ 	.short	0x010a
        /*0c3a*/ 	.byte	0x3f
	.zero		1


	//   ....[64]....
        /*0c3c*/ 	.word	0x000188e0
        /*0c40*/ 	.word	0x00000002
        /*0c44*/ 	.word	0x00032460
        /*0c48*/ 	.short	0x010a
        /*0c4a*/ 	.byte	0x3f
	.zero		1


	//   ....[65]....
        /*0c4c*/ 	.word	0x00018dc0
        /*0c50*/ 	.word	0x00000002
        /*0c54*/ 	.word	0x00032440
        /*0c58*/ 	.short	0x010a
        /*0c5a*/ 	.byte	0x3f
	.zero		1


	//   ....[66]....
        /*0c5c*/ 	.word	0x00018fd0
        /*0c60*/ 	.word	0x00000002
        /*0c64*/ 	.word	0x00032460
        /*0c68*/ 	.short	0x010a
        /*0c6a*/ 	.byte	0x3f
	.zero		1


	//   ....[67]....
        /*0c6c*/ 	.word	0x0001a140
        /*0c70*/ 	.word	0x00000000
        /*0c74*/ 	.word	0x00032420
        /*0c78*/ 	.short	0x010a
        /*0c7a*/ 	.byte	0x3f
	.zero		1


	//   ....[68]....
        /*0c7c*/ 	.word	0x0001a2e0
        /*0c80*/ 	.word	0x00000006
        /*0c84*/ 	.word	0x00000000
        /*0c88*/ 	.short	0x010a
        /*0c8a*/ 	.byte	0x3f
	.zero		1


	//   ....[69]....
        /*0c8c*/ 	.word	0x0001a350
        /*0c90*/ 	.word	0x00000007
        /*0c94*/ 	.word	0x00000000
        /*0c98*/ 	.short	0x010a
        /*0c9a*/ 	.byte	0x3f
	.zero		1


	//   ....[70]....
        /*0c9c*/ 	.word	0x0001a3c0
        /*0ca0*/ 	.word	0x00000004
        /*0ca4*/ 	.word	0x00000000
        /*0ca8*/ 	.short	0x010a
        /*0caa*/ 	.byte	0x3f
	.zero		1


	//   ....[71]....
        /*0cac*/ 	.word	0x0001a3f0
        /*0cb0*/ 	.word	0x00000003
        /*0cb4*/ 	.word	0x00000000
        /*0cb8*/ 	.short	0x010a
        /*0cba*/ 	.byte	0x3f
	.zero		1


	//   ....[72]....
        /*0cbc*/ 	.word	0x0001a450
        /*0cc0*/ 	.word	0x0000005a
        /*0cc4*/ 	.word	0x00032490
        /*0cc8*/ 	.short	0x010a
        /*0cca*/ 	.byte	0x3f
	.zero		1


	//   ....[73]....
        /*0ccc*/ 	.word	0x0001a4a0
        /*0cd0*/ 	.word	0x0000005a
        /*0cd4*/ 	.word	0x00032490
        /*0cd8*/ 	.short	0x010a
        /*0cda*/ 	.byte	0x3f
	.zero		1


	//   ....[74]....
        /*0cdc*/ 	.word	0x0001a4f0
        /*0ce0*/ 	.word	0x0000005a
        /*0ce4*/ 	.word	0x00032490
        /*0ce8*/ 	.short	0x010a
        /*0cea*/ 	.byte	0x3f
	.zero		1


	//   ....[75]....
        /*0cec*/ 	.word	0x0001a540
        /*0cf0*/ 	.word	0x0000005a
        /*0cf4*/ 	.word	0x000324b0
        /*0cf8*/ 	.short	0x010a
        /*0cfa*/ 	.byte	0x3f
	.zero		1


	//   ....[76]....
        /*0cfc*/ 	.word	0x0001ab80
        /*0d00*/ 	.word	0x00000011
        /*0d04*/ 	.word	0x00032400
        /*0d08*/ 	.short	0x010a
        /*0d0a*/ 	.byte	0x3f
	.zero		1


	//   ....[77]....
        /*0d0c*/ 	.word	0x0001b0d0
        /*0d10*/ 	.word	0x00000011
        /*0d14*/ 	.word	0x00032400
        /*0d18*/ 	.short	0x010a
        /*0d1a*/ 	.byte	0x3f
	.zero		1


	//   ....[78]....
        /*0d1c*/ 	.word	0x0001b120
        /*0d20*/ 	.word	0x000000ad
        /*0d24*/ 	.word	0x00032430
        /*0d28*/ 	.short	0x010a
        /*0d2a*/ 	.byte	0x3f
	.zero		1


	//   ....[79]....
        /*0d2c*/ 	.word	0x0001b170
        /*0d30*/ 	.word	0x00000011
        /*0d34*/ 	.word	0x00032410
        /*0d38*/ 	.short	0x010a
        /*0d3a*/ 	.byte	0x3f
	.zero		1


	//   ....[80]....
        /*0d3c*/ 	.word	0x0001b1c0
        /*0d40*/ 	.word	0x000000ad
        /*0d44*/ 	.word	0x00032450
        /*0d48*/ 	.short	0x010a
        /*0d4a*/ 	.byte	0x3f
	.zero		1


	//   ....[81]....
        /*0d4c*/ 	.word	0x0001b210
        /*0d50*/ 	.word	0x000000c9
        /*0d54*/ 	.word	0x00032430
        /*0d58*/ 	.short	0x010a
        /*0d5a*/ 	.byte	0x3f
	.zero		1


	//   ....[82]....
        /*0d5c*/ 	.word	0x0001b260
        /*0d60*/ 	.word	0x000000c9
        /*0d64*/ 	.word	0x00032450
        /*0d68*/ 	.short	0x010a
        /*0d6a*/ 	.byte	0x3f
	.zero		1


	//   ....[83]....
        /*0d6c*/ 	.word	0x0001b2b0
        /*0d70*/ 	.word	0x000000d7
        /*0d74*/ 	.word	0x00032430
        /*0d78*/ 	.short	0x010a
        /*0d7a*/ 	.byte	0x3f
	.zero		1


	//   ....[84]....
        /*0d7c*/ 	.word	0x0001b300
        /*0d80*/ 	.word	0x000000d7
        /*0d84*/ 	.word	0x00032450
        /*0d88*/ 	.short	0x010a
        /*0d8a*/ 	.byte	0x3f
	.zero		1


	//   ....[85]....
        /*0d8c*/ 	.word	0x0001b4a0
        /*0d90*/ 	.word	0x00000009
        /*0d94*/ 	.word	0x00032420
        /*0d98*/ 	.short	0x010a
        /*0d9a*/ 	.byte	0x3f
	.zero		1


	//   ....[86]....
        /*0d9c*/ 	.word	0x0001b4f0
        /*0da0*/ 	.word	0x00000005
        /*0da4*/ 	.word	0x000324a0
        /*0da8*/ 	.short	0x010a
        /*0daa*/ 	.byte	0x3f
	.zero		1


	//   ....[87]....
        /*0dac*/ 	.word	0x0001b540
        /*0db0*/ 	.word	0x00000005
        /*0db4*/ 	.word	0x000324c0
        /*0db8*/ 	.short	0x010a
        /*0dba*/ 	.byte	0x3f
	.zero		1


	//   ....[88]....
        /*0dbc*/ 	.word	0x0001b590
        /*0dc0*/ 	.word	0x00000006
        /*0dc4*/ 	.word	0x000324a0
        /*0dc8*/ 	.short	0x010a
        /*0dca*/ 	.byte	0x3f
	.zero		1


	//   ....[89]....
        /*0dcc*/ 	.word	0x0001b5e0
        /*0dd0*/ 	.word	0x00000006
        /*0dd4*/ 	.word	0x000324c0
        /*0dd8*/ 	.short	0x010a
        /*0dda*/ 	.byte	0x3f
	.zero		1


	//   ....[90]....
        /*0ddc*/ 	.word	0x0001b780
        /*0de0*/ 	.word	0x00000009
        /*0de4*/ 	.word	0x00032440
        /*0de8*/ 	.short	0x010a
        /*0dea*/ 	.byte	0x3f
	.zero		1


	//   ....[91]....
        /*0dec*/ 	.word	0x0001b800
        /*0df0*/ 	.word	0x00000009
        /*0df4*/ 	.word	0x00032420
        /*0df8*/ 	.short	0x010a
        /*0dfa*/ 	.byte	0x3f
	.zero		1


	//   ....[92]....
        /*0dfc*/ 	.word	0x0001b850
        /*0e00*/ 	.word	0x00000005
        /*0e04*/ 	.word	0x00032460
        /*0e08*/ 	.short	0x010a
        /*0e0a*/ 	.byte	0x3f
	.zero		1


	//   ....[93]....
        /*0e0c*/ 	.word	0x0001b8a0
        /*0e10*/ 	.word	0x00000002
        /*0e14*/ 	.word	0x00032440
        /*0e18*/ 	.short	0x010a
        /*0e1a*/ 	.byte	0x3f
	.zero		1


	//   ....[94]....
        /*0e1c*/ 	.word	0x0001b8f0
        /*0e20*/ 	.word	0x00000002
        /*0e24*/ 	.word	0x00032460
        /*0e28*/ 	.short	0x010a
        /*0e2a*/ 	.byte	0x3f
	.zero		1


	//   ....[95]....
        /*0e2c*/ 	.word	0x0001b940
        /*0e30*/ 	.word	0x00000002
        /*0e34*/ 	.word	0x00032440
        /*0e38*/ 	.short	0x010a
        /*0e3a*/ 	.byte	0x3f
	.zero		1


	//   ....[96]....
        /*0e3c*/ 	.word	0x0001b990
        /*0e40*/ 	.word	0x00000002
        /*0e44*/ 	.word	0x00032460
        /*0e48*/ 	.short	0x010a
        /*0e4a*/ 	.byte	0x3f
	.zero		1


	//   ....[97]....
        /*0e4c*/ 	.word	0x0001b9e0
        /*0e50*/ 	.word	0x00000002
        /*0e54*/ 	.word	0x00032440
        /*0e58*/ 	.short	0x010a
        /*0e5a*/ 	.byte	0x3f
	.zero		1


	//   ....[98]....
        /*0e5c*/ 	.word	0x0001ba30
        /*0e60*/ 	.word	0x00000002
        /*0e64*/ 	.word	0x00032460
        /*0e68*/ 	.short	0x010a
        /*0e6a*/ 	.byte	0x3f
	.zero		1


	//   ....[99]....
        /*0e6c*/ 	.word	0x0001c3f0
        /*0e70*/ 	.word	0x00000000
        /*0e74*/ 	.word	0x00032420
        /*0e78*/ 	.short	0x010a
        /*0e7a*/ 	.byte	0x3f
	.zero		1


	//   ....[100]....
        /*0e7c*/ 	.word	0x0001c590
        /*0e80*/ 	.word	0x00000006
        /*0e84*/ 	.word	0x00000000
        /*0e88*/ 	.short	0x010a
        /*0e8a*/ 	.byte	0x3f
	.zero		1


	//   ....[101]....
        /*0e8c*/ 	.word	0x0001c5e0
        /*0e90*/ 	.word	0x00000007
        /*0e94*/ 	.word	0x00000000
        /*0e98*/ 	.short	0x010a
        /*0e9a*/ 	.byte	0x3f
	.zero		1


	//   ....[102]....
        /*0e9c*/ 	.word	0x0001c630
        /*0ea0*/ 	.word	0x00000004
        /*0ea4*/ 	.word	0x00000000
        /*0ea8*/ 	.short	0x010a
        /*0eaa*/ 	.byte	0x3f
	.zero		1


	//----- nvinfo : EIATTR_NUM_MBARRIERS
	.align		4
.L_646:
        /*0eac*/ 	.byte	0x03, 0x38
        /*0eae*/ 	.short	0x0017


	//----- nvinfo : EIATTR_EXIT_INSTR_OFFSETS
	.align		4
        /*0eb0*/ 	.byte	0x04, 0x1c
        /*0eb2*/ 	.short	(.L_648 - .L_647)


	//   ....[0]....
.L_647:
        /*0eb4*/ 	.word	0x0001a440


	//----- nvinfo : EIATTR_MAX_THREADS
	.align		4
.L_648:
        /*0eb8*/ 	.byte	0x04, 0x05
        /*0eba*/ 	.short	(.L_650 - .L_649)
.L_649:
        /*0ebc*/ 	.word	0x00000180
        /*0ec0*/ 	.word	0x00000001
        /*0ec4*/ 	.word	0x00000001


	//----- nvinfo : EIATTR_CRS_STACK_SIZE
	.align		4
.L_650:
        /*0ec8*/ 	.byte	0x04, 0x1e
        /*0eca*/ 	.short	(.L_652 - .L_651)
.L_651:
        /*0ecc*/ 	.word	0x00000000


	//----- nvinfo : EIATTR_CBANK_PARAM_SIZE
	.align		4
.L_652:
        /*0ed0*/ 	.byte	0x03, 0x19
        /*0ed2*/ 	.short	0x0b70


	//----- nvinfo : EIATTR_PARAM_CBANK
	.align		4
        /*0ed4*/ 	.byte	0x04, 0x0a
        /*0ed6*/ 	.short	(.L_654 - .L_653)
	.align		4
.L_653:
        /*0ed8*/ 	.word	index@(.nv.constant0._ZN7cutlass13device_kernelIN5flash11enable_sm90INS1_16FlashAttnFwdSm90INS1_25CollectiveMainloopFwdSm90ILi2EN4cute5tupleIJNS5_1CILi1EEES8_S8_EEENS6_IJNS7_ILi128EEENS7_ILi96EEENS7_ILi64EEEEEELi256ENS_6half_tEfNS_4arch4Sm90ELb1ELb0ELb0ELb1ELb0ELb1ELb1ELb1ELb0ELb0ELb0ELb0EEENS1_21CollectiveEpilogueFwdINS6_IJSA_NS7_ILi256EEESB_EEES9_SE_SG_Li256ELb1ELb0ELb0ELb0EEENS1_36VarlenDynamicPersistentTileSchedulerILi128ELi96ELi256ELi32ELb0ELb0ELb1ELb1ELb1ELb1EEEEEEEEEvNT_6ParamsE)
        /*0edc*/ 	.short	0x0210
        /*0ede*/ 	.short	0x0b70


	//----- nvinfo : EIATTR_SW_WAR
	.align		4
.L_654:
        /*0ee0*/ 	.byte	0x04, 0x36
        /*0ee2*/ 	.short	(.L_656 - .L_655)
.L_655:
        /*0ee4*/ 	.word	0x00000008
.L_656:


//--------------------- .nv.callgraph             --------------------------
	.section	.nv.callgraph,"",@"SHT_CUDA_CALLGRAPH"
	.align	4
	.sectionentsize	8
	.align		4
        /*0000*/ 	.word	0x00000000
	.align		4
        /*0004*/ 	.word	0xffffffff
	.align		4
        /*0008*/ 	.word	index@(_ZN7cutlass13device_kernelIN5flash11enable_sm90INS1_16FlashAttnFwdSm90INS1_25CollectiveMainloopFwdSm90ILi2EN4cute5tupleIJNS5_1CILi1EEES8_S8_EEENS6_IJNS7_ILi128EEENS7_ILi96EEENS7_ILi64EEEEEELi256ENS_6half_tEfNS_4arch4Sm90ELb0ELb0ELb0ELb0ELb0ELb0ELb0ELb1ELb0ELb0ELb0ELb0EEENS1_21CollectiveEpilogueFwdINS6_IJSA_NS7_ILi256EEESB_EEES9_SE_SG_Li256ELb0ELb0ELb0ELb0EEENS1_29StaticPersistentTileSchedulerILb0EEEEEEEEEvNT_6ParamsE)
	.align		4
        /*000c*/ 	.word	index@(__assertfail)
	.align		4
        /*0010*/ 	.word	index@(_ZN7cutlass13device_kernelIN5flash11enable_sm90INS1_16FlashAttnFwdSm90INS1_25CollectiveMainloopFwdSm90ILi2EN4cute5tupleIJNS5_1CILi1EEES8_S8_EEENS6_IJNS7_ILi128EEENS7_ILi96EEENS7_ILi64EEEEEELi256ENS_6half_tEfNS_4arch4Sm90ELb0ELb0ELb0ELb0ELb0ELb0ELb1ELb1ELb0ELb0ELb0ELb0EEENS1_21CollectiveEpilogueFwdINS6_IJSA_NS7_ILi256EEESB_EEES9_SE_SG_Li256ELb0ELb0ELb0ELb0EEENS1_29StaticPersistentTileSchedulerILb0EEEEEEEEEvNT_6ParamsE)
	.align		4
        /*0014*/ 	.word	index@(__assertfail)
	.align		4
        /*0018*/ 	.word	index@(_ZN7cutlass13device_kernelIN5flash11enable_sm90INS1_16FlashAttnFwdSm90INS1_25CollectiveMainloopFwdSm90ILi2EN4cute5tupleIJNS5_1CILi1EEES8_S8_EEENS6_IJNS7_ILi128EEENS7_ILi96EEENS7_ILi64EEEEEELi256ENS_6half_tEfNS_4arch4Sm90ELb0ELb0ELb0ELb1ELb0ELb0ELb0ELb1ELb0ELb0ELb0ELb0EEENS1_21CollectiveEpilogueFwdINS6_IJSA_NS7_ILi256EEESB_EEES9_SE_SG_Li256ELb1ELb0ELb0ELb0EEENS1_36VarlenDynamicPersistentTileSchedulerILi128ELi96ELi256ELi32ELb0ELb0ELb1ELb0ELb1ELb1EEEEEEEEEvNT_6ParamsE)
	.align		4
        /*001c*/ 	.word	index@(__assertfail)
	.align		4
        /*0020*/ 	.word	index@(_ZN7cutlass13device_kernelIN5flash11enable_sm90INS1_16FlashAttnFwdSm90INS1_25CollectiveMainloopFwdSm90ILi2EN4cute5tupleIJNS5_1CILi1EEES8_S8_EEENS6_IJNS7_ILi128EEENS7_ILi96EEENS7_ILi64EEEEEELi256ENS_6half_tEfNS_4arch4Sm90ELb0ELb0ELb0ELb1ELb0ELb1ELb0ELb1ELb0ELb0ELb0ELb0EEENS1_21CollectiveEpilogueFwdINS6_IJSA_NS7_ILi256EEESB_EEES9_SE_SG_Li256ELb1ELb0ELb0ELb0EEENS1_36VarlenDynamicPersistentTileSchedulerILi128ELi96ELi256ELi32ELb0ELb0ELb1ELb0ELb1ELb1EEEEEEEEEvNT_6ParamsE)
	.align		4
        /*0024*/ 	.word	index@(__assertfail)
	.align		4
        /*0028*/ 	.word	index@(_ZN7cutlass13device_kernelIN5flash11enable_sm90INS1_16FlashAttnFwdSm90INS1_25CollectiveMainloopFwdSm90ILi2EN4cute5tupleIJNS5_1CILi1EEES8_S8_EEENS6_IJNS7_ILi128EEENS7_ILi96EEENS7_ILi64EEEEEELi256ENS_6half_tEfNS_4arch4Sm90ELb0ELb0ELb0ELb1ELb0ELb0ELb1ELb1ELb0ELb0ELb0ELb0EEENS1_21CollectiveEpilogueFwdINS6_IJSA_NS7_ILi256EEESB_EEES9_SE_SG_Li256ELb1ELb0ELb0ELb0EEENS1_36VarlenDynamicPersistentTileSchedulerILi128ELi96ELi256ELi32ELb0ELb0ELb1ELb0ELb1ELb1EEEEEEEEEvNT_6ParamsE)
	.align		4
        /*002c*/ 	.word	index@(__assertfail)
	.align		4
        /*0030*/ 	.word	index@(_ZN7cutlass13device_kernelIN5flash11enable_sm90INS1_16FlashAttnFwdSm90INS1_25CollectiveMainloopFwdSm90ILi2EN4cute5tupleIJNS5_1CILi1EEES8_S8_EEENS6_IJNS7_ILi128EEENS7_ILi96EEENS7_ILi64EEEEEELi256ENS_6half_tEfNS_4arch4Sm90ELb0ELb0ELb0ELb1ELb0ELb1ELb1ELb1ELb0ELb0ELb0ELb0EEENS1_21CollectiveEpilogueFwdINS6_IJSA_NS7_ILi256EEESB_EEES9_SE_SG_Li256ELb1ELb0ELb0ELb0EEENS1_36VarlenDynamicPersistentTileSchedulerILi128ELi96ELi256ELi32ELb0ELb0ELb1ELb0ELb1ELb1EEEEEEEEEvNT_6ParamsE)
	.align		4
        /*0034*/ 	.word	index@(__assertfail)
	.align		4
        /*0038*/ 	.word	index@(_ZN7cutlass13device_kernelIN5flash11enable_sm90INS1_16FlashAttnFwdSm90INS1_25CollectiveMainloopFwdSm90ILi2EN4cute5tupleIJNS5_1CILi1EEES8_S8_EEENS6_IJNS7_ILi128EEENS7_ILi96EEENS7_ILi64EEEEEELi256ENS_6half_tEfNS_4arch4Sm90ELb0ELb1ELb0ELb0ELb0ELb0ELb0ELb1ELb0ELb0ELb0ELb0EEENS1_21CollectiveEpilogueFwdINS6_IJSA_NS7_ILi256EEESB_EEES9_SE_SG_Li256ELb0ELb0ELb0ELb0EEENS1_30DynamicPersistentTileSchedulerILi256ELi32ELb0ELb0ELb1EEEEEEEEEvNT_6ParamsE)
	.align		4
        /*003c*/ 	.word	index@(__assertfail)
	.align		4
        /*0040*/ 	.word	index@(_ZN7cutlass13device_kernelIN5flash11enable_sm90INS1_16FlashAttnFwdSm90INS1_25CollectiveMainloopFwdSm90ILi2EN4cute5tupleIJNS5_1CILi1EEES8_S8_EEENS6_IJNS7_ILi128EEENS7_ILi96EEENS7_ILi64EEEEEELi256ENS_6half_tEfNS_4arch4Sm90ELb0ELb1ELb0ELb0ELb0ELb0ELb1ELb1ELb0ELb0ELb0ELb0EEENS1_21CollectiveEpilogueFwdINS6_IJSA_NS7_ILi256EEESB_EEES9_SE_SG_Li256ELb0ELb0ELb0ELb0EEENS1_30DynamicPersistentTileSchedulerILi256ELi32ELb0ELb0ELb1EEEEEEEEEvNT_6ParamsE)
	.align		4
        /*0044*/ 	.word	index@(__assertfail)
	.align		4
        /*0048*/ 	.word	index@(_ZN7cutlass13device_kernelIN5flash11enable_sm90INS1_16FlashAttnFwdSm90INS1_25CollectiveMainloopFwdSm90ILi2EN4cute5tupleIJNS5_1CILi1EEES8_S8_EEENS6_IJNS7_ILi128EEENS7_ILi96EEENS7_ILi64EEEEEELi256ENS_6half_tEfNS_4arch4Sm90ELb0ELb1ELb0ELb1ELb0ELb0ELb0ELb1ELb0ELb0ELb0ELb0EEENS1_21CollectiveEpilogueFwdINS6_IJSA_NS7_ILi256EEESB_EEES9_SE_SG_Li256ELb1ELb0ELb0ELb0EEENS1_36VarlenDynamicPersistentTileSchedulerILi128ELi96ELi256ELi32ELb0ELb0ELb1ELb1ELb0ELb1EEEEEEEEEvNT_6ParamsE)
	.align		4
        /*004c*/ 	.word	index@(__assertfail)
	.align		4
        /*0050*/ 	.word	index@(_ZN7cutlass13device_kernelIN5flash11enable_sm90INS1_16FlashAttnFwdSm90INS1_25CollectiveMainloopFwdSm90ILi2EN4cute5tupleIJNS5_1CILi1EEES8_S8_EEENS6_IJNS7_ILi128EEENS7_ILi96EEENS7_ILi64EEEEEELi256ENS_6half_tEfNS_4arch4Sm90ELb0ELb1ELb0ELb1ELb0ELb1ELb0ELb1ELb0ELb0ELb0ELb0EEENS1_21CollectiveEpilogueFwdINS6_IJSA_NS7_ILi256EEESB_EEES9_SE_SG_Li256ELb1ELb0ELb0ELb0EEENS1_36VarlenDynamicPersistentTileSchedulerILi128ELi96ELi256ELi32ELb0ELb0ELb1ELb1ELb0ELb1EEEEEEEEEvNT_6ParamsE)
	.align		4
        /*0054*/ 	.word	index@(__assertfail)
	.align		4
        /*0058*/ 	.word	index@(_ZN7cutlass13device_kernelIN5flash11enable_sm90INS1_16FlashAttnFwdSm90INS1_25CollectiveMainloopFwdSm90ILi2EN4cute5tupleIJNS5_1CILi1EEES8_S8_EEENS6_IJNS7_ILi128EEENS7_ILi96EEENS7_ILi64EEEEEELi256ENS_6half_tEfNS_4arch4Sm90ELb0ELb1ELb0ELb1ELb0ELb0ELb1ELb1ELb0ELb0ELb0ELb0EEENS1_21CollectiveEpilogueFwdINS6_IJSA_NS7_ILi256EEESB_EEES9_SE_SG_Li256ELb1ELb0ELb0ELb0EEENS1_36VarlenDynamicPersistentTileSchedulerILi128ELi96ELi256ELi32ELb0ELb0ELb1ELb1ELb0ELb1EEEEEEEEEvNT_6ParamsE)
	.align		4
        /*005c*/ 	.word	index@(__assertfail)
	.align		4
        /*0060*/ 	.word	index@(_ZN7cutlass13device_kernelIN5flash11enable_sm90INS1_16FlashAttnFwdSm90INS1_25CollectiveMainloopFwdSm90ILi2EN4cute5tupleIJNS5_1CILi1EEES8_S8_EEENS6_IJNS7_ILi128EEENS7_ILi96EEENS7_ILi64EEEEEELi256ENS_6half_tEfNS_4arch4Sm90ELb0ELb1ELb0ELb1ELb0ELb1ELb1ELb1ELb0ELb0ELb0ELb0EEENS1_21CollectiveEpilogueFwdINS6_IJSA_NS7_ILi256EEESB_EEES9_SE_SG_Li256ELb1ELb0ELb0ELb0EEENS1_36VarlenDynamicPersistentTileSchedulerILi128ELi96ELi256ELi32ELb0ELb0ELb1ELb1ELb0ELb1EEEEEEEEEvNT_6ParamsE)
	.align		4
        /*0064*/ 	.word	index@(__assertfail)
	.align		4
        /*0068*/ 	.word	index@(_ZN7cutlass13device_kernelIN5flash11enable_sm90INS1_16FlashAttnFwdSm90INS1_25CollectiveMainloopFwdSm90ILi2EN4cute5tupleIJNS5_1CILi1EEES8_S8_EEENS6_IJNS7_ILi128EEENS7_ILi96EEENS7_ILi64EEEEEELi256ENS_6half_tEfNS_4arch4Sm90ELb1ELb0ELb0ELb0ELb0ELb0ELb0ELb1ELb0ELb0ELb0ELb0EEENS1_21CollectiveEpilogueFwdINS6_IJSA_NS7_ILi256EEESB_EEES9_SE_SG_Li256ELb0ELb0ELb0ELb0EEENS1_30DynamicPersistentTileSchedulerILi256ELi32ELb0ELb0ELb1EEEEEEEEEvNT_6ParamsE)
	.align		4
        /*006c*/ 	.word	index@(__assertfail)
	.align		4
        /*0070*/ 	.word	index@(_ZN7cutlass13device_kernelIN5flash11enable_sm90INS1_16FlashAttnFwdSm90INS1_25CollectiveMainloopFwdSm90ILi2EN4cute5tupleIJNS5_1CILi1EEES8_S8_EEENS6_IJNS7_ILi128EEENS7_ILi96EEENS7_ILi64EEEEEELi256ENS_6half_tEfNS_4arch4Sm90ELb1ELb0ELb0ELb0ELb0ELb0ELb1ELb1ELb0ELb0ELb0ELb0EEENS1_21CollectiveEpilogueFwdINS6_IJSA_NS7_ILi256EEESB_EEES9_SE_SG_Li256ELb0ELb0ELb0ELb0EEENS1_30DynamicPersistentTileSchedulerILi256ELi32ELb0ELb0ELb1EEEEEEEEEvNT_6ParamsE)
	.align		4
        /*0074*/ 	.word	index@(__assertfail)
	.align		4
        /*0078*/ 	.word	index@(_ZN7cutlass13device_kernelIN5flash11enable_sm90INS1_16FlashAttnFwdSm90INS1_25CollectiveMainloopFwdSm90ILi2EN4cute5tupleIJNS5_1CILi1EEES8_S8_EEENS6_IJNS7_ILi128EEENS7_ILi96EEENS7_ILi64EEEEEELi256ENS_6half_tEfNS_4arch4Sm90ELb1ELb0ELb0ELb1ELb0ELb0ELb0ELb1ELb0ELb0ELb0ELb0EEENS1_21CollectiveEpilogueFwdINS6_IJSA_NS7_ILi256EEESB_EEES9_SE_SG_Li256ELb1ELb0ELb0ELb0EEENS1_36VarlenDynamicPersistentTileSchedulerILi128ELi96ELi256ELi32ELb0ELb0ELb1ELb1ELb1ELb1EEEEEEEEEvNT_6ParamsE)
	.align		4
        /*007c*/ 	.word	index@(__assertfail)
	.align		4
        /*0080*/ 	.word	index@(_ZN7cutlass13device_kernelIN5flash11enable_sm90INS1_16FlashAttnFwdSm90INS1_25CollectiveMainloopFwdSm90ILi2EN4cute5tupleIJNS5_1CILi1EEES8_S8_EEENS6_IJNS7_ILi128EEENS7_ILi96EEENS7_ILi64EEEEEELi256ENS_6half_tEfNS_4arch4Sm90ELb1ELb0ELb0ELb1ELb0ELb1ELb0ELb1ELb0ELb0ELb0ELb0EEENS1_21CollectiveEpilogueFwdINS6_IJSA_NS7_ILi256EEESB_EEES9_SE_SG_Li256ELb1ELb0ELb0ELb0EEENS1_36VarlenDynamicPersistentTileSchedulerILi128ELi96ELi256ELi32ELb0ELb0ELb1ELb1ELb1ELb1EEEEEEEEEvNT_6ParamsE)
	.align		4
        /*0084*/ 	.word	index@(__assertfail)
	.align		4
        /*0088*/ 	.word	index@(_ZN7cutlass13device_kernelIN5flash11enable_sm90INS1_16FlashAttnFwdSm90INS1_25CollectiveMainloopFwdSm90ILi2EN4cute5tupleIJNS5_1CILi1EEES8_S8_EEENS6_IJNS7_ILi128EEENS7_ILi96EEENS7_ILi64EEEEEELi256ENS_6half_tEfNS_4arch4Sm90ELb1ELb0ELb0ELb1ELb0ELb0ELb1ELb1ELb0ELb0ELb0ELb0EEENS1_21CollectiveEpilogueFwdINS6_IJSA_NS7_ILi256EEESB_EEES9_SE_SG_Li256ELb1ELb0ELb0ELb0EEENS1_36VarlenDynamicPersistentTileSchedulerILi128ELi96ELi256ELi32ELb0ELb0ELb1ELb1ELb1ELb1EEEEEEEEEvNT_6ParamsE)
	.align		4
        /*008c*/ 	.word	index@(__assertfail)
	.align		4
        /*0090*/ 	.word	index@(_ZN7cutlass13device_kernelIN5flash11enable_sm90INS1_16FlashAttnFwdSm90INS1_25CollectiveMainloopFwdSm90ILi2EN4cute5tupleIJNS5_1CILi1EEES8_S8_EEENS6_IJNS7_ILi128EEENS7_ILi96EEENS7_ILi64EEEEEELi256ENS_6half_tEfNS_4arch4Sm90ELb1ELb0ELb0ELb1ELb0ELb1ELb1ELb1ELb0ELb0ELb0ELb0EEENS1_21CollectiveEpilogueFwdINS6_IJSA_NS7_ILi256EEESB_EEES9_SE_SG_Li256ELb1ELb0ELb0ELb0EEENS1_36VarlenDynamicPersistentTileSchedulerILi128ELi96ELi256ELi32ELb0ELb0ELb1ELb1ELb1ELb1EEEEEEEEEvNT_6ParamsE)
	.align		4
        /*0094*/ 	.word	index@(__assertfail)
	.align		4
        /*0098*/ 	.word	0x00000000
	.align		4
        /*009c*/ 	.word	0xfffffffe
	.align		4
        /*00a0*/ 	.word	0x00000000
	.align		4
        /*00a4*/ 	.word	0xfffffffd
	.align		4
        /*00a8*/ 	.word	0x00000000
	.align		4
        /*00ac*/ 	.word	0xfffffffc


//--------------------- .nv.constant4             --------------------------
	.section	.nv.constant4,"a",@progbits
	.align	8
	.align		8
.nv.constant4:
        /*0000*/ 	.dword	__assertfail
	.align		8
        /*0008*/ 	.dword	__unnamed_1
	.align		8
        /*0010*/ 	.dword	__unnamed_2
	.align		8
        /*0018*/ 	.dword	__unnamed_3
	.align		8
        /*0020*/ 	.dword	__unnamed_4
	.align		8
        /*0028*/ 	.dword	__unnamed_5
	.align		8
        /*0030*/ 	.dword	__unnamed_6
	.align		8
        /*0038*/ 	.dword	_ZN69_INTERNAL_337706d3_33_flash_fwd_hdim64_256_fp16_sm90_cu_9949e2e8_50484cuda3std3__45__cpo5beginE
	.align		8
        /*0040*/ 	.dword	_ZN69_INTERNAL_337706d3_33_flash_fwd_hdim64_256_fp16_sm90_cu_9949e2e8_50484cuda3std3__45__cpo3endE
	.align		8
        /*0048*/ 	.dword	_ZN69_INTERNAL_337706d3_33_flash_fwd_hdim64_256_fp16_sm90_cu_9949e2e8_50484cuda3std3__45__cpo6cbeginE
	.align		8
        /*0050*/ 	.dword	_ZN69_INTERNAL_337706d3_33_flash_fwd_hdim64_256_fp16_sm90_cu_9949e2e8_50484cuda3std3__45__cpo4cendE
	.align		8
        /*0058*/ 	.dword	_ZN69_INTERNAL_337706d3_33_flash_fwd_hdim64_256_fp16_sm90_cu_9949e2e8_50484cuda3std3__471_GLOBAL__N__337706d3_33_flash_fwd_hdim64_256_fp16_sm90_cu_9949e2e8_50486ignoreE
	.align		8
        /*0060*/ 	.dword	_ZN69_INTERNAL_337706d3_33_flash_fwd_hdim64_256_fp16_sm90_cu_9949e2e8_50484cuda3std3__419piecewise_constructE
	.align		8
        /*0068*/ 	.dword	_ZN69_INTERNAL_337706d3_33_flash_fwd_hdim64_256_fp16_sm90_cu_9949e2e8_50484cuda3std3__48in_placeE
	.align		8
        /*0070*/ 	.dword	_ZN69_INTERNAL_337706d3_33_flash_fwd_hdim64_256_fp16_sm90_cu_9949e2e8_50484cuda3std6ranges3__45__cpo4swapE
	.align		8
        /*0078*/ 	.dword	_ZN69_INTERNAL_337706d3_33_flash_fwd_hdim64_256_fp16_sm90_cu_9949e2e8_50484cuda3std6ranges3__45__cpo9iter_moveE
	.align		8
        /*0080*/ 	.dword	_ZN69_INTERNAL_337706d3_33_flash_fwd_hdim64_256_fp16_sm90_cu_9949e2e8_50484cute7productE
	.align		8
        /*0088*/ 	.dword	_ZN69_INTERNAL_337706d3_33_flash_fwd_hdim64_256_fp16_sm90_cu_9949e2e8_50484cute1_E
	.align		8
        /*0090*/ 	.dword	$str$20
	.align		8
        /*0098*/ 	.dword	$str$21


//--------------------- .text._ZN7cutlass13device_kernelIN5flash11enable_sm90INS1_16FlashAttnFwdSm90INS1_25CollectiveMainloopFwdSm90ILi2EN4cute5tupleIJNS5_1CILi1EEES8_S8_EEENS6_IJNS7_ILi128EEENS7_ILi96EEENS7_ILi64EEEEEELi256ENS_6half_tEfNS_4arch4Sm90ELb0ELb0ELb0ELb0ELb0ELb0ELb0ELb1ELb0ELb0ELb0ELb0EEENS1_21CollectiveEpilogueFwdINS6_IJSA_NS7_ILi256EEESB_EEES9_SE_SG_Li256ELb0ELb0ELb0ELb0EEENS1_29StaticPersistentTileSchedulerILb0EEEEEEEEEvNT_6ParamsE --------------------------
	.section	.text._ZN7cutlass13device_kernelIN5flash11enable_sm90INS1_16FlashAttnFwdSm90INS1_25CollectiveMainloopFwdSm90ILi2EN4cute5tupleIJNS5_1CILi1EEES8_S8_EEENS6_IJNS7_ILi128EEENS7_ILi96EEENS7_ILi64EEEEEELi256ENS_6half_tEfNS_4arch4Sm90ELb0ELb0ELb0ELb0ELb0ELb0ELb0ELb1ELb0ELb0ELb0ELb0EEENS1_21CollectiveEpilogueFwdINS6_IJSA_NS7_ILi256EEESB_EEES9_SE_SG_Li256ELb0ELb0ELb0ELb0EEENS1_29StaticPersistentTileSchedulerILb0EEEEEEEEEvNT_6ParamsE,"ax",@progbits
	.align	128
.text._ZN7cutlass13device_kernelIN5flash11enable_sm90INS1_16FlashAttnFwdSm90INS1_25CollectiveMainloopFwdSm90ILi2EN4cute5tupleIJNS5_1CILi1EEES8_S8_EEENS6_IJNS7_ILi128EEENS7_ILi96EEENS7_ILi64EEEEEELi256ENS_6half_tEfNS_4arch4Sm90ELb0ELb0ELb0ELb0ELb0ELb0ELb0ELb1ELb0ELb0ELb0ELb0EEENS1_21CollectiveEpilogueFwdINS6_IJSA_NS7_ILi256EEESB_EEES9_SE_SG_Li256ELb0ELb0ELb0ELb0EEENS1_29StaticPersistentTileSchedulerILb0EEEEEEEEEvNT_6ParamsE:
        .type           _ZN7cutlass13device_kernelIN5flash11enable_sm90INS1_16FlashAttnFwdSm90INS1_25CollectiveMainloopFwdSm90ILi2EN4cute5tupleIJNS5_1CILi1EEES8_S8_EEENS6_IJNS7_ILi128EEENS7_ILi96EEENS7_ILi64EEEEEELi256ENS_6half_tEfNS_4arch4Sm90ELb0ELb0ELb0ELb0ELb0ELb0ELb0ELb1ELb0ELb0ELb0ELb0EEENS1_21CollectiveEpilogueFwdINS6_IJSA_NS7_ILi256EEESB_EEES9_SE_SG_Li256ELb0ELb0ELb0ELb0EEENS1_29StaticPersistentTileSchedulerILb0EEEEEEEEEvNT_6ParamsE,@function
        .size           _ZN7cutlass13device_kernelIN5flash11enable_sm90INS1_16FlashAttnFwdSm90INS1_25CollectiveMainloopFwdSm90ILi2EN4cute5tupleIJNS5_1CILi1EEES8_S8_EEENS6_IJNS7_ILi128EEENS7_ILi96EEENS7_ILi64EEEEEELi256ENS_6half_tEfNS_4arch4Sm90ELb0ELb0ELb0ELb0ELb0ELb0ELb0ELb1ELb0ELb0ELb0ELb0EEENS1_21CollectiveEpilogueFwdINS6_IJSA_NS7_ILi256EEESB_EEES9_SE_SG_Li256ELb0ELb0ELb0ELb0EEENS1_29StaticPersistentTileSchedulerILb0EEEEEEEEEvNT_6ParamsE,(.L_x_4714 - _ZN7cutlass13device_kernelIN5flash11enable_sm90INS1_16FlashAttnFwdSm90INS1_25CollectiveMainloopFwdSm90ILi2EN4cute5tupleIJNS5_1CILi1EEES8_S8_EEENS6_IJNS7_ILi128EEENS7_ILi96EEENS7_ILi64EEEEEELi256ENS_6half_tEfNS_4arch4Sm90ELb0ELb0ELb0ELb0ELb0ELb0ELb0ELb1ELb0ELb0ELb0ELb0EEENS1_21CollectiveEpilogueFwdINS6_IJSA_NS7_ILi256EEESB_EEES9_SE_SG_Li256ELb0ELb0ELb0ELb0EEENS1_29StaticPersistentTileSchedulerILb0EEEEEEEEEvNT_6ParamsE)
        .other          _ZN7cutlass13device_kernelIN5flash11enable_sm90INS1_16FlashAttnFwdSm90INS1_25CollectiveMainloopFwdSm90ILi2EN4cute5tupleIJNS5_1CILi1EEES8_S8_EEENS6_IJNS7_ILi128EEENS7_ILi96EEENS7_ILi64EEEEEELi256ENS_6half_tEfNS_4arch4Sm90ELb0ELb0ELb0ELb0ELb0ELb0ELb0ELb1ELb0ELb0ELb0ELb0EEENS1_21CollectiveEpilogueFwdINS6_IJSA_NS7_ILi256EEESB_EEES9_SE_SG_Li256ELb0ELb0ELb0ELb0EEENS1_29StaticPersistentTileSchedulerILb0EEEEEEEEEvNT_6ParamsE,@"STO_CUDA_ENTRY STV_DEFAULT"
_ZN7cutlass13device_kernelIN5flash11enable_sm90INS1_16FlashAttnFwdSm90INS1_25CollectiveMainloopFwdSm90ILi2EN4cute5tupleIJNS5_1CILi1EEES8_S8_EEENS6_IJNS7_ILi128EEENS7_ILi96EEENS7_ILi64EEEEEELi256ENS_6half_tEfNS_4arch4Sm90ELb0ELb0ELb0ELb0ELb0ELb0ELb0ELb1ELb0ELb0ELb0ELb0EEENS1_21CollectiveEpilogueFwdINS6_IJSA_NS7_ILi256EEESB_EEES9_SE_SG_Li256ELb0ELb0ELb0ELb0EEENS1_29StaticPersistentTileSchedulerILb0EEEEEEEEEvNT_6ParamsE:
[----:B------:R-:W1:Y:S02]  /*0000*/  LDC R1, c[0x0][0x28] ;  /* 0x00000a00ff017b82 */ /* 0x000e640000000800 */
[----:B-1----:R-:W-:Y:S01]  /*0010*/  VIADD R1, R1, 0xffffffe0 ;  /* 0xffffffe001017836 */ /* 0x002fe20000000000 */
[----:B------:R-:W1:Y:S01]  /*0020*/  S2R R3, SR_TID.X ;  /* 0x0000000000037919 */ /* 0x000e620000002100 */
[----:B------:R-:W-:Y:S01]  /*0030*/  ELECT P0, URZ, PT ;  /* 0x00000000003f782f */ /* 0x000fe20003800000 */
[----:B------:R-:W-:Y:S01]  /*0040*/  BSSY B0, `(.L_x_0) ;  /* 0x0000014000007945 */ /* 0x000fe20003800000 */
[--C-:B-1----:R-:W-:Y:S02]  /*0050*/  SHF.R.U32.HI R0, RZ, 0x5, R3.reuse ;  /* 0x00000005ff007819 */ /* 0x102fe40000011603 */
[----:B------:R-:W-:-:S03]  /*0060*/  SHF.R.U32.HI R18, RZ, 0x7, R3 ;  /* 0x00000007ff127819 */ /* 0x000fc60000011603 */
[----:B------:R-:W1:Y:S02]  /*0070*/  SHFL.IDX PT, R2, R0, RZ, 0x1f ;  /* 0x00001fff00027589 */ /* 0x000e6400000e0000 */
[----:B-1----:R-:W-:-:S13]  /*0080*/  ISETP.EQ.AND P0, PT, R2, RZ, P0 ;  /* 0x000000ff0200720c */ /* 0x002fda0000702270 */
[----:B------:R-:W-:Y:S05]  /*0090*/  @!P0 BRA `(.L_x_1) ;  /* 0x0000000000388947 */ /* 0x000fea0003800000 */
[----:B------:R-:W-:Y:S02]  /*00a0*/  ULDC.64 UR4, c[0x0][0x198] ;  /* 0x0000660000047ab9 */ /* 0x000fe40000000a00 */
[----:B------:R-:W-:Y:S02]  /*00b0*/  UIADD3 UR6, UP0, UR4, 0x270, URZ ;  /* 0x0000027004067890 */ /* 0x000fe4000ff1e03f */
[----:B------:R-:W-:Y:S02]  /*00c0*/  UIADD3 UR8, UP1, UR4, 0x370, URZ ;  /* 0x0000037004087890 */ /* 0x000fe4000ff3e03f */
[----:B------:R-:W-:Y:S02]  /*00d0*/  UIADD3 UR10, UP2, UR4, 0x470, URZ ;  /* 0x00000470040a7890 */ /* 0x000fe4000ff5e03f */
[----:B------:R-:W-:Y:S02]  /*00e0*/  UIADD3 UR4, UP3, UR4, 0x9f0, URZ ;  /* 0x000009f004047890 */ /* 0x000fe4000ff7e03f */
[----:B------:R-:W-:-:S02]  /*00f0*/  UIADD3.X UR7, URZ, UR5, URZ, UP0, !UPT ;  /* 0x000000053f077290 */ /* 0x000fc400087fe43f */
[----:B------:R-:W-:Y:S02]  /*0100*/  UIADD3.X UR9, URZ, UR5, URZ, UP1, !UPT ;  /* 0x000000053f097290 */ /* 0x000fe40008ffe43f */
[----:B------:R-:W-:Y:S02]  /*0110*/  UIADD3.X UR11, URZ, UR5, URZ, UP2, !UPT ;  /* 0x000000053f0b7290 */ /* 0x000fe400097fe43f */
[----:B------:R-:W-:-:S03]  /*0120*/  UIADD3.X UR5, URZ, UR5, URZ, UP3, !UPT ;  /* 0x000000053f057290 */ /* 0x000fc60009ffe43f */
[----:B------:R1:W-:Y:S02]  /*0130*/  UTMACCTL.PF [UR6] ;  /* 0x00000000060079b9 */ /* 0x0003e40008040000 */
[----:B------:R1:W-:Y:S02]  /*0140*/  UTMACCTL.PF [UR8] ;  /* 0x00000000080079b9 */ /* 0x0003e40008040000 */
[----:B------:R1:W-:Y:S02]  /*0150*/  UTMACCTL.PF [UR10] ;  /* 0x000000000a0079b9 */ /* 0x0003e40008040000 */
[----:B------:R1:W-:Y:S02]  /*0160*/  UTMACCTL.PF [UR4] ;  /* 0x00000000040079b9 */ /* 0x0003e40008040000 */
[----:B-1----:R-:W-:Y:S01]  /*0170*/  NOP ;  /* 0x0000000000007918 */ /* 0x002fe20000000000 */
.L_x_1:
[----:B------:R-:W-:Y:S05]  /*0180*/  BSYNC B0 ;  /* 0x0000000000007941 */ /* 0x000fea0003800000 */
.L_x_0:
[----:B------:R-:W-:Y:S01]  /*0190*/  VOTEU.ANY UP0, P0 ;  /* 0x00000000003f7886 */ /* 0x000fe20000000100 */
[----:B------:R-:W1:Y:S01]  /*01a0*/  SHFL.IDX PT, R4, R18, RZ, 0x1f ;  /* 0x00001fff12047589 */ /* 0x000e6200000e0000 */
[----:B------:R-:W-:Y:S01]  /*01b0*/  UMOV UR4, 0x1 ;  /* 0x0000000100047882 */ /* 0x000fe20000000000 */
[----:B------:R-:W-:Y:S01]  /*01c0*/  VOTEU.ANY UP1, P0 ;  /* 0x00000000003f7886 */ /* 0x000fe20000020100 */
[----:B------:R-:W-:Y:S01]  /*01d0*/  VOTEU.ANY UP2, P0 ;  /* 0x00000000003f7886 */ /* 0x000fe20000040100 */
[----:B------:R-:W2:Y:S01]  /*01e0*/  @UP0 S2UR UR7, SR_CgaCtaId ;  /* 0x00000000000709c3 */ /* 0x000ea20000008800 */
[----:B------:R-:W3:Y:S01]  /*01f0*/  SHFL.IDX PT, R2, R0, RZ, 0x1f ;  /* 0x00001fff00027589 */ /* 0x000ee200000e0000 */
[----:B------:R-:W-:Y:S01]  /*0200*/  @UP0 UMOV UR6, 0x400 ;  /* 0x0000040000060882 */ /* 0x000fe20000000000 */
[----:B------:R-:W-:-:S04]  /*0210*/  @UP0 UIADD3 UR4, -UR4, 0x100000, URZ ;  /* 0x0010000004040890 */ /* 0x000fc8000fffe13f */
[----:B------:R-:W-:Y:S02]  /*0220*/  @UP0 USHF.L.U32 UR5, UR4, 0xb, URZ ;  /* 0x0000000b04050899 */ /* 0x000fe4000800063f */
[----:B------:R-:W-:Y:S01]  /*0230*/  @UP0 USHF.L.U32 UR4, UR4, 0x1, URZ ;  /* 0x0000000104040899 */ /* 0x000fe2000800063f */
[----:B-1----:R-:W-:Y:S01]  /*0240*/  R2UR UR8, R4 ;  /* 0x00000000040872ca */ /* 0x002fe200000e0000 */
[----:B--2---:R-:W-:Y:S01]  /*0250*/  @UP0 ULEA UR6, UR7, UR6, 0x18 ;  /* 0x0000000607060291 */ /* 0x004fe2000f8ec03f */
[----:B---3--:R-:W-:-:S11]  /*0260*/  ISETP.NE.AND P1, PT, R2, RZ, PT ;  /* 0x000000ff0200720c */ /* 0x008fd60003f25270 */
[----:B------:R-:W-:Y:S01]  /*0270*/  UISETP.NE.AND UP0, UPT, UR8, URZ, UPT ;  /* 0x0000003f0800728c */ /* 0x000fe2000bf05270 */
[----:B------:R-:W1:Y:S02]  /*0280*/  FENCE.VIEW.ASYNC.S ;  /* 0x00000000000073c6 */ /* 0x000e640000000000 */
[----:B-1----:R1:W2:Y:S01]  /*0290*/  @UP1 SYNCS.EXCH.64 URZ, [UR6+0x22800], UR4 ;  /* 0x02280004063f15b2 */ /* 0x0022a20008000100 */
[----:B------:R1:W3:Y:S01]  /*02a0*/  @UP2 SYNCS.EXCH.64 URZ, [UR6+0x22820], UR4 ;  /* 0x02282004063f25b2 */ /* 0x0002e20008000100 */
[----:B------:R-:W-:Y:S06]  /*02b0*/  @P1 BRA `(.L_x_2) ;  /* 0x0000000000481947 */ /* 0x000fec0003800000 */
[----:B-1----:R-:W1:Y:S01]  /*02c0*/  S2UR UR5, SR_CgaCtaId ;  /* 0x00000000000579c3 */ /* 0x002e620000008800 */
[----:B------:R-:W-:Y:S01]  /*02d0*/  UMOV UR4, 0x400 ;  /* 0x0000040000047882 */ /* 0x000fe20000000000 */
[----:B------:R-:W-:Y:S01]  /*02e0*/  UMOV UR6, 0x1 ;  /* 0x0000000100067882 */ /* 0x000fe20000000000 */
[----:B------:R-:W-:Y:S01]  /*02f0*/  UMOV UR9, 0x2 ;  /* 0x0000000200097882 */ /* 0x000fe20000000000 */
[----:B------:R-:W-:-:S04]  /*0300*/  UIADD3 UR6, -UR6, 0x100000, URZ ;  /* 0x0010000006067890 */ /* 0x000fc8000fffe13f */
[----:B------:R-:W-:Y:S02]  /*0310*/  USHF.L.U32 UR7, UR6, 0xb, URZ ;  /* 0x0000000b06077899 */ /* 0x000fe4000800063f */
[----:B------:R-:W-:Y:S01]  /*0320*/  USHF.L.U32 UR6, UR6, 0x1, URZ ;  /* 0x0000000106067899 */ /* 0x000fe2000800063f */
[----:B------:R-:W-:Y:S01]  /*0330*/  ELECT P0, URZ, PT ;  /* 0x00000000003f782f */ /* 0x000fe20003800000 */
[----:B-1----:R-:W-:Y:S02]  /*0340*/  ULEA UR8, UR5, UR4, 0x18 ;  /* 0x0000000405087291 */ /* 0x002fe4000f8ec03f */
[----:B------:R-:W-:-:S04]  /*0350*/  UIADD3 UR4, -UR9, 0x100000, URZ ;  /* 0x0010000009047890 */ /* 0x000fc8000fffe13f */
[----:B------:R-:W-:Y:S02]  /*0360*/  USHF.L.U32 UR5, UR4, 0xb, URZ ;  /* 0x0000000b04057899 */ /* 0x000fe4000800063f */
[----:B------:R-:W-:Y:S01]  /*0370*/  USHF.L.U32 UR4, UR4, 0x1, URZ ;  /* 0x0000000104047899 */ /* 0x000fe2000800063f */
[----:B------:R-:W1:Y:S03]  /*0380*/  FENCE.VIEW.ASYNC.S ;  /* 0x00000000000073c6 */ /* 0x000e660000000000 */
[----:B-1----:R4:W1:Y:S08]  /*0390*/  SYNCS.EXCH.64 URZ, [UR8+0x22830], UR6 ;  /* 0x02283006083f75b2 */ /* 0x0028700008000100 */
[----:B------:R4:W1:Y:S01]  /*03a0*/  SYNCS.EXCH.64 URZ, [UR8+0x22840], UR4 ;  /* 0x02284004083f75b2 */ /* 0x0008620008000100 */
[----:B------:R4:W1:Y:S01]  /*03b0*/  SYNCS.EXCH.64 URZ, [UR8+0x22838], UR6 ;  /* 0x02283806083f75b2 */ /* 0x0008620008000100 */
[----:B------:R4:W1:Y:S02]  /*03c0*/  SYNCS.EXCH.64 URZ, [UR8+0x22848], UR4 ;  /* 0x02284804083f75b2 */ /* 0x0008640008000100 */
[----:B----4-:R-:W-:Y:S01]  /*03d0*/  NOP ;  /* 0x0000000000007918 */ /* 0x010fe20000000000 */
.L_x_2:
[----:B------:R-:W4:Y:S01]  /*03e0*/  SHFL.IDX PT, R2, R0, RZ, 0x1f ;  /* 0x00001fff00027589 */ /* 0x000f2200000e0000 */
[----:B------:R-:W-:Y:S01]  /*03f0*/  NOP ;  /* 0x0000000000007918 */ /* 0x000fe20000000000 */
[----:B----4-:R-:W-:-:S13]  /*0400*/  ISETP.NE.AND P0, PT, R2, RZ, PT ;  /* 0x000000ff0200720c */ /* 0x010fda0003f05270 */
[----:B------:R-:W-:Y:S05]  /*0410*/  @P0 BRA `(.L_x_3) ;  /* 0x0000000000480947 */ /* 0x000fea0003800000 */
[----:B-1----:R-:W1:Y:S01]  /*0420*/  S2UR UR5, SR_CgaCtaId ;  /* 0x00000000000579c3 */ /* 0x002e620000008800 */
[----:B------:R-:W-:Y:S01]  /*0430*/  UMOV UR4, 0x400 ;  /* 0x0000040000047882 */ /* 0x000fe20000000000 */
[----:B------:R-:W-:Y:S01]  /*0440*/  UMOV UR6, 0x1 ;  /* 0x0000000100067882 */ /* 0x000fe20000000000 */
[----:B------:R-:W-:Y:S01]  /*0450*/  UMOV UR7, 0x2 ;  /* 0x0000000200077882 */ /* 0x000fe20000000000 */
[----:B------:R-:W-:Y:S01]  /*0460*/  ELECT P0, URZ, PT ;  /* 0x00000000003f782f */ /* 0x000fe20003800000 */
[----:B-1----:R-:W-:Y:S02]  /*0470*/  ULEA UR8, UR5, UR4, 0x18 ;  /* 0x0000000405087291 */ /* 0x002fe4000f8ec03f */
[----:B------:R-:W-:-:S04]  /*0480*/  UIADD3 UR4, -UR6, 0x100000, URZ ;  /* 0x0010000006047890 */ /* 0x000fc8000fffe13f */
[----:B------:R-:W-:Y:S02]  /*0490*/  USHF.L.U32 UR5, UR4, 0xb, URZ ;  /* 0x0000000b04057899 */ /* 0x000fe4000800063f */
[----:B------:R-:W-:Y:S02]  /*04a0*/  USHF.L.U32 UR4, UR4, 0x1, URZ ;  /* 0x0000000104047899 */ /* 0x000fe4000800063f */
        /* <DEDUP_REMOVED lines=9> */
.L_x_3:
[----:B------:R-:W4:Y:S01]  /*0540*/  SHFL.IDX PT, R2, R0, RZ, 0x1f ;  /* 0x00001fff00027589 */ /* 0x000f2200000e0000 */
[----:B------:R-:W-:Y:S01]  /*0550*/  NOP ;  /* 0x0000000000007918 */ /* 0x000fe20000000000 */
[----:B----4-:R-:W-:-:S13]  /*0560*/  ISETP.NE.AND P0, PT, R2, RZ, PT ;  /* 0x000000ff0200720c */ /* 0x010fda0003f05270 */
[----:B------:R-:W-:Y:S05]  /*0570*/  @P0 BRA `(.L_x_4) ;  /* 0x0000000000380947 */ /* 0x000fea0003800000 */
[----:B-1----:R-:W1:Y:S01]  /*0580*/  S2UR UR5, SR_CgaCtaId ;  /* 0x00000000000579c3 */ /* 0x002e620000008800 */
[----:B------:R-:W-:Y:S01]  /*0590*/  UMOV UR4, 0x400 ;  /* 0x0000040000047882 */ /* 0x000fe20000000000 */
[----:B------:R-:W-:Y:S01]  /*05a0*/  UMOV UR7, 0x1 ;  /* 0x0000000100077882 */ /* 0x000fe20000000000 */
[----:B------:R-:W-:Y:S01]  /*05b0*/  ELECT P0, URZ, PT ;  /* 0x00000000003f782f */ /* 0x000fe20003800000 */
[----:B-1----:R-:W-:Y:S02]  /*05c0*/  ULEA UR6, UR5, UR4, 0x18 ;  /* 0x0000000405067291 */ /* 0x002fe4000f8ec03f */
[----:B------:R-:W-:-:S04]  /*05d0*/  UIADD3 UR4, -UR7, 0x100000, URZ ;  /* 0x0010000007047890 */ /* 0x000fc8000fffe13f */
[----:B------:R-:W-:Y:S02]  /*05e0*/  USHF.L.U32 UR5, UR4, 0xb, URZ ;  /* 0x0000000b04057899 */ /* 0x000fe4000800063f */
[----:B------:R-:W-:Y:S01]  /*05f0*/  USHF.L.U32 UR4, UR4, 0x1, URZ ;  /* 0x0000000104047899 */ /* 0x000fe2000800063f */
[----:B------:R-:W1:Y:S11]  /*0600*/  FENCE.VIEW.ASYNC.S ;  /* 0x00000000000073c6 */ /* 0x000e760000000000 */
[----:B-1----:R4:W1:Y:S01]  /*0610*/  SYNCS.EXCH.64 URZ, [UR6+0x22870], UR4 ;  /* 0x02287004063f75b2 */ /* 0x0028620008000100 */
[----:B------:R4:W1:Y:S01]  /*0620*/  SYNCS.EXCH.64 URZ, [UR6+0x22880], UR4 ;  /* 0x02288004063f75b2 */ /* 0x0008620008000100 */
[----:B------:R4:W1:Y:S01]  /*0630*/  SYNCS.EXCH.64 URZ, [UR6+0x22878], UR4 ;  /* 0x02287804063f75b2 */ /* 0x0008620008000100 */
[----:B------:R4:W1:Y:S02]  /*0640*/  SYNCS.EXCH.64 URZ, [UR6+0x22888], UR4 ;  /* 0x02288804063f75b2 */ /* 0x0008640008000100 */
[----:B----4-:R-:W-:Y:S01]  /*0650*/  NOP ;  /* 0x0000000000007918 */ /* 0x010fe20000000000 */
.L_x_4:
        /* <DEDUP_REMOVED lines=22> */
.L_x_5:
        /* <DEDUP_REMOVED lines=22> */
.L_x_6:
[----:B------:R-:W-:Y:S01]  /*0920*/  PLOP3.LUT P0, PT, PT, PT, UP0, 0x80, 0x0 ;  /* 0x000000000000781c */ /* 0x000fe20003f0f008 */
[----:B------:R-:W-:Y:S01]  /*0930*/  UMOV UR38, 0x1 ;  /* 0x0000000100267882 */ /* 0x000fe20000000000 */
[----:B------:R-:W-:Y:S01]  /*0940*/  NOP ;  /* 0x0000000000007918 */ /* 0x000fe20000000000 */
[----:B------:R-:W-:Y:S01]  /*0950*/  USEL UR38, UR38, 0x2, !UP0 ;  /* 0x0000000226267887 */ /* 0x000fe2000c000000 */
[----:B------:R-:W-:Y:S01]  /*0960*/  ULDC.64 UR40, c[0x0][0x208] ;  /* 0x0000820000287ab9 */ /* 0x000fe20000000a00 */
[----:B-123--:R-:W-:Y:S08]  /*0970*/  BAR.SYNC.DEFER_BLOCKING 0x0 ;  /* 0x0000000000007b1d */ /* 0x00eff00000010000 */
[----:B------:R-:W-:Y:S05]  /*0980*/  @!P0 BRA `(.L_x_7) ;  /* 0x0000005800348947 */ /* 0x000fea0003800000 */
.L_x_8:
[----:B------:R-:W-:-:S08]  /*0990*/  NOP ;  /* 0x0000000000007918 */ /* 0x000fd00000000000 */
[----:B------:R-:W1:Y:S02]  /*09a0*/  USETMAXREG.TRY_ALLOC.CTAPOOL UP0, 0xf0 ;  /* 0x000000f0000079c8 */ /* 0x000e640008000600 */
[----:B-1----:R-:W-:-:S13]  /*09b0*/  PLOP3.LUT P0, PT, PT, PT, UP0, 0x80, 0x0 ;  /* 0x000000000000781c */ /* 0x002fda0003f0f008 */
[----:B------:R-:W-:Y:S05]  /*09c0*/  @!P0 BRA `(.L_x_8) ;  /* 0xfffffffc00f08947 */ /* 0x000fea000383ffff */
[----:B------:R-:W1:Y:S08]  /*09d0*/  S2UR UR44, SR_CTAID.X ;  /* 0x00000000002c79c3 */ /* 0x000e700000002500 */
[----:B------:R-:W-:Y:S06]  /*09e0*/  BAR.ARV 0x8, 0x120 ;  /* 0x0204800000007b1d */ /* 0x000fec0000002000 */
[----:B------:R-:W-:-:S02]  /*09f0*/  ISETP.NE.AND P0, PT, R18, 0x1, PT ;  /* 0x000000011200780c */ /* 0x000fc40003f05270 */
[----:B------:R-:W1:Y:S11]  /*0a00*/  LDC R0, c[0x0][0xda4] ;  /* 0x00036900ff007b82 */ /* 0x000e760000000800 */
[----:B------:R-:W-:Y:S06]  /*0a10*/  @!P0 BAR.ARV 0x9, 0x100 ;  /* 0x0244000000008b1d */ /* 0x000fec0000002000 */
[----:B-1----:R-:W-:-:S13]  /*0a20*/  ISETP.LE.AND P0, PT, R0, UR44, PT ;  /* 0x0000002c00007c0c */ /* 0x002fda000bf03270 */
[----:B------:R-:W-:Y:S05]  /*0a30*/  @P0 EXIT ;  /* 0x000000000000094d */ /* 0x000fea0003800000 */
[----:B------:R-:W-:Y:S01]  /*0a40*/  VIADD R0, R3, 0xffffff80 ;  /* 0xffffff8003007836 */ /* 0x000fe20000000000 */
[----:B------:R-:W1:Y:S01]  /*0a50*/  S2UR UR4, SR_CgaCtaId ;  /* 0x00000000000479c3 */ /* 0x000e620000008800 */
[----:B------:R-:W-:Y:S01]  /*0a60*/  UMOV UR46, 0x400 ;  /* 0x00000400002e7882 */ /* 0x000fe20000000000 */
[----:B------:R-:W-:Y:S02]  /*0a70*/  ULOP3.LUT UR45, UR38, 0x1, URZ, 0xfc, !UPT ;  /* 0x00000001262d7892 */ /* 0x000fe4000f8efc3f */
[----:B------:R-:W-:Y:S01]  /*0a80*/  SHF.R.S32.HI R3, RZ, 0x1f, R0 ;  /* 0x0000001fff037819 */ /* 0x000fe20000011400 */
[----:B------:R-:W-:Y:S01]  /*0a90*/  ULDC.64 UR48, c[0x0][0x198] ;  /* 0x0000660000307ab9 */ /* 0x000fe20000000a00 */
[----:B------:R-:W-:Y:S01]  /*0aa0*/  UMOV UR43, URZ ;  /* 0x0000003f002b7c82 */ /* 0x000fe20008000000 */
[----:B------:R-:W-:Y:S01]  /*0ab0*/  UMOV UR42, URZ ;  /* 0x0000003f002a7c82 */ /* 0x000fe20008000000 */
[CC--:B------:R-:W-:Y:S01]  /*0ac0*/  LEA.HI R4, R3.reuse, R0.reuse, RZ, 0x7 ;  /* 0x0000000003047211 */ /* 0x0c0fe200078f38ff */
[----:B------:R-:W2:Y:S01]  /*0ad0*/  S2UR UR6, SR_SWINHI ;  /* 0x00000000000679c3 */ /* 0x000ea20000002f00 */
[----:B------:R-:W-:Y:S01]  /*0ae0*/  LEA.HI R6, R3, R0, RZ, 0x4 ;  /* 0x0000000003067211 */ /* 0x000fe200078f20ff */
[----:B------:R-:W-:Y:S01]  /*0af0*/  UMOV UR39, URZ ;  /* 0x0000003f00277c82 */ /* 0x000fe20008000000 */
[----:B------:R-:W-:-:S02]  /*0b00*/  LOP3.LUT R5, R4, 0xffffff80, RZ, 0xc0, !PT ;  /* 0xffffff8004057812 */ /* 0x000fc400078ec0ff */
[----:B------:R-:W-:Y:S02]  /*0b10*/  SHF.R.S32.HI R7, RZ, 0x4, R6 ;  /* 0x00000004ff077819 */ /* 0x000fe40000011406 */
[----:B------:R-:W-:Y:S01]  /*0b20*/  LEA.HI R22, R3, R0, RZ, 0x5 ;  /* 0x0000000003167211 */ /* 0x000fe200078f28ff */
[----:B------:R-:W-:Y:S01]  /*0b30*/  IMAD.IADD R2, R0, 0x1, -R5 ;  /* 0x0000000100027824 */ /* 0x000fe200078e0a05 */
[C---:B------:R-:W-:Y:S02]  /*0b40*/  LOP3.LUT R5, R6.reuse, 0x3fffff0, RZ, 0xc0, !PT ;  /* 0x03fffff006057812 */ /* 0x040fe400078ec0ff */
[----:B------:R-:W-:Y:S02]  /*0b50*/  LEA.HI R8, R6, R7, RZ, 0x1 ;  /* 0x0000000706087211 */ /* 0x000fe400078f08ff */
[----:B------:R-:W-:Y:S01]  /*0b60*/  SHF.R.S32.HI R9, RZ, 0x1f, R2 ;  /* 0x0000001fff097819 */ /* 0x000fe20000011402 */
[----:B------:R-:W-:Y:S01]  /*0b70*/  IMAD.IADD R5, R0, 0x1, -R5 ;  /* 0x0000000100057824 */ /* 0x000fe200078e0a05 */
[----:B------:R-:W-:Y:S01]  /*0b80*/  LOP3.LUT R8, R8, 0x1ffffffe, RZ, 0xc0, !PT ;  /* 0x1ffffffe08087812 */ /* 0x000fe200078ec0ff */
[----:B-1----:R-:W-:Y:S01]  /*0b90*/  ULEA UR46, UR4, UR46, 0x18 ;  /* 0x0000002e042e7291 */ /* 0x002fe2000f8ec03f */
[----:B------:R-:W-:-:S02]  /*0ba0*/  LEA.HI R0, R9, R2, RZ, 0x2 ;  /* 0x0000000209007211 */ /* 0x000fc400078f10ff */
[----:B------:R-:W-:Y:S01]  /*0bb0*/  SHF.R.S32.HI R22, RZ, 0x5, R22 ;  /* 0x00000005ff167819 */ /* 0x000fe20000011416 */
[----:B------:R-:W-:Y:S01]  /*0bc0*/  IMAD.IADD R8, R7, 0x1, -R8 ;  /* 0x0000000107087824 */ /* 0x000fe200078e0a08 */
[--C-:B------:R-:W-:Y:S02]  /*0bd0*/  SHF.R.S32.HI R3, RZ, 0x2, R0.reuse ;  /* 0x00000002ff037819 */ /* 0x100fe40000011400 */
[----:B------:R-:W-:Y:S01]  /*0be0*/  SHF.R.S32.HI R6, RZ, 0x1f, R0 ;  /* 0x0000001fff067819 */ /* 0x000fe20000011400 */
[----:B------:R-:W-:Y:S01]  /*0bf0*/  IMAD R5, R22, 0x10, R5 ;  /* 0x0000001016057824 */ /* 0x000fe200078e0205 */
[----:B------:R-:W-:Y:S01]  /*0c00*/  SHF.R.S32.HI R19, RZ, 0x7, R4 ;  /* 0x00000007ff137819 */ /* 0x000fe20000011404 */
[----:B------:R-:W-:Y:S01]  /*0c10*/  UMOV UR4, UR46 ;  /* 0x0000002e00047c82 */ /* 0x000fe20008000000 */
[----:B--2---:R-:W-:Y:S01]  /*0c20*/  UMOV UR5, UR6 ;  /* 0x0000000600057c82 */ /* 0x004fe20008000000 */
[----:B------:R-:W-:Y:S01]  /*0c30*/  LEA.HI R6, R6, R3, RZ, 0x3 ;  /* 0x0000000306067211 */ /* 0x000fe200078f18ff */
[----:B------:R-:W-:Y:S01]  /*0c40*/  IMAD R5, R5, 0x8, R8 ;  /* 0x0000000805057824 */ /* 0x000fe200078e0208 */
[----:B------:R-:W-:Y:S01]  /*0c50*/  LEA.HI R9, R9, R2, RZ, 0x5 ;  /* 0x0000000209097211 */ /* 0x000fe200078f28ff */
[----:B------:R-:W-:Y:S01]  /*0c60*/  IMAD.U32 R17, RZ, RZ, UR5 ;  /* 0x00000005ff117e24 */ /* 0x000fe2000f8e00ff */
[----:B------:R-:W-:-:S02]  /*0c70*/  LOP3.LUT R6, R6, 0xfffffff8, RZ, 0xc0, !PT ;  /* 0xfffffff806067812 */ /* 0x000fc400078ec0ff */
[----:B------:R-:W-:Y:S02]  /*0c80*/  LEA.HI R4, R4, R19, RZ, 0x1 ;  /* 0x0000001304047211 */ /* 0x000fe400078f08ff */
[----:B------:R-:W-:Y:S01]  /*0c90*/  SHF.R.S32.HI R9, RZ, 0x5, R9 ;  /* 0x00000005ff097819 */ /* 0x000fe20000011409 */
[----:B------:R-:W-:Y:S01]  /*0ca0*/  IMAD.IADD R6, R3, 0x1, -R6 ;  /* 0x0000000103067824 */ /* 0x000fe200078e0a06 */
[----:B------:R-:W-:Y:S01]  /*0cb0*/  LOP3.LUT R4, R4, 0x3fffffe, RZ, 0xc0, !PT ;  /* 0x03fffffe04047812 */ /* 0x000fe200078ec0ff */
[----:B------:R-:W-:Y:S01]  /*0cc0*/  IMAD.SHL.U32 R3, R5, 0x8, RZ ;  /* 0x0000000805037824 */ /* 0x000fe200078e00ff */
[----:B------:R-:W-:Y:S01]  /*0cd0*/  MOV R16, UR4 ;  /* 0x0000000400107c02 */ /* 0x000fe20008000f00 */
[----:B------:R-:W-:Y:S01]  /*0ce0*/  IMAD R9, R9, 0x10, R6 ;  /* 0x0000001009097824 */ /* 0x000fe200078e0206 */
[----:B------:R-:W-:Y:S01]  /*0cf0*/  LOP3.LUT R23, R0, 0x7ffffffc, RZ, 0xc0, !PT ;  /* 0x7ffffffc00177812 */ /* 0x000fe200078ec0ff */
[----:B------:R-:W-:Y:S02]  /*0d00*/  IMAD.IADD R4, R19, 0x1, -R4 ;  /* 0x0000000113047824 */ /* 0x000fe400078e0a04 */
[----:B------:R-:W-:-:S04]  /*0d10*/  IMAD.WIDE R16, R3, 0x2, R16 ;  /* 0x0000000203107825 */ /* 0x000fc800078e0210 */
[----:B------:R-:W-:Y:S02]  /*0d20*/  IMAD R200, R4, 0x40, R9 ;  /* 0x0000004004c87824 */ /* 0x000fe400078e0209 */
[----:B------:R-:W-:-:S07]  /*0d30*/  IMAD.IADD R23, R2, 0x1, -R23 ;  /* 0x0000000102177824 */ /* 0x000fce00078e0a17 */
.L_x_31:
[----:B------:R-:W1:Y:S01]  /*0d40*/  SHFL.IDX PT, R0, R19, RZ, 0x1f ;  /* 0x00001fff13007589 */ /* 0x000e6200000e0000 */
[----:B------:R-:W-:Y:S01]  /*0d50*/  ULDC.64 UR6, c[0x0][0x3f8] ;  /* 0x0000fe0000067ab9 */ /* 0x000fe20000000a00 */
[----:B------:R-:W-:Y:S01]  /*0d60*/  ULDC UR4, c[0x0][0xda8] ;  /* 0x00036a0000047ab9 */ /* 0x000fe20000000800 */
[----:B------:R-:W-:Y:S02]  /*0d70*/  UISETP.NE.U32.AND UP0, UPT, UR6, URZ, UPT ;  /* 0x0000003f0600728c */ /* 0x000fe4000bf05070 */
[----:B------:R-:W-:Y:S02]  /*0d80*/  UISETP.NE.AND UP1, UPT, UR4, 0x1, UPT ;  /* 0x000000010400788c */ /* 0x000fe4000bf25270 */
[----:B------:R-:W-:Y:S01]  /*0d90*/  UISETP.NE.AND.EX UP0, UPT, UR7, URZ, UPT, UP0 ;  /* 0x0000003f0700728c */ /* 0x000fe2000bf05300 */
[----:B------:R-:W-:Y:S01]  /*0da0*/  ULDC UR4, c[0x0][0xdb4] ;  /* 0x00036d0000047ab9 */ /* 0x000fe20000000800 */
[----:B------:R-:W-:Y:S01]  /*0db0*/  ULDC UR50, c[0x0][0x404] ;  /* 0x0001010000327ab9 */ /* 0x000fe20000000800 */
[----:B------:R-:W-:-:S02]  /*0dc0*/  UISETP.NE.AND UP2, UPT, UR4, 0x1, UPT ;  /* 0x000000010400788c */ /* 0x000fc4000bf45270 */
[----:B------:R-:W-:Y:S02]  /*0dd0*/  UIADD3 UR11, UR46, 0x18400, URZ ;  /* 0x000184002e0b7890 */ /* 0x000fe4000fffe03f */
[----:B------:R-:W-:Y:S01]  /*0de0*/  USEL UR50, UR50, 0x1, UP0 ;  /* 0x0000000132327887 */ /* 0x000fe20008000000 */
[----:B------:R-:W-:Y:S01]  /*0df0*/  ULDC UR10, c[0x0][0x2e0] ;  /* 0x0000b800000a7ab9 */ /* 0x000fe20000000800 */
[----:B------:R-:W-:Y:S02]  /*0e00*/  ULOP3.LUT UP0, URZ, UR11, 0x1bf, URZ, 0xc0, !UPT ;  /* 0x000001bf0b3f7892 */ /* 0x000fe4000f80c03f */
[----:B------:R-:W-:Y:S01]  /*0e10*/  UIMAD UR50, UR50, UR10, URZ ;  /* 0x0000000a323272a4 */ /* 0x000fe2000f8e023f */
[----:B------:R-:W-:Y:S01]  /*0e20*/  @UP1 ULDC UR6, c[0x0][0xdac] ;  /* 0x00036b0000061ab9 */ /* 0x000fe20000000800 */
[----:B------:R-:W-:Y:S01]  /*0e30*/  @UP1 ULDC UR12, c[0x0][0xdb0] ;  /* 0x00036c00000c1ab9 */ /* 0x000fe20000000800 */
[----:B-1----:R-:W-:Y:S01]  /*0e40*/  R2UR UR8, R0 ;  /* 0x00000000000872ca */ /* 0x002fe200000e0000 */
[----:B------:R-:W-:Y:S01]  /*0e50*/  UIMAD.WIDE.U32 UR6, UR44, UR6, URZ ;  /* 0x000000062c0672a5 */ /* 0x000fe2000f8e003f */
[----:B------:R-:W-:Y:S01]  /*0e60*/  PLOP3.LUT P0, PT, PT, PT, UP0, 0x80, 0x0 ;  /* 0x000000000000781c */ /* 0x000fe20003f0f008 */
[----:B------:R-:W-:-:S02]  /*0e70*/  UMOV UR37, UR44 ;  /* 0x0000002c00257c82 */ /* 0x000fc40008000000 */
[----:B------:R-:W-:-:S07]  /*0e80*/  @UP1 USHF.R.U32.HI UR37, URZ, UR12, UR7 ;  /* 0x0000000c3f251299 */ /* 0x000fce0008011607 */
[----:B------:R-:W-:Y:S01]  /*0e90*/  UMOV UR36, UR37 ;  /* 0x0000002500247c82 */ /* 0x000fe20008000000 */
[----:B------:R-:W-:-:S04]  /*0ea0*/  ULEA.HI UR4, UR8, UR8, URZ, 0x1 ;  /* 0x0000000808047291 */ /* 0x000fc8000f8f083f */
[----:B------:R-:W-:-:S03]  /*0eb0*/  ULOP3.LUT UR9, UR4, 0x1e, URZ, 0xc0, !UPT ;  /* 0x0000001e04097892 */ /* 0x000fc6000f8ec03f */
[----:B------:R-:W-:Y:S01]  /*0ec0*/  @UP2 ULDC.64 UR4, c[0x0][0xdb8] ;  /* 0x00036e0000042ab9 */ /* 0x000fe20000000a00 */
[----:B------:R-:W-:Y:S02]  /*0ed0*/  UIADD3 UR9, UR8, -UR9, URZ ;  /* 0x8000000908097290 */ /* 0x000fe4000fffe03f */
[----:B------:R-:W-:Y:S02]  /*0ee0*/  UIADD3 UR8, UR50, 0x5f, URZ ;  /* 0x0000005f32087890 */ /* 0x000fe4000fffe03f */
[----:B------:R-:W-:Y:S02]  /*0ef0*/  ULEA UR10, UR9, UR11, 0xd ;  /* 0x0000000b090a7291 */ /* 0x000fe4000f8e683f */
[----:B------:R-:W-:Y:S02]  /*0f00*/  UIMAD.WIDE UR8, UR8, 0x2aaaaaab, URZ ;  /* 0x2aaaaaab080878a5 */ /* 0x000fe4000f8e023f */
[----:B------:R-:W-:Y:S02]  /*0f10*/  UIMAD.WIDE.U32 UR6, UR37, UR4, URZ ;  /* 0x00000004250672a5 */ /* 0x000fe4000f8e003f */
[----:B------:R-:W-:-:S02]  /*0f20*/  USHF.R.U32.HI UR10, URZ, 0x4, UR10 ;  /* 0x000000043f0a7899 */ /* 0x000fc4000801160a */
[----:B------:R-:W-:Y:S02]  /*0f30*/  USHF.R.U32.HI UR47, URZ, 0x1f, UR9 ;  /* 0x0000001f3f2f7899 */ /* 0x000fe40008011609 */
[----:B------:R-:W-:Y:S02]  /*0f40*/  ULOP3.LUT UR51, UR10, 0x3fff, URZ, 0xc0, !UPT ;  /* 0x00003fff0a337892 */ /* 0x000fe4000f8ec03f */
[----:B------:R-:W-:Y:S02]  /*0f50*/  @UP2 USHF.R.U32.HI UR36, URZ, UR5, UR7 ;  /* 0x000000053f242299 */ /* 0x000fe40008011607 */
[----:B------:R-:W-:Y:S01]  /*0f60*/  ULEA.HI.SX32 UR47, UR9, UR47, 0x1c ;  /* 0x0000002f092f7291 */ /* 0x000fe2000f8fe23f */
[----:B------:R-:W-:Y:S11]  /*0f70*/  @!P0 BRA `(.L_x_9) ;  /* 0x0000000000408947 */ /* 0x000ff60003800000 */
[----:B------:R-:W-:Y:S01]  /*0f80*/  MOV R0, 0x0 ;  /* 0x0000000000007802 */ /* 0x000fe20000000f00 */
[----:B------:R-:W-:Y:S01]  /*0f90*/  ULDC.64 UR4, c[0x4][0x90] ;  /* 0x0100240000047ab9 */ /* 0x000fe20000000a00 */
[----:B------:R-:W-:Y:S01]  /*0fa0*/  ULDC.64 UR6, c[0x4][0x28] ;  /* 0x01000a0000067ab9 */ /* 0x000fe20000000a00 */
[----:B------:R-:W-:Y:S01]  /*0fb0*/  IMAD.U32 R4, RZ, RZ, UR4 ;  /* 0x00000004ff047e24 */ /* 0x000fe2000f8e00ff */
[----:B------:R1:W2:Y:S01]  /*0fc0*/  LDC.64 R14, c[0x4][R0] ;  /* 0x01000000000e7b82 */ /* 0x0002a20000000a00 */
[----:B------:R-:W-:Y:S01]  /*0fd0*/  IMAD.U32 R5, RZ, RZ, UR5 ;  /* 0x00000005ff057e24 */ /* 0x000fe2000f8e00ff */
[----:B------:R-:W-:Y:S01]  /*0fe0*/  ULDC.64 UR4, c[0x4][0x98] ;  /* 0x0100260000047ab9 */ /* 0x000fe20000000a00 */
[----:B------:R-:W-:Y:S01]  /*0ff0*/  IMAD.U32 R10, RZ, RZ, UR6 ;  /* 0x00000006ff0a7e24 */ /* 0x000fe2000f8e00ff */
[----:B------:R-:W-:Y:S01]  /*1000*/  MOV R6, UR4 ;  /* 0x0000000400067c02 */ /* 0x000fe20008000f00 */
[----:B------:R-:W-:Y:S02]  /*1010*/  IMAD.U32 R7, RZ, RZ, UR5 ;  /* 0x00000005ff077e24 */ /* 0x000fe4000f8e00ff */
[----:B------:R-:W-:-:S02]  /*1020*/  IMAD.U32 R11, RZ, RZ, UR7 ;  /* 0x00000007ff0b7e24 */ /* 0x000fc4000f8e00ff */
[----:B------:R-:W-:Y:S02]  /*1030*/  IMAD.MOV.U32 R8, RZ, RZ, 0x70 ;  /* 0x00000070ff087424 */ /* 0x000fe400078e00ff */
[----:B------:R-:W-:Y:S02]  /*1040*/  IMAD.MOV.U32 R12, RZ, RZ, 0x1 ;  /* 0x00000001ff0c7424 */ /* 0x000fe400078e00ff */
[----:B-1----:R-:W-:-:S07]  /*1050*/  IMAD.MOV.U32 R13, RZ, RZ, RZ ;  /* 0x000000ffff0d7224 */ /* 0x002fce00078e00ff */
[----:B------:R-:W-:-:S07]  /*1060*/  LEPC R20, `(.L_x_9) ;  /* 0x000000001014794e */ /* 0x000fce0000000000 */
[----:B--2---:R-:W-:Y:S05]  /*1070*/  CALL.ABS.NOINC R14 ;  /* 0x000000000e007343 */ /* 0x004fea0003c00000 */
.L_x_9:
[----:B------:R-:W-:Y:S01]  /*1080*/  ULOP3.LUT UR4, UR43, 0x1, URZ, 0xc0, !UPT ;  /* 0x000000012b047892 */ /* 0x000fe2000f8ec03f */
[----:B------:R-:W-:-:S05]  /*1090*/  VIADD R6, R18, 0x8 ;  /* 0x0000000812067836 */ /* 0x000fca0000000000 */
[----:B------:R-:W-:-:S05]  /*10a0*/  IMAD.U32 R0, RZ, RZ, UR4 ;  /* 0x00000004ff007e24 */ /* 0x000fca000f8e00ff */
[----:B------:R-:W-:-:S04]  /*10b0*/  SHF.L.U32 R0, R0, 0x1f, RZ ;  /* 0x0000001f00007819 */ /* 0x000fc800000006ff */
[----:B------:R-:W1:Y:S02]  /*10c0*/  SYNCS.PHASECHK.TRANS64.TRYWAIT P0, [UR46+0x22800], R0 ;  /* 0x02280000ff0075a7 */ /* 0x000e64000800016e */
[----:B-1----:R-:W-:Y:S05]  /*10d0*/  @!P0 BRA `(.L_x_10) ;  /* 0x0000007c00808947 */ /* 0x002fea0003800000 */
.L_x_87:
[----:B-1----:R-:W-:Y:S01]  /*10e0*/  MOV R0, UR45 ;  /* 0x0000002d00007c02 */ /* 0x002fe20008000f00 */
[----:B------:R-:W-:Y:S05]  /*10f0*/  WARPSYNC.ALL ;  /* 0x0000000000007948 */ /* 0x000fea0003800000 */
[----:B------:R1:W-:Y:S01]  /*1100*/  BAR.SYNC.DEFER_BLOCKING R6, 0x100 ;  /* 0x000400060000751d */ /* 0x0003e20000010000 */
[----:B------:R-:W-:-:S13]  /*1110*/  ISETP.NE.AND P0, PT, R0, 0x3, PT ;  /* 0x000000030000780c */ /* 0x000fda0003f05270 */
[----:B-1----:R-:W-:Y:S05]  /*1120*/  @!P0 BRA `(.L_x_11) ;  /* 0x0000000000048947 */ /* 0x002fea0003800000 */
[----:B------:R-:W-:Y:S01]  /*1130*/  BPT.TRAP 0x1 ;  /* 0x000000040000795c */ /* 0x000fe20000300000 */
.L_x_11:
[----:B------:R-:W-:Y:S01]  /*1140*/  ULEA UR21, UR39, UR46, 0x3 ;  /* 0x0000002e27157291 */ /* 0x000fe2000f8e183f */
[----:B------:R-:W-:-:S05]  /*1150*/  IMAD.U32 R7, RZ, RZ, UR42 ;  /* 0x0000002aff077e24 */ /* 0x000fca000f8e00ff */
[----:B------:R-:W-:-:S04]  /*1160*/  SHF.L.U32 R7, R7, 0x1f, RZ ;  /* 0x0000001f07077819 */ /* 0x000fc800000006ff */
[----:B------:R1:W2:Y:S01]  /*1170*/  SYNCS.PHASECHK.TRANS64.TRYWAIT P1, [UR21+0x22830], R7 ;  /* 0x02283007ff0075a7 */ /* 0x0002a20008020155 */
[----:B------:R-:W-:Y:S05]  /*1180*/  @!P0 BRA `(.L_x_12) ;  /* 0x0000000000048947 */ /* 0x000fea0003800000 */
[----:B------:R-:W-:Y:S01]  /*1190*/  BPT.TRAP 0x1 ;  /* 0x000000040000795c */ /* 0x000fe20000300000 */
.L_x_12:
[----:B--2---:R-:W-:Y:S05]  /*11a0*/  @P1 BRA `(.L_x_13) ;  /* 0x0000000000081947 */ /* 0x004fea0003800000 */
[----:B------:R-:W2:Y:S02]  /*11b0*/  SYNCS.PHASECHK.TRANS64.TRYWAIT P1, [UR21+0x22830], R7 ;  /* 0x02283007ff0075a7 */ /* 0x000ea40008020155 */
[----:B--2---:R-:W-:Y:S05]  /*11c0*/  @!P1 BRA `(.L_x_14) ;  /* 0x0000007c005c9947 */ /* 0x004fea0003800000 */
.L_x_13:
[----:B------:R-:W-:Y:S01]  /*11d0*/  UIADD3 UR4, UR46, 0x1c400, URZ ;  /* 0x0001c4002e047890 */ /* 0x000fe2000fffe03f */
[----:B------:R-:W-:Y:S01]  /*11e0*/  WARPGROUP.ARRIVE ;  /* 0x00000000000079c5 */ /* 0x000fe20000000000 */
[----:B------:R-:W-:Y:S01]  /*11f0*/  ULOP3.LUT UR16, UR51, 0x10000, URZ, 0xfc, !UPT ;  /* 0x0001000033107892 */ /* 0x000fe2000f8efc3f */
[----:B------:R-:W-:Y:S01]  /*1200*/  P2R R10, PR, RZ, 0x1 ;  /* 0x00000001ff0a7803 */ /* 0x000fe20000000000 */
[----:B------:R-:W-:-:S03]  /*1210*/  USHF.R.U32.HI UR4, URZ, 0x4, UR4 ;  /* 0x000000043f047899 */ /* 0x000fc60008011604 */
[----:B------:R-:W3:Y:S01]  /*1220*/  S2R R12, SR_TID.X ;  /* 0x00000000000c7919 */ /* 0x000ee20000002100 */
[----:B------:R-:W-:Y:S01]  /*1230*/  UMOV UR17, 0x40000040 ;  /* 0x4000004000117882 */ /* 0x000fe20000000000 */
[----:B------:R-:W-:Y:S01]  /*1240*/  UMOV UR19, 0x40000040 ;  /* 0x4000004000137882 */ /* 0x000fe20000000000 */
[----:B------:R-:W-:Y:S01]  /*1250*/  ULOP3.LUT UR4, UR4, 0x3fff, URZ, 0xc0, !UPT ;  /* 0x00003fff04047892 */ /* 0x000fe2000f8ec03f */
[----:B------:R-:W-:Y:S01]  /*1260*/  UMOV UR5, 0x40000040 ;  /* 0x4000004000057882 */ /* 0x000fe20000000000 */
[----:B------:R-:W-:Y:S02]  /*1270*/  UMOV UR7, 0x40000040 ;  /* 0x4000004000077882 */ /* 0x000fe40000000000 */
[----:B------:R-:W-:Y:S02]  /*1280*/  ULOP3.LUT UR20, UR4, 0x10000, URZ, 0xfc, !UPT ;  /* 0x0001000004147892 */ /* 0x000fe4000f8efc3f */
[----:B------:R-:W-:Y:S02]  /*1290*/  UIADD3 UR4, UR16, 0x2, URZ ;  /* 0x0000000210047890 */ /* 0x000fe4000fffe03f */
[----:B------:R-:W-:-:S02]  /*12a0*/  UIMAD UR18, UR39, 0x300, UR20 ;  /* 0x00000300271278a4 */ /* 0x000fc4000f8e0214 */
[----:B------:R-:W-:Y:S02]  /*12b0*/  UIADD3 UR8, UR16, 0x4, URZ ;  /* 0x0000000410087890 */ /* 0x000fe4000fffe03f */
[----:B------:R-:W-:Y:S02]  /*12c0*/  UIADD3 UR6, UR18, 0x2, URZ ;  /* 0x0000000212067890 */ /* 0x000fe4000fffe03f */
[----:B------:R-:W-:Y:S01]  /*12d0*/  UIADD3 UR10, UR18, 0x4, URZ ;  /* 0x00000004120a7890 */ /* 0x000fe2000fffe03f */
[----:B------:R-:W-:Y:S02]  /*12e0*/  UMOV UR9, 0x40000040 ;  /* 0x4000004000097882 */ /* 0x000fe40000000000 */
[----:B------:R-:W-:Y:S01]  /*12f0*/  HGMMA.64x96x16.F32 R24, gdesc[UR16], RZ, !UPT, gsb0 ;  /* 0x01600000101879f0 */ /* 0x000fe2000c0008ff */
[----:B------:R-:W-:Y:S01]  /*1300*/  UMOV UR11, 0x40000040 ;  /* 0x40000040000b7882 */ /* 0x000fe20000000000 */
[----:B------:R-:W-:Y:S02]  /*1310*/  UIADD3 UR12, UR16, 0x6, URZ ;  /* 0x00000006100c7890 */ /* 0x000fe4000fffe03f */
[----:B------:R-:W-:Y:S01]  /*1320*/  UIADD3 UR14, UR18, 0x6, URZ ;  /* 0x00000006120e7890 */ /* 0x000fe2000fffe03f */
[----:B------:R-:W-:Y:S01]  /*1330*/  UMOV UR13, 0x40000040 ;  /* 0x40000040000d7882 */ /* 0x000fe20000000000 */
[----:B------:R-:W-:Y:S01]  /*1340*/  UMOV UR15, 0x40000040 ;  /* 0x40000040000f7882 */ /* 0x000fe20000000000 */
[----:B---3--:R-:W-:Y:S01]  /*1350*/  LOP3.LUT R12, R12, 0x7f, RZ, 0xc0, !PT ;  /* 0x0000007f0c0c7812 */ /* 0x008fe200078ec0ff */
[----:B------:R-:W-:-:S02]  /*1360*/  WARPGROUP.DEPBAR.LE gsb0, 0x0 ;  /* 0x00008000000079c5 */ /* 0x000fc40000010000 */
[----:B------:R-:W-:-:S06]  /*1370*/  WARPGROUP.ARRIVE ;  /* 0x00000000000079c5 */ /* 0x000fcc0000000000 */
[----:B------:R-:W-:Y:S01]  /*1380*/  HGMMA.64x96x16.F32 R24, gdesc[UR4], R24, gsb0 ;  /* 0x01600000041879f0 */ /* 0x000fe20008000818 */
[----:B------:R-:W-:-:S04]  /*1390*/  UIMAD UR6, UR47, -0x60, UR50 ;  /* 0xffffffa02f0678a4 */ /* 0x000fc8000f8e0232 */
[----:B------:R-:W-:-:S06]  /*13a0*/  UIADD3 UR6, UR6, 0x60, URZ ;  /* 0x0000006006067890 */ /* 0x000fcc000fffe03f */
[----:B--2---:R-:W-:-:S04]  /*13b0*/  IMAD.U32 R0, RZ, RZ, UR6 ;  /* 0x00000006ff007e24 */ /* 0x004fc8000f8e00ff */
[----:B------:R-:W-:-:S05]  /*13c0*/  IMAD R0, R23, -0x2, R0 ;  /* 0xfffffffe17007824 */ /* 0x000fca00078e0200 */
[C---:B------:R-:W-:Y:S02]  /*13d0*/  ISETP.GT.AND P6, PT, R0.reuse, RZ, PT ;  /* 0x000000ff0000720c */ /* 0x040fe40003fc4270 */
[C---:B------:R-:W-:Y:S02]  /*13e0*/  ISETP.GT.AND P5, PT, R0.reuse, 0x1, PT ;  /* 0x000000010000780c */ /* 0x040fe40003fa4270 */
[C---:B------:R-:W-:Y:S02]  /*13f0*/  ISETP.GT.AND P4, PT, R0.reuse, 0x8, PT ;  /* 0x000000080000780c */ /* 0x040fe40003f84270 */
[C---:B------:R-:W-:Y:S02]  /*1400*/  ISETP.GT.AND P3, PT, R0.reuse, 0x9, PT ;  /* 0x000000090000780c */ /* 0x040fe40003f64270 */
[C---:B------:R-:W-:Y:S02]  /*1410*/  ISETP.GT.AND P2, PT, R0.reuse, 0x10, PT ;  /* 0x000000100000780c */ /* 0x040fe40003f44270 */
[----:B------:R-:W-:Y:S01]  /*1420*/  ISETP.GT.AND P1, PT, R0, 0x11, PT ;  /* 0x000000110000780c */ /* 0x000fe20003f24270 */
[----:B------:R-:W-:-:S02]  /*1430*/  WARPGROUP.DEPBAR.LE gsb0, 0x0 ;  /* 0x00008000000079c5 */ /* 0x000fc40000010000 */
[----:B------:R-:W-:-:S06]  /*1440*/  WARPGROUP.ARRIVE ;  /* 0x00000000000079c5 */ /* 0x000fcc0000000000 */
[----:B------:R-:W-:Y:S01]  /*1450*/  HGMMA.64x96x16.F32 R24, gdesc[UR8], R24, gsb0 ;  /* 0x01600000081879f0 */ /* 0x000fe20008000818 */
[----:B------:R-:W-:Y:S02]  /*1460*/  ULDC UR10, c[0x0][0x988] ;  /* 0x00026200000a7ab9 */ /* 0x000fe40000000800 */
[----:B------:R-:W-:Y:S02]  /*1470*/  WARPGROUP.DEPBAR.LE gsb0, 0x0 ;  /* 0x00008000000079c5 */ /* 0x000fe40000010000 */
[----:B------:R-:W-:-:S06]  /*1480*/  WARPGROUP.ARRIVE ;  /* 0x00000000000079c5 */ /* 0x000fcc0000000000 */
[----:B------:R-:W-:Y:S03]  /*1490*/  HGMMA.64x96x16.F32 R24, gdesc[UR12], R24, gsb0 ;  /* 0x016000000c1879f0 */ /* 0x000fe60008000818 */
[----:B------:R-:W-:Y:S02]  /*14a0*/  WARPGROUP.DEPBAR.LE gsb0, 0x0 ;  /* 0x00008000000079c5 */ /* 0x000fe40000010000 */
[----:B------:R-:W-:Y:S02]  /*14b0*/  FSEL R24, R24, -INF , P6 ;  /* 0xff80000018187808 */ /* 0x000fe40003000000 */
[----:B------:R-:W-:Y:S02]  /*14c0*/  FSEL R25, R25, -INF , P5 ;  /* 0xff80000019197808 */ /* 0x000fe40002800000 */
[----:B------:R-:W-:Y:S02]  /*14d0*/  FSEL R28, R28, -INF , P4 ;  /* 0xff8000001c1c7808 */ /* 0x000fe40002000000 */
[----:B------:R-:W-:-:S02]  /*14e0*/  FMNMX.FTZ R3, R24, R25, !PT ;  /* 0x0000001918037209 */ /* 0x000fc40007810000 */
[----:B------:R-:W-:Y:S02]  /*14f0*/  FSEL R29, R29, -INF , P3 ;  /* 0xff8000001d1d7808 */ /* 0x000fe40001800000 */
[----:B------:R-:W-:Y:S02]  /*1500*/  FMNMX.FTZ R4, R28, R3, !PT ;  /* 0x000000031c047209 */ /* 0x000fe40007810000 */
[----:B------:R-:W-:Y:S02]  /*1510*/  FSEL R32, R32, -INF , P2 ;  /* 0xff80000020207808 */ /* 0x000fe40001000000 */
[----:B------:R-:W-:Y:S02]  /*1520*/  FMNMX.FTZ R3, R29, R4, !PT ;  /* 0x000000041d037209 */ /* 0x000fe40007810000 */
[----:B------:R-:W-:Y:S02]  /*1530*/  FSEL R26, R26, -INF , P6 ;  /* 0xff8000001a1a7808 */ /* 0x000fe40003000000 */
[----:B------:R-:W-:-:S02]  /*1540*/  ISETP.GT.AND P6, PT, R0, 0x18, PT ;  /* 0x000000180000780c */ /* 0x000fc40003fc4270 */
[----:B------:R-:W-:Y:S02]  /*1550*/  FSEL R33, R33, -INF , P1 ;  /* 0xff80000021217808 */ /* 0x000fe40000800000 */
[----:B------:R-:W-:Y:S02]  /*1560*/  FMNMX.FTZ R4, R32, R3, !PT ;  /* 0x0000000320047209 */ /* 0x000fe40007810000 */
[----:B------:R-:W-:Y:S02]  /*1570*/  FSEL R27, R27, -INF , P5 ;  /* 0xff8000001b1b7808 */ /* 0x000fe40002800000 */
[----:B------:R-:W-:Y:S02]  /*1580*/  ISETP.GT.AND P5, PT, R0, 0x19, PT ;  /* 0x000000190000780c */ /* 0x000fe40003fa4270 */
[----:B------:R-:W-:Y:S02]  /*1590*/  FSEL R36, R36, -INF , P6 ;  /* 0xff80000024247808 */ /* 0x000fe40003000000 */
[----:B------:R-:W-:-:S02]  /*15a0*/  FMNMX.FTZ R3, R33, R4, !PT ;  /* 0x0000000421037209 */ /* 0x000fc40007810000 */
[----:B------:R-:W-:Y:S02]  /*15b0*/  FSEL R30, R30, -INF , P4 ;  /* 0xff8000001e1e7808 */ /* 0x000fe40002000000 */
[----:B------:R-:W-:Y:S02]  /*15c0*/  ISETP.GT.AND P4, PT, R0, 0x20, PT ;  /* 0x000000200000780c */ /* 0x000fe40003f84270 */
        /* <DEDUP_REMOVED lines=63> */
[----:B------:R-:W-:-:S02]  /*19c0*/  FMNMX.FTZ R0, R68, R3, !PT ;  /* 0x0000000344007209 */ /* 0x000fc40007810000 */
[----:B------:R-:W-:Y:S02]  /*19d0*/  FSEL R62, R62, -INF , P6 ;  /* 0xff8000003e3e7808 */ /* 0x000fe40003000000 */
[----:B------:R-:W-:Y:S02]  /*19e0*/  FMNMX.FTZ R5, R69, R0, !PT ;  /* 0x0000000045057209 */ /* 0x000fe40007810000 */
[----:B------:R-:W-:Y:S02]  /*19f0*/  FSEL R63, R63, -INF , P5 ;  /* 0xff8000003f3f7808 */ /* 0x000fe40002800000 */
[----:B------:R-:W-:Y:S01]  /*1a00*/  FSEL R66, R66, -INF , P4 ;  /* 0xff80000042427808 */ /* 0x000fe20002000000 */
[----:B------:R-:W2:Y:S01]  /*1a10*/  SHFL.BFLY PT, R0, R5, 0x2, 0x1f ;  /* 0x0c401f0005007f89 */ /* 0x000ea200000e0000 */
[----:B------:R-:W-:Y:S02]  /*1a20*/  FSEL R67, R67, -INF , P3 ;  /* 0xff80000043437808 */ /* 0x000fe40001800000 */
[----:B------:R-:W-:-:S02]  /*1a30*/  FSEL R70, R70, -INF , P2 ;  /* 0xff80000046467808 */ /* 0x000fc40001000000 */
[----:B------:R-:W-:Y:S02]  /*1a40*/  FSEL R71, R71, -INF , P1 ;  /* 0xff80000047477808 */ /* 0x000fe40000800000 */
[----:B--2---:R-:W-:-:S05]  /*1a50*/  FMNMX.FTZ R8, R5, R0, !PT ;  /* 0x0000000005087209 */ /* 0x004fca0007810000 */
[----:B------:R-:W2:Y:S02]  /*1a60*/  SHFL.BFLY PT, R3, R8, 0x1, 0x1f ;  /* 0x0c201f0008037f89 */ /* 0x000ea400000e0000 */
[----:B--2---:R-:W-:Y:S01]  /*1a70*/  FMNMX.FTZ R0, R8, R3, !PT ;  /* 0x0000000308007209 */ /* 0x004fe20007810000 */
[----:B------:R-:W-:-:S03]  /*1a80*/  IMAD.U32 R8, RZ, RZ, UR21 ;  /* 0x00000015ff087e24 */ /* 0x000fc6000f8e00ff */
[C---:B------:R-:W-:Y:S01]  /*1a90*/  FSETP.NEU.FTZ.AND P0, PT, R0.reuse, -INF , PT ;  /* 0xff8000000000780b */ /* 0x040fe20003f1d000 */
[----:B------:R-:W-:-:S05]  /*1aa0*/  FMUL.FTZ R3, R0, UR10 ;  /* 0x0000000a00037c20 */ /* 0x000fca0008410000 */
[----:B------:R-:W-:Y:S02]  /*1ab0*/  FSEL R9, R3, RZ, P0 ;  /* 0x000000ff03097208 */ /* 0x000fe40000000000 */
[----:B------:R-:W-:Y:S02]  /*1ac0*/  FMNMX.FTZ R3, R26, R27, !PT ;  /* 0x0000001b1a037209 */ /* 0x000fe40007810000 */
[----:B------:R-:W-:Y:S01]  /*1ad0*/  ISETP.NE.AND P0, PT, R10, RZ, PT ;  /* 0x000000ff0a00720c */ /* 0x000fe20003f05270 */
[--C-:B------:R-:W-:Y:S01]  /*1ae0*/  FFMA.FTZ R24, R24, UR10, -R9.reuse ;  /* 0x0000000a18187c23 */ /* 0x100fe20008010809 */
[----:B------:R-:W-:Y:S01]  /*1af0*/  FMNMX.FTZ R4, R30, R3, !PT ;  /* 0x000000031e047209 */ /* 0x000fe20007810000 */
[--C-:B------:R-:W-:Y:S01]  /*1b00*/  FFMA.FTZ R25, R25, UR10, -R9.reuse ;  /* 0x0000000a19197c23 */ /* 0x100fe20008010809 */
[--C-:B------:R-:W-:Y:S01]  /*1b10*/  FFMA.FTZ R28, R28, UR10, -R9.reuse ;  /* 0x0000000a1c1c7c23 */ /* 0x100fe20008010809 */
[--C-:B------:R-:W-:Y:S01]  /*1b20*/  FFMA.FTZ R29, R29, UR10, -R9.reuse ;  /* 0x0000000a1d1d7c23 */ /* 0x100fe20008010809 */
[----:B------:R-:W-:Y:S01]  /*1b30*/  FMNMX.FTZ R3, R31, R4, !PT ;  /* 0x000000041f037209 */ /* 0x000fe20007810000 */
[----:B------:R-:W-:Y:S01]  /*1b40*/  MUFU.EX2 R24, R24 ;  /* 0x0000001800187308 */ /* 0x000fe20000000800 */
[--C-:B------:R-:W-:Y:S01]  /*1b50*/  FFMA.FTZ R32, R32, UR10, -R9.reuse ;  /* 0x0000000a20207c23 */ /* 0x100fe20008010809 */
[--C-:B------:R-:W-:Y:S01]  /*1b60*/  FFMA.FTZ R33, R33, UR10, -R9.reuse ;  /* 0x0000000a21217c23 */ /* 0x100fe20008010809 */
[----:B------:R-:W-:Y:S01]  /*1b70*/  FMNMX.FTZ R4, R34, R3, !PT ;  /* 0x0000000322047209 */ /* 0x000fe20007810000 */
[--C-:B------:R-:W-:Y:S01]  /*1b80*/  FFMA.FTZ R36, R36, UR10, -R9.reuse ;  /* 0x0000000a24247c23 */ /* 0x100fe20008010809 */
[--C-:B------:R-:W-:Y:S01]  /*1b90*/  FFMA.FTZ R37, R37, UR10, -R9.reuse ;  /* 0x0000000a25257c23 */ /* 0x100fe20008010809 */
[--C-:B------:R-:W-:Y:S01]  /*1ba0*/  FFMA.FTZ R40, R40, UR10, -R9.reuse ;  /* 0x0000000a28287c23 */ /* 0x100fe20008010809 */
[----:B------:R-:W-:Y:S01]  /*1bb0*/  FMNMX.FTZ R3, R35, R4, !PT ;  /* 0x0000000423037209 */ /* 0x000fe20007810000 */
[----:B------:R-:W2:Y:S01]  /*1bc0*/  MUFU.EX2 R25, R25 ;  /* 0x0000001900197308 */ /* 0x000ea20000000800 */
[--C-:B------:R-:W-:Y:S01]  /*1bd0*/  FFMA.FTZ R41, R41, UR10, -R9.reuse ;  /* 0x0000000a29297c23 */ /* 0x100fe20008010809 */
        /* <DEDUP_REMOVED lines=12> */
[----:B------:R-:W-:Y:S01]  /*1ca0*/  FFMA.FTZ R60, R60, UR10, -R9 ;  /* 0x0000000a3c3c7c23 */ /* 0x000fe20008010809 */
[----:B------:R-:W-:Y:S01]  /*1cb0*/  FMNMX.FTZ R3, R43, R4, !PT ;  /* 0x000000042b037209 */ /* 0x000fe20007810000 */
[----:B------:R-:W3:Y:S01]  /*1cc0*/  MUFU.EX2 R29, R29 ;  /* 0x0000001d001d7308 */ /* 0x000ee20000000800 */
[----:B--2---:R-:W-:Y:S01]  /*1cd0*/  FADD.FTZ R11, R24, R25 ;  /* 0x00000019180b7221 */ /* 0x004fe20000010000 */
[--C-:B------:R-:W-:Y:S01]  /*1ce0*/  FFMA.FTZ R61, R61, UR10, -R9.reuse ;  /* 0x0000000a3d3d7c23 */ /* 0x100fe20008010809 */
[----:B------:R-:W-:Y:S01]  /*1cf0*/  FMNMX.FTZ R4, R46, R3, !PT ;  /* 0x000000032e047209 */ /* 0x000fe20007810000 */
[--C-:B------:R-:W-:Y:S01]  /*1d00*/  FFMA.FTZ R64, R64, UR10, -R9.reuse ;  /* 0x0000000a40407c23 */ /* 0x100fe20008010809 */
[--C-:B------:R-:W-:Y:S01]  /*1d10*/  FFMA.FTZ R65, R65, UR10, -R9.reuse ;  /* 0x0000000a41417c23 */ /* 0x100fe20008010809 */
[--C-:B------:R-:W-:Y:S01]  /*1d20*/  FFMA.FTZ R68, R68, UR10, -R9.reuse ;  /* 0x0000000a44447c23 */ /* 0x100fe20008010809 */
[----:B------:R-:W-:Y:S01]  /*1d30*/  FMNMX.FTZ R3, R47, R4, !PT ;  /* 0x000000042f037209 */ /* 0x000fe20007810000 */
[----:B------:R-:W-:Y:S01]  /*1d40*/  MUFU.EX2 R32, R32 ;  /* 0x0000002000207308 */ /* 0x000fe20000000800 */
[----:B------:R-:W-:Y:S01]  /*1d50*/  FFMA.FTZ R9, R69, UR10, -R9 ;  /* 0x0000000a45097c23 */ /* 0x000fe20008010809 */
[----:B------:R-:W-:-:S02]  /*1d60*/  F2FP.F16.F32.PACK_AB R152, R25, R24 ;  /* 0x000000181998723e */ /* 0x000fc400000000ff */
[----:B------:R-:W-:-:S04]  /*1d70*/  FMNMX.FTZ R4, R50, R3, !PT ;  /* 0x0000000332047209 */ /* 0x000fc80007810000 */
[----:B------:R-:W-:Y:S01]  /*1d80*/  FMNMX.FTZ R3, R51, R4, !PT ;  /* 0x0000000433037209 */ /* 0x000fe20007810000 */
[----:B------:R-:W2:Y:S01]  /*1d90*/  MUFU.EX2 R33, R33 ;  /* 0x0000002100217308 */ /* 0x000ea20000000800 */
[----:B---3--:R-:W-:Y:S02]  /*1da0*/  F2FP.F16.F32.PACK_AB R154, R29, R28 ;  /* 0x0000001c1d9a723e */ /* 0x008fe400000000ff */
[----:B------:R-:W-:-:S04]  /*1db0*/  FMNMX.FTZ R4, R54, R3, !PT ;  /* 0x0000000336047209 */ /* 0x000fc80007810000 */
[----:B------:R-:W-:Y:S01]  /*1dc0*/  FMNMX.FTZ R3, R55, R4, !PT ;  /* 0x0000000437037209 */ /* 0x000fe20007810000 */
[----:B------:R-:W-:Y:S03]  /*1dd0*/  MUFU.EX2 R36, R36 ;  /* 0x0000002400247308 */ /* 0x000fe60000000800 */
[----:B------:R-:W-:-:S04]  /*1de0*/  FMNMX.FTZ R4, R58, R3, !PT ;  /* 0x000000033a047209 */ /* 0x000fc80007810000 */
[----:B------:R-:W-:Y:S01]  /*1df0*/  FMNMX.FTZ R3, R59, R4, !PT ;  /* 0x000000043b037209 */ /* 0x000fe20007810000 */
[----:B------:R-:W3:Y:S01]  /*1e00*/  MUFU.EX2 R37, R37 ;  /* 0x0000002500257308 */ /* 0x000ee20000000800 */
[----:B--2---:R-:W-:Y:S02]  /*1e10*/  F2FP.F16.F32.PACK_AB R156, R33, R32 ;  /* 0x00000020219c723e */ /* 0x004fe400000000ff */
[----:B------:R-:W-:-:S04]  /*1e20*/  FMNMX.FTZ R4, R62, R3, !PT ;  /* 0x000000033e047209 */ /* 0x000fc80007810000 */
[----:B------:R-:W-:Y:S01]  /*1e30*/  FMNMX.FTZ R3, R63, R4, !PT ;  /* 0x000000043f037209 */ /* 0x000fe20007810000 */
[----:B------:R-:W-:Y:S03]  /*1e40*/  MUFU.EX2 R40, R40 ;  /* 0x0000002800287308 */ /* 0x000fe60000000800 */
[----:B------:R-:W-:-:S04]  /*1e50*/  FMNMX.FTZ R4, R66, R3, !PT ;  /* 0x0000000342047209 */ /* 0x000fc80007810000 */
[----:B------:R-:W-:Y:S01]  /*1e60*/  FMNMX.FTZ R3, R67, R4, !PT ;  /* 0x0000000443037209 */ /* 0x000fe20007810000 */
[----:B------:R-:W2:Y:S01]  /*1e70*/  MUFU.EX2 R41, R41 ;  /* 0x0000002900297308 */ /* 0x000ea20000000800 */
[----:B---3--:R-:W-:Y:S02]  /*1e80*/  F2FP.F16.F32.PACK_AB R158, R37, R36 ;  /* 0x00000024259e723e */ /* 0x008fe400000000ff */
[----:B------:R-:W-:-:S04]  /*1e90*/  FMNMX.FTZ R4, R70, R3, !PT ;  /* 0x0000000346047209 */ /* 0x000fc80007810000 */
[----:B------:R-:W-:Y:S01]  /*1ea0*/  FMNMX.FTZ R4, R71, R4, !PT ;  /* 0x0000000447047209 */ /* 0x000fe20007810000 */
[----:B------:R-:W-:Y:S04]  /*1eb0*/  MUFU.EX2 R44, R44 ;  /* 0x0000002c002c7308 */ /* 0x000fe80000000800 */
[----:B------:R-:W3:Y:S04]  /*1ec0*/  SHFL.BFLY PT, R3, R4, 0x2, 0x1f ;  /* 0x0c401f0004037f89 */ /* 0x000ee800000e0000 */
[----:B------:R-:W4:Y:S01]  /*1ed0*/  MUFU.EX2 R45, R45 ;  /* 0x0000002d002d7308 */ /* 0x000f220000000800 */
[----:B--2---:R-:W-:-:S07]  /*1ee0*/  F2FP.F16.F32.PACK_AB R160, R41, R40 ;  /* 0x0000002829a0723e */ /* 0x004fce00000000ff */
[----:B------:R-:W-:Y:S08]  /*1ef0*/  MUFU.EX2 R48, R48 ;  /* 0x0000003000307308 */ /* 0x000ff00000000800 */
[----:B------:R-:W2:Y:S01]  /*1f00*/  MUFU.EX2 R49, R49 ;  /* 0x0000003100317308 */ /* 0x000ea20000000800 */
[----:B----4-:R-:W-:Y:S02]  /*1f10*/  F2FP.F16.F32.PACK_AB R162, R45, R44 ;  /* 0x0000002c2da2723e */ /* 0x010fe400000000ff */
[----:B---3--:R-:W-:-:S05]  /*1f20*/  FMNMX.FTZ R5, R4, R3, !PT ;  /* 0x0000000304057209 */ /* 0x008fca0007810000 */
[----:B------:R-:W-:Y:S01]  /*1f30*/  MUFU.EX2 R52, R52 ;  /* 0x0000003400347308 */ /* 0x000fe20000000800 */
[----:B------:R-:W3:Y:S07]  /*1f40*/  SHFL.BFLY PT, R4, R5, 0x1, 0x1f ;  /* 0x0c201f0005047f89 */ /* 0x000eee00000e0000 */
[----:B------:R-:W4:Y:S01]  /*1f50*/  MUFU.EX2 R53, R53 ;  /* 0x0000003500357308 */ /* 0x000f220000000800 */
[----:B--2---:R-:W-:-:S07]  /*1f60*/  F2FP.F16.F32.PACK_AB R164, R49, R48 ;  /* 0x0000003031a4723e */ /* 0x004fce00000000ff */
[----:B------:R-:W-:Y:S08]  /*1f70*/  MUFU.EX2 R56, R56 ;  /* 0x0000003800387308 */ /* 0x000ff00000000800 */
[----:B------:R-:W-:Y:S01]  /*1f80*/  MUFU.EX2 R57, R57 ;  /* 0x0000003900397308 */ /* 0x000fe20000000800 */
[----:B---3--:R-:W-:Y:S02]  /*1f90*/  FMNMX.FTZ R3, R5, R4, !PT ;  /* 0x0000000405037209 */ /* 0x008fe40007810000 */
[----:B----4-:R-:W-:-:S02]  /*1fa0*/  F2FP.F16.F32.PACK_AB R166, R53, R52 ;  /* 0x0000003435a6723e */ /* 0x010fc400000000ff */
[C---:B------:R-:W-:Y:S01]  /*1fb0*/  FSETP.NEU.FTZ.AND P1, PT, R3.reuse, -INF , PT ;  /* 0xff8000000300780b */ /* 0x040fe20003f3d000 */
[----:B------:R-:W-:Y:S02]  /*1fc0*/  FMUL.FTZ R4, R3, UR10 ;  /* 0x0000000a03047c20 */ /* 0x000fe40008410000 */
[----:B------:R-:W-:Y:S03]  /*1fd0*/  MUFU.EX2 R60, R60 ;  /* 0x0000003c003c7308 */ /* 0x000fe60000000800 */
[----:B------:R-:W-:Y:S01]  /*1fe0*/  FSEL R5, R4, RZ, P1 ;  /* 0x000000ff04057208 */ /* 0x000fe20000800000 */
[----:B------:R-:W-:Y:S01]  /*1ff0*/  FADD.FTZ R4, R28, R11 ;  /* 0x0000000b1c047221 */ /* 0x000fe20000010000 */
[----:B------:R-:W-:Y:S02]  /*2000*/  ISETP.NE.AND P1, PT, R12, RZ, PT ;  /* 0x000000ff0c00720c */ /* 0x000fe40003f25270 */
[----:B------:R-:W-:Y:S01]  /*2010*/  IADD3 R12, -R18, 0xb, RZ ;  /* 0x0000000b120c7810 */ /* 0x000fe20007ffe1ff */
[--C-:B------:R-:W-:Y:S01]  /*2020*/  FFMA.FTZ R26, R26, UR10, -R5.reuse ;  /* 0x0000000a1a1a7c23 */ /* 0x100fe20008010805 */
[--C-:B------:R-:W-:Y:S01]  /*2030*/  FFMA.FTZ R27, R27, UR10, -R5.reuse ;  /* 0x0000000a1b1b7c23 */ /* 0x100fe20008010805 */
[--C-:B------:R-:W-:Y:S01]  /*2040*/  FFMA.FTZ R30, R30, UR10, -R5.reuse ;  /* 0x0000000a1e1e7c23 */ /* 0x100fe20008010805 */
[--C-:B------:R-:W-:Y:S01]  /*2050*/  FFMA.FTZ R31, R31, UR10, -R5.reuse ;  /* 0x0000000a1f1f7c23 */ /* 0x100fe20008010805 */
[--C-:B------:R-:W-:Y:S01]  /*2060*/  FFMA.FTZ R34, R34, UR10, -R5.reuse ;  /* 0x0000000a22227c23 */ /* 0x100fe20008010805 */
[--C-:B------:R-:W-:Y:S01]  /*2070*/  FFMA.FTZ R35, R35, UR10, -R5.reuse ;  /* 0x0000000a23237c23 */ /* 0x100fe20008010805 */
[----:B------:R-:W-:Y:S01]  /*2080*/  MUFU.EX2 R26, R26 ;  /* 0x0000001a001a7308 */ /* 0x000fe20000000800 */
[----:B------:R-:W-:Y:S01]  /*2090*/  FADD.FTZ R11, R29, R4 ;  /* 0x000000041d0b7221 */ /* 0x000fe20000010000 */
[--C-:B------:R-:W-:Y:S01]  /*20a0*/  FFMA.FTZ R38, R38, UR10, -R5.reuse ;  /* 0x0000000a26267c23 */ /* 0x100fe20008010805 */
[--C-:B------:R-:W-:Y:S01]  /*20b0*/  FFMA.FTZ R39, R39, UR10, -R5.reuse ;  /* 0x0000000a27277c23 */ /* 0x100fe20008010805 */
[----:B------:R-:W-:Y:S01]  /*20c0*/  FFMA.FTZ R42, R42, UR10, -R5 ;  /* 0x0000000a2a2a7c23 */ /* 0x000fe20008010805 */
[----:B------:R-:W-:Y:S01]  /*20d0*/  FADD.FTZ R4, R32, R11 ;  /* 0x0000000b20047221 */ /* 0x000fe20000010000 */
[--C-:B------:R-:W-:Y:S01]  /*20e0*/  FFMA.FTZ R43, R43, UR10, -R5.reuse ;  /* 0x0000000a2b2b7c23 */ /* 0x100fe20008010805 */
[--C-:B------:R-:W-:Y:S01]  /*20f0*/  FFMA.FTZ R46, R46, UR10, -R5.reuse ;  /* 0x0000000a2e2e7c23 */ /* 0x100fe20008010805 */
[----:B------:R-:W2:Y:S01]  /*2100*/  MUFU.EX2 R27, R27 ;  /* 0x0000001b001b7308 */ /* 0x000ea20000000800 */
[----:B------:R-:W-:Y:S01]  /*2110*/  FADD.FTZ R13, R33, R4 ;  /* 0x00000004210d7221 */ /* 0x000fe20000010000 */
[--C-:B------:R-:W-:Y:S01]  /*2120*/  FFMA.FTZ R47, R47, UR10, -R5.reuse ;  /* 0x0000000a2f2f7c23 */ /* 0x100fe20008010805 */
[--C-:B------:R-:W-:Y:S01]  /*2130*/  FFMA.FTZ R50, R50, UR10, -R5.reuse ;  /* 0x0000000a32327c23 */ /* 0x100fe20008010805 */
[----:B------:R-:W-:Y:S01]  /*2140*/  FFMA.FTZ R51, R51, UR10, -R5 ;  /* 0x0000000a33337c23 */ /* 0x000fe20008010805 */
[----:B------:R-:W-:Y:S01]  /*2150*/  FADD.FTZ R10, R36, R13 ;  /* 0x0000000d240a7221 */ /* 0x000fe20000010000 */
[--C-:B------:R-:W-:Y:S01]  /*2160*/  FFMA.FTZ R54, R54, UR10, -R5.reuse ;  /* 0x0000000a36367c23 */ /* 0x100fe20008010805 */
[--C-:B------:R-:W-:Y:S01]  /*2170*/  FFMA.FTZ R55, R55, UR10, -R5.reuse ;  /* 0x0000000a37377c23 */ /* 0x100fe20008010805 */
[----:B------:R-:W3:Y:S01]  /*2180*/  MUFU.EX2 R30, R30 ;  /* 0x0000001e001e7308 */ /* 0x000ee20000000800 */
[----:B------:R-:W-:Y:S01]  /*2190*/  FADD.FTZ R13, R37, R10 ;  /* 0x0000000a250d7221 */ /* 0x000fe20000010000 */
[--C-:B------:R-:W-:Y:S01]  /*21a0*/  FFMA.FTZ R58, R58, UR10, -R5.reuse ;  /* 0x0000000a3a3a7c23 */ /* 0x100fe20008010805 */
[--C-:B------:R-:W-:Y:S01]  /*21b0*/  FFMA.FTZ R59, R59, UR10, -R5.reuse ;  /* 0x0000000a3b3b7c23 */ /* 0x100fe20008010805 */
[----:B------:R-:W-:Y:S01]  /*21c0*/  FFMA.FTZ R62, R62, UR10, -R5 ;  /* 0x0000000a3e3e7c23 */ /* 0x000fe20008010805 */
[----:B------:R-:W-:Y:S01]  /*21d0*/  FADD.FTZ R14, R40, R13 ;  /* 0x0000000d280e7221 */ /* 0x000fe20000010000 */
[--C-:B------:R-:W-:Y:S01]  /*21e0*/  FFMA.FTZ R63, R63, UR10, -R5.reuse ;  /* 0x0000000a3f3f7c23 */ /* 0x100fe20008010805 */
[----:B------:R-:W-:Y:S01]  /*21f0*/  FFMA.FTZ R66, R66, UR10, -R5 ;  /* 0x0000000a42427c23 */ /* 0x000fe20008010805 */
[----:B------:R-:W4:Y:S01]  /*2200*/  MUFU.EX2 R31, R31 ;  /* 0x0000001f001f7308 */ /* 0x000f220000000800 */
[----:B--2---:R-:W-:Y:S01]  /*2210*/  FADD.FTZ R11, R26, R27 ;  /* 0x0000001b1a0b7221 */ /* 0x004fe20000010000 */
[----:B------:R-:W-:Y:S01]  /*2220*/  FADD.FTZ R13, R41, R14 ;  /* 0x0000000e290d7221 */ /* 0x000fe20000010000 */
[--C-:B------:R-:W-:Y:S01]  /*2230*/  FFMA.FTZ R67, R67, UR10, -R5.reuse ;  /* 0x0000000a43437c23 */ /* 0x100fe20008010805 */
[--C-:B------:R-:W-:Y:S01]  /*2240*/  FFMA.FTZ R70, R70, UR10, -R5.reuse ;  /* 0x0000000a46467c23 */ /* 0x100fe20008010805 */
[----:B------:R-:W-:Y:S01]  /*2250*/  FFMA.FTZ R71, R71, UR10, -R5 ;  /* 0x0000000a47477c23 */ /* 0x000fe20008010805 */
[----:B------:R-:W-:Y:S01]  /*2260*/  FADD.FTZ R14, R44, R13 ;  /* 0x0000000d2c0e7221 */ /* 0x000fe20000010000 */
[----:B------:R-:W-:Y:S01]  /*2270*/  F2FP.F16.F32.PACK_AB R168, R57, R56 ;  /* 0x0000003839a8723e */ /* 0x000fe200000000ff */
[----:B------:R-:W2:Y:S01]  /*2280*/  MUFU.EX2 R34, R34 ;  /* 0x0000002200227308 */ /* 0x000ea20000000800 */
[----:B---3--:R-:W-:Y:S01]  /*2290*/  FADD.FTZ R4, R30, R11 ;  /* 0x0000000b1e047221 */ /* 0x008fe20000010000 */
[----:B------:R-:W-:Y:S01]  /*22a0*/  FADD.FTZ R13, R45, R14 ;  /* 0x0000000e2d0d7221 */ /* 0x000fe20000010000 */
[----:B------:R-:W-:-:S05]  /*22b0*/  F2FP.F16.F32.PACK_AB R153, R27, R26 ;  /* 0x0000001a1b99723e */ /* 0x000fca00000000ff */
[----:B------:R-:W3:Y:S01]  /*22c0*/  MUFU.EX2 R35, R35 ;  /* 0x0000002300237308 */ /* 0x000ee20000000800 */
[C---:B----4-:R-:W-:Y:S01]  /*22d0*/  FADD.FTZ R11, R31.reuse, R4 ;  /* 0x000000041f0b7221 */ /* 0x050fe20000010000 */
[----:B------:R-:W-:Y:S01]  /*22e0*/  @!P1 VIADD R4, R8, 0x22840 ;  /* 0x0002284008049836 */ /* 0x000fe20000000000 */
[----:B------:R-:W-:-:S04]  /*22f0*/  F2FP.F16.F32.PACK_AB R155, R31, R30 ;  /* 0x0000001e1f9b723e */ /* 0x000fc800000000ff */
[----:B------:R-:W-:Y:S01]  /*2300*/  @!P1 PRMT R4, RZ, 0x654, R4 ;  /* 0x00000654ff049816 */ /* 0x000fe20000000004 */
[----:B------:R-:W4:Y:S01]  /*2310*/  MUFU.EX2 R38, R38 ;  /* 0x0000002600267308 */ /* 0x000f220000000800 */
[----:B--2---:R-:W-:Y:S01]  /*2320*/  FADD.FTZ R10, R34, R11 ;  /* 0x0000000b220a7221 */ /* 0x004fe20000010000 */
[----:B------:R2:W-:Y:S06]  /*2330*/  BAR.ARV R12, 0x100 ;  /* 0x0004000c0000751d */ /* 0x0005ec0000002000 */
[----:B------:R-:W5:Y:S01]  /*2340*/  MUFU.EX2 R39, R39 ;  /* 0x0000002700277308 */ /* 0x000f620000000800 */
[C---:B---3--:R-:W-:Y:S01]  /*2350*/  FADD.FTZ R11, R35.reuse, R10 ;  /* 0x0000000a230b7221 */ /* 0x048fe20000010000 */
[----:B------:R3:W-:Y:S01]  /*2360*/  @!P1 SYNCS.ARRIVE.TRANS64.RED.A1T0 RZ, [R4+URZ], RZ ;  /* 0x000000ff04ff99a7 */ /* 0x0007e2000810043f */
[----:B------:R-:W-:-:S05]  /*2370*/  F2FP.F16.F32.PACK_AB R157, R35, R34 ;  /* 0x00000022239d723e */ /* 0x000fca00000000ff */
[----:B------:R-:W3:Y:S01]  /*2380*/  MUFU.EX2 R42, R42 ;  /* 0x0000002a002a7308 */ /* 0x000ee20000000800 */
[----:B----4-:R-:W-:-:S07]  /*2390*/  FADD.FTZ R10, R38, R11 ;  /* 0x0000000b260a7221 */ /* 0x010fce0000010000 */
[----:B------:R-:W4:Y:S01]  /*23a0*/  MUFU.EX2 R43, R43 ;  /* 0x0000002b002b7308 */ /* 0x000f220000000800 */
[C---:B-----5:R-:W-:Y:S01]  /*23b0*/  FADD.FTZ R11, R39.reuse, R10 ;  /* 0x0000000a270b7221 */ /* 0x060fe20000010000 */
[----:B------:R-:W-:Y:S01]  /*23c0*/  FADD.FTZ R10, R48, R13 ;  /* 0x0000000d300a7221 */ /* 0x000fe20000010000 */
[----:B------:R-:W-:-:S03]  /*23d0*/  F2FP.F16.F32.PACK_AB R159, R39, R38 ;  /* 0x00000026279f723e */ /* 0x000fc600000000ff */
[----:B------:R-:W-:Y:S02]  /*23e0*/  FADD.FTZ R13, R49, R10 ;  /* 0x0000000a310d7221 */ /* 0x000fe40000010000 */
[----:B------:R-:W5:Y:S01]  /*23f0*/  MUFU.EX2 R46, R46 ;  /* 0x0000002e002e7308 */ /* 0x000f620000000800 */
[----:B---3--:R-:W-:Y:S01]  /*2400*/  FADD.FTZ R4, R42, R11 ;  /* 0x0000000b2a047221 */ /* 0x008fe20000010000 */
[----:B------:R-:W-:-:S04]  /*2410*/  FADD.FTZ R10, R52, R13 ;  /* 0x0000000d340a7221 */ /* 0x000fc80000010000 */
[----:B------:R-:W-:Y:S02]  /*2420*/  FADD.FTZ R13, R53, R10 ;  /* 0x0000000a350d7221 */ /* 0x000fe40000010000 */
[----:B------:R-:W3:Y:S01]  /*2430*/  MUFU.EX2 R47, R47 ;  /* 0x0000002f002f7308 */ /* 0x000ee20000000800 */
[C---:B----4-:R-:W-:Y:S01]  /*2440*/  FADD.FTZ R11, R43.reuse, R4 ;  /* 0x000000042b0b7221 */ /* 0x050fe20000010000 */
[----:B------:R-:W-:Y:S01]  /*2450*/  FADD.FTZ R10, R56, R13 ;  /* 0x0000000d380a7221 */ /* 0x000fe20000010000 */
[----:B------:R-:W-:-:S05]  /*2460*/  F2FP.F16.F32.PACK_AB R161, R43, R42 ;  /* 0x0000002a2ba1723e */ /* 0x000fca00000000ff */
[----:B------:R-:W4:Y:S01]  /*2470*/  MUFU.EX2 R50, R50 ;  /* 0x0000003200327308 */ /* 0x000f220000000800 */
[----:B-----5:R-:W-:-:S07]  /*2480*/  FADD.FTZ R4, R46, R11 ;  /* 0x0000000b2e047221 */ /* 0x020fce0000010000 */
[----:B------:R-:W5:Y:S01]  /*2490*/  MUFU.EX2 R51, R51 ;  /* 0x0000003300337308 */ /* 0x000f620000000800 */
[C---:B---3--:R-:W-:Y:S01]  /*24a0*/  FADD.FTZ R11, R47.reuse, R4 ;  /* 0x000000042f0b7221 */ /* 0x048fe20000010000 */
[----:B------:R-:W-:-:S06]  /*24b0*/  F2FP.F16.F32.PACK_AB R163, R47, R46 ;  /* 0x0000002e2fa3723e */ /* 0x000fcc00000000ff */
[----:B------:R-:W3:Y:S01]  /*24c0*/  MUFU.EX2 R54, R54 ;  /* 0x0000003600367308 */ /* 0x000ee20000000800 */
[----:B----4-:R-:W-:Y:S01]  /*24d0*/  FADD.FTZ R4, R50, R11 ;  /* 0x0000000b32047221 */ /* 0x010fe20000010000 */
[----:B------:R-:W-:-:S04]  /*24e0*/  FADD.FTZ R11, R57, R10 ;  /* 0x0000000a390b7221 */ /* 0x000fc80000010000 */
[----:B------:R-:W-:Y:S02]  /*24f0*/  FADD.FTZ R10, R60, R11 ;  /* 0x0000000b3c0a7221 */ /* 0x000fe40000010000 */
[----:B------:R-:W4:Y:S01]  /*2500*/  MUFU.EX2 R55, R55 ;  /* 0x0000003700377308 */ /* 0x000f220000000800 */
[C---:B-----5:R-:W-:Y:S01]  /*2510*/  FADD.FTZ R5, R51.reuse, R4 ;  /* 0x0000000433057221 */ /* 0x060fe20000010000 */
[----:B------:R-:W-:-:S06]  /*2520*/  F2FP.F16.F32.PACK_AB R165, R51, R50 ;  /* 0x0000003233a5723e */ /* 0x000fcc00000000ff */
[----:B------:R-:W5:Y:S01]  /*2530*/  MUFU.EX2 R61, R61 ;  /* 0x0000003d003d7308 */ /* 0x000f620000000800 */
[----:B---3--:R-:W-:-:S07]  /*2540*/  FADD.FTZ R4, R54, R5 ;  /* 0x0000000536047221 */ /* 0x008fce0000010000 */
[----:B------:R-:W3:Y:S01]  /*2550*/  MUFU.EX2 R58, R58 ;  /* 0x0000003a003a7308 */ /* 0x000ee20000000800 */
[C---:B----4-:R-:W-:Y:S01]  /*2560*/  FADD.FTZ R5, R55.reuse, R4 ;  /* 0x0000000437057221 */ /* 0x050fe20000010000 */
[----:B------:R-:W-:-:S06]  /*2570*/  F2FP.F16.F32.PACK_AB R167, R55, R54 ;  /* 0x0000003637a7723e */ /* 0x000fcc00000000ff */
[----:B------:R-:W4:Y:S01]  /*2580*/  MUFU.EX2 R64, R64 ;  /* 0x0000004000407308 */ /* 0x000f220000000800 */
[C---:B-----5:R-:W-:Y:S01]  /*2590*/  FADD.FTZ R11, R61.reuse, R10 ;  /* 0x0000000a3d0b7221 */ /* 0x060fe20000010000 */
[----:B------:R-:W-:-:S06]  /*25a0*/  F2FP.F16.F32.PACK_AB R170, R61, R60 ;  /* 0x0000003c3daa723e */ /* 0x000fcc00000000ff */
[----:B------:R-:W5:Y:S01]  /*25b0*/  MUFU.EX2 R59, R59 ;  /* 0x0000003b003b7308 */ /* 0x000f620000000800 */
[----:B---3--:R-:W-:-:S07]  /*25c0*/  FADD.FTZ R4, R58, R5 ;  /* 0x000000053a047221 */ /* 0x008fce0000010000 */
[----:B------:R-:W3:Y:S01]  /*25d0*/  MUFU.EX2 R65, R65 ;  /* 0x0000004100417308 */ /* 0x000ee20000000800 */
[----:B----4-:R-:W-:-:S07]  /*25e0*/  FADD.FTZ R10, R64, R11 ;  /* 0x0000000b400a7221 */ /* 0x010fce0000010000 */
[----:B------:R-:W4:Y:S01]  /*25f0*/  MUFU.EX2 R62, R62 ;  /* 0x0000003e003e7308 */ /* 0x000f220000000800 */
[C---:B-----5:R-:W-:Y:S01]  /*2600*/  FADD.FTZ R5, R59.reuse, R4 ;  /* 0x000000043b057221 */ /* 0x060fe20000010000 */
[----:B------:R-:W-:-:S06]  /*2610*/  F2FP.F16.F32.PACK_AB R169, R59, R58 ;  /* 0x0000003a3ba9723e */ /* 0x000fcc00000000ff */
[----:B------:R-:W5:Y:S01]  /*2620*/  MUFU.EX2 R68, R68 ;  /* 0x0000004400447308 */ /* 0x000f620000000800 */
[C---:B---3--:R-:W-:Y:S01]  /*2630*/  FADD.FTZ R11, R65.reuse, R10 ;  /* 0x0000000a410b7221 */ /* 0x048fe20000010000 */
[----:B------:R-:W-:-:S06]  /*2640*/  F2FP.F16.F32.PACK_AB R172, R65, R64 ;  /* 0x0000004041ac723e */ /* 0x000fcc00000000ff */
[----:B------:R-:W3:Y:S01]  /*2650*/  MUFU.EX2 R63, R63 ;  /* 0x0000003f003f7308 */ /* 0x000ee20000000800 */
[----:B----4-:R-:W-:-:S07]  /*2660*/  FADD.FTZ R4, R62, R5 ;  /* 0x000000053e047221 */ /* 0x010fce0000010000 */
[----:B------:R-:W4:Y:S01]  /*2670*/  MUFU.EX2 R66, R66 ;  /* 0x0000004200427308 */ /* 0x000f220000000800 */
[----:B-----5:R-:W-:-:S07]  /*2680*/  FADD.FTZ R10, R68, R11 ;  /* 0x0000000b440a7221 */ /* 0x020fce0000010000 */
[----:B------:R-:W5:Y:S01]  /*2690*/  MUFU.EX2 R9, R9 ;  /* 0x0000000900097308 */ /* 0x000f620000000800 */
[C---:B---3--:R-:W-:Y:S01]  /*26a0*/  FADD.FTZ R11, R63.reuse, R4 ;  /* 0x000000043f0b7221 */ /* 0x048fe20000010000 */
[----:B------:R-:W-:-:S06]  /*26b0*/  F2FP.F16.F32.PACK_AB R171, R63, R62 ;  /* 0x0000003e3fab723e */ /* 0x000fcc00000000ff */
[----:B------:R-:W3:Y:S01]  /*26c0*/  MUFU.EX2 R67, R67 ;  /* 0x0000004300437308 */ /* 0x000ee20000000800 */
[----:B----4-:R-:W-:-:S07]  /*26d0*/  FADD.FTZ R4, R66, R11 ;  /* 0x0000000b42047221 */ /* 0x010fce0000010000 */
[----:B------:R-:W4:Y:S01]  /*26e0*/  MUFU.EX2 R70, R70 ;  /* 0x0000004600467308 */ /* 0x000f220000000800 */
[C---:B-----5:R-:W-:Y:S01]  /*26f0*/  FADD.FTZ R5, R9.reuse, R10 ;  /* 0x0000000a09057221 */ /* 0x060fe20000010000 */
[----:B------:R-:W-:-:S06]  /*2700*/  F2FP.F16.F32.PACK_AB R174, R9, R68 ;  /* 0x0000004409ae723e */ /* 0x000fcc00000000ff */
[----:B------:R-:W5:Y:S01]  /*2710*/  MUFU.EX2 R71, R71 ;  /* 0x0000004700477308 */ /* 0x000f620000000800 */
[C---:B---3--:R-:W-:Y:S01]  /*2720*/  FADD.FTZ R9, R67.reuse, R4 ;  /* 0x0000000443097221 */ /* 0x048fe20000010000 */
[----:B------:R-:W-:-:S03]  /*2730*/  F2FP.F16.F32.PACK_AB R173, R67, R66 ;  /* 0x0000004243ad723e */ /* 0x000fc600000000ff */
[----:B----4-:R-:W-:-:S04]  /*2740*/  FADD.FTZ R4, R70, R9 ;  /* 0x0000000946047221 */ /* 0x010fc80000010000 */
[C---:B-----5:R-:W-:Y:S01]  /*2750*/  FADD.FTZ R4, R71.reuse, R4 ;  /* 0x0000000447047221 */ /* 0x060fe20000010000 */
[----:B------:R-:W-:Y:S01]  /*2760*/  F2FP.F16.F32.PACK_AB R175, R71, R70 ;  /* 0x0000004647af723e */ /* 0x000fe200000000ff */
[----:B--2---:R-:W-:Y:S06]  /*2770*/  @!P0 BRA `(.L_x_15) ;  /* 0x0000000000048947 */ /* 0x004fec0003800000 */
[----:B------:R-:W-:Y:S01]  /*2780*/  BPT.TRAP 0x1 ;  /* 0x000000040000795c */ /* 0x000fe20000300000 */
.L_x_15:
[----:B------:R2:W3:Y:S01]  /*2790*/  SYNCS.PHASECHK.TRANS64.TRYWAIT P2, [UR21+0x22850], R7 ;  /* 0x02285007ff0075a7 */ /* 0x0004e20008040155 */
[----:B------:R-:W-:Y:S05]  /*27a0*/  @!P0 BRA `(.L_x_16) ;  /* 0x0000000000048947 */ /* 0x000fea0003800000 */
[----:B------:R-:W-:Y:S01]  /*27b0*/  BPT.TRAP 0x1 ;  /* 0x000000040000795c */ /* 0x000fe20000300000 */
.L_x_16:
[----:B---3--:R-:W-:Y:S05]  /*27c0*/  @P2 BRA `(.L_x_17) ;  /* 0x0000000000082947 */ /* 0x008fea0003800000 */
[----:B------:R-:W3:Y:S02]  /*27d0*/  SYNCS.PHASECHK.TRANS64.TRYWAIT P2, [UR21+0x22850], R7 ;  /* 0x02285007ff0075a7 */ /* 0x000ee40008040155 */
[----:B---3--:R-:W-:Y:S05]  /*27e0*/  @!P2 BRA `(.L_x_18) ;  /* 0x0000006400eca947 */ /* 0x008fea0003800000 */
.L_x_17:
[----:B------:R4:W-:Y:S01]  /*27f0*/  BAR.SYNC.DEFER_BLOCKING R6, 0x100 ;  /* 0x000400060000751d */ /* 0x0009e20000010000 */
[----:B------:R-:W-:Y:S01]  /*2800*/  UIADD3 UR6, UR46, 0x400, URZ ;  /* 0x000004002e067890 */ /* 0x000fe2000fffe03f */
[----:B---3--:R-:W-:Y:S01]  /*2810*/  @!P1 VIADD R8, R8, 0x22860 ;  /* 0x0002286008089836 */ /* 0x008fe20000000000 */
[----:B------:R-:W-:Y:S02]  /*2820*/  UISETP.GE.AND UP0, UPT, UR50, 0x61, UPT ;  /* 0x000000613200788c */ /* 0x000fe4000bf06270 */
[----:B------:R-:W-:Y:S01]  /*2830*/  USHF.R.U32.HI UR6, URZ, 0x4, UR6 ;  /* 0x000000043f067899 */ /* 0x000fe20008011606 */
[----:B------:R-:W-:Y:S01]  /*2840*/  UMOV UR7, 0x40000040 ;  /* 0x4000004000077882 */ /* 0x000fe20000000000 */
[----:B------:R-:W-:Y:S02]  /*2850*/  @!P1 PRMT R8, RZ, 0x654, R8 ;  /* 0x00000654ff089816 */ /* 0x000fe40000000008 */
[----:B------:R-:W-:Y:S01]  /*2860*/  ULOP3.LUT UR6, UR6, 0x3fff, URZ, 0xc0, !UPT ;  /* 0x00003fff06067892 */ /* 0x000fe2000f8ec03f */
[----:B------:R-:W-:-:S03]  /*2870*/  PLOP3.LUT P2, PT, PT, PT, UP0, 0x80, 0x0 ;  /* 0x000000000000781c */ /* 0x000fc60003f4f008 */
[----:B------:R-:W-:-:S04]  /*2880*/  ULOP3.LUT UR21, UR6, 0x3000000, URZ, 0xfc, !UPT ;  /* 0x0300000006157892 */ /* 0x000fc8000f8efc3f */
[----:B------:R-:W-:Y:S01]  /*2890*/  UIMAD UR11, UR39, 0xc00, UR21 ;  /* 0x00000c00270b78a4 */ /* 0x000fe2000f8e0215 */
[----:B------:R-:W-:-:S06]  /*28a0*/  WARPGROUP.ARRIVE ;  /* 0x00000000000079c5 */ /* 0x000fcc0000000000 */
[----:B------:R-:W-:Y:S02]  /*28b0*/  UMOV UR6, UR11 ;  /* 0x0000000b00067c82 */ /* 0x000fe40008000000 */
[----:B------:R-:W-:Y:S01]  /*28c0*/  HGMMA.64x256x16.F32 R24, R152, gdesc[UR4].tnspB, RZ, !UPT, gsb0 ;  /* 0x43e0000498187df0 */ /* 0x000fe2000c0008ff */
[----:B------:R-:W-:Y:S01]  /*28d0*/  UIADD3 UR6, UR11, 0x80, URZ ;  /* 0x000000800b067890 */ /* 0x000fe2000fffe03f */
[----:B------:R-:W-:Y:S01]  /*28e0*/  UMOV UR7, 0x40000040 ;  /* 0x4000004000077882 */ /* 0x000fe20000000000 */
[----:B------:R-:W-:Y:S02]  /*28f0*/  WARPGROUP.DEPBAR.LE gsb0, 0x0 ;  /* 0x00008000000079c5 */ /* 0x000fe40000010000 */
[----:B------:R-:W-:-:S15]  /*2900*/  WARPGROUP.ARRIVE ;  /* 0x00000000000079c5 */ /* 0x000fde0000000000 */
[----:B------:R-:W-:-:S08]  /*2910*/  NOP ;  /* 0x0000000000007918 */ /* 0x000fd00000000000 */
[----:B------:R-:W-:Y:S01]  /*2920*/  HGMMA.64x256x16.F32 R24, R156, gdesc[UR4].tnspB, R24, gsb0 ;  /* 0x43e000049c187df0 */ /* 0x000fe20008000818 */
        /* <DEDUP_REMOVED lines=23> */
[----:B------:R-:W-:Y:S03]  /*2aa0*/  HGMMA.64x256x16.F32 R24, R172, gdesc[UR4].tnspB, R24, gsb0 ;  /* 0x43e00004ac187df0 */ /* 0x000fe60008000818 */
[----:B------:R-:W-:Y:S02]  /*2ab0*/  WARPGROUP.DEPBAR.LE gsb0, 0x0 ;  /* 0x00008000000079c5 */ /* 0x000fe40000010000 */
[----:B------:R4:W-:Y:S01]  /*2ac0*/  @!P1 SYNCS.ARRIVE.TRANS64.RED.A1T0 RZ, [R8+URZ], RZ ;  /* 0x000000ff08ff99a7 */ /* 0x0009e2000810043f */
[----:B------:R-:W-:Y:S05]  /*2ad0*/  @!P2 BRA `(.L_x_19) ;  /* 0x0000001c004ca947 */ /* 0x000fea0003800000 */
[----:B------:R-:W-:Y:S01]  /*2ae0*/  IMAD.MOV.U32 R20, RZ, RZ, R3 ;  /* 0x000000ffff147224 */ /* 0x000fe200078e0003 */
[----:B------:R-:W-:Y:S01]  /*2af0*/  UIADD3 UR47, UR47, -0x2, URZ ;  /* 0xfffffffe2f2f7890 */ /* 0x000fe2000fffe03f */
[----:B-12---:R-:W-:Y:S01]  /*2b00*/  IMAD.MOV.U32 R7, RZ, RZ, R0 ;  /* 0x000000ffff077224 */ /* 0x006fe200078e0000 */
[----:B------:R-:W-:-:S10]  /*2b10*/  ULDC UR22, c[0x0][0x988] ;  /* 0x0002620000167ab9 */ /* 0x000fd40000000800 */
.L_x_28:
[----:B------:R-:W-:Y:S01]  /*2b20*/  UIADD3 UR39, UR39, 0x1, URZ ;  /* 0x0000000127277890 */ /* 0x000fe2000fffe03f */
[----:B------:R-:W-:Y:S01]  /*2b30*/  IMAD.U32 R0, RZ, RZ, UR47 ;  /* 0x0000002fff007e24 */ /* 0x000fe2000f8e00ff */
[----:B------:R-:W-:Y:S02]  /*2b40*/  UIADD3 UR47, UR47, -0x1, URZ ;  /* 0xffffffff2f2f7890 */ /* 0x000fe4000fffe03f */
[----:B------:R-:W-:Y:S02]  /*2b50*/  UISETP.NE.AND UP0, UPT, UR39, 0x2, UPT ;  /* 0x000000022700788c */ /* 0x000fe4000bf05270 */
[----:B------:R-:W-:Y:S02]  /*2b60*/  ISETP.GT.AND P2, PT, R0, RZ, PT ;  /* 0x000000ff0000720c */ /* 0x000fe40003f44270 */
[----:B------:R-:W-:Y:S02]  /*2b70*/  USEL UR6, URZ, 0x1, UP0 ;  /* 0x000000013f067887 */ /* 0x000fe40008000000 */
[----:B------:R-:W-:-:S02]  /*2b80*/  USEL UR39, UR39, URZ, UP0 ;  /* 0x0000003f27277287 */ /* 0x000fc40008000000 */
[----:B------:R-:W-:Y:S01]  /*2b90*/  ULOP3.LUT UR42, UR42, UR6, URZ, 0x3c, !UPT ;  /* 0x000000062a2a7292 */ /* 0x000fe2000f8e3c3f */
[----:B---3--:R-:W-:Y:S11]  /*2ba0*/  @!P0 BRA `(.L_x_20) ;  /* 0x0000000000048947 */ /* 0x008ff60003800000 */
[----:B------:R-:W-:Y:S01]  /*2bb0*/  BPT.TRAP 0x1 ;  /* 0x000000040000795c */ /* 0x000fe20000300000 */
.L_x_20:
[----:B------:R-:W-:Y:S01]  /*2bc0*/  MOV R0, UR42 ;  /* 0x0000002a00007c02 */ /* 0x000fe20008000f00 */
[----:B------:R-:W-:-:S03]  /*2bd0*/  ULEA UR23, UR39, UR46, 0x3 ;  /* 0x0000002e27177291 */ /* 0x000fc6000f8e183f */
[----:B------:R-:W-:-:S04]  /*2be0*/  SHF.L.U32 R0, R0, 0x1f, RZ ;  /* 0x0000001f00007819 */ /* 0x000fc800000006ff */
[----:B------:R-:W-:-:S13]  /*2bf0*/  R2UR UR24, R0 ;  /* 0x00000000001872ca */ /* 0x000fda00000e0000 */
[----:B------:R-:W-:-:S04]  /*2c00*/  IMAD.U32 R0, RZ, RZ, UR24 ;  /* 0x00000018ff007e24 */ /* 0x000fc8000f8e00ff */
[----:B------:R1:W2:Y:S01]  /*2c10*/  SYNCS.PHASECHK.TRANS64.TRYWAIT P3, [UR23+0x22830], R0 ;  /* 0x02283000ff0075a7 */ /* 0x0002a20008060157 */
[----:B------:R-:W-:Y:S05]  /*2c20*/  @!P0 BRA `(.L_x_21) ;  /* 0x0000000000048947 */ /* 0x000fea0003800000 */
[----:B------:R-:W-:Y:S01]  /*2c30*/  BPT.TRAP 0x1 ;  /* 0x000000040000795c */ /* 0x000fe20000300000 */
.L_x_21:
[----:B--2---:R-:W-:Y:S05]  /*2c40*/  @P3 BRA `(.L_x_22) ;  /* 0x00000000000c3947 */ /* 0x004fea0003800000 */
[----:B-1----:R-:W-:-:S04]  /*2c50*/  IMAD.U32 R0, RZ, RZ, UR24 ;  /* 0x00000018ff007e24 */ /* 0x002fc8000f8e00ff */
[----:B------:R-:W1:Y:S02]  /*2c60*/  SYNCS.PHASECHK.TRANS64.TRYWAIT P3, [UR23+0x22830], R0 ;  /* 0x02283000ff0075a7 */ /* 0x000e640008060157 */
[----:B-1----:R-:W-:Y:S05]  /*2c70*/  @!P3 BRA `(.L_x_23) ;  /* 0x0000006000dcb947 */ /* 0x002fea0003800000 */
.L_x_22:
[----:B------:R-:W-:Y:S01]  /*2c80*/  UIMAD UR18, UR39, 0x300, UR20 ;  /* 0x00000300271278a4 */ /* 0x000fe2000f8e0214 */
[----:B------:R-:W-:Y:S01]  /*2c90*/  WARPGROUP.ARRIVE ;  /* 0x00000000000079c5 */ /* 0x000fe20000000000 */
[----:B------:R-:W-:Y:S01]  /*2ca0*/  UMOV UR19, 0x40000040 ;  /* 0x4000004000137882 */ /* 0x000fe20000000000 */
[----:B------:R-:W-:Y:S01]  /*2cb0*/  UMOV UR7, 0x40000040 ;  /* 0x4000004000077882 */ /* 0x000fe20000000000 */
[----:B------:R-:W-:Y:S02]  /*2cc0*/  UIADD3 UR6, UR18, 0x2, URZ ;  /* 0x0000000212067890 */ /* 0x000fe4000fffe03f */
[----:B------:R-:W-:Y:S01]  /*2cd0*/  UIADD3 UR10, UR18, 0x4, URZ ;  /* 0x00000004120a7890 */ /* 0x000fe2000fffe03f */
[----:B------:R-:W-:Y:S02]  /*2ce0*/  UMOV UR11, 0x40000040 ;  /* 0x40000040000b7882 */ /* 0x000fe40000000000 */
[----:B------:R-:W-:Y:S01]  /*2cf0*/  HGMMA.64x96x16.F32 R152, gdesc[UR16], RZ, !UPT, gsb0 ;  /* 0x01600000109879f0 */ /* 0x000fe2000c0008ff */
[----:B------:R-:W-:Y:S01]  /*2d00*/  UIADD3 UR14, UR18, 0x6, URZ ;  /* 0x00000006120e7890 */ /* 0x000fe2000fffe03f */
[----:B------:R-:W-:Y:S01]  /*2d10*/  UMOV UR15, 0x40000040 ;  /* 0x40000040000f7882 */ /* 0x000fe20000000000 */
[----:B------:R-:W-:-:S02]  /*2d20*/  WARPGROUP.DEPBAR.LE gsb0, 0x0 ;  /* 0x00008000000079c5 */ /* 0x000fc40000010000 */
[----:B------:R-:W-:-:S06]  /*2d30*/  WARPGROUP.ARRIVE ;  /* 0x00000000000079c5 */ /* 0x000fcc0000000000 */
[----:B------:R-:W-:Y:S03]  /*2d40*/  HGMMA.64x96x16.F32 R152, gdesc[UR4], R152, gsb0 ;  /* 0x01600000049879f0 */ /* 0x000fe60008000898 */
[----:B------:R-:W-:Y:S02]  /*2d50*/  WARPGROUP.DEPBAR.LE gsb0, 0x0 ;  /* 0x00008000000079c5 */ /* 0x000fe40000010000 */
[----:B------:R-:W-:-:S06]  /*2d60*/  WARPGROUP.ARRIVE ;  /* 0x00000000000079c5 */ /* 0x000fcc0000000000 */
[----:B------:R-:W-:Y:S01]  /*2d70*/  HGMMA.64x96x16.F32 R152, gdesc[UR8], R152, gsb0 ;  /* 0x01600000089879f0 */ /* 0x000fe20008000898 */
[----:B------:R-:W-:Y:S02]  /*2d80*/  UMOV UR10, UR22 ;  /* 0x00000016000a7c82 */ /* 0x000fe40008000000 */
[----:B------:R-:W-:Y:S02]  /*2d90*/  WARPGROUP.DEPBAR.LE gsb0, 0x0 ;  /* 0x00008000000079c5 */ /* 0x000fe40000010000 */
[----:B------:R-:W-:-:S06]  /*2da0*/  WARPGROUP.ARRIVE ;  /* 0x00000000000079c5 */ /* 0x000fcc0000000000 */
[----:B------:R-:W-:Y:S03]  /*2db0*/  HGMMA.64x96x16.F32 R152, gdesc[UR12], R152, gsb0 ;  /* 0x016000000c9879f0 */ /* 0x000fe60008000898 */
[----:B------:R-:W-:Y:S02]  /*2dc0*/  WARPGROUP.DEPBAR.LE gsb0, 0x0 ;  /* 0x00008000000079c5 */ /* 0x000fe40000010000 */
[----:B-1----:R-:W-:Y:S02]  /*2dd0*/  FMNMX.FTZ R0, R152, R7, !PT ;  /* 0x0000000798007209 */ /* 0x002fe40007810000 */
[----:B----4-:R-:W-:Y:S02]  /*2de0*/  FMNMX.FTZ R8, R154, R20, !PT ;  /* 0x000000149a087209 */ /* 0x010fe40007810000 */
[----:B------:R-:W-:-:S04]  /*2df0*/  FMNMX.FTZ R3, R153, R0, !PT ;  /* 0x0000000099037209 */ /* 0x000fc80007810000 */
        /* <DEDUP_REMOVED lines=21> */
[----:B------:R-:W-:-:S05]  /*2f50*/  FMNMX.FTZ R3, R197, R0, !PT ;  /* 0x00000000c5037209 */ /* 0x000fca0007810000 */
[----:B------:R-:W1:Y:S02]  /*2f60*/  SHFL.BFLY PT, R0, R3, 0x2, 0x1f ;  /* 0x0c401f0003007f89 */ /* 0x000e6400000e0000 */
[----:B-1----:R-:W-:Y:S02]  /*2f70*/  FMNMX.FTZ R9, R3, R0, !PT ;  /* 0x0000000003097209 */ /* 0x002fe40007810000 */
[----:B------:R-:W-:-:S03]  /*2f80*/  FMNMX.FTZ R3, R155, R8, !PT ;  /* 0x000000089b037209 */ /* 0x000fc60007810000 */
[----:B------:R-:W1:Y:S01]  /*2f90*/  SHFL.BFLY PT, R0, R9, 0x1, 0x1f ;  /* 0x0c201f0009007f89 */ /* 0x000e6200000e0000 */
[----:B------:R-:W-:-:S04]  /*2fa0*/  FMNMX.FTZ R8, R158, R3, !PT ;  /* 0x000000039e087209 */ /* 0x000fc80007810000 */
[----:B------:R-:W-:-:S04]  /*2fb0*/  FMNMX.FTZ R3, R159, R8, !PT ;  /* 0x000000089f037209 */ /* 0x000fc80007810000 */
[----:B------:R-:W-:-:S04]  /*2fc0*/  FMNMX.FTZ R8, R162, R3, !PT ;  /* 0x00000003a2087209 */ /* 0x000fc80007810000 */
[----:B------:R-:W-:-:S04]  /*2fd0*/  FMNMX.FTZ R3, R163, R8, !PT ;  /* 0x00000008a3037209 */ /* 0x000fc80007810000 */
[----:B------:R-:W-:-:S04]  /*2fe0*/  FMNMX.FTZ R10, R166, R3, !PT ;  /* 0x00000003a60a7209 */ /* 0x000fc80007810000 */
[----:B------:R-:W-:Y:S02]  /*2ff0*/  FMNMX.FTZ R3, R167, R10, !PT ;  /* 0x0000000aa7037209 */ /* 0x000fe40007810000 */
[----:B-1----:R-:W-:Y:S02]  /*3000*/  FMNMX.FTZ R0, R9, R0, !PT ;  /* 0x0000000009007209 */ /* 0x002fe40007810000 */
[----:B------:R-:W-:-:S03]  /*3010*/  FMNMX.FTZ R10, R170, R3, !PT ;  /* 0x00000003aa0a7209 */ /* 0x000fc60007810000 */
[C---:B------:R-:W-:Y:S01]  /*3020*/  FMUL.FTZ R12, R0.reuse, UR10 ;  /* 0x0000000a000c7c20 */ /* 0x040fe20008410000 */
[----:B------:R-:W-:Y:S01]  /*3030*/  FMNMX.FTZ R3, R171, R10, !PT ;  /* 0x0000000aab037209 */ /* 0x000fe20007810000 */
[----:B------:R-:W-:Y:S02]  /*3040*/  FADD.FTZ R6, -R0, R7 ;  /* 0x0000000700067221 */ /* 0x000fe40000010100 */
[--C-:B------:R-:W-:Y:S01]  /*3050*/  FFMA.FTZ R164, R164, UR10, -R12.reuse ;  /* 0x0000000aa4a47c23 */ /* 0x100fe2000801080c */
[----:B------:R-:W-:Y:S01]  /*3060*/  FMNMX.FTZ R10, R174, R3, !PT ;  /* 0x00000003ae0a7209 */ /* 0x000fe20007810000 */
[--C-:B------:R-:W-:Y:S01]  /*3070*/  FFMA.FTZ R9, R157, UR10, -R12.reuse ;  /* 0x0000000a9d097c23 */ /* 0x100fe2000801080c */
[--C-:B------:R-:W-:Y:S01]  /*3080*/  FFMA.FTZ R157, R172, UR10, -R12.reuse ;  /* 0x0000000aac9d7c23 */ /* 0x100fe2000801080c */
[--C-:B------:R-:W-:Y:S01]  /*3090*/  FFMA.FTZ R11, R156, UR10, -R12.reuse ;  /* 0x0000000a9c0b7c23 */ /* 0x100fe2000801080c */
[----:B------:R-:W-:Y:S01]  /*30a0*/  FMNMX.FTZ R3, R175, R10, !PT ;  /* 0x0000000aaf037209 */ /* 0x000fe20007810000 */
[--C-:B------:R-:W-:Y:S01]  /*30b0*/  FFMA.FTZ R161, R161, UR10, -R12.reuse ;  /* 0x0000000aa1a17c23 */ /* 0x100fe2000801080c */
[--C-:B------:R-:W-:Y:S01]  /*30c0*/  FFMA.FTZ R21, R173, UR10, -R12.reuse ;  /* 0x0000000aad157c23 */ /* 0x100fe2000801080c */
[----:B------:R-:W-:Y:S01]  /*30d0*/  MUFU.EX2 R8, R11 ;  /* 0x0000000b00087308 */ /* 0x000fe20000000800 */
        /* <DEDUP_REMOVED lines=15> */
[----:B------:R1:W-:Y:S01]  /*31d0*/  MUFU.EX2 R11, R161 ;  /* 0x000000a1000b7308 */ /* 0x0003e20000000800 */
[----:B------:R-:W-:Y:S01]  /*31e0*/  FMNMX.FTZ R14, R186, R3, !PT ;  /* 0x00000003ba0e7209 */ /* 0x000fe20007810000 */
[--C-:B------:R-:W-:Y:S01]  /*31f0*/  FFMA.FTZ R169, R192, UR10, -R12.reuse ;  /* 0x0000000ac0a97c23 */ /* 0x100fe2000801080c */
[--C-:B------:R-:W-:Y:S01]  /*3200*/  FFMA.FTZ R196, R196, UR10, -R12.reuse ;  /* 0x0000000ac4c47c23 */ /* 0x100fe2000801080c */
[----:B------:R-:W-:Y:S01]  /*3210*/  FFMA.FTZ R197, R197, UR10, -R12 ;  /* 0x0000000ac5c57c23 */ /* 0x000fe2000801080c */
[----:B------:R-:W-:Y:S01]  /*3220*/  FMNMX.FTZ R3, R187, R14, !PT ;  /* 0x0000000ebb037209 */ /* 0x000fe20007810000 */
[----:B------:R-:W-:-:S02]  /*3230*/  FMUL.FTZ R6, R6, UR10 ;  /* 0x0000000a06067c20 */ /* 0x000fc40008410000 */
[----:B------:R-:W-:Y:S01]  /*3240*/  MUFU.EX2 R7, R7 ;  /* 0x0000000700077308 */ /* 0x000fe20000000800 */
[----:B------:R-:W-:Y:S01]  /*3250*/  FMNMX.FTZ R14, R190, R3, !PT ;  /* 0x00000003be0e7209 */ /* 0x000fe20007810000 */
[----:B-1----:R-:W-:-:S03]  /*3260*/  FFMA.FTZ R161, R184, UR10, -R12 ;  /* 0x0000000ab8a17c23 */ /* 0x002fc6000801080c */
[----:B------:R-:W-:-:S03]  /*3270*/  FMNMX.FTZ R3, R191, R14, !PT ;  /* 0x0000000ebf037209 */ /* 0x000fc60007810000 */
[----:B------:R-:W1:Y:S01]  /*3280*/  MUFU.EX2 R6, R6 ;  /* 0x0000000600067308 */ /* 0x000e620000000800 */
[----:B------:R-:W-:-:S04]  /*3290*/  FMNMX.FTZ R14, R194, R3, !PT ;  /* 0x00000003c20e7209 */ /* 0x000fc80007810000 */
[----:B------:R-:W-:-:S03]  /*32a0*/  FMNMX.FTZ R3, R195, R14, !PT ;  /* 0x0000000ec3037209 */ /* 0x000fc60007810000 */
[----:B------:R-:W-:Y:S01]  /*32b0*/  MUFU.EX2 R14, R157 ;  /* 0x0000009d000e7308 */ /* 0x000fe20000000800 */
[----:B------:R-:W-:-:S04]  /*32c0*/  FMNMX.FTZ R164, R198, R3, !PT ;  /* 0x00000003c6a47209 */ /* 0x000fc80007810000 */
[----:B------:R-:W-:Y:S01]  /*32d0*/  FMNMX.FTZ R3, R199, R164, !PT ;  /* 0x000000a4c7037209 */ /* 0x000fe20007810000 */
[--C-:B------:R-:W-:Y:S01]  /*32e0*/  FFMA.FTZ R164, R176, UR10, -R12.reuse ;  /* 0x0000000ab0a47c23 */ /* 0x100fe2000801080c */
[--C-:B------:R-:W-:Y:S01]  /*32f0*/  FFMA.FTZ R176, R189, UR10, -R12.reuse ;  /* 0x0000000abdb07c23 */ /* 0x100fe2000801080c */
[----:B------:R2:W-:Y:S01]  /*3300*/  MUFU.EX2 R157, R180 ;  /* 0x000000b4009d7308 */ /* 0x0005e20000000800 */
[----:B-1----:R-:W-:Y:S01]  /*3310*/  FFMA.FTZ R5, R6, R5, R7 ;  /* 0x0000000506057223 */ /* 0x002fe20000010007 */
[----:B------:R-:W1:Y:S01]  /*3320*/  SHFL.BFLY PT, R172, R3, 0x2, 0x1f ;  /* 0x0c401f0003ac7f89 */ /* 0x000e6200000e0000 */
[-C--:B------:R-:W-:Y:S01]  /*3330*/  FMUL.FTZ R24, R24, R6.reuse ;  /* 0x0000000618187220 */ /* 0x080fe20000410000 */
[-C--:B------:R-:W-:Y:S01]  /*3340*/  FMUL.FTZ R25, R25, R6.reuse ;  /* 0x0000000619197220 */ /* 0x080fe20000410000 */
[-C--:B------:R-:W-:Y:S01]  /*3350*/  FMUL.FTZ R28, R28, R6.reuse ;  /* 0x000000061c1c7220 */ /* 0x080fe20000410000 */
[-C--:B------:R-:W-:Y:S01]  /*3360*/  FMUL.FTZ R29, R29, R6.reuse ;  /* 0x000000061d1d7220 */ /* 0x080fe20000410000 */
[-C--:B------:R-:W-:Y:S01]  /*3370*/  FMUL.FTZ R32, R32, R6.reuse ;  /* 0x0000000620207220 */ /* 0x080fe20000410000 */
[----:B------:R-:W3:Y:S01]  /*3380*/  MUFU.EX2 R152, R152 ;  /* 0x0000009800987308 */ /* 0x000ee20000000800 */
[--C-:B--2---:R-:W-:Y:S01]  /*3390*/  FFMA.FTZ R180, R193, UR10, -R12.reuse ;  /* 0x0000000ac1b47c23 */ /* 0x104fe2000801080c */
[-C--:B------:R-:W-:Y:S01]  /*33a0*/  FMUL.FTZ R33, R33, R6.reuse ;  /* 0x0000000621217220 */ /* 0x080fe20000410000 */
[-C--:B------:R-:W-:Y:S01]  /*33b0*/  FMUL.FTZ R36, R36, R6.reuse ;  /* 0x0000000624247220 */ /* 0x080fe20000410000 */
[-C--:B------:R-:W-:Y:S01]  /*33c0*/  FMUL.FTZ R37, R37, R6.reuse ;  /* 0x0000000625257220 */ /* 0x080fe20000410000 */
[-C--:B------:R-:W-:Y:S01]  /*33d0*/  FMUL.FTZ R40, R40, R6.reuse ;  /* 0x0000000628287220 */ /* 0x080fe20000410000 */
[-C--:B------:R-:W-:Y:S01]  /*33e0*/  FMUL.FTZ R41, R41, R6.reuse ;  /* 0x0000000629297220 */ /* 0x080fe20000410000 */
[-C--:B------:R-:W-:Y:S01]  /*33f0*/  FMUL.FTZ R44, R44, R6.reuse ;  /* 0x000000062c2c7220 */ /* 0x080fe20000410000 */
[----:B------:R-:W-:Y:S01]  /*3400*/  MUFU.EX2 R9, R9 ;  /* 0x0000000900097308 */ /* 0x000fe20000000800 */
[-C--:B------:R-:W-:Y:S01]  /*3410*/  FMUL.FTZ R45, R45, R6.reuse ;  /* 0x000000062d2d7220 */ /* 0x080fe20000410000 */
[-C--:B------:R-:W-:Y:S01]  /*3420*/  FMUL.FTZ R48, R48, R6.reuse ;  /* 0x0000000630307220 */ /* 0x080fe20000410000 */
[-C--:B------:R-:W-:Y:S01]  /*3430*/  FMUL.FTZ R49, R49, R6.reuse ;  /* 0x0000000631317220 */ /* 0x080fe20000410000 */
[-C--:B------:R-:W-:Y:S01]  /*3440*/  FMUL.FTZ R52, R52, R6.reuse ;  /* 0x0000000634347220 */ /* 0x080fe20000410000 */
[-C--:B------:R-:W-:Y:S01]  /*3450*/  FMUL.FTZ R53, R53, R6.reuse ;  /* 0x0000000635357220 */ /* 0x080fe20000410000 */
[-C--:B------:R-:W-:Y:S01]  /*3460*/  FMUL.FTZ R56, R56, R6.reuse ;  /* 0x0000000638387220 */ /* 0x080fe20000410000 */
[----:B------:R-:W-:Y:S01]  /*3470*/  FMUL.FTZ R57, R57, R6 ;  /* 0x0000000639397220 */ /* 0x000fe20000410000 */
[----:B------:R-:W-:Y:S01]  /*3480*/  MUFU.EX2 R156, R156 ;  /* 0x0000009c009c7308 */ /* 0x000fe20000000800 */
[C---:B---3--:R-:W-:Y:S01]  /*3490*/  FADD.FTZ R5, R152.reuse, R5 ;  /* 0x0000000598057221 */ /* 0x048fe20000010000 */
[----:B-1----:R-:W-:Y:S01]  /*34a0*/  FMNMX.FTZ R173, R3, R172, !PT ;  /* 0x000000ac03ad7209 */ /* 0x002fe20007810000 */
[----:B------:R-:W-:Y:S01]  /*34b0*/  FFMA.FTZ R172, R185, UR10, -R12 ;  /* 0x0000000ab9ac7c23 */ /* 0x000fe2000801080c */
[----:B------:R-:W-:Y:S01]  /*34c0*/  F2FP.F16.F32.PACK_AB R152, R152, R7 ;  /* 0x000000079898723e */ /* 0x000fe200000000ff */
[-C--:B------:R-:W-:Y:S01]  /*34d0*/  FMUL.FTZ R60, R60, R6.reuse ;  /* 0x000000063c3c7220 */ /* 0x080fe20000410000 */
[-C--:B------:R-:W-:Y:S01]  /*34e0*/  FMUL.FTZ R61, R61, R6.reuse ;  /* 0x000000063d3d7220 */ /* 0x080fe20000410000 */
[----:B------:R-:W1:Y:S01]  /*34f0*/  SHFL.BFLY PT, R184, R173, 0x1, 0x1f ;  /* 0x0c201f00adb87f89 */ /* 0x000e6200000e0000 */
[----:B------:R-:W-:Y:S01]  /*3500*/  MUFU.EX2 R13, R13 ;  /* 0x0000000d000d7308 */ /* 0x000fe20000000800 */
[-C--:B------:R-:W-:Y:S01]  /*3510*/  FMUL.FTZ R64, R64, R6.reuse ;  /* 0x0000000640407220 */ /* 0x080fe20000410000 */
        /* <DEDUP_REMOVED lines=20> */
[----:B------:R-:W-:Y:S01]  /*3660*/  FMUL.FTZ R101, R101, R6 ;  /* 0x0000000665657220 */ /* 0x000fe20000410000 */
[----:B-1----:R-:W-:Y:S01]  /*3670*/  FMNMX.FTZ R3, R173, R184, !PT ;  /* 0x000000b8ad037209 */ /* 0x002fe20007810000 */
[----:B------:R-:W-:Y:S01]  /*3680*/  MUFU.EX2 R21, R21 ;  /* 0x0000001500157308 */ /* 0x000fe20000000800 */
[-C--:B------:R-:W-:Y:S01]  /*3690*/  FMUL.FTZ R104, R104, R6.reuse ;  /* 0x0000000668687220 */ /* 0x080fe20000410000 */
[-C--:B------:R-:W-:Y:S01]  /*36a0*/  FMUL.FTZ R105, R105, R6.reuse ;  /* 0x0000000669697220 */ /* 0x080fe20000410000 */
[-C--:B------:R-:W-:Y:S01]  /*36b0*/  FMUL.FTZ R108, R108, R6.reuse ;  /* 0x000000066c6c7220 */ /* 0x080fe20000410000 */
[C---:B------:R-:W-:Y:S01]  /*36c0*/  FMUL.FTZ R185, R3.reuse, UR10 ;  /* 0x0000000a03b97c20 */ /* 0x040fe20008410000 */
[----:B------:R-:W-:Y:S01]  /*36d0*/  FADD.FTZ R12, -R3, R20 ;  /* 0x00000014030c7221 */ /* 0x000fe20000010100 */
[-C--:B------:R-:W-:Y:S01]  /*36e0*/  FMUL.FTZ R109, R109, R6.reuse ;  /* 0x000000066d6d7220 */ /* 0x080fe20000410000 */
[----:B------:R-:W-:Y:S01]  /*36f0*/  FMUL.FTZ R112, R112, R6 ;  /* 0x0000000670707220 */ /* 0x000fe20000410000 */
[--C-:B------:R-:W-:Y:S01]  /*3700*/  FFMA.FTZ R184, R154, UR10, -R185.reuse ;  /* 0x0000000a9ab87c23 */ /* 0x100fe200080108b9 */
[----:B------:R-:W-:Y:S01]  /*3710*/  FMUL.FTZ R12, R12, UR10 ;  /* 0x0000000a0c0c7c20 */ /* 0x000fe20008410000 */
[--C-:B------:R-:W-:Y:S01]  /*3720*/  FFMA.FTZ R155, R155, UR10, -R185.reuse ;  /* 0x0000000a9b9b7c23 */ /* 0x100fe200080108b9 */
[--C-:B------:R-:W-:Y:S01]  /*3730*/  FFMA.FTZ R181, R158, UR10, -R185.reuse ;  /* 0x0000000a9eb57c23 */ /* 0x100fe200080108b9 */
[--C-:B------:R-:W-:Y:S01]  /*3740*/  FFMA.FTZ R188, R159, UR10, -R185.reuse ;  /* 0x0000000a9fbc7c23 */ /* 0x100fe200080108b9 */
[----:B------:R1:W-:Y:S01]  /*3750*/  MUFU.EX2 R177, R12 ;  /* 0x0000000c00b17308 */ /* 0x0003e20000000800 */
[--C-:B------:R-:W-:Y:S01]  /*3760*/  FFMA.FTZ R204, R175, UR10, -R185.reuse ;  /* 0x0000000aafcc7c23 */ /* 0x100fe200080108b9 */
[--C-:B------:R-:W-:Y:S01]  /*3770*/  FFMA.FTZ R175, R178, UR10, -R185.reuse ;  /* 0x0000000ab2af7c23 */ /* 0x100fe200080108b9 */
[--C-:B------:R-:W-:Y:S01]  /*3780*/  FFMA.FTZ R178, R179, UR10, -R185.reuse ;  /* 0x0000000ab3b27c23 */ /* 0x100fe200080108b9 */
[--C-:B------:R-:W-:Y:S01]  /*3790*/  FFMA.FTZ R179, R182, UR10, -R185.reuse ;  /* 0x0000000ab6b37c23 */ /* 0x100fe200080108b9 */
[--C-:B------:R-:W-:Y:S01]  /*37a0*/  FFMA.FTZ R159, R162, UR10, -R185.reuse ;  /* 0x0000000aa29f7c23 */ /* 0x100fe200080108b9 */
[--C-:B------:R-:W-:Y:S01]  /*37b0*/  FFMA.FTZ R182, R183, UR10, -R185.reuse ;  /* 0x0000000ab7b67c23 */ /* 0x100fe200080108b9 */
[----:B------:R-:W-:Y:S01]  /*37c0*/  IMAD.U32 R183, RZ, RZ, UR23 ;  /* 0x00000017ffb77e24 */ /* 0x000fe2000f8e00ff */
[----:B------:R-:W2:Y:S01]  /*37d0*/  MUFU.EX2 R184, R184 ;  /* 0x000000b800b87308 */ /* 0x000ea20000000800 */
[--C-:B------:R-:W-:Y:S01]  /*37e0*/  FFMA.FTZ R192, R163, UR10, -R185.reuse ;  /* 0x0000000aa3c07c23 */ /* 0x100fe200080108b9 */
[--C-:B------:R-:W-:Y:S01]  /*37f0*/  FFMA.FTZ R163, R166, UR10, -R185.reuse ;  /* 0x0000000aa6a37c23 */ /* 0x100fe200080108b9 */
[----:B------:R-:W-:Y:S01]  /*3800*/  @!P1 VIADD R154, R183, 0x22840 ;  /* 0x00022840b79a9836 */ /* 0x000fe20000000000 */
[----:B-1----:R-:W-:Y:S01]  /*3810*/  IADD3 R12, -R18, 0xb, RZ ;  /* 0x0000000b120c7810 */ /* 0x002fe20007ffe1ff */
[--C-:B------:R-:W-:Y:S01]  /*3820*/  FFMA.FTZ R202, R171, UR10, -R185.reuse ;  /* 0x0000000aabca7c23 */ /* 0x100fe200080108b9 */
[--C-:B------:R-:W-:Y:S01]  /*3830*/  FFMA.FTZ R171, R174, UR10, -R185.reuse ;  /* 0x0000000aaeab7c23 */ /* 0x100fe200080108b9 */
[--C-:B------:R-:W-:Y:S01]  /*3840*/  FFMA.FTZ R186, R186, UR10, -R185.reuse ;  /* 0x0000000ababa7c23 */ /* 0x100fe200080108b9 */
[----:B------:R-:W1:Y:S01]  /*3850*/  MUFU.EX2 R155, R155 ;  /* 0x0000009b009b7308 */ /* 0x000e620000000800 */
[----:B------:R-:W-:Y:S01]  /*3860*/  @!P1 PRMT R154, RZ, 0x654, R154 ;  /* 0x00000654ff9a9816 */ /* 0x000fe2000000009a */
[----:B------:R3:W-:Y:S06]  /*3870*/  BAR.ARV R12, 0x100 ;  /* 0x0004000c0000751d */ /* 0x0007ec0000002000 */
[----:B------:R-:W4:Y:S01]  /*3880*/  MUFU.EX2 R181, R181 ;  /* 0x000000b500b57308 */ /* 0x000f220000000800 */
[----:B--2---:R-:W-:Y:S01]  /*3890*/  FFMA.FTZ R4, R177, R4, R184 ;  /* 0x00000004b1047223 */ /* 0x004fe200000100b8 */
[----:B------:R2:W-:Y:S01]  /*38a0*/  @!P1 SYNCS.ARRIVE.TRANS64.RED.A1T0 RZ, [R154+URZ], RZ ;  /* 0x000000ff9aff99a7 */ /* 0x0005e2000810043f */
[--C-:B------:R-:W-:Y:S01]  /*38b0*/  FFMA.FTZ R187, R187, UR10, -R185.reuse ;  /* 0x0000000abbbb7c23 */ /* 0x100fe200080108b9 */
[--C-:B------:R-:W-:Y:S01]  /*38c0*/  FFMA.FTZ R189, R190, UR10, -R185.reuse ;  /* 0x0000000abebd7c23 */ /* 0x100fe200080108b9 */
[--C-:B------:R-:W-:Y:S01]  /*38d0*/  FFMA.FTZ R190, R191, UR10, -R185.reuse ;  /* 0x0000000abfbe7c23 */ /* 0x100fe200080108b9 */
[--C-:B------:R-:W-:Y:S01]  /*38e0*/  FFMA.FTZ R194, R194, UR10, -R185.reuse ;  /* 0x0000000ac2c27c23 */ /* 0x100fe200080108b9 */
[----:B------:R-:W-:Y:S01]  /*38f0*/  FFMA.FTZ R195, R195, UR10, -R185 ;  /* 0x0000000ac3c37c23 */ /* 0x000fe200080108b9 */
[----:B------:R-:W5:Y:S01]  /*3900*/  MUFU.EX2 R188, R188 ;  /* 0x000000bc00bc7308 */ /* 0x000f620000000800 */
[----:B-1----:R-:W-:Y:S01]  /*3910*/  FADD.FTZ R4, R155, R4 ;  /* 0x000000049b047221 */ /* 0x002fe20000010000 */
[----:B--2---:R-:W-:Y:S01]  /*3920*/  FADD.FTZ R154, R8, R5 ;  /* 0x00000005089a7221 */ /* 0x004fe20000010000 */
[--C-:B------:R-:W-:Y:S01]  /*3930*/  FFMA.FTZ R198, R198, UR10, -R185.reuse ;  /* 0x0000000ac6c67c23 */ /* 0x100fe200080108b9 */
[----:B------:R-:W-:Y:S01]  /*3940*/  FFMA.FTZ R199, R199, UR10, -R185 ;  /* 0x0000000ac7c77c23 */ /* 0x000fe200080108b9 */
[-C--:B------:R-:W-:Y:S01]  /*3950*/  FMUL.FTZ R113, R113, R6.reuse ;  /* 0x0000000671717220 */ /* 0x080fe20000410000 */
[----:B------:R-:W-:Y:S01]  /*3960*/  FADD.FTZ R5, R9, R154 ;  /* 0x0000009a09057221 */ /* 0x000fe20000010000 */
[-C--:B------:R-:W-:Y:S01]  /*3970*/  FMUL.FTZ R116, R116, R6.reuse ;  /* 0x0000000674747220 */ /* 0x080fe20000410000 */
[----:B------:R-:W1:Y:S01]  /*3980*/  MUFU.EX2 R159, R159 ;  /* 0x0000009f009f7308 */ /* 0x000e620000000800 */
[----:B----4-:R-:W-:Y:S01]  /*3990*/  FADD.FTZ R7, R181, R4 ;  /* 0x00000004b5077221 */ /* 0x010fe20000010000 */
[----:B------:R-:W-:Y:S01]  /*39a0*/  FADD.FTZ R154, R156, R5 ;  /* 0x000000059c9a7221 */ /* 0x000fe20000010000 */
[-C--:B------:R-:W-:Y:S01]  /*39b0*/  FMUL.FTZ R117, R117, R6.reuse ;  /* 0x0000000675757220 */ /* 0x080fe20000410000 */
[-C--:B------:R-:W-:Y:S01]  /*39c0*/  FMUL.FTZ R120, R120, R6.reuse ;  /* 0x0000000678787220 */ /* 0x080fe20000410000 */
[-C--:B------:R-:W-:Y:S01]  /*39d0*/  FMUL.FTZ R121, R121, R6.reuse ;  /* 0x0000000679797220 */ /* 0x080fe20000410000 */
[----:B------:R-:W-:Y:S01]  /*39e0*/  FADD.FTZ R5, R11, R154 ;  /* 0x0000009a0b057221 */ /* 0x000fe20000010000 */
[-C--:B------:R-:W-:Y:S01]  /*39f0*/  FMUL.FTZ R124, R124, R6.reuse ;  /* 0x000000067c7c7220 */ /* 0x080fe20000410000 */
[----:B------:R-:W2:Y:S01]  /*3a00*/  MUFU.EX2 R192, R192 ;  /* 0x000000c000c07308 */ /* 0x000ea20000000800 */
[----:B-----5:R-:W-:Y:S01]  /*3a10*/  FADD.FTZ R4, R188, R7 ;  /* 0x00000007bc047221 */ /* 0x020fe20000010000 */
[----:B------:R-:W-:Y:S01]  /*3a20*/  FADD.FTZ R154, R10, R5 ;  /* 0x000000050a9a7221 */ /* 0x000fe20000010000 */
[-C--:B------:R-:W-:Y:S01]  /*3a30*/  FMUL.FTZ R125, R125, R6.reuse ;  /* 0x000000067d7d7220 */ /* 0x080fe20000410000 */
[-C--:B------:R-:W-:Y:S01]  /*3a40*/  FMUL.FTZ R128, R128, R6.reuse ;  /* 0x0000000680807220 */ /* 0x080fe20000410000 */
[-C--:B------:R-:W-:Y:S01]  /*3a50*/  FMUL.FTZ R129, R129, R6.reuse ;  /* 0x0000000681817220 */ /* 0x080fe20000410000 */
[----:B------:R-:W-:Y:S01]  /*3a60*/  FADD.FTZ R5, R13, R154 ;  /* 0x0000009a0d057221 */ /* 0x000fe20000010000 */
[-C--:B------:R-:W-:Y:S01]  /*3a70*/  FMUL.FTZ R132, R132, R6.reuse ;  /* 0x0000000684847220 */ /* 0x080fe20000410000 */
[----:B------:R4:W-:Y:S01]  /*3a80*/  MUFU.EX2 R173, R196 ;  /* 0x000000c400ad7308 */ /* 0x0009e20000000800 */
[----:B-1----:R-:W-:Y:S01]  /*3a90*/  FADD.FTZ R7, R159, R4 ;  /* 0x000000049f077221 */ /* 0x002fe20000010000 */
[----:B------:R-:W-:Y:S01]  /*3aa0*/  FADD.FTZ R154, R160, R5 ;  /* 0x00000005a09a7221 */ /* 0x000fe20000010000 */
[-C--:B------:R-:W-:Y:S01]  /*3ab0*/  FMUL.FTZ R133, R133, R6.reuse ;  /* 0x0000000685857220 */ /* 0x080fe20000410000 */
[-C--:B------:R-:W-:Y:S01]  /*3ac0*/  FMUL.FTZ R136, R136, R6.reuse ;  /* 0x0000000688887220 */ /* 0x080fe20000410000 */
[-C--:B------:R-:W-:Y:S01]  /*3ad0*/  FMUL.FTZ R137, R137, R6.reuse ;  /* 0x0000000689897220 */ /* 0x080fe20000410000 */
[----:B------:R-:W-:Y:S01]  /*3ae0*/  FADD.FTZ R5, R15, R154 ;  /* 0x0000009a0f057221 */ /* 0x000fe20000010000 */
[-C--:B------:R-:W-:Y:S01]  /*3af0*/  FMUL.FTZ R140, R140, R6.reuse ;  /* 0x000000068c8c7220 */ /* 0x080fe20000410000 */
[----:B------:R-:W1:Y:S01]  /*3b00*/  MUFU.EX2 R163, R163 ;  /* 0x000000a300a37308 */ /* 0x000e620000000800 */
[--C-:B----4-:R-:W-:Y:S01]  /*3b10*/  FFMA.FTZ R196, R167, UR10, -R185.reuse ;  /* 0x0000000aa7c47c23 */ /* 0x110fe200080108b9 */
[----:B------:R-:W-:Y:S01]  /*3b20*/  FFMA.FTZ R167, R170, UR10, -R185 ;  /* 0x0000000aaaa77c23 */ /* 0x000fe200080108b9 */
[----:B--2---:R-:W-:Y:S01]  /*3b30*/  FADD.FTZ R4, R192, R7 ;  /* 0x00000007c0047221 */ /* 0x004fe20000010000 */
[----:B------:R-:W-:Y:S01]  /*3b40*/  FADD.FTZ R154, R14, R5 ;  /* 0x000000050e9a7221 */ /* 0x000fe20000010000 */
[-C--:B------:R-:W-:Y:S01]  /*3b50*/  FMUL.FTZ R141, R141, R6.reuse ;  /* 0x000000068d8d7220 */ /* 0x080fe20000410000 */
[-C--:B------:R-:W-:Y:S01]  /*3b60*/  FMUL.FTZ R144, R144, R6.reuse ;  /* 0x0000000690907220 */ /* 0x080fe20000410000 */
[-C--:B------:R-:W-:Y:S01]  /*3b70*/  FMUL.FTZ R145, R145, R6.reuse ;  /* 0x0000000691917220 */ /* 0x080fe20000410000 */
[----:B------:R-:W2:Y:S01]  /*3b80*/  MUFU.EX2 R196, R196 ;  /* 0x000000c400c47308 */ /* 0x000ea20000000800 */
[----:B------:R-:W-:Y:S01]  /*3b90*/  FADD.FTZ R5, R21, R154 ;  /* 0x0000009a15057221 */ /* 0x000fe20000010000 */
[-C--:B------:R-:W-:Y:S01]  /*3ba0*/  FMUL.FTZ R148, R148, R6.reuse ;  /* 0x0000000694947220 */ /* 0x080fe20000410000 */
[----:B------:R-:W-:Y:S01]  /*3bb0*/  FMUL.FTZ R149, R149, R6 ;  /* 0x0000000695957220 */ /* 0x000fe20000410000 */
[----:B------:R-:W-:Y:S01]  /*3bc0*/  F2FP.F16.F32.PACK_AB R156, R11, R156 ;  /* 0x0000009c0b9c723e */ /* 0x000fe200000000ff */
[-C--:B------:R-:W-:Y:S01]  /*3bd0*/  FMUL.FTZ R26, R26, R177.reuse ;  /* 0x000000b11a1a7220 */ /* 0x080fe20000410000 */
[----:B------:R-:W-:Y:S01]  /*3be0*/  F2FP.F16.F32.PACK_AB R160, R15, R160 ;  /* 0x000000a00fa0723e */ /* 0x000fe200000000ff */
[-C--:B------:R-:W-:Y:S01]  /*3bf0*/  FMUL.FTZ R27, R27, R177.reuse ;  /* 0x000000b11b1b7220 */ /* 0x080fe20000410000 */
[----:B------:R-:W4:Y:S01]  /*3c00*/  MUFU.EX2 R167, R167 ;  /* 0x000000a700a77308 */ /* 0x000f220000000800 */
[----:B-1----:R-:W-:Y:S01]  /*3c10*/  FADD.FTZ R7, R163, R4 ;  /* 0x00000004a3077221 */ /* 0x002fe20000010000 */
[----:B------:R-:W-:Y:S01]  /*3c20*/  F2FP.F16.F32.PACK_AB R162, R21, R14 ;  /* 0x0000000e15a2723e */ /* 0x000fe200000000ff */
[-C--:B------:R-:W-:Y:S01]  /*3c30*/  FMUL.FTZ R30, R30, R177.reuse ;  /* 0x000000b11e1e7220 */ /* 0x080fe20000410000 */
[-C--:B------:R-:W-:Y:S01]  /*3c40*/  FMUL.FTZ R31, R31, R177.reuse ;  /* 0x000000b11f1f7220 */ /* 0x080fe20000410000 */
[-C--:B------:R-:W-:Y:S01]  /*3c50*/  FMUL.FTZ R34, R34, R177.reuse ;  /* 0x000000b122227220 */ /* 0x080fe20000410000 */
[-C--:B------:R-:W-:Y:S01]  /*3c60*/  FMUL.FTZ R35, R35, R177.reuse ;  /* 0x000000b123237220 */ /* 0x080fe20000410000 */
[-C--:B------:R-:W-:Y:S01]  /*3c70*/  FMUL.FTZ R38, R38, R177.reuse ;  /* 0x000000b126267220 */ /* 0x080fe20000410000 */
[----:B------:R-:W1:Y:S01]  /*3c80*/  MUFU.EX2 R202, R202 ;  /* 0x000000ca00ca7308 */ /* 0x000e620000000800 */
[----:B--2---:R-:W-:Y:S01]  /*3c90*/  FADD.FTZ R4, R196, R7 ;  /* 0x00000007c4047221 */ /* 0x004fe20000010000 */
[-C--:B------:R-:W-:Y:S01]  /*3ca0*/  FMUL.FTZ R39, R39, R177.reuse ;  /* 0x000000b127277220 */ /* 0x080fe20000410000 */
[-C--:B------:R-:W-:Y:S01]  /*3cb0*/  FMUL.FTZ R42, R42, R177.reuse ;  /* 0x000000b12a2a7220 */ /* 0x080fe20000410000 */
[-C--:B------:R-:W-:Y:S01]  /*3cc0*/  FMUL.FTZ R43, R43, R177.reuse ;  /* 0x000000b12b2b7220 */ /* 0x080fe20000410000 */
[-C--:B------:R-:W-:Y:S01]  /*3cd0*/  FMUL.FTZ R46, R46, R177.reuse ;  /* 0x000000b12e2e7220 */ /* 0x080fe20000410000 */
[-C--:B------:R-:W-:Y:S01]  /*3ce0*/  FMUL.FTZ R47, R47, R177.reuse ;  /* 0x000000b12f2f7220 */ /* 0x080fe20000410000 */
[-C--:B------:R-:W-:Y:S01]  /*3cf0*/  FMUL.FTZ R50, R50, R177.reuse ;  /* 0x000000b132327220 */ /* 0x080fe20000410000 */
[----:B------:R-:W2:Y:S01]  /*3d00*/  MUFU.EX2 R171, R171 ;  /* 0x000000ab00ab7308 */ /* 0x000ea20000000800 */
[----:B----4-:R-:W-:Y:S01]  /*3d10*/  FADD.FTZ R7, R167, R4 ;  /* 0x00000004a7077221 */ /* 0x010fe20000010000 */
[-C--:B------:R-:W-:Y:S01]  /*3d20*/  FMUL.FTZ R51, R51, R177.reuse ;  /* 0x000000b133337220 */ /* 0x080fe20000410000 */
[-C--:B------:R-:W-:Y:S01]  /*3d30*/  FMUL.FTZ R54, R54, R177.reuse ;  /* 0x000000b136367220 */ /* 0x080fe20000410000 */
[-C--:B------:R-:W-:Y:S01]  /*3d40*/  FMUL.FTZ R55, R55, R177.reuse ;  /* 0x000000b137377220 */ /* 0x080fe20000410000 */
[-C--:B------:R-:W-:Y:S01]  /*3d50*/  FMUL.FTZ R58, R58, R177.reuse ;  /* 0x000000b13a3a7220 */ /* 0x080fe20000410000 */
[-C--:B------:R-:W-:Y:S01]  /*3d60*/  FMUL.FTZ R59, R59, R177.reuse ;  /* 0x000000b13b3b7220 */ /* 0x080fe20000410000 */
[-C--:B------:R-:W-:Y:S01]  /*3d70*/  FMUL.FTZ R62, R62, R177.reuse ;  /* 0x000000b13e3e7220 */ /* 0x080fe20000410000 */
[----:B------:R-:W4:Y:S01]  /*3d80*/  MUFU.EX2 R204, R204 ;  /* 0x000000cc00cc7308 */ /* 0x000f220000000800 */
[----:B-1----:R-:W-:Y:S01]  /*3d90*/  FADD.FTZ R4, R202, R7 ;  /* 0x00000007ca047221 */ /* 0x002fe20000010000 */
[-C--:B------:R-:W-:Y:S01]  /*3da0*/  FMUL.FTZ R63, R63, R177.reuse ;  /* 0x000000b13f3f7220 */ /* 0x080fe20000410000 */
        /* <DEDUP_REMOVED lines=38> */
[C---:B----4-:R-:W-:Y:S01]  /*4010*/  FADD.FTZ R154, R153.reuse, R154 ;  /* 0x0000009a999a7221 */ /* 0x050fe20000010000 */
[----:B------:R-:W-:Y:S01]  /*4020*/  F2FP.F16.F32.PACK_AB R164, R153, R164 ;  /* 0x000000a499a4723e */ /* 0x000fe200000000ff */
[-C--:B------:R-:W-:Y:S01]  /*4030*/  FMUL.FTZ R123, R123, R177.reuse ;  /* 0x000000b17b7b7220 */ /* 0x080fe20000410000 */
[----:B------:R-:W-:Y:S01]  /*4040*/  F2FP.F16.F32.PACK_AB R153, R155, R184 ;  /* 0x000000b89b99723e */ /* 0x000fe200000000ff */
[----:B------:R-:W-:Y:S01]  /*4050*/  FADD.FTZ R5, R157, R154 ;  /* 0x0000009a9d057221 */ /* 0x000fe20000010000 */
        /* <DEDUP_REMOVED lines=17> */
[----:B------:R-:W-:Y:S01]  /*4170*/  FMUL.FTZ R151, R151, R177 ;  /* 0x000000b197977220 */ /* 0x000fe20000410000 */
[----:B------:R-:W2:Y:S01]  /*4180*/  MUFU.EX2 R161, R161 ;  /* 0x000000a100a17308 */ /* 0x000ea20000000800 */
[C---:B----4-:R-:W-:Y:S01]  /*4190*/  FADD.FTZ R154, R168.reuse, R5 ;  /* 0x00000005a89a7221 */ /* 0x050fe20000010000 */
[----:B------:R-:W-:-:S02]  /*41a0*/  F2FP.F16.F32.PACK_AB R166, R168, R157 ;  /* 0x0000009da8a6723e */ /* 0x000fc400000000ff */
[----:B------:R-:W-:Y:S02]  /*41b0*/  F2FP.F16.F32.PACK_AB R157, R192, R159 ;  /* 0x0000009fc09d723e */ /* 0x000fe400000000ff */
[----:B------:R-:W-:Y:S02]  /*41c0*/  F2FP.F16.F32.PACK_AB R159, R196, R163 ;  /* 0x000000a3c49f723e */ /* 0x000fe400000000ff */
[----:B------:R-:W4:Y:S01]  /*41d0*/  MUFU.EX2 R186, R186 ;  /* 0x000000ba00ba7308 */ /* 0x000f220000000800 */
[----:B-1----:R-:W-:Y:S01]  /*41e0*/  FADD.FTZ R7, R182, R7 ;  /* 0x00000007b6077221 */ /* 0x002fe20000010000 */
[----:B------:R-:W-:Y:S02]  /*41f0*/  F2FP.F16.F32.PACK_AB R163, R204, R171 ;  /* 0x000000abcca3723e */ /* 0x000fe400000000ff */
[----:B------:R-:W-:-:S04]  /*4200*/  F2FP.F16.F32.PACK_AB R155, R188, R181 ;  /* 0x000000b5bc9b723e */ /* 0x000fc800000000ff */
[----:B------:R-:W1:Y:S01]  /*4210*/  MUFU.EX2 R172, R172 ;  /* 0x000000ac00ac7308 */ /* 0x000e620000000800 */
[----:B--2---:R-:W-:-:S07]  /*4220*/  FADD.FTZ R5, R161, R154 ;  /* 0x0000009aa1057221 */ /* 0x004fce0000010000 */
[----:B------:R-:W2:Y:S01]  /*4230*/  MUFU.EX2 R187, R187 ;  /* 0x000000bb00bb7308 */ /* 0x000ea20000000800 */
[----:B----4-:R-:W-:-:S07]  /*4240*/  FADD.FTZ R4, R186, R7 ;  /* 0x00000007ba047221 */ /* 0x010fce0000010000 */
[----:B------:R-:W4:Y:S01]  /*4250*/  MUFU.EX2 R165, R165 ;  /* 0x000000a500a57308 */ /* 0x000f220000000800 */
[C---:B-1----:R-:W-:Y:S01]  /*4260*/  FADD.FTZ R154, R172.reuse, R5 ;  /* 0x00000005ac9a7221 */ /* 0x042fe20000010000 */
[----:B------:R-:W-:Y:S02]  /*4270*/  F2FP.F16.F32.PACK_AB R168, R172, R161 ;  /* 0x000000a1aca8723e */ /* 0x000fe400000000ff */
[----:B------:R-:W-:Y:S02]  /*4280*/  F2FP.F16.F32.PACK_AB R161, R202, R167 ;  /* 0x000000a7caa1723e */ /* 0x000fe400000000ff */
[----:B------:R-:W-:Y:S02]  /*4290*/  F2FP.F16.F32.PACK_AB R167, R182, R179 ;  /* 0x000000b3b6a7723e */ /* 0x000fe400000000ff */
[----:B------:R-:W1:Y:S01]  /*42a0*/  MUFU.EX2 R189, R189 ;  /* 0x000000bd00bd7308 */ /* 0x000e620000000800 */
[----:B--2---:R-:W-:-:S07]  /*42b0*/  FADD.FTZ R4, R187, R4 ;  /* 0x00000004bb047221 */ /* 0x004fce0000010000 */
[----:B------:R-:W2:Y:S01]  /*42c0*/  MUFU.EX2 R176, R176 ;  /* 0x000000b000b07308 */ /* 0x000ea20000000800 */
[----:B----4-:R-:W-:Y:S01]  /*42d0*/  FADD.FTZ R5, R165, R154 ;  /* 0x0000009aa5057221 */ /* 0x010fe20000010000 */
[----:B------:R-:W-:-:S06]  /*42e0*/  F2FP.F16.F32.PACK_AB R154, R9, R8 ;  /* 0x00000008099a723e */ /* 0x000fcc00000000ff */
[----:B------:R-:W4:Y:S01]  /*42f0*/  MUFU.EX2 R190, R190 ;  /* 0x000000be00be7308 */ /* 0x000f220000000800 */
[----:B-1----:R-:W-:-:S07]  /*4300*/  FADD.FTZ R7, R189, R4 ;  /* 0x00000004bd077221 */ /* 0x002fce0000010000 */
[----:B------:R-:W1:Y:S01]  /*4310*/  MUFU.EX2 R169, R169 ;  /* 0x000000a900a97308 */ /* 0x000e620000000800 */
[C---:B--2---:R-:W-:Y:S01]  /*4320*/  FADD.FTZ R158, R176.reuse, R5 ;  /* 0x00000005b09e7221 */ /* 0x044fe20000010000 */
[----:B------:R-:W-:Y:S02]  /*4330*/  F2FP.F16.F32.PACK_AB R170, R176, R165 ;  /* 0x000000a5b0aa723e */ /* 0x000fe400000000ff */
[----:B------:R-:W-:-:S04]  /*4340*/  F2FP.F16.F32.PACK_AB R165, R178, R175 ;  /* 0x000000afb2a5723e */ /* 0x000fc800000000ff */
[----:B------:R-:W2:Y:S01]  /*4350*/  MUFU.EX2 R185, R194 ;  /* 0x000000c200b97308 */ /* 0x000ea20000000800 */
[C---:B----4-:R-:W-:Y:S01]  /*4360*/  FADD.FTZ R4, R190.reuse, R7 ;  /* 0x00000007be047221 */ /* 0x050fe20000010000 */
[----:B------:R-:W-:-:S06]  /*4370*/  F2FP.F16.F32.PACK_AB R171, R190, R189 ;  /* 0x000000bdbeab723e */ /* 0x000fcc00000000ff */
[----:B------:R-:W4:Y:S01]  /*4380*/  MUFU.EX2 R180, R180 ;  /* 0x000000b400b47308 */ /* 0x000f220000000800 */
[----:B-1----:R-:W-:Y:S01]  /*4390*/  FADD.FTZ R5, R169, R158 ;  /* 0x0000009ea9057221 */ /* 0x002fe20000010000 */
[----:B------:R-:W-:-:S06]  /*43a0*/  F2FP.F16.F32.PACK_AB R158, R13, R10 ;  /* 0x0000000a0d9e723e */ /* 0x000fcc00000000ff */
[----:B------:R-:W1:Y:S01]  /*43b0*/  MUFU.EX2 R6, R195 ;  /* 0x000000c300067308 */ /* 0x000e620000000800 */
[----:B--2---:R-:W-:-:S07]  /*43c0*/  FADD.FTZ R7, R185, R4 ;  /* 0x00000004b9077221 */ /* 0x004fce0000010000 */
[----:B------:R-:W2:Y:S01]  /*43d0*/  MUFU.EX2 R198, R198 ;  /* 0x000000c600c67308 */ /* 0x000ea20000000800 */
[C---:B----4-:R-:W-:Y:S01]  /*43e0*/  FADD.FTZ R8, R180.reuse, R5 ;  /* 0x00000005b4087221 */ /* 0x050fe20000010000 */
[----:B------:R-:W-:Y:S02]  /*43f0*/  F2FP.F16.F32.PACK_AB R172, R180, R169 ;  /* 0x000000a9b4ac723e */ /* 0x000fe400000000ff */
[----:B------:R-:W-:Y:S01]  /*4400*/  F2FP.F16.F32.PACK_AB R169, R187, R186 ;  /* 0x000000babba9723e */ /* 0x000fe200000000ff */
[----:B------:R-:W-:-:S03]  /*4410*/  FADD.FTZ R5, R173, R8 ;  /* 0x00000008ad057221 */ /* 0x000fc60000010000 */
[----:B------:R-:W4:Y:S01]  /*4420*/  MUFU.EX2 R20, R197 ;  /* 0x000000c500147308 */ /* 0x000f220000000800 */
[----:B-1----:R-:W-:-:S07]  /*4430*/  FADD.FTZ R7, R6, R7 ;  /* 0x0000000706077221 */ /* 0x002fce0000010000 */
[----:B------:R-:W1:Y:S01]  /*4440*/  MUFU.EX2 R199, R199 ;  /* 0x000000c700c77308 */ /* 0x000e620000000800 */
[----:B--2---:R-:W-:Y:S01]  /*4450*/  FADD.FTZ R4, R198, R7 ;  /* 0x00000007c6047221 */ /* 0x004fe20000010000 */
[C---:B----4-:R-:W-:Y:S01]  /*4460*/  F2FP.F16.F32.PACK_AB R174, R20.reuse, R173 ;  /* 0x000000ad14ae723e */ /* 0x050fe200000000ff */
[----:B------:R-:W-:Y:S01]  /*4470*/  FADD.FTZ R5, R20, R5 ;  /* 0x0000000514057221 */ /* 0x000fe20000010000 */
[----:B------:R-:W-:Y:S01]  /*4480*/  F2FP.F16.F32.PACK_AB R173, R6, R185 ;  /* 0x000000b906ad723e */ /* 0x000fe200000000ff */
[C---:B-1----:R-:W-:Y:S01]  /*4490*/  FADD.FTZ R4, R199.reuse, R4 ;  /* 0x00000004c7047221 */ /* 0x042fe20000010000 */
[----:B------:R-:W-:Y:S01]  /*44a0*/  F2FP.F16.F32.PACK_AB R175, R199, R198 ;  /* 0x000000c6c7af723e */ /* 0x000fe200000000ff */
[----:B---3--:R-:W-:Y:S06]  /*44b0*/  @!P0 BRA `(.L_x_24) ;  /* 0x0000000000048947 */ /* 0x008fec0003800000 */
[----:B------:R-:W-:Y:S01]  /*44c0*/  BPT.TRAP 0x1 ;  /* 0x000000040000795c */ /* 0x000fe20000300000 */
.L_x_24:
[----:B------:R-:W-:-:S04]  /*44d0*/  IMAD.U32 R6, RZ, RZ, UR24 ;  /* 0x00000018ff067e24 */ /* 0x000fc8000f8e00ff */
[----:B------:R1:W2:Y:S01]  /*44e0*/  SYNCS.PHASECHK.TRANS64.TRYWAIT P3, [UR23+0x22850], R6 ;  /* 0x02285006ff0075a7 */ /* 0x0002a20008060157 */
[----:B------:R-:W-:Y:S05]  /*44f0*/  @!P0 BRA `(.L_x_25) ;  /* 0x0000000000048947 */ /* 0x000fea0003800000 */
[----:B------:R-:W-:Y:S01]  /*4500*/  BPT.TRAP 0x1 ;  /* 0x000000040000795c */ /* 0x000fe20000300000 */
.L_x_25:
[----:B--2---:R-:W-:Y:S05]  /*4510*/  @P3 BRA `(.L_x_26) ;  /* 0x00000000000c3947 */ /* 0x004fea0003800000 */
[----:B-1----:R-:W-:-:S04]  /*4520*/  IMAD.U32 R6, RZ, RZ, UR24 ;  /* 0x00000018ff067e24 */ /* 0x002fc8000f8e00ff */
[----:B------:R-:W1:Y:S02]  /*4530*/  SYNCS.PHASECHK.TRANS64.TRYWAIT P3, [UR23+0x22850], R6 ;  /* 0x02285006ff0075a7 */ /* 0x000e640008060157 */
[----:B-1----:R-:W-:Y:S05]  /*4540*/  @!P3 BRA `(.L_x_27) ;  /* 0x0000004800c4b947 */ /* 0x002fea0003800000 */
.L_x_26:
[----:B-1----:R-:W-:Y:S01]  /*4550*/  VIADD R6, R18, 0x8 ;  /* 0x0000000812067836 */ /* 0x002fe20000000000 */
[----:B------:R-:W-:Y:S01]  /*4560*/  UIMAD UR11, UR39, 0xc00, UR21 ;  /* 0x00000c00270b78a4 */ /* 0x000fe2000f8e0215 */
[----:B------:R-:W-:Y:S01]  /*4570*/  @!P1 VIADD R183, R183, 0x22860 ;  /* 0x00022860b7b79836 */ /* 0x000fe20000000000 */
[----:B------:R-:W-:Y:S01]  /*4580*/  UMOV UR7, 0x40000040 ;  /* 0x4000004000077882 */ /* 0x000fe20000000000 */
[----:B------:R-:W-:Y:S01]  /*4590*/  MOV R20, R3 ;  /* 0x0000000300147202 */ /* 0x000fe20000000f00 */
[----:B------:R3:W-:Y:S01]  /*45a0*/  BAR.SYNC.DEFER_BLOCKING R6, 0x100 ;  /* 0x000400060000751d */ /* 0x0007e20000010000 */
[----:B------:R-:W-:Y:S01]  /*45b0*/  IMAD.MOV.U32 R7, RZ, RZ, R0 ;  /* 0x000000ffff077224 */ /* 0x000fe200078e0000 */
[----:B------:R-:W-:-:S04]  /*45c0*/  @!P1 PRMT R183, RZ, 0x654, R183 ;  /* 0x00000654ffb79816 */ /* 0x000fc800000000b7 */
[----:B------:R-:W-:Y:S01]  /*45d0*/  UMOV UR6, UR11 ;  /* 0x0000000b00067c82 */ /* 0x000fe20008000000 */
[----:B------:R-:W-:-:S06]  /*45e0*/  WARPGROUP.ARRIVE ;  /* 0x00000000000079c5 */ /* 0x000fcc0000000000 */
        /* <DEDUP_REMOVED lines=33> */
[----:B------:R-:W-:Y:S05]  /*4800*/  @P2 BRA `(.L_x_28) ;  /* 0xffffffe000c42947 */ /* 0x000fea000383ffff */
.L_x_19:
[----:B---34-:R-:W3:Y:S01]  /*4810*/  SHFL.BFLY PT, R6, R5, 0x2, 0x1f ;  /* 0x0c401f0005067f89 */ /* 0x018ee200000e0000 */
[C---:B------:R-:W-:Y:S01]  /*4820*/  IADD3 R11, P0, R16.reuse, 0x20, RZ ;  /* 0x00000020100b7810 */ /* 0x040fe20007f1e0ff */
[----:B------:R-:W-:Y:S01]  /*4830*/  UIADD3 UR34, -UR37, URZ, URZ ;  /* 0x0000003f25227290 */ /* 0x000fe2000fffe13f */
[C---:B------:R-:W-:Y:S01]  /*4840*/  IADD3 R165, P3, R16.reuse, 0x4000, RZ ;  /* 0x0000400010a57810 */ /* 0x040fe20007f7e0ff */
[----:B-12---:R-:W1:Y:S01]  /*4850*/  SHFL.BFLY PT, R7, R4, 0x2, 0x1f ;  /* 0x0c401f0004077f89 */ /* 0x006e6200000e0000 */
[----:B------:R-:W-:Y:S01]  /*4860*/  LOP3.LUT R9, R11, 0x380, RZ, 0xc0, !PT ;  /* 0x000003800b097812 */ /* 0x000fe200078ec0ff */
[----:B------:R-:W-:Y:S01]  /*4870*/  ULDC UR4, c[0x0][0xda8] ;  /* 0x00036a0000047ab9 */ /* 0x000fe20000000800 */
[----:B------:R-:W-:Y:S01]  /*4880*/  LOP3.LUT R164, R165, 0x380, RZ, 0xc0, !PT ;  /* 0x00000380a5a47812 */ /* 0x000fe200078ec0ff */
[----:B------:R-:W-:Y:S01]  /*4890*/  UIADD3 UR35, -UR36, URZ, URZ ;  /* 0x0000003f24237290 */ /* 0x000fe2000fffe13f */
[----:B------:R-:W-:Y:S01]  /*48a0*/  IADD3 R13, P4, R16, 0x60, RZ ;  /* 0x00000060100d7810 */ /* 0x000fe20007f9e0ff */
[----:B------:R-:W-:Y:S01]  /*48b0*/  UIMAD UR34, UR4, UR34, UR44 ;  /* 0x00000022042272a4 */ /* 0x000fe2000f8e022c */
[----:B------:R-:W-:Y:S01]  /*48c0*/  SHF.R.U64 R164, R164, 0x3, RZ ;  /* 0x00000003a4a47819 */ /* 0x000fe200000012ff */
[----:B------:R-:W-:Y:S01]  /*48d0*/  ULDC.64 UR8, c[0x0][0xb70] ;  /* 0x0002dc0000087ab9 */ /* 0x000fe20000000a00 */
[----:B------:R-:W-:Y:S01]  /*48e0*/  IADD3 R163, P1, R16, 0x40, RZ ;  /* 0x0000004010a37810 */ /* 0x000fe20007f3e0ff */
[----:B------:R-:W-:Y:S01]  /*48f0*/  ULDC UR4, c[0x0][0xdb4] ;  /* 0x00036d0000047ab9 */ /* 0x000fe20000000800 */
[----:B------:R-:W-:Y:S01]  /*4900*/  LOP3.LUT R164, R164, R165, RZ, 0x3c, !PT ;  /* 0x000000a5a4a47212 */ /* 0x000fe200078e3cff */
[----:B------:R-:W-:Y:S01]  /*4910*/  IMAD.X R165, RZ, RZ, R17, P3 ;  /* 0x000000ffffa57224 */ /* 0x000fe200018e0611 */
[----:B------:R-:W-:Y:S01]  /*4920*/  IADD3 R177, P3, R16, 0x8060, RZ ;  /* 0x0000806010b17810 */ /* 0x000fe20007f7e0ff */
[----:B------:R-:W-:Y:S01]  /*4930*/  UIMAD UR35, UR4, UR35, UR37 ;  /* 0x00000023042372a4 */ /* 0x000fe2000f8e0225 */
[----:B------:R-:W-:Y:S01]  /*4940*/  LOP3.LUT R162, R163, 0x380, RZ, 0xc0, !PT ;  /* 0x00000380a3a27812 */ /* 0x000fe200078ec0ff */
[----:B------:R-:W-:Y:S01]  /*4950*/  USHF.L.U32 UR34, UR34, 0x7, URZ ;  /* 0x0000000722227899 */ /* 0x000fe2000800063f */
[----:B------:R-:W-:Y:S01]  /*4960*/  LOP3.LUT R176, R177, 0x380, RZ, 0xc0, !PT ;  /* 0x00000380b1b07812 */ /* 0x000fe200078ec0ff */
[----:B------:R-:W-:Y:S01]  /*4970*/  USHF.R.S32.HI UR4, URZ, 0x1f, UR35 ;  /* 0x0000001f3f047899 */ /* 0x000fe20008011423 */
[----:B------:R-:W-:Y:S01]  /*4980*/  SHF.R.U64 R162, R162, 0x3, RZ ;  /* 0x00000003a2a27819 */ /* 0x000fe200000012ff */
[----:B---3--:R-:W-:Y:S01]  /*4990*/  FADD.FTZ R6, R6, R5 ;  /* 0x0000000506067221 */ /* 0x008fe20000010000 */
[----:B------:R-:W-:Y:S01]  /*49a0*/  LOP3.LUT R5, R13, 0x380, RZ, 0xc0, !PT ;  /* 0x000003800d057812 */ /* 0x000fe200078ec0ff */
[----:B------:R-:W-:Y:S01]  /*49b0*/  UIMAD UR6, UR4, UR8, URZ ;  /* 0x00000008040672a4 */ /* 0x000fe2000f8e023f */
[----:B------:R-:W-:Y:S01]  /*49c0*/  SHF.R.U64 R176, R176, 0x3, RZ ;  /* 0x00000003b0b07819 */ /* 0x000fe200000012ff */
[----:B-1----:R-:W-:Y:S01]  /*49d0*/  FADD.FTZ R7, R7, R4 ;  /* 0x0000000407077221 */ /* 0x002fe20000010000 */
[----:B------:R-:W1:Y:S01]  /*49e0*/  SHFL.BFLY PT, R169, R6, 0x1, 0x1f ;  /* 0x0c201f0006a97f89 */ /* 0x000e6200000e0000 */
[----:B------:R-:W-:Y:S01]  /*49f0*/  SHF.R.U64 R4, R9, 0x3, RZ ;  /* 0x0000000309047819 */ /* 0x000fe200000012ff */
[----:B------:R-:W-:Y:S01]  /*4a00*/  UIMAD.WIDE.U32 UR4, UR35, UR8, URZ ;  /* 0x00000008230472a5 */ /* 0x000fe2000f8e003f */
[----:B------:R-:W-:Y:S01]  /*4a10*/  IADD3 R9, P6, R16, 0x4020, RZ ;  /* 0x0000402010097810 */ /* 0x000fe20007fde0ff */
[----:B------:R-:W2:Y:S01]  /*4a20*/  SHFL.BFLY PT, R8, R7, 0x1, 0x1f ;  /* 0x0c201f0007087f89 */ /* 0x000ea200000e0000 */
[----:B------:R-:W-:Y:S01]  /*4a30*/  LOP3.LUT R4, R4, R11, RZ, 0x3c, !PT ;  /* 0x0000000b04047212 */ /* 0x000fe200078e3cff */
[----:B------:R-:W-:Y:S01]  /*4a40*/  ULDC UR7, c[0x0][0xa88] ;  /* 0x0002a20000077ab9 */ /* 0x000fe20000000800 */
[----:B------:R-:W-:Y:S01]  /*4a50*/  IADD3 R11, P2, R16, 0x4060, RZ ;  /* 0x00004060100b7810 */ /* 0x000fe20007f5e0ff */
[----:B------:R-:W-:Y:S01]  /*4a60*/  UIMAD UR6, UR35, UR9, UR6 ;  /* 0x00000009230672a4 */ /* 0x000fe2000f8e0206 */
[----:B------:R-:W-:Y:S01]  /*4a70*/  LOP3.LUT R176, R176, R177, RZ, 0x3c, !PT ;  /* 0x000000b1b0b07212 */ /* 0x000fe200078e3cff */
[----:B------:R-:W-:Y:S01]  /*4a80*/  IMAD.X R177, RZ, RZ, R17, P3 ;  /* 0x000000ffffb17224 */ /* 0x000fe200018e0611 */
[----:B------:R-:W-:-:S02]  /*4a90*/  LOP3.LUT R10, R11, 0x380, RZ, 0xc0, !PT ;  /* 0x000003800b0a7812 */ /* 0x000fc400078ec0ff */
[----:B------:R-:W-:Y:S01]  /*4aa0*/  LOP3.LUT R162, R162, R163, RZ, 0x3c, !PT ;  /* 0x000000a3a2a27212 */ /* 0x000fe200078e3cff */
[--C-:B------:R-:W-:Y:S01]  /*4ab0*/  IMAD.X R163, RZ, RZ, R17.reuse, P1 ;  /* 0x000000ffffa37224 */ /* 0x100fe200008e0611 */
[----:B------:R-:W-:Y:S02]  /*4ac0*/  SHF.R.U64 R10, R10, 0x3, RZ ;  /* 0x000000030a0a7819 */ /* 0x000fe400000012ff */
[----:B------:R-:W-:Y:S02]  /*4ad0*/  IADD3 R159, P5, R16, 0x4040, RZ ;  /* 0x00004040109f7810 */ /* 0x000fe40007fbe0ff */
[----:B------:R-:W-:Y:S01]  /*4ae0*/  LOP3.LUT R10, R10, R11, RZ, 0x3c, !PT ;  /* 0x0000000b0a0a7212 */ /* 0x000fe200078e3cff */
[----:B------:R-:W-:Y:S01]  /*4af0*/  IMAD.X R11, RZ, RZ, R17, P2 ;  /* 0x000000ffff0b7224 */ /* 0x000fe200010e0611 */
[----:B------:R-:W-:Y:S02]  /*4b00*/  IADD3 R173, P2, R16, 0xc040, RZ ;  /* 0x0000c04010ad7810 */ /* 0x000fe40007f5e0ff */
[----:B------:R-:W-:Y:S01]  /*4b10*/  MOV R162, R162 ;  /* 0x000000a200a27202 */ /* 0x000fe20000000f00 */
[----:B-1----:R-:W-:Y:S01]  /*4b20*/  FADD.FTZ R169, R6, R169 ;  /* 0x000000a906a97221 */ /* 0x002fe20000010000 */
[----:B------:R-:W-:Y:S01]  /*4b30*/  SHF.R.U64 R6, R5, 0x3, RZ ;  /* 0x0000000305067819 */ /* 0x000fe200000012ff */
[--C-:B------:R-:W-:Y:S01]  /*4b40*/  IMAD.X R5, RZ, RZ, R17.reuse, P0 ;  /* 0x000000ffff057224 */ /* 0x100fe200000e0611 */
[----:B------:R-:W-:Y:S01]  /*4b50*/  LOP3.LUT R172, R173, 0x380, RZ, 0xc0, !PT ;  /* 0x00000380adac7812 */ /* 0x000fe200078ec0ff */
[----:B--2---:R-:W-:Y:S01]  /*4b60*/  FADD.FTZ R167, R7, R8 ;  /* 0x0000000807a77221 */ /* 0x004fe20000010000 */
[----:B------:R-:W-:Y:S01]  /*4b70*/  LOP3.LUT R8, R9, 0x380, RZ, 0xc0, !PT ;  /* 0x0000038009087812 */ /* 0x000fe200078ec0ff */
[----:B------:R-:W-:Y:S01]  /*4b80*/  IMAD.X R7, RZ, RZ, R17, P4 ;  /* 0x000000ffff077224 */ /* 0x000fe200020e0611 */
[----:B------:R-:W-:-:S02]  /*4b90*/  LOP3.LUT R6, R6, R13, RZ, 0x3c, !PT ;  /* 0x0000000d06067212 */ /* 0x000fc400078e3cff */
[----:B------:R-:W-:Y:S02]  /*4ba0*/  SHF.R.U64 R172, R172, 0x3, RZ ;  /* 0x00000003acac7819 */ /* 0x000fe400000012ff */
[----:B------:R-:W-:Y:S01]  /*4bb0*/  IADD3 R13, P0, R16, 0x8000, RZ ;  /* 0x00008000100d7810 */ /* 0x000fe20007f1e0ff */
[----:B------:R1:W-:Y:S06]  /*4bc0*/  BAR.ARV R12, 0x100 ;  /* 0x0004000c0000751d */ /* 0x0003ec0000002000 */
[----:B------:R-:W-:Y:S02]  /*4bd0*/  SHF.R.U64 R8, R8, 0x3, RZ ;  /* 0x0000000308087819 */ /* 0x000fe400000012ff */
[----:B------:R-:W-:Y:S01]  /*4be0*/  FSETP.NE.FTZ.AND P3, PT, R169, RZ, PT ;  /* 0x000000ffa900720b */ /* 0x000fe20003f75000 */
[----:B------:R-:W-:Y:S06]  /*4bf0*/  BAR.ARV 0x8, 0x120 ;  /* 0x0204800000007b1d */ /* 0x000fec0000002000 */
[----:B------:R-:W-:Y:S01]  /*4c00*/  LOP3.LUT R172, R172, R173, RZ, 0x3c, !PT ;  /* 0x000000adacac7212 */ /* 0x000fe200078e3cff */
[--C-:B------:R-:W-:Y:S01]  /*4c10*/  IMAD.X R173, RZ, RZ, R17.reuse, P2 ;  /* 0x000000ffffad7224 */ /* 0x100fe200010e0611 */
[----:B-1----:R-:W-:Y:S01]  /*4c20*/  LOP3.LUT R12, R13, 0x380, RZ, 0xc0, !PT ;  /* 0x000003800d0c7812 */ /* 0x002fe200078ec0ff */
[----:B------:R-:W-:Y:S01]  /*4c30*/  BAR.SYNC.DEFER_BLOCKING 0x1, 0x100 ;  /* 0x0044000000007b1d */ /* 0x000fe20000010000 */
[----:B------:R-:W-:Y:S01]  /*4c40*/  LOP3.LUT R8, R8, R9, RZ, 0x3c, !PT ;  /* 0x0000000908087212 */ /* 0x000fe200078e3cff */
[----:B------:R-:W-:Y:S01]  /*4c50*/  IMAD.X R9, RZ, RZ, R17, P6 ;  /* 0x000000ffff097224 */ /* 0x000fe200030e0611 */
[----:B------:R-:W-:-:S02]  /*4c60*/  FSETP.NE.FTZ.AND P2, PT, R167, RZ, PT ;  /* 0x000000ffa700720b */ /* 0x000fc40003f55000 */
[----:B------:R-:W-:Y:S02]  /*4c70*/  IADD3 R155, P6, R16, 0xc000, RZ ;  /* 0x0000c000109b7810 */ /* 0x000fe40007fde0ff */
[----:B------:R-:W-:Y:S02]  /*4c80*/  SHF.R.U64 R12, R12, 0x3, RZ ;  /* 0x000000030c0c7819 */ /* 0x000fe400000012ff */
[----:B------:R-:W-:Y:S01]  /*4c90*/  MOV R161, R4 ;  /* 0x0000000400a17202 */ /* 0x000fe20000000f00 */
[----:B------:R-:W-:Y:S01]  /*4ca0*/  IMAD.MOV.U32 R4, RZ, RZ, RZ ;  /* 0x000000ffff047224 */ /* 0x000fe200078e00ff */
[----:B------:R-:W-:Y:S02]  /*4cb0*/  LOP3.LUT R154, R155, 0x380, RZ, 0xc0, !PT ;  /* 0x000003809b9a7812 */ /* 0x000fe400078ec0ff */
[----:B------:R-:W-:Y:S01]  /*4cc0*/  MOV R163, R6 ;  /* 0x0000000600a37202 */ /* 0x000fe20000000f00 */
[----:B------:R-:W-:Y:S01]  /*4cd0*/  IMAD.MOV.U32 R6, RZ, RZ, RZ ;  /* 0x000000ffff067224 */ /* 0x000fe200078e00ff */
[----:B------:R-:W-:Y:S01]  /*4ce0*/  IADD3 R21, P1, R16, 0x8020, RZ ;  /* 0x0000802010157810 */ /* 0x000fe20007f3e0ff */
[----:B------:R-:W1:Y:S01]  /*4cf0*/  @P3 MUFU.RCP R4, R169 ;  /* 0x000000a900043308 */ /* 0x000e620000001000 */
[----:B------:R-:W-:-:S02]  /*4d00*/  LOP3.LUT R12, R12, R13, RZ, 0x3c, !PT ;  /* 0x0000000d0c0c7212 */ /* 0x000fc400078e3cff */
[----:B------:R-:W-:Y:S02]  /*4d10*/  IADD3.X R13, RZ, R17, RZ, P0, !PT ;  /* 0x00000011ff0d7210 */ /* 0x000fe400007fe4ff */
[----:B------:R-:W-:Y:S02]  /*4d20*/  IADD3 R171, P0, R16, 0xc060, RZ ;  /* 0x0000c06010ab7810 */ /* 0x000fe40007f1e0ff */
[----:B------:R-:W-:Y:S01]  /*4d30*/  LOP3.LUT R158, R159, 0x380, RZ, 0xc0, !PT ;  /* 0x000003809f9e7812 */ /* 0x000fe200078ec0ff */
[----:B------:R-:W2:Y:S01]  /*4d40*/  @P2 MUFU.RCP R6, R167 ;  /* 0x000000a700062308 */ /* 0x000ea20000001000 */
[----:B------:R-:W-:Y:S02]  /*4d50*/  SHF.R.U64 R154, R154, 0x3, RZ ;  /* 0x000000039a9a7819 */ /* 0x000fe400000012ff */
[----:B------:R-:W-:Y:S02]  /*4d60*/  LOP3.LUT R20, R21, 0x380, RZ, 0xc0, !PT ;  /* 0x0000038015147812 */ /* 0x000fe400078ec0ff */
[----:B------:R-:W-:-:S02]  /*4d70*/  LOP3.LUT R15, R16, 0x380, RZ, 0xc0, !PT ;  /* 0x00000380100f7812 */ /* 0x000fc400078ec0ff */
[----:B------:R-:W-:Y:S01]  /*4d80*/  LOP3.LUT R170, R171, 0x380, RZ, 0xc0, !PT ;  /* 0x00000380abaa7812 */ /* 0x000fe200078ec0ff */
[----:B------:R-:W3:Y:S01]  /*4d90*/  @P3 MUFU.LG2 R169, R169 ;  /* 0x000000a900a93308 */ /* 0x000ee20000000c00 */
[----:B------:R-:W-:Y:S01]  /*4da0*/  SHF.R.U64 R158, R158, 0x3, RZ ;  /* 0x000000039e9e7819 */ /* 0x000fe200000012ff */
[-C--:B-1----:R-:W-:Y:S01]  /*4db0*/  FMUL.FTZ R168, R32, R4.reuse ;  /* 0x0000000420a87220 */ /* 0x082fe20000410000 */
[----:B------:R-:W-:Y:S01]  /*4dc0*/  LOP3.LUT R154, R154, R155, RZ, 0x3c, !PT ;  /* 0x0000009b9a9a7212 */ /* 0x000fe200078e3cff */
[--C-:B------:R-:W-:Y:S01]  /*4dd0*/  IMAD.X R155, RZ, RZ, R17.reuse, P6 ;  /* 0x000000ffff9b7224 */ /* 0x100fe200030e0611 */
[----:B------:R-:W-:Y:S01]  /*4de0*/  SHF.R.U64 R20, R20, 0x3, RZ ;  /* 0x0000000314147819 */ /* 0x000fe200000012ff */
[-C--:B------:R-:W-:Y:S01]  /*4df0*/  FMUL.FTZ R7, R37, R4.reuse ;  /* 0x0000000425077220 */ /* 0x080fe20000410000 */
[----:B------:R-:W-:Y:S01]  /*4e00*/  SHF.R.U64 R15, R15, 0x3, RZ ;  /* 0x000000030f0f7819 */ /* 0x000fe200000012ff */
[----:B------:R-:W1:Y:S01]  /*4e10*/  @P2 MUFU.LG2 R167, R167 ;  /* 0x000000a700a72308 */ /* 0x000e620000000c00 */
[----:B------:R-:W-:Y:S01]  /*4e20*/  SHF.R.U64 R170, R170, 0x3, RZ ;  /* 0x00000003aaaa7819 */ /* 0x000fe200000012ff */
[----:B------:R-:W-:Y:S01]  /*4e30*/  FMUL.FTZ R166, R36, R4 ;  /* 0x0000000424a67220 */ /* 0x000fe20000410000 */
[----:B------:R-:W-:Y:S01]  /*4e40*/  LOP3.LUT R158, R158, R159, RZ, 0x3c, !PT ;  /* 0x0000009f9e9e7212 */ /* 0x000fe200078e3cff */
[--C-:B------:R-:W-:Y:S01]  /*4e50*/  IMAD.X R159, RZ, RZ, R17.reuse, P5 ;  /* 0x000000ffff9f7224 */ /* 0x100fe200028e0611 */
[----:B------:R-:W-:Y:S01]  /*4e60*/  LOP3.LUT R20, R20, R21, RZ, 0x3c, !PT ;  /* 0x0000001514147212 */ /* 0x000fe200078e3cff */
[--C-:B------:R-:W-:Y:S01]  /*4e70*/  IMAD.X R21, RZ, RZ, R17.reuse, P1 ;  /* 0x000000ffff157224 */ /* 0x100fe200008e0611 */
[----:B------:R-:W-:Y:S01]  /*4e80*/  LOP3.LUT R14, R15, R16, RZ, 0x3c, !PT ;  /* 0x000000100f0e7212 */ /* 0x000fe200078e3cff */
[----:B------:R-:W-:Y:S01]  /*4e90*/  IMAD.MOV.U32 R15, RZ, RZ, R17 ;  /* 0x000000ffff0f7224 */ /* 0x000fe200078e0011 */
[----:B------:R-:W-:Y:S01]  /*4ea0*/  MOV R155, R154 ;  /* 0x0000009a009b7202 */ /* 0x000fe20000000f00 */
[----:B------:R-:W-:Y:S01]  /*4eb0*/  VIADD R154, R200, UR34 ;  /* 0x00000022c89a7c36 */ /* 0x000fe20008000000 */
[----:B------:R-:W-:Y:S01]  /*4ec0*/  LOP3.LUT R170, R170, R171, RZ, 0x3c, !PT ;  /* 0x000000abaaaa7212 */ /* 0x000fe200078e3cff */
[----:B------:R-:W-:Y:S01]  /*4ed0*/  FMUL.FTZ R25, R25, R4 ;  /* 0x0000000419197220 */ /* 0x000fe20000410000 */
[----:B------:R-:W-:Y:S01]  /*4ee0*/  IADD3.X R171, RZ, R17, RZ, P0, !PT ;  /* 0x00000011ffab7210 */ /* 0x000fe200007fe4ff */
[----:B------:R-:W-:Y:S01]  /*4ef0*/  VIADD R5, R154, 0x8 ;  /* 0x000000089a057836 */ /* 0x000fe20000000000 */
[----:B------:R-:W-:Y:S01]  /*4f00*/  MOV R158, R158 ;  /* 0x0000009e009e7202 */ /* 0x000fe20000000f00 */
[----:B------:R-:W-:Y:S01]  /*4f10*/  FMUL.FTZ R24, R24, R4 ;  /* 0x0000000418187220 */ /* 0x000fe20000410000 */
        /* <DEDUP_REMOVED lines=11> */
[-C--:B------:R-:W-:Y:S01]  /*4fd0*/  FMUL.FTZ R170, R28, R4.reuse ;  /* 0x000000041caa7220 */ /* 0x080fe20000410000 */
[----:B------:R-:W-:Y:S01]  /*4fe0*/  LOP3.LUT P0, RZ, R2, 0x3, RZ, 0xc0, !PT ;  /* 0x0000000302ff7812 */ /* 0x000fe2000780c0ff */
[----:B------:R-:W-:Y:S01]  /*4ff0*/  FMUL.FTZ R8, R41, R4 ;  /* 0x0000000429087220 */ /* 0x000fe20000410000 */
[----:B------:R-:W-:Y:S01]  /*5000*/  MOV R160, R12 ;  /* 0x0000000c00a07202 */ /* 0x000fe20000000f00 */
[-C--:B------:R-:W-:Y:S01]  /*5010*/  FMUL.FTZ R11, R44, R4.reuse ;  /* 0x000000042c0b7220 */ /* 0x080fe20000410000 */
        /* <DEDUP_REMOVED lines=50> */
[----:B------:R-:W-:Y:S01]  /*5340*/  FMUL.FTZ R148, R148, R4 ;  /* 0x0000000494947220 */ /* 0x000fe20000410000 */
[----:B------:R-:W-:Y:S01]  /*5350*/  IMAD.U32 R40, RZ, RZ, UR10 ;  /* 0x0000000aff287e24 */ /* 0x000fe2000f8e00ff */
[----:B------:R-:W-:Y:S01]  /*5360*/  ISETP.GE.OR P1, PT, R5, UR7, P0 ;  /* 0x0000000705007c0c */ /* 0x000fe20008726670 */
[----:B------:R-:W-:-:S02]  /*5370*/  IMAD.U32 R4, RZ, RZ, UR4 ;  /* 0x00000004ff047e24 */ /* 0x000fc4000f8e00ff */
[-C--:B--2---:R-:W-:Y:S01]  /*5380*/  FMUL.FTZ R43, R43, R6.reuse ;  /* 0x000000062b2b7220 */ /* 0x084fe20000410000 */
[-C--:B------:R-:W-:Y:S01]  /*5390*/  FMUL.FTZ R42, R42, R6.reuse ;  /* 0x000000062a2a7220 */ /* 0x080fe20000410000 */
[----:B------:R-:W-:Y:S01]  /*53a0*/  MOV R5, UR5 ;  /* 0x0000000500057c02 */ /* 0x000fe20008000f00 */
[----:B------:R-:W-:Y:S01]  /*53b0*/  @P3 FMUL.FTZ R5, R40, 0.69314718246459960938 ;  /* 0x3f31721828053820 */ /* 0x000fe20000410000 */
[----:B------:R-:W-:Y:S02]  /*53c0*/  IMAD.MOV.U32 R40, RZ, RZ, R4 ;  /* 0x000000ffff287224 */ /* 0x000fe400078e0004 */
[-C--:B------:R-:W-:Y:S01]  /*53d0*/  FMUL.FTZ R27, R27, R6.reuse ;  /* 0x000000061b1b7220 */ /* 0x080fe20000410000 */
[----:B------:R-:W-:Y:S01]  /*53e0*/  FMUL.FTZ R64, R26, R6 ;  /* 0x000000061a407220 */ /* 0x000fe20000410000 */
[----:B------:R-:W-:Y:S01]  /*53f0*/  F2FP.F16.F32.PACK_AB R4, R9, R168 ;  /* 0x000000a80904723e */ /* 0x000fe200000000ff */
[-C--:B------:R-:W-:Y:S01]  /*5400*/  FMUL.FTZ R31, R31, R6.reuse ;  /* 0x000000061f1f7220 */ /* 0x080fe20000410000 */
[----:B------:R-:W-:Y:S01]  /*5410*/  IADD3 R153, P4, R16, 0x8040, RZ ;  /* 0x0000804010997810 */ /* 0x000fe20007f9e0ff */
[----:B------:R-:W-:Y:S01]  /*5420*/  FMUL.FTZ R72, R30, R6 ;  /* 0x000000061e487220 */ /* 0x000fe20000410000 */
[----:B---3--:R-:W-:Y:S01]  /*5430*/  @P3 FMUL.FTZ R26, R169, 0.69314718246459960938 ;  /* 0x3f317218a91a3820 */ /* 0x008fe20000410000 */
[----:B------:R-:W-:Y:S01]  /*5440*/  F2FP.F16.F32.PACK_AB R9, R43, R42 ;  /* 0x0000002a2b09723e */ /* 0x000fe200000000ff */
[----:B------:R-:W-:Y:S01]  /*5450*/  IMAD.MOV.U32 R48, RZ, RZ, -0x800000 ;  /* 0xff800000ff307424 */ /* 0x000fe200078e00ff */
[----:B------:R-:W2:Y:S01]  /*5460*/  LDC.64 R42, c[0x0][0xb78] ;  /* 0x0002de00ff2a7b82 */ /* 0x000ea20000000a00 */
[----:B------:R-:W-:Y:S01]  /*5470*/  IADD3 R175, P5, R16, 0xc020, RZ ;  /* 0x0000c02010af7810 */ /* 0x000fe20007fbe0ff */
[----:B------:R-:W-:Y:S01]  /*5480*/  IMAD.U32 R49, RZ, RZ, UR10 ;  /* 0x0000000aff317e24 */ /* 0x000fe2000f8e00ff */
[----:B------:R-:W-:Y:S01]  /*5490*/  F2FP.F16.F32.PACK_AB R24, R25, R24 ;  /* 0x000000181918723e */ /* 0x000fe200000000ff */
[-C--:B------:R-:W-:Y:S01]  /*54a0*/  FMUL.FTZ R35, R35, R6.reuse ;  /* 0x0000000623237220 */ /* 0x080fe20000410000 */
[----:B------:R-:W-:Y:S01]  /*54b0*/  LOP3.LUT R152, R153, 0x380, RZ, 0xc0, !PT ;  /* 0x0000038099987812 */ /* 0x000fe200078ec0ff */
[-C--:B------:R-:W-:Y:S01]  /*54c0*/  FMUL.FTZ R34, R34, R6.reuse ;  /* 0x0000000622227220 */ /* 0x080fe20000410000 */
[-C--:B------:R-:W-:Y:S01]  /*54d0*/  FMUL.FTZ R39, R39, R6.reuse ;  /* 0x0000000627277220 */ /* 0x080fe20000410000 */
[----:B------:R-:W-:Y:S01]  /*54e0*/  FMUL.FTZ R38, R38, R6 ;  /* 0x0000000626267220 */ /* 0x000fe20000410000 */
[----:B------:R-:W-:Y:S01]  /*54f0*/  @P3 FFMA.FTZ R48, R5, R0, R26 ;  /* 0x0000000005303223 */ /* 0x000fe2000001001a */
[----:B------:R-:W-:Y:S01]  /*5500*/  F2FP.F16.F32.PACK_AB R25, R27, R64 ;  /* 0x000000401b19723e */ /* 0x000fe200000000ff */
[-C--:B------:R-:W-:Y:S01]  /*5510*/  FMUL.FTZ R47, R47, R6.reuse ;  /* 0x000000062f2f7220 */ /* 0x080fe20000410000 */
[----:B------:R-:W-:Y:S01]  /*5520*/  FMUL.FTZ R46, R46, R6 ;  /* 0x000000062e2e7220 */ /* 0x000fe20000410000 */
[----:B------:R-:W-:Y:S01]  /*5530*/  F2FP.F16.F32.PACK_AB R26, R29, R170 ;  /* 0x000000aa1d1a723e */ /* 0x000fe200000000ff */
[----:B------:R-:W-:Y:S01]  /*5540*/  FMUL.FTZ R51, R51, R6 ;  /* 0x0000000633337220 */ /* 0x000fe20000410000 */
[----:B------:R-:W-:Y:S01]  /*5550*/  F2FP.F16.F32.PACK_AB R27, R31, R72 ;  /* 0x000000481f1b723e */ /* 0x000fe200000000ff */
[-C--:B------:R-:W-:Y:S01]  /*5560*/  FMUL.FTZ R50, R50, R6.reuse ;  /* 0x0000000632327220 */ /* 0x080fe20000410000 */
[-C--:B------:R-:W-:Y:S01]  /*5570*/  FMUL.FTZ R55, R55, R6.reuse ;  /* 0x0000000637377220 */ /* 0x080fe20000410000 */
[-C--:B------:R-:W-:Y:S01]  /*5580*/  FMUL.FTZ R54, R54, R6.reuse ;  /* 0x0000000636367220 */ /* 0x080fe20000410000 */
[----:B------:R-:W-:Y:S01]  /*5590*/  LOP3.LUT R174, R175, 0x380, RZ, 0xc0, !PT ;  /* 0x00000380afae7812 */ /* 0x000fe200078ec0ff */
        /* <DEDUP_REMOVED lines=48> */
[----:B------:R-:W-:Y:S01]  /*58a0*/  SHF.R.U64 R152, R152, 0x3, RZ ;  /* 0x0000000398987819 */ /* 0x000fe200000012ff */
[----:B------:R-:W-:Y:S01]  /*58b0*/  @P2 FMUL.FTZ R49, R49, 0.69314718246459960938 ;  /* 0x3f31721831312820 */ /* 0x000fe20000410000 */
[----:B-1----:R-:W-:Y:S01]  /*58c0*/  @P2 FMUL.FTZ R30, R167, 0.69314718246459960938 ;  /* 0x3f317218a71e2820 */ /* 0x002fe20000410000 */
[----:B------:R-:W-:Y:S01]  /*58d0*/  F2FP.F16.F32.PACK_AB R6, R7, R166 ;  /* 0x000000a60706723e */ /* 0x000fe200000000ff */
[----:B------:R1:W-:Y:S01]  /*58e0*/  STSM.16.M88.4 [R14], R24 ;  /* 0x000000180e007844 */ /* 0x0003e20000000200 */
[----:B------:R-:W-:Y:S01]  /*58f0*/  F2FP.F16.F32.PACK_AB R5, R35, R34 ;  /* 0x000000222305723e */ /* 0x000fe200000000ff */
[----:B------:R-:W-:Y:S01]  /*5900*/  IMAD.MOV.U32 R44, RZ, RZ, -0x800000 ;  /* 0xff800000ff2c7424 */ /* 0x000fe200078e00ff */
[----:B------:R-:W-:Y:S01]  /*5910*/  F2FP.F16.F32.PACK_AB R7, R39, R38 ;  /* 0x000000262707723e */ /* 0x000fe200000000ff */
[----:B------:R-:W-:Y:S01]  /*5920*/  UIADD3 UR4, UR5, UR6, URZ ;  /* 0x0000000605047290 */ /* 0x000fe2000fffe03f */
[----:B------:R-:W-:Y:S01]  /*5930*/  F2FP.F16.F32.PACK_AB R10, R10, R11 ;  /* 0x0000000b0a0a723e */ /* 0x000fe200000000ff */
[----:B------:R-:W-:Y:S01]  /*5940*/  @P2 FFMA.FTZ R44, R49, R3, R30 ;  /* 0x00000003312c2223 */ /* 0x000fe2000001001e */
[----:B------:R-:W-:Y:S01]  /*5950*/  F2FP.F16.F32.PACK_AB R8, R8, R15 ;  /* 0x0000000f0808723e */ /* 0x000fe200000000ff */
[----:B------:R3:W-:Y:S01]  /*5960*/  STSM.16.M88.4 [R161], R4 ;  /* 0x00000004a1007844 */ /* 0x0007e20000000200 */
[----:B------:R-:W-:Y:S01]  /*5970*/  F2FP.F16.F32.PACK_AB R11, R47, R46 ;  /* 0x0000002e2f0b723e */ /* 0x000fe200000000ff */
[----:B------:R-:W-:Y:S01]  /*5980*/  IMAD.U32 R41, RZ, RZ, UR4 ;  /* 0x00000004ff297e24 */ /* 0x000fe2000f8e00ff */
[----:B------:R-:W-:Y:S01]  /*5990*/  F2FP.F16.F32.PACK_AB R12, R12, R13 ;  /* 0x0000000d0c0c723e */ /* 0x000fe200000000ff */
[----:B------:R-:W-:Y:S01]  /*59a0*/  USHF.R.S32.HI UR4, URZ, 0x1f, UR36 ;  /* 0x0000001f3f047899 */ /* 0x000fe20008011424 */
[----:B------:R-:W-:Y:S01]  /*59b0*/  SHF.R.U64 R174, R174, 0x3, RZ ;  /* 0x00000003aeae7819 */ /* 0x000fe200000012ff */
[----:B------:R4:W-:Y:S01]  /*59c0*/  STSM.16.M88.4 [R162], R8 ;  /* 0x00000008a2007844 */ /* 0x0009e20000000200 */
[----:B------:R-:W-:Y:S01]  /*59d0*/  F2FP.F16.F32.PACK_AB R13, R51, R50 ;  /* 0x00000032330d723e */ /* 0x000fe200000000ff */
[----:B--2---:R-:W-:Y:S01]  /*59e0*/  IMAD.WIDE.U32 R40, R42, UR36, R40 ;  /* 0x000000242a287c25 */ /* 0x004fe2000f8e0028 */
[----:B-1----:R-:W-:-:S02]  /*59f0*/  F2FP.F16.F32.PACK_AB R14, R53, R52 ;  /* 0x00000034350e723e */ /* 0x002fc400000000ff */
[----:B------:R-:W-:Y:S01]  /*5a00*/  F2FP.F16.F32.PACK_AB R15, R55, R54 ;  /* 0x00000036370f723e */ /* 0x000fe200000000ff */
[----:B------:R-:W-:Y:S01]  /*5a10*/  IMAD R0, R42, UR4, RZ ;  /* 0x000000042a007c24 */ /* 0x000fe2000f8e02ff */
[----:B------:R-:W-:Y:S01]  /*5a20*/  LOP3.LUT R152, R152, R153, RZ, 0x3c, !PT ;  /* 0x0000009998987212 */ /* 0x000fe200078e3cff */
[----:B------:R-:W-:Y:S01]  /*5a30*/  IMAD.X R153, RZ, RZ, R17, P4 ;  /* 0x000000ffff997224 */ /* 0x000fe200020e0611 */
[----:B------:R-:W-:Y:S01]  /*5a40*/  F2FP.F16.F32.PACK_AB R24, R57, R56 ;  /* 0x000000383918723e */ /* 0x000fe200000000ff */
[----:B------:R-:W-:Y:S01]  /*5a50*/  STSM.16.M88.4 [R163], R12 ;  /* 0x0000000ca3007844 */ /* 0x000fe20000000200 */
[----:B------:R-:W-:Y:S01]  /*5a60*/  F2FP.F16.F32.PACK_AB R25, R59, R58 ;  /* 0x0000003a3b19723e */ /* 0x000fe200000000ff */
[----:B------:R-:W-:Y:S01]  /*5a70*/  IMAD R0, R43, UR36, R0 ;  /* 0x000000242b007c24 */ /* 0x000fe2000f8e0200 */
[----:B------:R-:W-:Y:S01]  /*5a80*/  F2FP.F16.F32.PACK_AB R26, R61, R60 ;  /* 0x0000003c3d1a723e */ /* 0x000fe200000000ff */
[----:B------:R-:W-:Y:S01]  /*5a90*/  ULDC.64 UR4, c[0x0][0xb40] ;  /* 0x0002d00000047ab9 */ /* 0x000fe20000000a00 */
[----:B------:R-:W-:-:S02]  /*5aa0*/  F2FP.F16.F32.PACK_AB R27, R63, R62 ;  /* 0x0000003e3f1b723e */ /* 0x000fc400000000ff */
[----:B------:R-:W-:Y:S02]  /*5ab0*/  F2FP.F16.F32.PACK_AB R28, R28, R45 ;  /* 0x0000002d1c1c723e */ /* 0x000fe400000000ff */
[----:B------:R-:W-:Y:S01]  /*5ac0*/  F2FP.F16.F32.PACK_AB R29, R67, R66 ;  /* 0x00000042431d723e */ /* 0x000fe200000000ff */
[----:B------:R-:W-:Y:S01]  /*5ad0*/  STSM.16.M88.4 [R164], R24 ;  /* 0x00000018a4007844 */ /* 0x000fe20000000200 */
[----:B------:R-:W-:Y:S02]  /*5ae0*/  F2FP.F16.F32.PACK_AB R30, R69, R68 ;  /* 0x00000044451e723e */ /* 0x000fe400000000ff */
[----:B------:R-:W-:Y:S02]  /*5af0*/  F2FP.F16.F32.PACK_AB R31, R71, R70 ;  /* 0x00000046471f723e */ /* 0x000fe400000000ff */
[----:B------:R-:W-:Y:S02]  /*5b00*/  F2FP.F16.F32.PACK_AB R32, R32, R33 ;  /* 0x000000212020723e */ /* 0x000fe400000000ff */
[----:B------:R-:W-:Y:S01]  /*5b10*/  F2FP.F16.F32.PACK_AB R33, R75, R74 ;  /* 0x0000004a4b21723e */ /* 0x000fe200000000ff */
[----:B------:R-:W-:Y:S01]  /*5b20*/  STSM.16.M88.4 [R165], R28 ;  /* 0x0000001ca5007844 */ /* 0x000fe20000000200 */
[----:B------:R-:W-:-:S02]  /*5b30*/  F2FP.F16.F32.PACK_AB R34, R77, R76 ;  /* 0x0000004c4d22723e */ /* 0x000fc400000000ff */
[----:B------:R-:W-:Y:S02]  /*5b40*/  F2FP.F16.F32.PACK_AB R35, R79, R78 ;  /* 0x0000004e4f23723e */ /* 0x000fe400000000ff */
[----:B------:R-:W-:Y:S02]  /*5b50*/  F2FP.F16.F32.PACK_AB R36, R36, R37 ;  /* 0x000000252424723e */ /* 0x000fe400000000ff */
[----:B------:R-:W-:Y:S01]  /*5b60*/  LOP3.LUT R174, R174, R175, RZ, 0x3c, !PT ;  /* 0x000000afaeae7212 */ /* 0x000fe200078e3cff */
[----:B------:R-:W-:Y:S01]  /*5b70*/  IMAD.X R175, RZ, RZ, R17, P5 ;  /* 0x000000ffffaf7224 */ /* 0x000fe200028e0611 */
[----:B------:R-:W-:Y:S01]  /*5b80*/  F2FP.F16.F32.PACK_AB R37, R83, R82 ;  /* 0x000000525325723e */ /* 0x000fe200000000ff */
[----:B------:R-:W-:Y:S01]  /*5b90*/  STSM.16.M88.4 [R158], R32 ;  /* 0x000000209e007844 */ /* 0x000fe20000000200 */
[----:B------:R-:W-:Y:S02]  /*5ba0*/  F2FP.F16.F32.PACK_AB R38, R85, R84 ;  /* 0x000000545526723e */ /* 0x000fe400000000ff */
[----:B------:R-:W-:-:S02]  /*5bb0*/  F2FP.F16.F32.PACK_AB R39, R87, R86 ;  /* 0x000000565727723e */ /* 0x000fc400000000ff */
[----:B---3--:R-:W-:Y:S02]  /*5bc0*/  F2FP.F16.F32.PACK_AB R4, R89, R88 ;  /* 0x000000585904723e */ /* 0x008fe400000000ff */
[----:B------:R-:W-:Y:S01]  /*5bd0*/  F2FP.F16.F32.PACK_AB R5, R91, R90 ;  /* 0x0000005a5b05723e */ /* 0x000fe200000000ff */
[----:B------:R-:W-:Y:S01]  /*5be0*/  STSM.16.M88.4 [R157], R36 ;  /* 0x000000249d007844 */ /* 0x000fe20000000200 */
[----:B------:R-:W-:Y:S02]  /*5bf0*/  F2FP.F16.F32.PACK_AB R6, R93, R92 ;  /* 0x0000005c5d06723e */ /* 0x000fe400000000ff */
[----:B------:R-:W-:Y:S02]  /*5c00*/  F2FP.F16.F32.PACK_AB R7, R95, R94 ;  /* 0x0000005e5f07723e */ /* 0x000fe400000000ff */
[----:B------:R-:W-:Y:S02]  /*5c10*/  F2FP.F16.F32.PACK_AB R104, R105, R104 ;  /* 0x000000686968723e */ /* 0x000fe400000000ff */
[----:B----4-:R-:W-:Y:S01]  /*5c20*/  F2FP.F16.F32.PACK_AB R8, R97, R96 ;  /* 0x000000606108723e */ /* 0x010fe200000000ff */
[----:B------:R1:W-:Y:S01]  /*5c30*/  STSM.16.M88.4 [R160], R4 ;  /* 0x00000004a0007844 */ /* 0x0003e20000000200 */
[----:B------:R-:W-:-:S02]  /*5c40*/  F2FP.F16.F32.PACK_AB R9, R99, R98 ;  /* 0x000000626309723e */ /* 0x000fc400000000ff */
[----:B------:R-:W-:Y:S02]  /*5c50*/  F2FP.F16.F32.PACK_AB R10, R101, R100 ;  /* 0x00000064650a723e */ /* 0x000fe400000000ff */
[----:B------:R-:W-:Y:S02]  /*5c60*/  F2FP.F16.F32.PACK_AB R11, R103, R102 ;  /* 0x00000066670b723e */ /* 0x000fe400000000ff */
[----:B------:R-:W-:Y:S02]  /*5c70*/  F2FP.F16.F32.PACK_AB R105, R107, R106 ;  /* 0x0000006a6b69723e */ /* 0x000fe400000000ff */
[----:B------:R-:W-:Y:S01]  /*5c80*/  F2FP.F16.F32.PACK_AB R112, R113, R112 ;  /* 0x000000707170723e */ /* 0x000fe200000000ff */
[----:B------:R-:W-:Y:S01]  /*5c90*/  STSM.16.M88.4 [R159], R8 ;  /* 0x000000089f007844 */ /* 0x000fe20000000200 */
[----:B------:R-:W-:Y:S02]  /*5ca0*/  MOV R153, R152 ;  /* 0x0000009800997202 */ /* 0x000fe40000000f00 */
[----:B------:R-:W-:-:S02]  /*5cb0*/  F2FP.F16.F32.PACK_AB R106, R109, R108 ;  /* 0x0000006c6d6a723e */ /* 0x000fc400000000ff */
[----:B------:R-:W-:Y:S02]  /*5cc0*/  F2FP.F16.F32.PACK_AB R107, R111, R110 ;  /* 0x0000006e6f6b723e */ /* 0x000fe400000000ff */
[----:B------:R-:W-:Y:S02]  /*5cd0*/  F2FP.F16.F32.PACK_AB R113, R115, R114 ;  /* 0x000000727371723e */ /* 0x000fe400000000ff */
[----:B------:R-:W-:Y:S01]  /*5ce0*/  F2FP.F16.F32.PACK_AB R120, R121, R120 ;  /* 0x000000787978723e */ /* 0x000fe200000000ff */
[----:B------:R-:W-:Y:S01]  /*5cf0*/  STSM.16.M88.4 [R153], R104 ;  /* 0x0000006899007844 */ /* 0x000fe20000000200 */
[----:B------:R-:W-:Y:S02]  /*5d00*/  MOV R156, R176 ;  /* 0x000000b0009c7202 */ /* 0x000fe40000000f00 */
[----:B------:R-:W-:Y:S02]  /*5d10*/  F2FP.F16.F32.PACK_AB R114, R117, R116 ;  /* 0x000000747572723e */ /* 0x000fe400000000ff */
        /* <DEDUP_REMOVED lines=9> */
[----:B------:R-:W-:-:S02]  /*5db0*/  MOV R20, R174 ;  /* 0x000000ae00147202 */ /* 0x000fc40000000f00 */
        /* <DEDUP_REMOVED lines=11> */
[----:B------:R-:W-:Y:S02]  /*5e70*/  F2FP.F16.F32.PACK_AB R147, R151, R150 ;  /* 0x000000969793723e */ /* 0x000fe400000000ff */
[C---:B------:R-:W-:Y:S02]  /*5e80*/  ISETP.GE.OR P0, PT, R154.reuse, UR7, P0 ;  /* 0x000000079a007c0c */ /* 0x040fe40008706670 */
[----:B------:R-:W-:Y:S01]  /*5e90*/  SHF.R.S32.HI R3, RZ, 0x1f, R154 ;  /* 0x0000001fff037819 */ /* 0x000fe2000001149a */
[----:B------:R-:W-:Y:S01]  /*5ea0*/  STSM.16.M88.4 [R21], R144 ;  /* 0x0000009015007844 */ /* 0x000fe20000000200 */
[----:B------:R-:W-:Y:S01]  /*5eb0*/  IADD3 R154, P2, R154, R40, RZ ;  /* 0x000000289a9a7210 */ /* 0x000fe20007f5e0ff */
[----:B------:R-:W-:Y:S01]  /*5ec0*/  @!PT LDS RZ, [RZ] ;  /* 0x00000000fffff984 */ /* 0x000fe20000000800 */
[----:B------:R-:W-:Y:S01]  /*5ed0*/  @!PT LDS RZ, [RZ] ;  /* 0x00000000fffff984 */ /* 0x000fe20000000800 */
[----:B------:R-:W-:Y:S01]  /*5ee0*/  @!PT LDS RZ, [RZ] ;  /* 0x00000000fffff984 */ /* 0x000fe20000000800 */
[----:B------:R-:W-:Y:S01]  /*5ef0*/  @!PT LDS RZ, [RZ] ;  /* 0x00000000fffff984 */ /* 0x000fe20000000800 */
[----:B------:R2:W-:Y:S06]  /*5f00*/  MEMBAR.ALL.CTA ;  /* 0x0000000000007992 */ /* 0x0005ec0000008000 */
[----:B--2---:R-:W2:Y:S01]  /*5f10*/  FENCE.VIEW.ASYNC.S ;  /* 0x00000000000073c6 */ /* 0x004ea20000000000 */
[----:B------:R-:W-:Y:S01]  /*5f20*/  IADD3.X R3, R3, R41, R0, P2, !PT ;  /* 0x0000002903037210 */ /* 0x000fe200017fe400 */
[----:B--2---:R-:W-:Y:S06]  /*5f30*/  BAR.ARV 0x1, 0x120 ;  /* 0x0044800000007b1d */ /* 0x004fec0000002000 */
[C---:B-1----:R-:W-:Y:S01]  /*5f40*/  LEA R4, P2, R154.reuse, UR4, 0x2 ;  /* 0x000000049a047c11 */ /* 0x042fe2000f8410ff */
[----:B------:R-:W-:Y:S01]  /*5f50*/  ULDC UR4, c[0x0][0xc] ;  /* 0x0000030000047ab9 */ /* 0x000fe20000000800 */
[----:B------:R-:W1:Y:S01]  /*5f60*/  SHFL.IDX PT, R0, R22, RZ, 0x1f ;  /* 0x00001fff16007589 */ /* 0x000e6200000e0000 */
[----:B------:R-:W-:Y:S01]  /*5f70*/  UIADD3 UR44, UR4, UR44, URZ ;  /* 0x0000002c042c7290 */ /* 0x000fe2000fffe03f */
[----:B------:R-:W-:-:S05]  /*5f80*/  LEA.HI.X R5, R154, UR5, R3, 0x2, P2 ;  /* 0x000000059a057c11 */ /* 0x000fca00090f1403 */
[----:B------:R2:W-:Y:S04]  /*5f90*/  @!P1 STG.E desc[UR40][R4.64+0x20], R44 ;  /* 0x0000202c04009986 */ /* 0x0005e8000c101928 */
[----:B------:R2:W-:Y:S01]  /*5fa0*/  @!P0 STG.E desc[UR40][R4.64], R48 ;  /* 0x0000003004008986 */ /* 0x0005e2000c101928 */
[----:B-1----:R-:W-:-:S13]  /*5fb0*/  ISETP.NE.AND P0, PT, R0, 0x7, PT ;  /* 0x000000070000780c */ /* 0x002fda0003f05270 */
[----:B--2---:R-:W-:Y:S05]  /*5fc0*/  @P0 BRA `(.L_x_29) ;  /* 0x00000000007c0947 */ /* 0x004fea0003800000 */
[----:B------:R-:W-:Y:S01]  /*5fd0*/  BAR.SYNC.DEFER_BLOCKING 0x1, 0x120 ;  /* 0x0044800000007b1d */ /* 0x000fe20000010000 */
[----:B------:R-:W-:-:S05]  /*5fe0*/  ELECT P0, URZ, PT ;  /* 0x00000000003f782f */ /* 0x000fca0003800000 */
[----:B------:R-:W-:Y:S08]  /*5ff0*/  BSSY B0, `(.L_x_29) ;  /* 0x000001c000007945 */ /* 0x000ff00003800000 */
[----:B------:R-:W-:Y:S05]  /*6000*/  @!P0 BRA `(.L_x_30) ;  /* 0x0000000000688947 */ /* 0x000fea0003800000 */
[----:B------:R-:W-:Y:S02]  /*6010*/  UIADD3 UR4, UP0, UR48, 0x9f0, URZ ;  /* 0x000009f030047890 */ /* 0x000fe4000ff1e03f */
[----:B------:R-:W-:Y:S02]  /*6020*/  UIADD3 UR6, UR46, 0x4000, URZ ;  /* 0x000040002e067890 */ /* 0x000fe4000fffe03f */
[----:B------:R-:W-:Y:S02]  /*6030*/  UIADD3.X UR5, URZ, UR49, URZ, UP0, !UPT ;  /* 0x000000313f057290 */ /* 0x000fe400087fe43f */
[----:B------:R-:W-:Y:S01]  /*6040*/  UIADD3 UR8, UR46, 0x8000, URZ ;  /* 0x000080002e087890 */ /* 0x000fe2000fffe03f */
[----:B------:R-:W-:Y:S01]  /*6050*/  UMOV UR33, URZ ;  /* 0x0000003f00217c82 */ /* 0x000fe20008000000 */
[----:B------:R-:W-:Y:S01]  /*6060*/  UMOV UR37, URZ ;  /* 0x0000003f00257c82 */ /* 0x000fe20008000000 */
[----:B------:R-:W-:Y:S01]  /*6070*/  UMOV UR32, UR46 ;  /* 0x0000002e00207c82 */ /* 0x000fe20008000000 */
[----:B------:R-:W-:Y:S01]  /*6080*/  UMOV UR7, 0x40 ;  /* 0x0000004000077882 */ /* 0x000fe20000000000 */
[----:B------:R-:W-:-:S02]  /*6090*/  UIADD3 UR9, UR46, 0xc000, URZ ;  /* 0x0000c0002e097890 */ /* 0x000fc4000fffe03f */
[----:B------:R1:W-:Y:S02]  /*60a0*/  UTMASTG.5D [UR32], [UR4] ;  /* 0x00000020040073b5 */ /* 0x0003e40008020000 */
[----:B-1----:R-:W-:Y:S01]  /*60b0*/  UMOV UR32, UR6 ;  /* 0x0000000600207c82 */ /* 0x002fe20008000000 */
[----:B------:R-:W-:Y:S01]  /*60c0*/  UMOV UR33, UR7 ;  /* 0x0000000700217c82 */ /* 0x000fe20008000000 */
[----:B------:R-:W-:Y:S01]  /*60d0*/  UMOV UR6, 0x80 ;  /* 0x0000008000067882 */ /* 0x000fe20000000000 */
[----:B------:R1:W-:Y:S02]  /*60e0*/  UTMASTG.5D [UR32], [UR4] ;  /* 0x00000020040073b5 */ /* 0x0003e40008020000 */
[----:B-1----:R-:W-:Y:S01]  /*60f0*/  UMOV UR32, UR8 ;  /* 0x0000000800207c82 */ /* 0x002fe20008000000 */
[----:B------:R-:W-:Y:S01]  /*6100*/  UMOV UR33, UR6 ;  /* 0x0000000600217c82 */ /* 0x000fe20008000000 */
[----:B------:R-:W-:Y:S01]  /*6110*/  UMOV UR6, 0xc0 ;  /* 0x000000c000067882 */ /* 0x000fe20000000000 */
[----:B------:R1:W-:Y:S02]  /*6120*/  UTMASTG.5D [UR32], [UR4] ;  /* 0x00000020040073b5 */ /* 0x0003e40008020000 */
[----:B-1----:R-:W-:Y:S01]  /*6130*/  UMOV UR32, UR9 ;  /* 0x0000000900207c82 */ /* 0x002fe20008000000 */
[----:B------:R-:W-:Y:S01]  /*6140*/  UMOV UR33, UR6 ;  /* 0x0000000600217c82 */ /* 0x000fe20008000000 */
[----:B------:R-:W-:Y:S01]  /*6150*/  UIADD3 UR6, UR46, 0x22820, URZ ;  /* 0x000228202e067890 */ /* 0x000fe2000fffe03f */
[----:B------:R1:W-:Y:S03]  /*6160*/  UTMASTG.5D [UR32], [UR4] ;  /* 0x00000020040073b5 */ /* 0x0003e60008020000 */
[----:B------:R-:W-:Y:S01]  /*6170*/  UPRMT UR6, URZ, 0x654, UR6 ;  /* 0x000006543f067896 */ /* 0x000fe20008000006 */
[----:B------:R0:W-:Y:S01]  /*6180*/  UTMACMDFLUSH ;  /* 0x00000000000079b7 */ /* 0x0001e20000000000 */
[----:B------:R-:W-:-:S07]  /*6190*/  DEPBAR.LE SB0, 0x0 ;  /* 0x000080000000791a */ /* 0x000fce0000000000 */
[----:B-1----:R-:W-:Y:S03]  /*61a0*/  SYNCS.ARRIVE.TRANS64.RED.A1T0 RZ, [UR6], RZ ;  /* 0x000000ffffff79a7 */ /* 0x002fe60008100406 */
.L_x_30:
[----:B------:R-:W-:Y:S05]  /*61b0*/  BSYNC B0 ;  /* 0x0000000000007941 */ /* 0x000fea0003800000 */
.L_x_29:
[----:B------:R-:W1:Y:S01]  /*61c0*/  LDC R0, c[0x0][0xda4] ;  /* 0x00036900ff007b82 */ /* 0x000e620000000800 */
[----:B------:R-:W-:Y:S02]  /*61d0*/  UIADD3 UR39, UR39, 0x1, URZ ;  /* 0x0000000127277890 */ /* 0x000fe4000fffe03f */
[----:B------:R-:W-:Y:S02]  /*61e0*/  UIADD3 UR43, UR43, 0x1, URZ ;  /* 0x000000012b2b7890 */ /* 0x000fe4000fffe03f */
[----:B------:R-:W-:-:S04]  /*61f0*/  UISETP.NE.AND UP0, UPT, UR39, 0x2, UPT ;  /* 0x000000022700788c */ /* 0x000fc8000bf05270 */
[----:B------:R-:W-:Y:S02]  /*6200*/  USEL UR4, URZ, 0x1, UP0 ;  /* 0x000000013f047887 */ /* 0x000fe40008000000 */
[----:B------:R-:W-:Y:S02]  /*6210*/  USEL UR39, UR39, URZ, UP0 ;  /* 0x0000003f27277287 */ /* 0x000fe40008000000 */
[----:B------:R-:W-:Y:S01]  /*6220*/  ULOP3.LUT UR42, UR42, UR4, URZ, 0x3c, !UPT ;  /* 0x000000042a2a7292 */ /* 0x000fe2000f8e3c3f */
[----:B-1----:R-:W-:-:S13]  /*6230*/  ISETP.LE.AND P0, PT, R0, UR44, PT ;  /* 0x0000002c00007c0c */ /* 0x002fda000bf03270 */
[----:B------:R-:W-:Y:S05]  /*6240*/  @!P0 BRA `(.L_x_31) ;  /* 0xffffffa800bc8947 */ /* 0x000fea000383ffff */
[----:B------:R-:W-:Y:S05]  /*6250*/  EXIT ;  /* 0x000000000000794d */ /* 0x000fea0003800000 */
.L_x_7:
[----:B------:R-:W-:-:S08]  /*6260*/  NOP ;  /* 0x0000000000007918 */ /* 0x000fd00000000000 */
[----:B------:R-:W1:-:S00]  /*6270*/  USETMAXREG.DEALLOC.CTAPOOL 0x18 ;  /* 0x00000018000079c8 */ /* 0x000e4000080e0500 */
[----:B-1----:R-:W-:-:S06]  /*6280*/  LOP3.LUT R0, R0, 0x3, RZ, 0xc0, !PT ;  /* 0x0000000300007812 */ /* 0x002fcc00078ec0ff */
[----:B------:R-:W1:Y:S02]  /*6290*/  SHFL.IDX PT, R0, R0, RZ, 0x1f ;  /* 0x00001fff00007589 */ /* 0x000e6400000e0000 */
[----:B-1----:R-:W-:-:S13]  /*62a0*/  ISETP.NE.AND P0, PT, R0, RZ, PT ;  /* 0x000000ff0000720c */ /* 0x002fda0003f05270 */
[----:B------:R-:W-:Y:S05]  /*62b0*/  @P0 EXIT ;  /* 0x000000000000094d */ /* 0x000fea0003800000 */
[----:B------:R-:W1:Y:S01]  /*62c0*/  S2UR UR4, SR_CTAID.X ;  /* 0x00000000000479c3 */ /* 0x000e620000002500 */
[----:B------:R-:W-:Y:S02]  /*62d0*/  IMAD.MOV.U32 R16, RZ, RZ, RZ ;  /* 0x000000ffff107224 */ /* 0x000fe400078e00ff */
[----:B------:R-:W-:Y:S02]  /*62e0*/  IMAD.MOV.U32 R2, RZ, RZ, 0x1 ;  /* 0x00000001ff027424 */ /* 0x000fe400078e00ff */
[----:B------:R-:W-:-:S03]  /*62f0*/  IMAD.MOV.U32 R17, RZ, RZ, 0x1 ;  /* 0x00000001ff117424 */ /* 0x000fc600078e00ff */
[----:B------:R-:W1:Y:S02]  /*6300*/  LDC R0, c[0x0][0xda4] ;  /* 0x00036900ff007b82 */ /* 0x000e640000000800 */
[----:B-1----:R-:W-:-:S13]  /*6310*/  ISETP.LE.AND P0, PT, R0, UR4, PT ;  /* 0x0000000400007c0c */ /* 0x002fda000bf03270 */
[----:B------:R-:W-:Y:S05]  /*6320*/  @P0 BRA `(.L_x_32) ;  /* 0x0000002800180947 */ /* 0x000fea0003800000 */
[----:B------:R-:W-:Y:S01]  /*6330*/  IMAD.U32 R0, RZ, RZ, UR4 ;  /* 0x00000004ff007e24 */ /* 0x000fe2000f8e00ff */
[----:B------:R-:W-:Y:S01]  /*6340*/  ULDC.64 UR42, c[0x0][0x198] ;  /* 0x00006600002a7ab9 */ /* 0x000fe20000000a00 */
[----:B------:R-:W-:Y:S01]  /*6350*/  IMAD.MOV.U32 R16, RZ, RZ, RZ ;  /* 0x000000ffff107224 */ /* 0x000fe200078e00ff */
[----:B------:R-:W-:Y:S01]  /*6360*/  ULDC UR36, c[0x0][0xc] ;  /* 0x0000030000247ab9 */ /* 0x000fe20000000800 */
[----:B------:R-:W-:Y:S01]  /*6370*/  IMAD.MOV.U32 R17, RZ, RZ, 0x1 ;  /* 0x00000001ff117424 */ /* 0x000fe200078e00ff */
[----:B------:R1:W-:Y:S04]  /*6380*/  STL [R1+0xc], R0 ;  /* 0x00000c0001007387 */ /* 0x0003e80000100800 */
[----:B------:R1:W-:Y:S02]  /*6390*/  STL [R1+0x18], RZ ;  /* 0x000018ff01007387 */ /* 0x0003e40000100800 */
.L_x_74:
[----:B------:R-:W2:Y:S01]  /*63a0*/  LDL R2, [R1+0xc] ;  /* 0x00000c0001027983 */ /* 0x000ea20000100800 */
[----:B-1----:R-:W1:Y:S01]  /*63b0*/  LDC R0, c[0x0][0xda8] ;  /* 0x00036a00ff007b82 */ /* 0x002e620000000800 */
[----:B------:R-:W-:Y:S05]  /*63c0*/  YIELD ;  /* 0x0000000000007946 */ /* 0x000fea0003800000 */
[----:B------:R-:W3:Y:S01]  /*63d0*/  S2R R5, SR_CgaCtaId ;  /* 0x0000000000057919 */ /* 0x000ee20000008800 */
[----:B------:R-:W-:Y:S01]  /*63e0*/  ULDC.64 UR4, c[0x0][0x3f8] ;  /* 0x0000fe0000047ab9 */ /* 0x000fe20000000a00 */
[----:B------:R-:W4:Y:S01]  /*63f0*/  LDC R19, c[0x0][0xdb4] ;  /* 0x00036d00ff137b82 */ /* 0x000f220000000800 */
[----:B------:R-:W-:-:S03]  /*6400*/  UISETP.NE.U32.AND UP0, UPT, UR4, URZ, UPT ;  /* 0x0000003f0400728c */ /* 0x000fc6000bf05070 */
[----:B------:R-:W-:Y:S01]  /*6410*/  ULDC UR4, c[0x0][0x404] ;  /* 0x0001010000047ab9 */ /* 0x000fe20000000800 */
[----:B------:R-:W-:-:S04]  /*6420*/  UISETP.NE.AND.EX UP0, UPT, UR5, URZ, UPT, UP0 ;  /* 0x0000003f0500728c */ /* 0x000fc8000bf05300 */
[----:B------:R-:W-:Y:S01]  /*6430*/  USEL UR4, UR4, 0x1, UP0 ;  /* 0x0000000104047887 */ /* 0x000fe20008000000 */
[----:B-1----:R-:W-:Y:S02]  /*6440*/  ISETP.NE.AND P0, PT, R0, 0x1, PT ;  /* 0x000000010000780c */ /* 0x002fe40003f05270 */
[----:B----4-:R-:W-:-:S11]  /*6450*/  ISETP.NE.AND P1, PT, R19, 0x1, PT ;  /* 0x000000011300780c */ /* 0x010fd60003f25270 */
[----:B------:R-:W2:Y:S08]  /*6460*/  @P0 LDC R0, c[0x0][0xdac] ;  /* 0x00036b00ff000b82 */ /* 0x000eb00000000800 */
[----:B------:R-:W1:Y:S01]  /*6470*/  @P0 LDC R3, c[0x0][0xdb0] ;  /* 0x00036c00ff030b82 */ /* 0x000e620000000800 */
[----:B--2---:R-:W-:Y:S01]  /*6480*/  @P0 IMAD.HI.U32 R0, R2, R0, RZ ;  /* 0x0000000002000227 */ /* 0x004fe200078e00ff */
[----:B------:R-:W-:-:S04]  /*6490*/  MOV R4, R2 ;  /* 0x0000000200047202 */ /* 0x000fc80000000f00 */
[----:B-1----:R-:W-:Y:S02]  /*64a0*/  @P0 SHF.R.U32.HI R4, RZ, R3, R0 ;  /* 0x00000003ff040219 */ /* 0x002fe40000011600 */
[----:B------:R-:W1:Y:S03]  /*64b0*/  LDC R0, c[0x0][0x2e0] ;  /* 0x0000b800ff007b82 */ /* 0x000e660000000800 */
[----:B------:R-:W-:Y:S01]  /*64c0*/  IMAD.MOV.U32 R18, RZ, RZ, R4 ;  /* 0x000000ffff127224 */ /* 0x000fe200078e0004 */
[----:B------:R2:W-:Y:S04]  /*64d0*/  STL [R1+0x4], R4 ;  /* 0x0000040401007387 */ /* 0x0005e80000100800 */
[----:B------:R-:W4:Y:S01]  /*64e0*/  @P1 LDC.64 R2, c[0x0][0xdb8] ;  /* 0x00036e00ff021b82 */ /* 0x000f220000000a00 */
[----:B-1----:R-:W-:Y:S01]  /*64f0*/  IMAD R7, R0, UR4, RZ ;  /* 0x0000000400077c24 */ /* 0x002fe2000f8e02ff */
[----:B------:R-:W-:-:S04]  /*6500*/  MOV R0, 0x400 ;  /* 0x0000040000007802 */ /* 0x000fc80000000f00 */
[----:B---3--:R-:W-:Y:S01]  /*6510*/  LEA R6, R5, R0, 0x18 ;  /* 0x0000000005067211 */ /* 0x008fe200078ec0ff */
[----:B------:R-:W-:Y:S01]  /*6520*/  VIADD R0, R7, 0x5f ;  /* 0x0000005f07007836 */ /* 0x000fe20000000000 */
[----:B------:R2:W-:Y:S01]  /*6530*/  STL [R1+0x14], R7 ;  /* 0x0000140701007387 */ /* 0x0005e20000100800 */
[----:B----4-:R-:W-:-:S03]  /*6540*/  @P1 IMAD.HI.U32 R2, R4, R2, RZ ;  /* 0x0000000204021227 */ /* 0x010fc600078e00ff */
[----:B------:R2:W-:Y:S02]  /*6550*/  STL [R1], R6 ;  /* 0x0000000601007387 */ /* 0x0005e40000100800 */
[----:B------:R-:W-:Y:S01]  /*6560*/  @P1 SHF.R.U32.HI R18, RZ, R3, R2 ;  /* 0x00000003ff121219 */ /* 0x000fe20000011602 */
[----:B------:R-:W-:Y:S02]  /*6570*/  VIADD R3, R6, 0x1c400 ;  /* 0x0001c40006037836 */ /* 0x000fe40000000000 */
[----:B------:R-:W-:-:S03]  /*6580*/  IMAD.HI R2, R0, 0x2aaaaaab, RZ ;  /* 0x2aaaaaab00027827 */ /* 0x000fc600078e02ff */
[----:B------:R-:W-:Y:S01]  /*6590*/  LOP3.LUT P0, RZ, R3, 0x3ff, RZ, 0xc0, !PT ;  /* 0x000003ff03ff7812 */ /* 0x000fe2000780c0ff */
[----:B------:R-:W-:Y:S01]  /*65a0*/  IMAD.MOV R0, RZ, RZ, -R18 ;  /* 0x000000ffff007224 */ /* 0x000fe200078e0a12 */
[----:B------:R-:W-:-:S03]  /*65b0*/  SHF.R.U32.HI R3, RZ, 0x1f, R2 ;  /* 0x0000001fff037819 */ /* 0x000fc60000011602 */
[----:B------:R-:W-:Y:S01]  /*65c0*/  IMAD R19, R19, R0, R4 ;  /* 0x0000000013137224 */ /* 0x000fe200078e0204 */
[----:B------:R-:W-:-:S05]  /*65d0*/  LEA.HI.SX32 R0, R2, R3, 0x1c ;  /* 0x0000000302007211 */ /* 0x000fca00078fe2ff */
[----:B------:R2:W-:Y:S02]  /*65e0*/  STL [R1+0x8], R0 ;  /* 0x0000080001007387 */ /* 0x0005e40000100800 */
[----:B------:R-:W-:Y:S05]  /*65f0*/  @!P0 BRA `(.L_x_33) ;  /* 0x0000000000408947 */ /* 0x000fea0003800000 */
[----:B------:R-:W-:Y:S01]  /*6600*/  MOV R2, 0x0 ;  /* 0x0000000000027802 */ /* 0x000fe20000000f00 */
[----:B------:R-:W-:Y:S01]  /*6610*/  ULDC.64 UR6, c[0x4][0x90] ;  /* 0x0100240000067ab9 */ /* 0x000fe20000000a00 */
[----:B------:R-:W-:Y:S01]  /*6620*/  ULDC.64 UR8, c[0x4][0x98] ;  /* 0x0100260000087ab9 */ /* 0x000fe20000000a00 */
[----:B------:R-:W-:Y:S01]  /*6630*/  ULDC.64 UR4, c[0x4][0x8] ;  /* 0x0100020000047ab9 */ /* 0x000fe20000000a00 */
[----:B--2---:R-:W-:Y:S01]  /*6640*/  IMAD.U32 R4, RZ, RZ, UR6 ;  /* 0x00000006ff047e24 */ /* 0x004fe2000f8e00ff */
[----:B------:R-:W-:Y:S01]  /*6650*/  MOV R7, UR9 ;  /* 0x0000000900077c02 */ /* 0x000fe20008000f00 */
[----:B------:R-:W1:Y:S01]  /*6660*/  LDC.64 R2, c[0x4][R2] ;  /* 0x0100000002027b82 */ /* 0x000e620000000a00 */
[----:B------:R-:W-:Y:S02]  /*6670*/  IMAD.U32 R5, RZ, RZ, UR7 ;  /* 0x00000007ff057e24 */ /* 0x000fe4000f8e00ff */
[----:B------:R-:W-:Y:S02]  /*6680*/  IMAD.U32 R6, RZ, RZ, UR8 ;  /* 0x00000008ff067e24 */ /* 0x000fe4000f8e00ff */
[----:B------:R-:W-:-:S02]  /*6690*/  IMAD.U32 R10, RZ, RZ, UR4 ;  /* 0x00000004ff0a7e24 */ /* 0x000fc4000f8e00ff */
[----:B------:R-:W-:Y:S02]  /*66a0*/  IMAD.U32 R11, RZ, RZ, UR5 ;  /* 0x00000005ff0b7e24 */ /* 0x000fe4000f8e00ff */
[----:B------:R-:W-:Y:S02]  /*66b0*/  IMAD.MOV.U32 R8, RZ, RZ, 0x70 ;  /* 0x00000070ff087424 */ /* 0x000fe400078e00ff */
[----:B------:R-:W-:Y:S02]  /*66c0*/  IMAD.MOV.U32 R12, RZ, RZ, 0x1 ;  /* 0x00000001ff0c7424 */ /* 0x000fe400078e00ff */
[----:B------:R-:W-:-:S07]  /*66d0*/  IMAD.MOV.U32 R13, RZ, RZ, RZ ;  /* 0x000000ffff0d7224 */ /* 0x000fce00078e00ff */
[----:B------:R-:W-:-:S07]  /*66e0*/  LEPC R20, `(.L_x_33) ;  /* 0x000000001014794e */ /* 0x000fce0000000000 */
[----:B-1----:R-:W-:Y:S05]  /*66f0*/  CALL.ABS.NOINC R2 ;  /* 0x0000000002007343 */ /* 0x002fea0003c00000 */
.L_x_33:
[----:B------:R-:W2:Y:S02]  /*6700*/  LDL R2, [R1] ;  /* 0x0000000001027983 */ /* 0x000ea40000100800 */
[----:B--2---:R-:W-:-:S05]  /*6710*/  VIADD R0, R2, 0x400 ;  /* 0x0000040002007836 */ /* 0x004fca0000000000 */
[----:B------:R-:W-:-:S13]  /*6720*/  LOP3.LUT P0, RZ, R0, 0x3ff, RZ, 0xc0, !PT ;  /* 0x000003ff00ff7812 */ /* 0x000fda000780c0ff */
[----:B------:R-:W-:Y:S05]  /*6730*/  @!P0 BRA `(.L_x_34) ;  /* 0x0000000000808947 */ /* 0x000fea0003800000 */
[----:B------:R-:W-:Y:S01]  /*6740*/  MOV R0, 0x0 ;  /* 0x0000000000007802 */ /* 0x000fe20000000f00 */
[----:B------:R-:W-:Y:S01]  /*6750*/  ULDC.64 UR6, c[0x4][0x90] ;  /* 0x0100240000067ab9 */ /* 0x000fe20000000a00 */
[----:B------:R-:W-:Y:S01]  /*6760*/  ULDC.64 UR8, c[0x4][0x98] ;  /* 0x0100260000087ab9 */ /* 0x000fe20000000a00 */
[----:B------:R-:W-:Y:S01]  /*6770*/  ULDC.64 UR4, c[0x4][0x10] ;  /* 0x0100040000047ab9 */ /* 0x000fe20000000a00 */
[----:B------:R1:W2:Y:S01]  /*6780*/  LDC.64 R2, c[0x4][R0] ;  /* 0x0100000000027b82 */ /* 0x0002a20000000a00 */
[----:B------:R-:W-:Y:S01]  /*6790*/  IMAD.U32 R4, RZ, RZ, UR6 ;  /* 0x00000006ff047e24 */ /* 0x000fe2000f8e00ff */
[----:B------:R-:W-:Y:S01]  /*67a0*/  MOV R5, UR7 ;  /* 0x0000000700057c02 */ /* 0x000fe20008000f00 */
[----:B------:R-:W-:Y:S02]  /*67b0*/  IMAD.U32 R6, RZ, RZ, UR8 ;  /* 0x00000008ff067e24 */ /* 0x000fe4000f8e00ff */
[----:B------:R-:W-:Y:S02]  /*67c0*/  IMAD.U32 R7, RZ, RZ, UR9 ;  /* 0x00000009ff077e24 */ /* 0x000fe4000f8e00ff */
[----:B------:R-:W-:-:S02]  /*67d0*/  IMAD.U32 R10, RZ, RZ, UR4 ;  /* 0x00000004ff0a7e24 */ /* 0x000fc4000f8e00ff */
[----:B------:R-:W-:Y:S02]  /*67e0*/  IMAD.U32 R11, RZ, RZ, UR5 ;  /* 0x00000005ff0b7e24 */ /* 0x000fe4000f8e00ff */
[----:B------:R-:W-:Y:S02]  /*67f0*/  IMAD.MOV.U32 R8, RZ, RZ, 0x70 ;  /* 0x00000070ff087424 */ /* 0x000fe400078e00ff */
[----:B------:R-:W-:Y:S02]  /*6800*/  IMAD.MOV.U32 R12, RZ, RZ, 0x1 ;  /* 0x00000001ff0c7424 */ /* 0x000fe400078e00ff */
[----:B-1----:R-:W-:-:S07]  /*6810*/  IMAD.MOV.U32 R13, RZ, RZ, RZ ;  /* 0x000000ffff0d7224 */ /* 0x002fce00078e00ff */
[----:B------:R-:W-:-:S07]  /*6820*/  LEPC R20, `(.L_x_35) ;  /* 0x000000001014794e */ /* 0x000fce0000000000 */
[----:B--2---:R-:W-:Y:S05]  /*6830*/  CALL.ABS.NOINC R2 ;  /* 0x0000000002007343 */ /* 0x004fea0003c00000 */
.L_x_35:
[----:B------:R-:W-:Y:S01]  /*6840*/  MOV R2, 0x0 ;  /* 0x0000000000027802 */ /* 0x000fe20000000f00 */
[----:B------:R-:W-:Y:S01]  /*6850*/  ULDC.64 UR6, c[0x4][0x90] ;  /* 0x0100240000067ab9 */ /* 0x000fe20000000a00 */
[----:B------:R-:W-:Y:S01]  /*6860*/  ULDC.64 UR8, c[0x4][0x98] ;  /* 0x0100260000087ab9 */ /* 0x000fe20000000a00 */
[----:B------:R-:W-:Y:S01]  /*6870*/  ULDC.64 UR4, c[0x4][0x18] ;  /* 0x0100060000047ab9 */ /* 0x000fe20000000a00 */
[----:B------:R-:W-:Y:S01]  /*6880*/  MOV R4, UR6 ;  /* 0x0000000600047c02 */ /* 0x000fe20008000f00 */
[----:B------:R-:W-:Y:S01]  /*6890*/  IMAD.U32 R5, RZ, RZ, UR7 ;  /* 0x00000007ff057e24 */ /* 0x000fe2000f8e00ff */
[----:B------:R-:W1:Y:S01]  /*68a0*/  LDC.64 R2, c[0x4][R2] ;  /* 0x0100000002027b82 */ /* 0x000e620000000a00 */
[----:B------:R-:W-:Y:S01]  /*68b0*/  IMAD.U32 R6, RZ, RZ, UR8 ;  /* 0x00000008ff067e24 */ /* 0x000fe2000f8e00ff */
[----:B------:R-:W-:Y:S01]  /*68c0*/  MOV R13, RZ ;  /* 0x000000ff000d7202 */ /* 0x000fe20000000f00 */
[----:B------:R-:W-:Y:S02]  /*68d0*/  IMAD.U32 R7, RZ, RZ, UR9 ;  /* 0x00000009ff077e24 */ /* 0x000fe4000f8e00ff */
[----:B------:R-:W-:-:S02]  /*68e0*/  IMAD.U32 R10, RZ, RZ, UR4 ;  /* 0x00000004ff0a7e24 */ /* 0x000fc4000f8e00ff */
[----:B------:R-:W-:Y:S02]  /*68f0*/  IMAD.U32 R11, RZ, RZ, UR5 ;  /* 0x00000005ff0b7e24 */ /* 0x000fe4000f8e00ff */
[----:B------:R-:W-:Y:S02]  /*6900*/  IMAD.MOV.U32 R8, RZ, RZ, 0x70 ;  /* 0x00000070ff087424 */ /* 0x000fe400078e00ff */
[----:B------:R-:W-:-:S07]  /*6910*/  IMAD.MOV.U32 R12, RZ, RZ, 0x1 ;  /* 0x00000001ff0c7424 */ /* 0x000fce00078e00ff */
[----:B------:R-:W-:-:S07]  /*6920*/  LEPC R20, `(.L_x_34) ;  /* 0x000000001014794e */ /* 0x000fce0000000000 */
[----:B-1----:R-:W-:Y:S05]  /*6930*/  CALL.ABS.NOINC R2 ;  /* 0x0000000002007343 */ /* 0x002fea0003c00000 */
.L_x_34:
[----:B------:R-:W1:Y:S01]  /*6940*/  LDC R0, c[0x0][0x428] ;  /* 0x00010a00ff007b82 */ /* 0x000e620000000800 */
[----:B------:R-:W-:Y:S01]  /*6950*/  ULDC.64 UR4, c[0x0][0x9f8] ;  /* 0x00027e0000047ab9 */ /* 0x000fe20000000a00 */
[----:B------:R-:W2:Y:S01]  /*6960*/  LDL.LU R5, [R1+0x4] ;  /* 0x0000040001057983 */ /* 0x000ea20000300800 */
[----:B-1----:R-:W-:-:S03]  /*6970*/  ISETP.NE.AND P1, PT, R0, 0x1, PT ;  /* 0x000000010000780c */ /* 0x002fc60003f25270 */
[----:B------:R-:W3:Y:S01]  /*6980*/  LDL R4, [R1+0xc] ;  /* 0x00000c0001047983 */ /* 0x000ee20000100800 */
[----:B------:R-:W-:Y:S01]  /*6990*/  ISETP.NE.U32.AND P0, PT, RZ, UR4, PT ;  /* 0x00000004ff007c0c */ /* 0x000fe2000bf05070 */
[----:B------:R-:W-:Y:S01]  /*69a0*/  IMAD.MOV.U32 R0, RZ, RZ, R19 ;  /* 0x000000ffff007224 */ /* 0x000fe200078e0013 */
[----:B------:R-:W-:Y:S01]  /*69b0*/  ULDC UR4, c[0x0][0xda8] ;  /* 0x00036a0000047ab9 */ /* 0x000fe20000000800 */
[----:B------:R-:W-:Y:S01]  /*69c0*/  IMAD.MOV.U32 R6, RZ, RZ, R18 ;  /* 0x000000ffff067224 */ /* 0x000fe200078e0012 */
[----:B------:R-:W-:Y:S01]  /*69d0*/  ISETP.NE.AND.EX P0, PT, RZ, UR5, PT, P0 ;  /* 0x00000005ff007c0c */ /* 0x000fe2000bf05300 */
[----:B------:R-:W1:Y:S04]  /*69e0*/  S2R R7, SR_TID.X ;  /* 0x0000000000077919 */ /* 0x000e680000002100 */
[----:B------:R-:W4:Y:S08]  /*69f0*/  @P1 LDC R2, c[0x0][0x42c] ;  /* 0x00010b00ff021b82 */ /* 0x000f300000000800 */
[----:B------:R-:W1:Y:S01]  /*6a00*/  @P1 LDC R3, c[0x0][0x430] ;  /* 0x00010c00ff031b82 */ /* 0x000e620000000800 */
[----:B----4-:R-:W-:Y:S01]  /*6a10*/  @P1 IMAD.HI.U32 R2, R19, R2, RZ ;  /* 0x0000000213021227 */ /* 0x010fe200078e00ff */
[----:B-1----:R-:W-:-:S04]  /*6a20*/  LOP3.LUT R7, R7, 0x1f, RZ, 0xc0, !PT ;  /* 0x0000001f07077812 */ /* 0x002fc800078ec0ff */
[----:B------:R-:W-:Y:S02]  /*6a30*/  @P1 SHF.R.U32.HI R0, RZ, R3, R2 ;  /* 0x00000003ff001219 */ /* 0x000fe40000011602 */
[----:B------:R-:W1:Y:S02]  /*6a40*/  @P0 LDC.64 R2, c[0x0][0x9f8] ;  /* 0x00027e00ff020b82 */ /* 0x000e640000000a00 */
[----:B-1----:R-:W-:-:S05]  /*6a50*/  @P0 IMAD.WIDE R2, R18, 0x4, R2 ;  /* 0x0000000412020825 */ /* 0x002fca00078e0202 */
[----:B------:R1:W5:Y:S01]  /*6a60*/  @P0 LDG.E R6, desc[UR40][R2.64] ;  /* 0x0000002802060981 */ /* 0x000362000c1e1900 */
[----:B------:R-:W-:-:S04]  /*6a70*/  ISETP.NE.AND P1, PT, R7, RZ, PT ;  /* 0x000000ff0700720c */ /* 0x000fc80003f25270 */
[----:B------:R-:W-:-:S09]  /*6a80*/  PLOP3.LUT P2, PT, P1, PT, PT, 0x8, 0x0 ;  /* 0x000000000000781c */ /* 0x000fd20000f4e170 */
[----:B------:R-:W-:-:S05]  /*6a90*/  VOTEU.ALL UP1, P1 ;  /* 0x00000000003f7886 */ /* 0x000fca0000820000 */
[----:B------:R-:W-:-:S04]  /*6aa0*/  @!UP1 UIADD3 UR8, UP0, UR42, 0x270, URZ ;  /* 0x000002702a089890 */ /* 0x000fc8000ff1e03f */
[----:B------:R-:W-:-:S03]  /*6ab0*/  @!UP1 UIADD3.X UR9, URZ, UR43, URZ, UP0, !UPT ;  /* 0x0000002b3f099290 */ /* 0x000fc600087fe43f */
[----:B------:R-:W-:Y:S01]  /*6ac0*/  VOTEU.ALL UP0, P1 ;  /* 0x00000000003f7886 */ /* 0x000fe20000800000 */
[----:B--2---:R-:W-:-:S04]  /*6ad0*/  IMAD.MOV R8, RZ, RZ, -R5 ;  /* 0x000000ffff087224 */ /* 0x004fc800078e0a05 */
[----:B---3--:R-:W-:-:S04]  /*6ae0*/  IMAD R8, R8, UR4, R4 ;  /* 0x0000000408087c24 */ /* 0x008fc8000f8e0204 */
[----:B-1----:R-:W-:-:S07]  /*6af0*/  IMAD.SHL.U32 R8, R8, 0x80, RZ ;  /* 0x0000008008087824 */ /* 0x002fce00078e00ff */
.L_x_36:
[----:B------:R-:W-:Y:S02]  /*6b00*/  PLOP3.LUT P0, PT, P0, P2, PT, 0xa2, 0x0 ;  /* 0x000000000000781c */ /* 0x000fe40000705472 */
[----:B------:R-:W-:Y:S01]  /*6b10*/  @P2 R2UR P0, UR7, R18 ;  /* 0x00000000120722ca */ /* 0x000fe20000000000 */
[----:B------:R-:W-:-:S07]  /*6b20*/  UMOV UR4, URZ ;  /* 0x0000003f00047c82 */ /* 0x000fce0008000000 */
[----:B------:R-:W-:Y:S02]  /*6b30*/  PLOP3.LUT P0, PT, P0, P2, PT, 0xa2, 0x0 ;  /* 0x000000000000781c */ /* 0x000fe40000705472 */
[----:B------:R-:W-:-:S08]  /*6b40*/  @P2 R2UR.OR P0, UR6, R19 ;  /* 0x00000000130622ca */ /* 0x000fd00000100000 */
[----:B------:R-:W-:Y:S02]  /*6b50*/  PLOP3.LUT P0, PT, P0, P2, PT, 0xa2, 0x0 ;  /* 0x000000000000781c */ /* 0x000fe40000705472 */
[----:B------:R-:W-:-:S08]  /*6b60*/  @P2 R2UR.OR P0, UR5, R8 ;  /* 0x00000000080522ca */ /* 0x000fd00000100000 */
[----:B------:R-:W-:-:S05]  /*6b70*/  @P2 PLOP3.LUT P2, PT, P0, PT, PT, 0x80, 0x0 ;  /* 0x000000000000281c */ /* 0x000fca000074f070 */
[----:B------:R1:W-:Y:S08]  /*6b80*/  @!UP0 UTMAPF.L2.4D [UR4], [UR8] ;  /* 0x00000004080085b8 */ /* 0x0003f00008018000 */
[----:B-1----:R-:W-:Y:S05]  /*6b90*/  @P2 BRA.U.ANY `(.L_x_36) ;  /* 0xfffffffd00d82947 */ /* 0x002fea000393ffff */
[----:B------:R-:W1:Y:S01]  /*6ba0*/  LDC.64 R2, c[0x0][0x3f8] ;  /* 0x0000fe00ff027b82 */ /* 0x000e620000000a00 */
[----:B------:R-:W-:Y:S01]  /*6bb0*/  UMOV UR4, 0xffffffff ;  /* 0xffffffff00047882 */ /* 0x000fe20000000000 */
[----:B-1----:R-:W-:-:S04]  /*6bc0*/  ISETP.NE.U32.AND P0, PT, R2, RZ, PT ;  /* 0x000000ff0200720c */ /* 0x002fc80003f05070 */
[----:B------:R-:W-:-:S04]  /*6bd0*/  ISETP.NE.AND.EX P0, PT, R3, RZ, PT, P0 ;  /* 0x000000ff0300720c */ /* 0x000fc80003f05300 */
[----:B-----5:R-:W-:Y:S01]  /*6be0*/  SEL R4, R6, RZ, !P0 ;  /* 0x000000ff06047207 */ /* 0x020fe20004000000 */
[----:B------:R-:W-:Y:S08]  /*6bf0*/  BRA.DIV UR4, `(.L_x_37) ;  /* 0x0000002604307947 */ /* 0x000ff0000b800000 */
.L_x_90:
[----:B------:R-:W2:Y:S01]  /*6c00*/  LDL R5, [R1+0x8] ;  /* 0x0000080001057983 */ /* 0x000ea20000100800 */
[----:B------:R-:W-:Y:S01]  /*6c10*/  UMOV UR4, 0xffffffff ;  /* 0xffffffff00047882 */ /* 0x000fe20000000000 */
[----:B------:R-:W-:Y:S01]  /*6c20*/  SHF.R.S32.HI R7, RZ, 0x1f, R6 ;  /* 0x0000001fff077819 */ /* 0x000fe20000011406 */
[----:B--2---:R-:W-:Y:S01]  /*6c30*/  VIADD R9, R5, 0xffffffff ;  /* 0xffffffff05097836 */ /* 0x004fe20000000000 */
[----:B------:R-:W-:Y:S06]  /*6c40*/  BRA.DIV UR4, `(.L_x_38) ;  /* 0x0000002604507947 */ /* 0x000fec000b800000 */
[----:B------:R-:W-:-:S13]  /*6c50*/  ELECT P6, URZ, PT ;  /* 0x00000000003f782f */ /* 0x000fda00038c0000 */
.L_x_93:
[----:B------:R-:W-:Y:S05]  /*6c60*/  @!P6 BRA `(.L_x_39) ;  /* 0x0000000000ece947 */ /* 0x000fea0003800000 */
[----:B------:R1:W-:Y:S01]  /*6c70*/  STL [R1+0x10], R9 ;  /* 0x0000100901007387 */ /* 0x0003e20000100800 */
[----:B------:R-:W-:Y:S01]  /*6c80*/  IMAD.MOV.U32 R4, RZ, RZ, R6 ;  /* 0x000000ffff047224 */ /* 0x000fe200078e0006 */
[----:B------:R-:W-:Y:S06]  /*6c90*/  @!P0 BRA `(.L_x_40) ;  /* 0x0000000000488947 */ /* 0x000fec0003800000 */
[----:B------:R-:W2:Y:S01]  /*6ca0*/  LDC R11, c[0x0][0x41c] ;  /* 0x00010700ff0b7b82 */ /* 0x000ea20000000800 */
[----:B------:R-:W-:Y:S01]  /*6cb0*/  ULDC.64 UR4, c[0x0][0x408] ;  /* 0x0001020000047ab9 */ /* 0x000fe20000000a00 */
[----:B--2---:R-:W-:-:S13]  /*6cc0*/  ISETP.NE.AND P1, PT, R11, 0x1, PT ;  /* 0x000000010b00780c */ /* 0x004fda0003f25270 */
[----:B------:R-:W2:Y:S02]  /*6cd0*/  @P1 LDC.64 R4, c[0x0][0x420] ;  /* 0x00010800ff041b82 */ /* 0x000ea40000000a00 */
[----:B--2---:R-:W-:-:S04]  /*6ce0*/  @P1 IMAD.HI.U32 R10, R9, R4, RZ ;  /* 0x00000004090a1227 */ /* 0x004fc800078e00ff */
[----:B------:R-:W-:Y:S01]  /*6cf0*/  IMAD.MOV.U32 R4, RZ, RZ, R9 ;  /* 0x000000ffff047224 */ /* 0x000fe200078e0009 */
[----:B------:R-:W-:Y:S01]  /*6d00*/  @P1 SHF.R.U32.HI R4, RZ, R5, R10 ;  /* 0x00000005ff041219 */ /* 0x000fe2000001160a */
[----:B------:R-:W-:-:S03]  /*6d10*/  IMAD R10, R7, UR4, RZ ;  /* 0x00000004070a7c24 */ /* 0x000fc6000f8e02ff */
[----:B------:R-:W-:Y:S01]  /*6d20*/  IADD3 R5, -R4, RZ, RZ ;  /* 0x000000ff04057210 */ /* 0x000fe20007ffe1ff */
[----:B------:R-:W-:-:S04]  /*6d30*/  IMAD R10, R6, UR5, R10 ;  /* 0x00000005060a7c24 */ /* 0x000fc8000f8e020a */
[----:B------:R-:W-:-:S05]  /*6d40*/  IMAD R5, R11, R5, R9 ;  /* 0x000000050b057224 */ /* 0x000fca00078e0209 */
[----:B------:R2:W-:Y:S02]  /*6d50*/  STL [R1+0x10], R5 ;  /* 0x0000100501007387 */ /* 0x0005e40000100800 */
[----:B--2---:R-:W-:-:S03]  /*6d60*/  SHF.R.S32.HI R5, RZ, 0x1f, R4 ;  /* 0x0000001fff057819 */ /* 0x004fc60000011404 */
[----:B------:R-:W-:-:S04]  /*6d70*/  IMAD.WIDE.U32 R4, R6, UR4, R4 ;  /* 0x0000000406047c25 */ /* 0x000fc8000f8e0004 */
[----:B------:R-:W-:Y:S01]  /*6d80*/  IMAD.IADD R5, R5, 0x1, R10 ;  /* 0x0000000105057824 */ /* 0x000fe200078e020a */
[----:B------:R-:W-:-:S04]  /*6d90*/  LEA R10, P1, R4, R2, 0x2 ;  /* 0x00000002040a7211 */ /* 0x000fc800078210ff */
[----:B------:R-:W-:-:S05]  /*6da0*/  LEA.HI.X R11, R4, R3, R5, 0x2, P1 ;  /* 0x00000003040b7211 */ /* 0x000fca00008f1405 */
[----:B------:R2:W5:Y:S04]  /*6db0*/  LDG.E R4, desc[UR40][R10.64] ;  /* 0x000000280a047981 */ /* 0x000568000c1e1900 */
.L_x_40:
[----:B--2---:R-:W2:Y:S01]  /*6dc0*/  S2R R10, SR_CgaCtaId ;  /* 0x00000000000a7919 */ /* 0x004ea20000008800 */
[----:B------:R-:W-:-:S04]  /*6dd0*/  MOV R5, 0x400 ;  /* 0x0000040000057802 */ /* 0x000fc80000000f00 */
[----:B--2---:R-:W-:Y:S02]  /*6de0*/  LEA R5, R10, R5, 0x18 ;  /* 0x000000050a057211 */ /* 0x004fe400078ec0ff */
[----:B------:R-:W-:-:S03]  /*6df0*/  SHF.L.U32 R10, R17, 0x1f, RZ ;  /* 0x0000001f110a7819 */ /* 0x000fc600000006ff */
[----:B------:R-:W-:-:S04]  /*6e00*/  IMAD R5, R16, 0x8, R5 ;  /* 0x0000000810057824 */ /* 0x000fc800078e0205 */
[----:B------:R-:W2:Y:S02]  /*6e10*/  SYNCS.PHASECHK.TRANS64.TRYWAIT P1, [R5+URZ+0x22840], R10 ;  /* 0x0228400a050075a7 */ /* 0x000ea4000802017f */
[----:B--2---:R-:W-:Y:S05]  /*6e20*/  @!P1 BRA `(.L_x_41) ;  /* 0x0000002000f89947 */ /* 0x004fea0003800000 */
.L_x_94:
[----:B------:R-:W3:Y:S02]  /*6e30*/  S2R R11, SR_TID.X ;  /* 0x00000000000b7919 */ /* 0x000ee40000002100 */
[----:B---3--:R-:W-:-:S04]  /*6e40*/  LOP3.LUT R11, R11, 0x7f, RZ, 0xc0, !PT ;  /* 0x0000007f0b0b7812 */ /* 0x008fc800078ec0ff */
[----:B------:R-:W-:-:S13]  /*6e50*/  ISETP.NE.AND P1, PT, R11, RZ, PT ;  /* 0x000000ff0b00720c */ /* 0x000fda0003f25270 */
[----:B------:R-:W-:Y:S05]  /*6e60*/  @P1 BRA `(.L_x_42) ;  /* 0x00000000001c1947 */ /* 0x000fea0003800000 */
[----:B------:R-:W3:Y:S01]  /*6e70*/  S2R R11, SR_TID.X ;  /* 0x00000000000b7919 */ /* 0x000ee20000002100 */
[----:B--2---:R-:W-:-:S04]  /*6e80*/  IMAD.MOV.U32 R10, RZ, RZ, 0x3000 ;  /* 0x00003000ff0a7424 */ /* 0x004fc800078e00ff */
[----:B------:R4:W-:Y:S01]  /*6e90*/  SYNCS.ARRIVE.TRANS64 RZ, [R5+URZ+0x22830], R10 ;  /* 0x0228300a05ff79a7 */ /* 0x0009e2000800003f */
[----:B---3--:R-:W-:-:S04]  /*6ea0*/  LOP3.LUT R11, R11, 0x1f, RZ, 0xc0, !PT ;  /* 0x0000001f0b0b7812 */ /* 0x008fc800078ec0ff */
[----:B------:R-:W-:-:S13]  /*6eb0*/  ISETP.NE.AND P1, PT, R11, RZ, PT ;  /* 0x000000ff0b00720c */ /* 0x000fda0003f25270 */
[----:B----4-:R-:W-:Y:S05]  /*6ec0*/  @!P1 BRA `(.L_x_42) ;  /* 0x0000000000049947 */ /* 0x010fea0003800000 */
[----:B------:R-:W-:Y:S01]  /*6ed0*/  BPT.TRAP 0x1 ;  /* 0x000000040000795c */ /* 0x000fe20000300000 */
.L_x_42:
[----:B--2---:R-:W2:Y:S01]  /*6ee0*/  LDL R10, [R1+0x10] ;  /* 0x00001000010a7983 */ /* 0x004ea20000100800 */
[----:B------:R-:W-:Y:S01]  /*6ef0*/  MOV R11, 0x400 ;  /* 0x00000400000b7802 */ /* 0x000fe20000000f00 */
[----:B------:R-:W3:Y:S01]  /*6f00*/  S2R R12, SR_CgaCtaId ;  /* 0x00000000000c7919 */ /* 0x000ee20000008800 */
[----:B------:R-:W-:Y:S01]  /*6f10*/  R2UR UR9, R5 ;  /* 0x00000000050972ca */ /* 0x000fe200000e0000 */
[----:B------:R-:W-:Y:S01]  /*6f20*/  UIADD3 UR4, UP0, UR42, 0x370, URZ ;  /* 0x000003702a047890 */ /* 0x000fe2000ff1e03f */
[----:B------:R-:W-:Y:S02]  /*6f30*/  R2UR UR12, R0 ;  /* 0x00000000000c72ca */ /* 0x000fe400000e0000 */
[----:B-----5:R-:W-:Y:S01]  /*6f40*/  R2UR UR13, R4 ;  /* 0x00000000040d72ca */ /* 0x020fe200000e0000 */
[----:B------:R-:W-:Y:S01]  /*6f50*/  UIADD3.X UR5, URZ, UR43, URZ, UP0, !UPT ;  /* 0x0000002b3f057290 */ /* 0x000fe200087fe43f */
[----:B---3--:R-:W-:-:S05]  /*6f60*/  LEA R11, R12, R11, 0x18 ;  /* 0x0000000b0c0b7211 */ /* 0x008fca00078ec0ff */
[----:B------:R-:W-:-:S05]  /*6f70*/  IMAD R5, R16, 0x3000, R11 ;  /* 0x0000300010057824 */ /* 0x000fca00078e020b */
[----:B------:R-:W-:Y:S01]  /*6f80*/  R2UR UR8, R5 ;  /* 0x00000000050872ca */ /* 0x000fe200000e0000 */
[----:B------:R-:W-:Y:S01]  /*6f90*/  UIADD3 UR9, UR9, 0x22830, URZ ;  /* 0x0002283009097890 */ /* 0x000fe2000fffe03f */
[----:B------:R-:W-:Y:S01]  /*6fa0*/  UMOV UR6, 0x0 ;  /* 0x0000000000067882 */ /* 0x000fe20000000000 */
[----:B------:R-:W-:Y:S01]  /*6fb0*/  UMOV UR7, 0x14f00000 ;  /* 0x14f0000000077882 */ /* 0x000fe20000000000 */
[----:B------:R-:W-:-:S09]  /*6fc0*/  UMOV UR10, URZ ;  /* 0x0000003f000a7c82 */ /* 0x000fd20008000000 */
[----:B------:R-:W-:Y:S01]  /*6fd0*/  UIADD3 UR8, UR8, 0x1c400, URZ ;  /* 0x0001c40008087890 */ /* 0x000fe2000fffe03f */
[----:B--2---:R-:W-:-:S13]  /*6fe0*/  R2UR UR11, R10 ;  /* 0x000000000a0b72ca */ /* 0x004fda00000e0000 */
[----:B------:R-:W-:-:S09]  /*6ff0*/  UIMAD UR11, UR11, 0x60, URZ ;  /* 0x000000600b0b78a4 */ /* 0x000fd2000f8e023f */
[----:B------:R2:W-:Y:S02]  /*7000*/  UTMALDG.4D [UR8], [UR4], desc[UR6] ;  /* 0x00000608040075b4 */ /* 0x0005e40008019000 */
[----:B--2---:R-:W-:Y:S01]  /*7010*/  NOP ;  /* 0x0000000000007918 */ /* 0x004fe20000000000 */
.L_x_39:
[----:B------:R-:W2:Y:S01]  /*7020*/  LDL R12, [R1+0x18] ;  /* 0x00001800010c7983 */ /* 0x000ea20000100800 */
[----:B------:R-:W-:Y:S05]  /*7030*/  WARPSYNC.ALL ;  /* 0x0000000000007948 */ /* 0x000fea0003800000 */
[----:B------:R-:W3:Y:S01]  /*7040*/  S2R R11, SR_CgaCtaId ;  /* 0x00000000000b7919 */ /* 0x000ee20000008800 */
[----:B------:R-:W-:Y:S01]  /*7050*/  MOV R10, 0x400 ;  /* 0x00000400000a7802 */ /* 0x000fe20000000f00 */
[----:B------:R-:W-:Y:S01]  /*7060*/  BAR.SYNC.DEFER_BLOCKING 0x8, 0x120 ;  /* 0x0204800000007b1d */ /* 0x000fe20000010000 */
[----:B------:R-:W-:-:S13]  /*7070*/  ELECT P1, URZ, PT ;  /* 0x00000000003f782f */ /* 0x000fda0003820000 */
[----:B------:R-:W-:Y:S01]  /*7080*/  @P1 R2UR UR13, R18 ;  /* 0x00000000120d12ca */ /* 0x000fe200000e0000 */
[----:B------:R-:W-:Y:S01]  /*7090*/  UIADD3 UR4, UP0, UR42, 0x270, URZ ;  /* 0x000002702a047890 */ /* 0x000fe2000ff1e03f */
[----:B------:R-:W-:Y:S02]  /*70a0*/  @P1 R2UR UR12, R19 ;  /* 0x00000000130c12ca */ /* 0x000fe400000e0000 */
[----:B------:R-:W-:Y:S01]  /*70b0*/  @P1 R2UR UR11, R8 ;  /* 0x00000000080b12ca */ /* 0x000fe200000e0000 */
[----:B------:R-:W-:Y:S01]  /*70c0*/  UIADD3.X UR5, URZ, UR43, URZ, UP0, !UPT ;  /* 0x0000002b3f057290 */ /* 0x000fe200087fe43f */
[----:B------:R-:W-:Y:S01]  /*70d0*/  BSSY B0, `(.L_x_43) ;  /* 0x000000f000007945 */ /* 0x000fe20003800000 */
[----:B------:R-:W-:Y:S01]  /*70e0*/  UMOV UR6, 0x0 ;  /* 0x0000000000067882 */ /* 0x000fe20000000000 */
[----:B------:R-:W-:Y:S01]  /*70f0*/  UMOV UR7, 0x12f00000 ;  /* 0x12f0000000077882 */ /* 0x000fe20000000000 */
[----:B------:R-:W-:Y:S01]  /*7100*/  UMOV UR10, URZ ;  /* 0x0000003f000a7c82 */ /* 0x000fe20008000000 */
[----:B------:R-:W-:Y:S01]  /*7110*/  @P1 IMAD.MOV.U32 R5, RZ, RZ, 0x4000 ;  /* 0x00004000ff051424 */ /* 0x000fe200078e00ff */
[----:B---3--:R-:W-:-:S04]  /*7120*/  LEA R10, R11, R10, 0x18 ;  /* 0x0000000a0b0a7211 */ /* 0x008fc800078ec0ff */
[----:B------:R-:W-:Y:S01]  /*7130*/  R2UR UR9, R10 ;  /* 0x000000000a0972ca */ /* 0x000fe200000e0000 */
[----:B------:R2:W-:-:S12]  /*7140*/  @P1 SYNCS.ARRIVE.TRANS64 RZ, [R10+URZ+0x22800], R5 ;  /* 0x022800050aff19a7 */ /* 0x0005d8000800003f */
[----:B------:R-:W-:Y:S02]  /*7150*/  UIADD3 UR8, UR9, 0x18400, URZ ;  /* 0x0001840009087890 */ /* 0x000fe4000fffe03f */
[----:B------:R-:W-:-:S09]  /*7160*/  UIADD3 UR9, UR9, 0x22800, URZ ;  /* 0x0002280009097890 */ /* 0x000fd2000fffe03f */
[----:B------:R3:W-:Y:S01]  /*7170*/  UTMALDG.4D [UR8], [UR4], desc[UR6] ;  /* 0x00000608040075b4 */ /* 0x0007e20008019000 */
[----:B--2---:R-:W-:-:S04]  /*7180*/  LOP3.LUT R5, R12, 0x1, RZ, 0xc, !PT ;  /* 0x000000010c057812 */ /* 0x004fc800078e0cff */
[----:B------:R-:W-:-:S04]  /*7190*/  SHF.L.U32 R5, R5, 0x1f, RZ ;  /* 0x0000001f05057819 */ /* 0x000fc800000006ff */
[----:B------:R-:W2:Y:S02]  /*71a0*/  SYNCS.PHASECHK.TRANS64.TRYWAIT P1, [R10+URZ+0x22820], R5 ;  /* 0x022820050a0075a7 */ /* 0x000ea4000802017f */
[----:B--23--:R-:W-:Y:S05]  /*71b0*/  @!P1 BRA `(.L_x_44) ;  /* 0x0000002000289947 */ /* 0x00cfea0003800000 */
.L_x_95:
[----:B------:R-:W-:Y:S05]  /*71c0*/  BSYNC B0 ;  /* 0x0000000000007941 */ /* 0x000fea0003800000 */
.L_x_43:
[----:B------:R-:W-:Y:S04]  /*71d0*/  BSSY B0, `(.L_x_45) ;  /* 0x0000037000007945 */ /* 0x000fe80003800000 */
[----:B------:R-:W-:Y:S05]  /*71e0*/  @!P6 BRA `(.L_x_46) ;  /* 0x0000000000d4e947 */ /* 0x000fea0003800000 */
[----:B------:R-:W3:Y:S01]  /*71f0*/  S2R R11, SR_CgaCtaId ;  /* 0x00000000000b7919 */ /* 0x000ee20000008800 */
[----:B--2---:R-:W-:Y:S02]  /*7200*/  MOV R8, 0x400 ;  /* 0x0000040000087802 */ /* 0x004fe40000000f00 */
[----:B------:R-:W-:Y:S01]  /*7210*/  SHF.L.U32 R5, R17, 0x1f, RZ ;  /* 0x0000001f11057819 */ /* 0x000fe200000006ff */
[----:B------:R-:W2:Y:S01]  /*7220*/  S2R R10, SR_TID.X ;  /* 0x00000000000a7919 */ /* 0x000ea20000002100 */
[----:B---3--:R-:W-:Y:S02]  /*7230*/  LEA R8, R11, R8, 0x18 ;  /* 0x000000080b087211 */ /* 0x008fe400078ec0ff */
[----:B--2---:R-:W-:-:S03]  /*7240*/  LOP3.LUT R10, R10, 0x7f, RZ, 0xc0, !PT ;  /* 0x0000007f0a0a7812 */ /* 0x004fc600078ec0ff */
[----:B------:R-:W-:Y:S01]  /*7250*/  IMAD R8, R16, 0x8, R8 ;  /* 0x0000000810087824 */ /* 0x000fe200078e0208 */
[----:B------:R-:W-:-:S03]  /*7260*/  ISETP.NE.AND P2, PT, R10, RZ, PT ;  /* 0x000000ff0a00720c */ /* 0x000fc60003f45270 */
[----:B------:R-:W2:Y:S02]  /*7270*/  SYNCS.PHASECHK.TRANS64.TRYWAIT P1, [R8+URZ+0x22860], R5 ;  /* 0x02286005080075a7 */ /* 0x000ea4000802017f */
[----:B--2---:R-:W-:Y:S08]  /*7280*/  @!P1 BRA `(.L_x_47) ;  /* 0x0000002000149947 */ /* 0x004ff00003800000 */
.L_x_96:
        /* <DEDUP_REMOVED lines=8> */
.L_x_48:
[----:B------:R-:W3:Y:S01]  /*7310*/  LDL R10, [R1+0x10] ;  /* 0x00001000010a7983 */ /* 0x000ee20000100800 */
[----:B--2---:R-:W-:Y:S01]  /*7320*/  MOV R5, 0x400 ;  /* 0x0000040000057802 */ /* 0x004fe20000000f00 */
[----:B------:R-:W2:Y:S01]  /*7330*/  S2R R11, SR_CgaCtaId ;  /* 0x00000000000b7919 */ /* 0x000ea20000008800 */
[----:B------:R-:W-:Y:S01]  /*7340*/  R2UR UR9, R8 ;  /* 0x00000000080972ca */ /* 0x000fe200000e0000 */
[----:B------:R-:W-:Y:S01]  /*7350*/  UIADD3 UR4, UP0, UR42, 0x470, URZ ;  /* 0x000004702a047890 */ /* 0x000fe2000ff1e03f */
[----:B------:R-:W-:Y:S02]  /*7360*/  R2UR UR12, R0 ;  /* 0x00000000000c72ca */ /* 0x000fe400000e0000 */
[----:B------:R-:W-:Y:S01]  /*7370*/  R2UR UR13, R4 ;  /* 0x00000000040d72ca */ /* 0x000fe200000e0000 */
[----:B------:R-:W-:Y:S01]  /*7380*/  UIADD3.X UR5, URZ, UR43, URZ, UP0, !UPT ;  /* 0x0000002b3f057290 */ /* 0x000fe200087fe43f */
[----:B--2---:R-:W-:-:S05]  /*7390*/  LEA R5, R11, R5, 0x18 ;  /* 0x000000050b057211 */ /* 0x004fca00078ec0ff */
[----:B------:R-:W-:-:S05]  /*73a0*/  IMAD R5, R16, 0xc000, R5 ;  /* 0x0000c00010057824 */ /* 0x000fca00078e0205 */
[----:B------:R-:W-:Y:S01]  /*73b0*/  R2UR UR14, R5 ;  /* 0x00000000050e72ca */ /* 0x000fe200000e0000 */
[----:B------:R-:W-:Y:S01]  /*73c0*/  UIADD3 UR9, UR9, 0x22850, URZ ;  /* 0x0002285009097890 */ /* 0x000fe2000fffe03f */
[----:B------:R-:W-:Y:S01]  /*73d0*/  UMOV UR10, URZ ;  /* 0x0000003f000a7c82 */ /* 0x000fe20008000000 */
[----:B------:R-:W-:Y:S01]  /*73e0*/  UMOV UR6, 0x0 ;  /* 0x0000000000067882 */ /* 0x000fe20000000000 */
[----:B------:R-:W-:-:S09]  /*73f0*/  UMOV UR7, 0x14f00000 ;  /* 0x14f0000000077882 */ /* 0x000fd20000000000 */
[----:B------:R-:W-:Y:S02]  /*7400*/  UIADD3 UR8, UR14, 0x400, URZ ;  /* 0x000004000e087890 */ /* 0x000fe4000fffe03f */
[----:B------:R-:W-:Y:S02]  /*7410*/  UIADD3 UR15, UR14, 0x3400, URZ ;  /* 0x000034000e0f7890 */ /* 0x000fe4000fffe03f */
[----:B------:R-:W-:Y:S01]  /*7420*/  UIADD3 UR17, UR14, 0x6400, URZ ;  /* 0x000064000e117890 */ /* 0x000fe2000fffe03f */
[----:B------:R-:W-:Y:S01]  /*7430*/  UMOV UR16, 0x40 ;  /* 0x0000004000107882 */ /* 0x000fe20000000000 */
[----:B------:R-:W-:-:S03]  /*7440*/  UIADD3 UR18, UR14, 0x9400, URZ ;  /* 0x000094000e127890 */ /* 0x000fc6000fffe03f */
[----:B------:R-:W-:Y:S01]  /*7450*/  UMOV UR14, 0x80 ;  /* 0x00000080000e7882 */ /* 0x000fe20000000000 */
[----:B---3--:R-:W-:-:S13]  /*7460*/  R2UR UR11, R10 ;  /* 0x000000000a0b72ca */ /* 0x008fda00000e0000 */
[----:B------:R-:W-:-:S09]  /*7470*/  UIMAD UR11, UR11, 0x60, URZ ;  /* 0x000000600b0b78a4 */ /* 0x000fd2000f8e023f */
[----:B------:R2:W-:Y:S02]  /*7480*/  UTMALDG.4D [UR8], [UR4], desc[UR6] ;  /* 0x00000608040075b4 */ /* 0x0005e40008019000 */
[----:B--2---:R-:W-:Y:S01]  /*7490*/  UMOV UR8, UR15 ;  /* 0x0000000f00087c82 */ /* 0x004fe20008000000 */
[----:B------:R-:W-:Y:S02]  /*74a0*/  UMOV UR10, UR16 ;  /* 0x00000010000a7c82 */ /* 0x000fe40008000000 */
[----:B------:R2:W-:Y:S02]  /*74b0*/  UTMALDG.4D [UR8], [UR4], desc[UR6] ;  /* 0x00000608040075b4 */ /* 0x0005e40008019000 */
[----:B--2---:R-:W-:Y:S01]  /*74c0*/  UMOV UR8, UR17 ;  /* 0x0000001100087c82 */ /* 0x004fe20008000000 */
[----:B------:R-:W-:Y:S01]  /*74d0*/  UMOV UR10, UR14 ;  /* 0x0000000e000a7c82 */ /* 0x000fe20008000000 */
[----:B------:R-:W-:Y:S01]  /*74e0*/  UMOV UR14, 0xc0 ;  /* 0x000000c0000e7882 */ /* 0x000fe20000000000 */
[----:B------:R2:W-:Y:S02]  /*74f0*/  UTMALDG.4D [UR8], [UR4], desc[UR6] ;  /* 0x00000608040075b4 */ /* 0x0005e40008019000 */
[----:B--2---:R-:W-:Y:S01]  /*7500*/  UMOV UR8, UR18 ;  /* 0x0000001200087c82 */ /* 0x004fe20008000000 */
[----:B------:R-:W-:-:S02]  /*7510*/  UMOV UR10, UR14 ;  /* 0x0000000e000a7c82 */ /* 0x000fc40008000000 */
[----:B------:R3:W-:Y:S02]  /*7520*/  UTMALDG.4D [UR8], [UR4], desc[UR6] ;  /* 0x00000608040075b4 */ /* 0x0007e40008019000 */
[----:B---3--:R-:W-:Y:S01]  /*7530*/  NOP ;  /* 0x0000000000007918 */ /* 0x008fe20000000000 */
.L_x_46:
[----:B------:R-:W-:Y:S05]  /*7540*/  BSYNC B0 ;  /* 0x0000000000007941 */ /* 0x000fea0003800000 */
.L_x_45:
[----:B--2---:R-:W2:Y:S01]  /*7550*/  LDL.LU R5, [R1+0x14] ;  /* 0x0000140001057983 */ /* 0x004ea20000300800 */
[----:B------:R-:W-:-:S05]  /*7560*/  VIADD R16, R16, 0x1 ;  /* 0x0000000110107836 */ /* 0x000fca0000000000 */
[----:B------:R-:W-:-:S04]  /*7570*/  ISETP.NE.AND P1, PT, R16, 0x2, PT ;  /* 0x000000021000780c */ /* 0x000fc80003f25270 */
[----:B------:R-:W-:Y:S02]  /*7580*/  SEL R8, RZ, 0x1, P1 ;  /* 0x00000001ff087807 */ /* 0x000fe40000800000 */
[----:B------:R-:W-:Y:S02]  /*7590*/  SEL R16, R16, RZ, P1 ;  /* 0x000000ff10107207 */ /* 0x000fe40000800000 */
[----:B------:R-:W-:Y:S02]  /*75a0*/  LOP3.LUT R17, R17, R8, RZ, 0x3c, !PT ;  /* 0x0000000811117212 */ /* 0x000fe400078e3cff */
[----:B--2---:R-:W-:-:S13]  /*75b0*/  ISETP.GE.AND P2, PT, R5, 0x61, PT ;  /* 0x000000610500780c */ /* 0x004fda0003f46270 */
[----:B------:R-:W-:Y:S05]  /*75c0*/  @!P2 BRA `(.L_x_49) ;  /* 0x000000140048a947 */ /* 0x000fea0003800000 */
[----:B------:R-:W2:Y:S01]  /*75d0*/  LDL R11, [R1+0x8] ;  /* 0x00000800010b7983 */ /* 0x000ea20000100800 */
[----:B------:R-:W-:Y:S01]  /*75e0*/  IMAD.MOV.U32 R5, RZ, RZ, 0x1 ;  /* 0x00000001ff057424 */ /* 0x000fe200078e00ff */
[C---:B--2---:R-:W-:Y:S01]  /*75f0*/  IADD3 R10, -R11.reuse, RZ, RZ ;  /* 0x000000ff0b0a7210 */ /* 0x044fe20007ffe1ff */
[----:B------:R-:W-:-:S03]  /*7600*/  VIADD R8, R11, 0xfffffffe ;  /* 0xfffffffe0b087836 */ /* 0x000fc60000000000 */
[----:B------:R-:W-:-:S05]  /*7610*/  VIADDMNMX R10, R10, R5, 0xffffffff, !PT ;  /* 0xffffffff0a0a7446 */ /* 0x000fca0007800105 */
[----:B------:R-:W-:-:S05]  /*7620*/  IMAD.IADD R5, R11, 0x1, R10 ;  /* 0x000000010b057824 */ /* 0x000fca00078e020a */
[----:B------:R-:W-:-:S04]  /*7630*/  LOP3.LUT R5, R5, 0x1, RZ, 0xc0, !PT ;  /* 0x0000000105057812 */ /* 0x000fc800078ec0ff */
[----:B------:R-:W-:-:S13]  /*7640*/  ISETP.NE.U32.AND P1, PT, R5, 0x1, PT ;  /* 0x000000010500780c */ /* 0x000fda0003f25070 */
[----:B------:R-:W-:Y:S05]  /*7650*/  @P1 BRA `(.L_x_50) ;  /* 0x0000000400ac1947 */ /* 0x000fea0003800000 */
[----:B------:R-:W-:Y:S04]  /*7660*/  BSSY B0, `(.L_x_51) ;  /* 0x0000063000007945 */ /* 0x000fe80003800000 */
[----:B------:R-:W-:Y:S05]  /*7670*/  @!P6 BRA `(.L_x_52) ;  /* 0x000000040084e947 */ /* 0x000fea0003800000 */
[----:B------:R-:W-:Y:S05]  /*7680*/  @!P0 BRA `(.L_x_53) ;  /* 0x0000000000448947 */ /* 0x000fea0003800000 */
[----:B------:R-:W2:Y:S01]  /*7690*/  LDC R11, c[0x0][0x41c] ;  /* 0x00010700ff0b7b82 */ /* 0x000ea20000000800 */
[----:B------:R-:W-:Y:S01]  /*76a0*/  ULDC.64 UR4, c[0x0][0x408] ;  /* 0x0001020000047ab9 */ /* 0x000fe20000000a00 */
[----:B--2---:R-:W-:-:S13]  /*76b0*/  ISETP.NE.AND P1, PT, R11, 0x1, PT ;  /* 0x000000010b00780c */ /* 0x004fda0003f25270 */
[----:B------:R-:W2:Y:S02]  /*76c0*/  @P1 LDC.64 R4, c[0x0][0x420] ;  /* 0x00010800ff041b82 */ /* 0x000ea40000000a00 */
[----:B--2---:R-:W-:-:S04]  /*76d0*/  @P1 IMAD.HI.U32 R12, R8, R4, RZ ;  /* 0x00000004080c1227 */ /* 0x004fc800078e00ff */
[----:B------:R-:W-:Y:S01]  /*76e0*/  IMAD.MOV.U32 R4, RZ, RZ, R8 ;  /* 0x000000ffff047224 */ /* 0x000fe200078e0008 */
[----:B------:R-:W-:-:S05]  /*76f0*/  @P1 SHF.R.U32.HI R4, RZ, R5, R12 ;  /* 0x00000005ff041219 */ /* 0x000fca000001160c */
[----:B------:R-:W-:-:S04]  /*7700*/  IMAD.MOV R5, RZ, RZ, -R4 ;  /* 0x000000ffff057224 */ /* 0x000fc800078e0a04 */
[----:B------:R-:W-:Y:S01]  /*7710*/  IMAD R8, R11, R5, R8 ;  /* 0x000000050b087224 */ /* 0x000fe200078e0208 */
[--C-:B------:R-:W-:Y:S01]  /*7720*/  SHF.R.S32.HI R5, RZ, 0x1f, R4.reuse ;  /* 0x0000001fff057819 */ /* 0x100fe20000011404 */
[----:B------:R-:W-:Y:S02]  /*7730*/  IMAD R11, R7, UR4, RZ ;  /* 0x00000004070b7c24 */ /* 0x000fe4000f8e02ff */
[----:B------:R-:W-:-:S04]  /*7740*/  IMAD.WIDE.U32 R4, R6, UR4, R4 ;  /* 0x0000000406047c25 */ /* 0x000fc8000f8e0004 */
[----:B------:R-:W-:Y:S01]  /*7750*/  IMAD R11, R6, UR5, R11 ;  /* 0x00000005060b7c24 */ /* 0x000fe2000f8e020b */
[----:B------:R-:W-:-:S03]  /*7760*/  LEA R2, P1, R4, R2, 0x2 ;  /* 0x0000000204027211 */ /* 0x000fc600078210ff */
[----:B------:R-:W-:-:S05]  /*7770*/  IMAD.IADD R11, R11, 0x1, R5 ;  /* 0x000000010b0b7824 */ /* 0x000fca00078e0205 */
[----:B------:R-:W-:-:S05]  /*7780*/  LEA.HI.X R3, R4, R3, R11, 0x2, P1 ;  /* 0x0000000304037211 */ /* 0x000fca00008f140b */
[----:B------:R2:W5:Y:S02]  /*7790*/  LDG.E R4, desc[UR40][R2.64] ;  /* 0x0000002802047981 */ /* 0x000564000c1e1900 */
.L_x_53:
[----:B--2---:R-:W2:Y:S01]  /*77a0*/  S2R R3, SR_CgaCtaId ;  /* 0x0000000000037919 */ /* 0x004ea20000008800 */
[----:B------:R-:W-:Y:S01]  /*77b0*/  MOV R2, 0x400 ;  /* 0x0000040000027802 */ /* 0x000fe20000000f00 */
[----:B------:R-:W3:Y:S03]  /*77c0*/  S2R R5, SR_TID.X ;  /* 0x0000000000057919 */ /* 0x000ee60000002100 */
[----:B--2---:R-:W-:Y:S02]  /*77d0*/  LEA R2, R3, R2, 0x18 ;  /* 0x0000000203027211 */ /* 0x004fe400078ec0ff */
[----:B------:R-:W-:Y:S02]  /*77e0*/  SHF.L.U32 R3, R17, 0x1f, RZ ;  /* 0x0000001f11037819 */ /* 0x000fe400000006ff */
[----:B---3--:R-:W-:Y:S01]  /*77f0*/  LOP3.LUT R5, R5, 0x7f, RZ, 0xc0, !PT ;  /* 0x0000007f05057812 */ /* 0x008fe200078ec0ff */
[----:B------:R-:W-:-:S03]  /*7800*/  IMAD R2, R16, 0x8, R2 ;  /* 0x0000000810027824 */ /* 0x000fc600078e0202 */
[----:B------:R-:W-:Y:S01]  /*7810*/  ISETP.NE.AND P1, PT, R5, RZ, PT ;  /* 0x000000ff0500720c */ /* 0x000fe20003f25270 */
[----:B------:R-:W2:Y:S02]  /*7820*/  SYNCS.PHASECHK.TRANS64.TRYWAIT P2, [R2+URZ+0x22840], R3 ;  /* 0x02284003020075a7 */ /* 0x000ea4000804017f */
[----:B--2---:R-:W-:Y:S10]  /*7830*/  @!P2 BRA `(.L_x_54) ;  /* 0x0000001800bca947 */ /* 0x004ff40003800000 */
.L_x_97:
[----:B------:R-:W-:Y:S05]  /*7840*/  @P1 BRA `(.L_x_55) ;  /* 0x00000000001c1947 */ /* 0x000fea0003800000 */
[----:B------:R-:W3:Y:S01]  /*7850*/  S2R R11, SR_TID.X ;  /* 0x00000000000b7919 */ /* 0x000ee20000002100 */
[----:B------:R-:W-:-:S04]  /*7860*/  MOV R5, 0x3000 ;  /* 0x0000300000057802 */ /* 0x000fc80000000f00 */
[----:B------:R4:W-:Y:S01]  /*7870*/  SYNCS.ARRIVE.TRANS64 RZ, [R2+URZ+0x22830], R5 ;  /* 0x0228300502ff79a7 */ /* 0x0009e2000800003f */
[----:B---3--:R-:W-:-:S04]  /*7880*/  LOP3.LUT R11, R11, 0x1f, RZ, 0xc0, !PT ;  /* 0x0000001f0b0b7812 */ /* 0x008fc800078ec0ff */
[----:B------:R-:W-:-:S13]  /*7890*/  ISETP.NE.AND P2, PT, R11, RZ, PT ;  /* 0x000000ff0b00720c */ /* 0x000fda0003f45270 */
[----:B----4-:R-:W-:Y:S05]  /*78a0*/  @!P2 BRA `(.L_x_55) ;  /* 0x000000000004a947 */ /* 0x010fea0003800000 */
[----:B------:R-:W-:Y:S01]  /*78b0*/  BPT.TRAP 0x1 ;  /* 0x000000040000795c */ /* 0x000fe20000300000 */
.L_x_55:
[----:B------:R-:W3:Y:S01]  /*78c0*/  S2R R11, SR_CgaCtaId ;  /* 0x00000000000b7919 */ /* 0x000ee20000008800 */
[----:B------:R-:W-:Y:S01]  /*78d0*/  MOV R5, 0x400 ;  /* 0x0000040000057802 */ /* 0x000fe20000000f00 */
[----:B------:R-:W-:Y:S01]  /*78e0*/  IMAD R8, R8, 0x60, RZ ;  /* 0x0000006008087824 */ /* 0x000fe200078e02ff */
[----:B------:R-:W-:Y:S01]  /*78f0*/  R2UR UR9, R2 ;  /* 0x00000000020972ca */ /* 0x000fe200000e0000 */
[----:B------:R-:W-:Y:S01]  /*7900*/  UIADD3 UR4, UP0, UR42, 0x370, URZ ;  /* 0x000003702a047890 */ /* 0x000fe2000ff1e03f */
[----:B------:R-:W-:Y:S01]  /*7910*/  R2UR UR12, R0 ;  /* 0x00000000000c72ca */ /* 0x000fe200000e0000 */
[----:B------:R-:W-:Y:S01]  /*7920*/  UMOV UR6, 0x0 ;  /* 0x0000000000067882 */ /* 0x000fe20000000000 */
[----:B-----5:R-:W-:Y:S01]  /*7930*/  R2UR UR13, R4 ;  /* 0x00000000040d72ca */ /* 0x020fe200000e0000 */
[----:B------:R-:W-:Y:S01]  /*7940*/  UIADD3.X UR5, URZ, UR43, URZ, UP0, !UPT ;  /* 0x0000002b3f057290 */ /* 0x000fe200087fe43f */
[----:B------:R-:W-:Y:S01]  /*7950*/  R2UR UR11, R8 ;  /* 0x00000000080b72ca */ /* 0x000fe200000e0000 */
[----:B------:R-:W-:Y:S01]  /*7960*/  UMOV UR7, 0x14f00000 ;  /* 0x14f0000000077882 */ /* 0x000fe20000000000 */
[----:B------:R-:W-:-:S05]  /*7970*/  UMOV UR10, URZ ;  /* 0x0000003f000a7c82 */ /* 0x000fca0008000000 */
[----:B------:R-:W-:Y:S01]  /*7980*/  UIADD3 UR9, UR9, 0x22830, URZ ;  /* 0x0002283009097890 */ /* 0x000fe2000fffe03f */
[----:B---3--:R-:W-:-:S05]  /*7990*/  LEA R5, R11, R5, 0x18 ;  /* 0x000000050b057211 */ /* 0x008fca00078ec0ff */
[----:B------:R-:W-:-:S05]  /*79a0*/  IMAD R5, R16, 0x3000, R5 ;  /* 0x0000300010057824 */ /* 0x000fca00078e0205 */
[----:B------:R-:W-:-:S13]  /*79b0*/  R2UR UR8, R5 ;  /* 0x00000000050872ca */ /* 0x000fda00000e0000 */
[----:B------:R-:W-:-:S09]  /*79c0*/  UIADD3 UR8, UR8, 0x1c400, URZ ;  /* 0x0001c40008087890 */ /* 0x000fd2000fffe03f */
[----:B------:R3:W-:Y:S01]  /*79d0*/  UTMALDG.4D [UR8], [UR4], desc[UR6] ;  /* 0x00000608040075b4 */ /* 0x0007e20008019000 */
[----:B------:R-:W4:Y:S02]  /*79e0*/  SYNCS.PHASECHK.TRANS64.TRYWAIT P2, [R2+URZ+0x22860], R3 ;  /* 0x02286003020075a7 */ /* 0x000f24000804017f */
[----:B---34-:R-:W-:Y:S05]  /*79f0*/  @!P2 BRA `(.L_x_56) ;  /* 0x000000180060a947 */ /* 0x018fea0003800000 */
.L_x_98:
[----:B------:R-:W-:Y:S05]  /*7a00*/  @P1 BRA `(.L_x_57) ;  /* 0x00000000001c1947 */ /* 0x000fea0003800000 */
[----:B------:R-:W4:Y:S01]  /*7a10*/  S2R R5, SR_TID.X ;  /* 0x0000000000057919 */ /* 0x000f220000002100 */
[----:B--23--:R-:W-:-:S04]  /*7a20*/  IMAD.MOV.U32 R3, RZ, RZ, 0xc000 ;  /* 0x0000c000ff037424 */ /* 0x00cfc800078e00ff */
[----:B------:R2:W-:Y:S01]  /*7a30*/  SYNCS.ARRIVE.TRANS64 RZ, [R2+URZ+0x22850], R3 ;  /* 0x0228500302ff79a7 */ /* 0x0005e2000800003f */
[----:B----4-:R-:W-:-:S04]  /*7a40*/  LOP3.LUT R5, R5, 0x1f, RZ, 0xc0, !PT ;  /* 0x0000001f05057812 */ /* 0x010fc800078ec0ff */
[----:B------:R-:W-:-:S13]  /*7a50*/  ISETP.NE.AND P1, PT, R5, RZ, PT ;  /* 0x000000ff0500720c */ /* 0x000fda0003f25270 */
[----:B--2---:R-:W-:Y:S05]  /*7a60*/  @!P1 BRA `(.L_x_57) ;  /* 0x0000000000049947 */ /* 0x004fea0003800000 */
[----:B------:R-:W-:Y:S01]  /*7a70*/  BPT.TRAP 0x1 ;  /* 0x000000040000795c */ /* 0x000fe20000300000 */
.L_x_57:
[----:B------:R-:W4:Y:S01]  /*7a80*/  S2R R5, SR_CgaCtaId ;  /* 0x0000000000057919 */ /* 0x000f220000008800 */
[----:B--23--:R-:W-:Y:S01]  /*7a90*/  MOV R3, 0x400 ;  /* 0x0000040000037802 */ /* 0x00cfe20000000f00 */
[----:B------:R-:W-:Y:S01]  /*7aa0*/  UIADD3 UR4, UP0, UR42, 0x470, URZ ;  /* 0x000004702a047890 */ /* 0x000fe2000ff1e03f */
[----:B------:R-:W-:Y:S01]  /*7ab0*/  R2UR UR9, R2 ;  /* 0x00000000020972ca */ /* 0x000fe200000e0000 */
[----:B------:R-:W-:Y:S01]  /*7ac0*/  UMOV UR10, URZ ;  /* 0x0000003f000a7c82 */ /* 0x000fe20008000000 */
[----:B------:R-:W-:Y:S01]  /*7ad0*/  R2UR UR11, R8 ;  /* 0x00000000080b72ca */ /* 0x000fe200000e0000 */
[----:B------:R-:W-:Y:S01]  /*7ae0*/  UIADD3.X UR5, URZ, UR43, URZ, UP0, !UPT ;  /* 0x0000002b3f057290 */ /* 0x000fe200087fe43f */
[----:B------:R-:W-:Y:S01]  /*7af0*/  R2UR UR12, R0 ;  /* 0x00000000000c72ca */ /* 0x000fe200000e0000 */
[----:B------:R-:W-:Y:S01]  /*7b00*/  UMOV UR6, 0x0 ;  /* 0x0000000000067882 */ /* 0x000fe20000000000 */
[----:B------:R-:W-:Y:S01]  /*7b10*/  R2UR UR13, R4 ;  /* 0x00000000040d72ca */ /* 0x000fe200000e0000 */
[----:B------:R-:W-:Y:S01]  /*7b20*/  UMOV UR7, 0x14f00000 ;  /* 0x14f0000000077882 */ /* 0x000fe20000000000 */
[----:B------:R-:W-:-:S05]  /*7b30*/  UMOV UR17, 0x40 ;  /* 0x0000004000117882 */ /* 0x000fca0000000000 */
[----:B------:R-:W-:Y:S01]  /*7b40*/  UIADD3 UR9, UR9, 0x22850, URZ ;  /* 0x0002285009097890 */ /* 0x000fe2000fffe03f */
[----:B----4-:R-:W-:-:S05]  /*7b50*/  LEA R3, R5, R3, 0x18 ;  /* 0x0000000305037211 */ /* 0x010fca00078ec0ff */
[----:B------:R-:W-:-:S05]  /*7b60*/  IMAD R2, R16, 0xc000, R3 ;  /* 0x0000c00010027824 */ /* 0x000fca00078e0203 */
[----:B------:R-:W-:-:S13]  /*7b70*/  R2UR UR14, R2 ;  /* 0x00000000020e72ca */ /* 0x000fda00000e0000 */
[----:B------:R-:W-:Y:S02]  /*7b80*/  UIADD3 UR8, UR14, 0x400, URZ ;  /* 0x000004000e087890 */ /* 0x000fe4000fffe03f */
[----:B------:R-:W-:Y:S02]  /*7b90*/  UIADD3 UR15, UR14, 0x3400, URZ ;  /* 0x000034000e0f7890 */ /* 0x000fe4000fffe03f */
[----:B------:R-:W-:Y:S02]  /*7ba0*/  UIADD3 UR16, UR14, 0x6400, URZ ;  /* 0x000064000e107890 */ /* 0x000fe4000fffe03f */
[----:B------:R-:W-:-:S03]  /*7bb0*/  UIADD3 UR14, UR14, 0x9400, URZ ;  /* 0x000094000e0e7890 */ /* 0x000fc6000fffe03f */
[----:B------:R2:W-:Y:S02]  /*7bc0*/  UTMALDG.4D [UR8], [UR4], desc[UR6] ;  /* 0x00000608040075b4 */ /* 0x0005e40008019000 */
[----:B--2---:R-:W-:Y:S01]  /*7bd0*/  UMOV UR8, UR15 ;  /* 0x0000000f00087c82 */ /* 0x004fe20008000000 */
[----:B------:R-:W-:Y:S01]  /*7be0*/  UMOV UR10, UR17 ;  /* 0x00000011000a7c82 */ /* 0x000fe20008000000 */
[----:B------:R-:W-:Y:S01]  /*7bf0*/  UMOV UR15, 0x80 ;  /* 0x00000080000f7882 */ /* 0x000fe20000000000 */
        /* <DEDUP_REMOVED lines=8> */
[----:B--2---:R-:W-:Y:S01]  /*7c80*/  NOP ;  /* 0x0000000000007918 */ /* 0x004fe20000000000 */
.L_x_52:
[----:B------:R-:W-:Y:S05]  /*7c90*/  BSYNC B0 ;  /* 0x0000000000007941 */ /* 0x000fea0003800000 */
.L_x_51:
[----:B------:R-:W2:Y:S01]  /*7ca0*/  LDL.LU R3, [R1+0x8] ;  /* 0x0000080001037983 */ /* 0x000ea20000300800 */
[----:B------:R-:W-:-:S05]  /*7cb0*/  VIADD R16, R16, 0x1 ;  /* 0x0000000110107836 */ /* 0x000fca0000000000 */
[----:B------:R-:W-:-:S04]  /*7cc0*/  ISETP.NE.AND P1, PT, R16, 0x2, PT ;  /* 0x000000021000780c */ /* 0x000fc80003f25270 */
[----:B------:R-:W-:Y:S02]  /*7cd0*/  SEL R2, RZ, 0x1, P1 ;  /* 0x00000001ff027807 */ /* 0x000fe40000800000 */
[----:B------:R-:W-:Y:S02]  /*7ce0*/  SEL R16, R16, RZ, P1 ;  /* 0x000000ff10107207 */ /* 0x000fe40000800000 */
[----:B------:R-:W-:Y:S01]  /*7cf0*/  LOP3.LUT R17, R17, R2, RZ, 0x3c, !PT ;  /* 0x0000000211117212 */ /* 0x000fe200078e3cff */
[----:B--2---:R-:W-:-:S07]  /*7d00*/  VIADD R8, R3, 0xfffffffd ;  /* 0xfffffffd03087836 */ /* 0x004fce0000000000 */
.L_x_50:
[----:B------:R-:W-:Y:S01]  /*7d10*/  IMAD.MOV R10, RZ, RZ, -R10 ;  /* 0x000000ffff0a7224 */ /* 0x000fe200078e0a0a */
[----:B------:R-:W-:Y:S04]  /*7d20*/  BSSY B0, `(.L_x_49) ;  /* 0x00000dc000007945 */ /* 0x000fe80003800000 */
[----:B------:R-:W-:-:S13]  /*7d30*/  ISETP.NE.AND P1, PT, R9, R10, PT ;  /* 0x0000000a0900720c */ /* 0x000fda0003f25270 */
[----:B------:R-:W-:Y:S05]  /*7d40*/  @!P1 BRA `(.L_x_58) ;  /* 0x0000000c00649947 */ /* 0x000fea0003800000 */
.L_x_73:
[----:B------:R-:W-:Y:S04]  /*7d50*/  BSSY B1, `(.L_x_59) ;  /* 0x0000065000017945 */ /* 0x000fe80003800000 */
[----:B------:R-:W-:Y:S05]  /*7d60*/  @!P6 BRA `(.L_x_60) ;  /* 0x00000004008ce947 */ /* 0x000fea0003800000 */
[----:B-1----:R-:W-:Y:S01]  /*7d70*/  IMAD.MOV.U32 R9, RZ, RZ, R8 ;  /* 0x000000ffff097224 */ /* 0x002fe200078e0008 */
[----:B------:R-:W-:Y:S06]  /*7d80*/  @!P0 BRA `(.L_x_61) ;  /* 0x0000000000488947 */ /* 0x000fec0003800000 */
[----:B------:R-:W1:Y:S01]  /*7d90*/  LDC R10, c[0x0][0x41c] ;  /* 0x00010700ff0a7b82 */ /* 0x000e620000000800 */
[----:B------:R-:W-:Y:S02]  /*7da0*/  ULDC.64 UR4, c[0x0][0x408] ;  /* 0x0001020000047ab9 */ /* 0x000fe40000000a00 */
[----:B------:R-:W-:-:S04]  /*7db0*/  IMAD R11, R7, UR4, RZ ;  /* 0x00000004070b7c24 */ /* 0x000fc8000f8e02ff */
[----:B------:R-:W-:Y:S01]  /*7dc0*/  IMAD R11, R6, UR5, R11 ;  /* 0x00000005060b7c24 */ /* 0x000fe2000f8e020b */
[----:B-1----:R-:W-:-:S13]  /*7dd0*/  ISETP.NE.AND P1, PT, R10, 0x1, PT ;  /* 0x000000010a00780c */ /* 0x002fda0003f25270 */
[----:B------:R-:W1:Y:S02]  /*7de0*/  @P1 LDC.64 R2, c[0x0][0x420] ;  /* 0x00010800ff021b82 */ /* 0x000e640000000a00 */
[----:B-1----:R-:W-:-:S04]  /*7df0*/  @P1 IMAD.HI.U32 R4, R8, R2, RZ ;  /* 0x0000000208041227 */ /* 0x002fc800078e00ff */
[----:B------:R-:W-:Y:S01]  /*7e00*/  IMAD.MOV.U32 R2, RZ, RZ, R8 ;  /* 0x000000ffff027224 */ /* 0x000fe200078e0008 */
[----:B------:R-:W-:Y:S02]  /*7e10*/  @P1 SHF.R.U32.HI R2, RZ, R3, R4 ;  /* 0x00000003ff021219 */ /* 0x000fe40000011604 */
[----:B------:R-:W1:Y:S02]  /*7e20*/  LDC.64 R4, c[0x0][0x3f8] ;  /* 0x0000fe00ff047b82 */ /* 0x000e640000000a00 */
[--C-:B------:R-:W-:Y:S01]  /*7e30*/  SHF.R.S32.HI R3, RZ, 0x1f, R2.reuse ;  /* 0x0000001fff037819 */ /* 0x100fe20000011402 */
[--C-:B------:R-:W-:Y:S02]  /*7e40*/  IMAD.MOV R9, RZ, RZ, -R2.reuse ;  /* 0x000000ffff097224 */ /* 0x100fe400078e0a02 */
[----:B------:R-:W-:-:S04]  /*7e50*/  IMAD.WIDE.U32 R2, R6, UR4, R2 ;  /* 0x0000000406027c25 */ /* 0x000fc8000f8e0002 */
[----:B------:R-:W-:Y:S01]  /*7e60*/  IMAD R9, R10, R9, R8 ;  /* 0x000000090a097224 */ /* 0x000fe200078e0208 */
[----:B------:R-:W-:Y:S02]  /*7e70*/  IADD3 R11, R11, R3, RZ ;  /* 0x000000030b0b7210 */ /* 0x000fe40007ffe0ff */
[----:B-1----:R-:W-:-:S04]  /*7e80*/  LEA R4, P1, R2, R4, 0x2 ;  /* 0x0000000402047211 */ /* 0x002fc800078210ff */
[----:B------:R-:W-:-:S05]  /*7e90*/  LEA.HI.X R5, R2, R5, R11, 0x2, P1 ;  /* 0x0000000502057211 */ /* 0x000fca00008f140b */
[----:B------:R1:W5:Y:S04]  /*7ea0*/  LDG.E R4, desc[UR40][R4.64] ;  /* 0x0000002804047981 */ /* 0x000368000c1e1900 */
.L_x_61:
[----:B------:R-:W2:Y:S01]  /*7eb0*/  S2R R3, SR_CgaCtaId ;  /* 0x0000000000037919 */ /* 0x000ea20000008800 */
[----:B------:R-:W-:Y:S01]  /*7ec0*/  MOV R2, 0x400 ;  /* 0x0000040000027802 */ /* 0x000fe20000000f00 */
[----:B-1----:R-:W1:Y:S03]  /*7ed0*/  S2R R5, SR_TID.X ;  /* 0x0000000000057919 */ /* 0x002e660000002100 */
[----:B--2---:R-:W-:Y:S02]  /*7ee0*/  LEA R2, R3, R2, 0x18 ;  /* 0x0000000203027211 */ /* 0x004fe400078ec0ff */
[----:B-1----:R-:W-:-:S03]  /*7ef0*/  LOP3.LUT R5, R5, 0x7f, RZ, 0xc0, !PT ;  /* 0x0000007f05057812 */ /* 0x002fc600078ec0ff */
[----:B------:R-:W-:Y:S01]  /*7f00*/  IMAD R3, R16, 0x8, R2 ;  /* 0x0000000810037824 */ /* 0x000fe200078e0202 */
[----:B------:R-:W-:Y:S02]  /*7f10*/  SHF.L.U32 R2, R17, 0x1f, RZ ;  /* 0x0000001f11027819 */ /* 0x000fe400000006ff */
[----:B------:R-:W-:Y:S02]  /*7f20*/  ISETP.NE.AND P1, PT, R5, RZ, PT ;  /* 0x000000ff0500720c */ /* 0x000fe40003f25270 */
[----:B------:R-:W1:Y:S02]  /*7f30*/  SYNCS.PHASECHK.TRANS64.TRYWAIT P2, [R3+URZ+0x22840], R2 ;  /* 0x02284002030075a7 */ /* 0x000e64000804017f */
[----:B-1----:R-:W-:Y:S09]  /*7f40*/  @!P2 BRA `(.L_x_62) ;  /* 0x000000140020a947 */ /* 0x002ff20003800000 */
.L_x_99:
[----:B------:R-:W-:Y:S05]  /*7f50*/  @P1 BRA `(.L_x_63) ;  /* 0x00000000001c1947 */ /* 0x000fea0003800000 */
[----:B------:R-:W2:Y:S01]  /*7f60*/  S2R R5, SR_TID.X ;  /* 0x0000000000057919 */ /* 0x000ea20000002100 */
[----:B------:R-:W-:-:S04]  /*7f70*/  IMAD.MOV.U32 R10, RZ, RZ, 0x3000 ;  /* 0x00003000ff0a7424 */ /* 0x000fc800078e00ff */
[----:B------:R3:W-:Y:S01]  /*7f80*/  SYNCS.ARRIVE.TRANS64 RZ, [R3+URZ+0x22830], R10 ;  /* 0x0228300a03ff79a7 */ /* 0x0007e2000800003f */
[----:B--2---:R-:W-:-:S04]  /*7f90*/  LOP3.LUT R5, R5, 0x1f, RZ, 0xc0, !PT ;  /* 0x0000001f05057812 */ /* 0x004fc800078ec0ff */
[----:B------:R-:W-:-:S13]  /*7fa0*/  ISETP.NE.AND P2, PT, R5, RZ, PT ;  /* 0x000000ff0500720c */ /* 0x000fda0003f45270 */
[----:B---3--:R-:W-:Y:S05]  /*7fb0*/  @!P2 BRA `(.L_x_63) ;  /* 0x000000000004a947 */ /* 0x008fea0003800000 */
[----:B------:R-:W-:Y:S01]  /*7fc0*/  BPT.TRAP 0x1 ;  /* 0x000000040000795c */ /* 0x000fe20000300000 */
.L_x_63:
[----:B------:R-:W2:Y:S01]  /*7fd0*/  S2R R10, SR_CgaCtaId ;  /* 0x00000000000a7919 */ /* 0x000ea20000008800 */
[----:B------:R-:W-:Y:S01]  /*7fe0*/  MOV R5, 0x400 ;  /* 0x0000040000057802 */ /* 0x000fe20000000f00 */
[----:B------:R-:W-:Y:S01]  /*7ff0*/  UIADD3 UR4, UP0, UR42, 0x370, URZ ;  /* 0x000003702a047890 */ /* 0x000fe2000ff1e03f */
[----:B------:R-:W-:Y:S01]  /*8000*/  R2UR UR9, R3 ;  /* 0x00000000030972ca */ /* 0x000fe200000e0000 */
[----:B------:R-:W-:Y:S01]  /*8010*/  UMOV UR6, 0x0 ;  /* 0x0000000000067882 */ /* 0x000fe20000000000 */
[----:B------:R-:W-:Y:S01]  /*8020*/  R2UR UR12, R0 ;  /* 0x00000000000c72ca */ /* 0x000fe200000e0000 */
[----:B------:R-:W-:Y:S01]  /*8030*/  UIADD3.X UR5, URZ, UR43, URZ, UP0, !UPT ;  /* 0x0000002b3f057290 */ /* 0x000fe200087fe43f */
[----:B-----5:R-:W-:Y:S01]  /*8040*/  R2UR UR13, R4 ;  /* 0x00000000040d72ca */ /* 0x020fe200000e0000 */
[----:B------:R-:W-:Y:S01]  /*8050*/  UMOV UR7, 0x14f00000 ;  /* 0x14f0000000077882 */ /* 0x000fe20000000000 */
[----:B------:R-:W-:-:S07]  /*8060*/  UMOV UR10, URZ ;  /* 0x0000003f000a7c82 */ /* 0x000fce0008000000 */
[----:B------:R-:W-:Y:S01]  /*8070*/  UIADD3 UR9, UR9, 0x22830, URZ ;  /* 0x0002283009097890 */ /* 0x000fe2000fffe03f */
[----:B--2---:R-:W-:-:S05]  /*8080*/  LEA R5, R10, R5, 0x18 ;  /* 0x000000050a057211 */ /* 0x004fca00078ec0ff */
[----:B------:R-:W-:-:S05]  /*8090*/  IMAD R5, R16, 0x3000, R5 ;  /* 0x0000300010057824 */ /* 0x000fca00078e0205 */
[----:B------:R-:W-:Y:S01]  /*80a0*/  R2UR UR8, R5 ;  /* 0x00000000050872ca */ /* 0x000fe200000e0000 */
[----:B------:R-:W-:-:S05]  /*80b0*/  IMAD R5, R9, 0x60, RZ ;  /* 0x0000006009057824 */ /* 0x000fca00078e02ff */
[----:B------:R-:W-:-:S07]  /*80c0*/  R2UR UR11, R5 ;  /* 0x00000000050b72ca */ /* 0x000fce00000e0000 */
[----:B------:R-:W-:-:S09]  /*80d0*/  UIADD3 UR8, UR8, 0x1c400, URZ ;  /* 0x0001c40008087890 */ /* 0x000fd2000fffe03f */
[----:B------:R2:W-:Y:S01]  /*80e0*/  UTMALDG.4D [UR8], [UR4], desc[UR6] ;  /* 0x00000608040075b4 */ /* 0x0005e20008019000 */
[----:B------:R-:W3:Y:S02]  /*80f0*/  SYNCS.PHASECHK.TRANS64.TRYWAIT P2, [R3+URZ+0x22860], R2 ;  /* 0x02286002030075a7 */ /* 0x000ee4000804017f */
[----:B--23--:R-:W-:Y:S05]  /*8100*/  @!P2 BRA `(.L_x_64) ;  /* 0x0000001000c4a947 */ /* 0x00cfea0003800000 */
.L_x_100:
[----:B------:R-:W-:Y:S05]  /*8110*/  @P1 BRA `(.L_x_65) ;  /* 0x00000000001c1947 */ /* 0x000fea0003800000 */
[----:B------:R-:W3:Y:S01]  /*8120*/  S2R R9, SR_TID.X ;  /* 0x0000000000097919 */ /* 0x000ee20000002100 */
[----:B-12---:R-:W-:-:S04]  /*8130*/  IMAD.MOV.U32 R2, RZ, RZ, 0xc000 ;  /* 0x0000c000ff027424 */ /* 0x006fc800078e00ff */
[----:B------:R4:W-:Y:S01]  /*8140*/  SYNCS.ARRIVE.TRANS64 RZ, [R3+URZ+0x22850], R2 ;  /* 0x0228500203ff79a7 */ /* 0x0009e2000800003f */
[----:B---3--:R-:W-:-:S04]  /*8150*/  LOP3.LUT R9, R9, 0x1f, RZ, 0xc0, !PT ;  /* 0x0000001f09097812 */ /* 0x008fc800078ec0ff */
[----:B------:R-:W-:-:S13]  /*8160*/  ISETP.NE.AND P1, PT, R9, RZ, PT ;  /* 0x000000ff0900720c */ /* 0x000fda0003f25270 */
[----:B----4-:R-:W-:Y:S05]  /*8170*/  @!P1 BRA `(.L_x_65) ;  /* 0x0000000000049947 */ /* 0x010fea0003800000 */
[----:B------:R-:W-:Y:S01]  /*8180*/  BPT.TRAP 0x1 ;  /* 0x000000040000795c */ /* 0x000fe20000300000 */
.L_x_65:
[----:B------:R-:W3:Y:S01]  /*8190*/  S2R R9, SR_CgaCtaId ;  /* 0x0000000000097919 */ /* 0x000ee20000008800 */
[----:B-12---:R-:W-:Y:S01]  /*81a0*/  MOV R2, 0x400 ;  /* 0x0000040000027802 */ /* 0x006fe20000000f00 */
        /* <DEDUP_REMOVED lines=11> */
[----:B---3--:R-:W-:-:S05]  /*8260*/  LEA R2, R9, R2, 0x18 ;  /* 0x0000000209027211 */ /* 0x008fca00078ec0ff */
[----:B------:R-:W-:-:S05]  /*8270*/  IMAD R2, R16, 0xc000, R2 ;  /* 0x0000c00010027824 */ /* 0x000fca00078e0202 */
[----:B------:R-:W-:-:S13]  /*8280*/  R2UR UR14, R2 ;  /* 0x00000000020e72ca */ /* 0x000fda00000e0000 */
[----:B------:R-:W-:Y:S02]  /*8290*/  UIADD3 UR8, UR14, 0x400, URZ ;  /* 0x000004000e087890 */ /* 0x000fe4000fffe03f */
[----:B------:R-:W-:Y:S02]  /*82a0*/  UIADD3 UR15, UR14, 0x3400, URZ ;  /* 0x000034000e0f7890 */ /* 0x000fe4000fffe03f */
[----:B------:R-:W-:Y:S02]  /*82b0*/  UIADD3 UR16, UR14, 0x6400, URZ ;  /* 0x000064000e107890 */ /* 0x000fe4000fffe03f */
[----:B------:R-:W-:-:S03]  /*82c0*/  UIADD3 UR14, UR14, 0x9400, URZ ;  /* 0x000094000e0e7890 */ /* 0x000fc6000fffe03f */
[----:B------:R1:W-:Y:S02]  /*82d0*/  UTMALDG.4D [UR8], [UR4], desc[UR6] ;  /* 0x00000608040075b4 */ /* 0x0003e40008019000 */
[----:B-1----:R-:W-:Y:S01]  /*82e0*/  UMOV UR8, UR15 ;  /* 0x0000000f00087c82 */ /* 0x002fe20008000000 */
[----:B------:R-:W-:Y:S01]  /*82f0*/  UMOV UR10, UR17 ;  /* 0x00000011000a7c82 */ /* 0x000fe20008000000 */
[----:B------:R-:W-:Y:S01]  /*8300*/  UMOV UR15, 0x80 ;  /* 0x00000080000f7882 */ /* 0x000fe20000000000 */
[----:B------:R1:W-:Y:S02]  /*8310*/  UTMALDG.4D [UR8], [UR4], desc[UR6] ;  /* 0x00000608040075b4 */ /* 0x0003e40008019000 */
[----:B-1----:R-:W-:Y:S01]  /*8320*/  UMOV UR8, UR16 ;  /* 0x0000001000087c82 */ /* 0x002fe20008000000 */
[----:B------:R-:W-:Y:S01]  /*8330*/  UMOV UR10, UR15 ;  /* 0x0000000f000a7c82 */ /* 0x000fe20008000000 */
[----:B------:R-:W-:Y:S01]  /*8340*/  UMOV UR15, 0xc0 ;  /* 0x000000c0000f7882 */ /* 0x000fe20000000000 */
[----:B------:R1:W-:Y:S02]  /*8350*/  UTMALDG.4D [UR8], [UR4], desc[UR6] ;  /* 0x00000608040075b4 */ /* 0x0003e40008019000 */
[----:B-1----:R-:W-:Y:S01]  /*8360*/  UMOV UR8, UR14 ;  /* 0x0000000e00087c82 */ /* 0x002fe20008000000 */
[----:B------:R-:W-:-:S02]  /*8370*/  UMOV UR10, UR15 ;  /* 0x0000000f000a7c82 */ /* 0x000fc40008000000 */
[----:B------:R2:W-:Y:S02]  /*8380*/  UTMALDG.4D [UR8], [UR4], desc[UR6] ;  /* 0x00000608040075b4 */ /* 0x0005e40008019000 */
[----:B--2---:R-:W-:Y:S01]  /*8390*/  NOP ;  /* 0x0000000000007918 */ /* 0x004fe20000000000 */
.L_x_60:
[----:B------:R-:W-:Y:S05]  /*83a0*/  BSYNC B1 ;  /* 0x0000000000017941 */ /* 0x000fea0003800000 */
.L_x_59:
[----:B-1----:R-:W-:Y:S01]  /*83b0*/  VIADD R9, R16, 0x1 ;  /* 0x0000000110097836 */ /* 0x002fe20000000000 */
[----:B------:R-:W-:Y:S04]  /*83c0*/  BSSY B1, `(.L_x_66) ;  /* 0x0000069000017945 */ /* 0x000fe80003800000 */
[----:B------:R-:W-:-:S04]  /*83d0*/  ISETP.NE.AND P1, PT, R9, 0x2, PT ;  /* 0x000000020900780c */ /* 0x000fc80003f25270 */
[----:B------:R-:W-:Y:S02]  /*83e0*/  SEL R2, RZ, 0x1, P1 ;  /* 0x00000001ff027807 */ /* 0x000fe40000800000 */
[----:B------:R-:W-:Y:S02]  /*83f0*/  SEL R9, R9, RZ, P1 ;  /* 0x000000ff09097207 */ /* 0x000fe40000800000 */
[----:B------:R-:W-:Y:S01]  /*8400*/  LOP3.LUT R17, R17, R2, RZ, 0x3c, !PT ;  /* 0x0000000211117212 */ /* 0x000fe200078e3cff */
[----:B------:R-:W-:Y:S06]  /*8410*/  @!P6 BRA `(.L_x_67) ;  /* 0x00000004008ce947 */ /* 0x000fec0003800000 */
[----:B------:R-:W-:Y:S01]  /*8420*/  VIADD R10, R8, 0xffffffff ;  /* 0xffffffff080a7836 */ /* 0x000fe20000000000 */
        /* <DEDUP_REMOVED lines=9> */
[----:B------:R-:W-:-:S05]  /*84c0*/  @P1 SHF.R.U32.HI R2, RZ, R3, R4 ;  /* 0x00000003ff021219 */ /* 0x000fca0000011604 */
[----:B------:R-:W-:-:S04]  /*84d0*/  IMAD.MOV R3, RZ, RZ, -R2 ;  /* 0x000000ffff037224 */ /* 0x000fc800078e0a02 */
[----:B------:R-:W-:Y:S01]  /*84e0*/  IMAD R10, R5, R3, R10 ;  /* 0x00000003050a7224 */ /* 0x000fe200078e020a */
[--C-:B------:R-:W-:Y:S01]  /*84f0*/  SHF.R.S32.HI R3, RZ, 0x1f, R2.reuse ;  /* 0x0000001fff037819 */ /* 0x100fe20000011402 */
[----:B------:R-:W1:Y:S02]  /*8500*/  LDC.64 R4, c[0x0][0x3f8] ;  /* 0x0000fe00ff047b82 */ /* 0x000e640000000a00 */
[----:B------:R-:W-:-:S05]  /*8510*/  IMAD.WIDE.U32 R2, R6, UR4, R2 ;  /* 0x0000000406027c25 */ /* 0x000fca000f8e0002 */
[----:B------:R-:W-:Y:S02]  /*8520*/  IADD3 R11, R11, R3, RZ ;  /* 0x000000030b0b7210 */ /* 0x000fe40007ffe0ff */
[----:B-1----:R-:W-:-:S04]  /*8530*/  LEA R4, P1, R2, R4, 0x2 ;  /* 0x0000000402047211 */ /* 0x002fc800078210ff */
[----:B------:R-:W-:-:S05]  /*8540*/  LEA.HI.X R5, R2, R5, R11, 0x2, P1 ;  /* 0x0000000502057211 */ /* 0x000fca00008f140b */
[----:B------:R1:W5:Y:S04]  /*8550*/  LDG.E R4, desc[UR40][R4.64] ;  /* 0x0000002804047981 */ /* 0x000368000c1e1900 */
.L_x_68:
        /* <DEDUP_REMOVED lines=10> */
.L_x_101:
        /* <DEDUP_REMOVED lines=8> */
.L_x_70:
[----:B------:R-:W2:Y:S01]  /*8680*/  S2R R11, SR_CgaCtaId ;  /* 0x00000000000b7919 */ /* 0x000ea20000008800 */
        /* <DEDUP_REMOVED lines=12> */
[----:B--2---:R-:W-:-:S05]  /*8750*/  LEA R5, R11, R5, 0x18 ;  /* 0x000000050b057211 */ /* 0x004fca00078ec0ff */
[----:B------:R-:W-:-:S05]  /*8760*/  IMAD R5, R9, 0x3000, R5 ;  /* 0x0000300009057824 */ /* 0x000fca00078e0205 */
[----:B------:R-:W-:-:S13]  /*8770*/  R2UR UR8, R5 ;  /* 0x00000000050872ca */ /* 0x000fda00000e0000 */
[----:B------:R-:W-:-:S09]  /*8780*/  UIADD3 UR8, UR8, 0x1c400, URZ ;  /* 0x0001c40008087890 */ /* 0x000fd2000fffe03f */
[----:B------:R2:W-:Y:S01]  /*8790*/  UTMALDG.4D [UR8], [UR4], desc[UR6] ;  /* 0x00000608040075b4 */ /* 0x0005e20008019000 */
[----:B------:R-:W3:Y:S02]  /*87a0*/  SYNCS.PHASECHK.TRANS64.TRYWAIT P2, [R3+URZ+0x22860], R2 ;  /* 0x02286002030075a7 */ /* 0x000ee4000804017f */
[----:B--23--:R-:W-:Y:S05]  /*87b0*/  @!P2 BRA `(.L_x_71) ;  /* 0x0000000c0040a947 */ /* 0x00cfea0003800000 */
.L_x_102:
        /* <DEDUP_REMOVED lines=8> */
.L_x_72:
        /* <DEDUP_REMOVED lines=32> */
[----:B-1----:R-:W-:Y:S01]  /*8a40*/  NOP ;  /* 0x0000000000007918 */ /* 0x002fe20000000000 */
.L_x_67:
[----:B------:R-:W-:Y:S05]  /*8a50*/  BSYNC B1 ;  /* 0x0000000000017941 */ /* 0x000fea0003800000 */
.L_x_66:
[C---:B------:R-:W-:Y:S01]  /*8a60*/  ISETP.GT.AND P2, PT, R8.reuse, 0x1, PT ;  /* 0x000000010800780c */ /* 0x040fe20003f44270 */
[----:B------:R-:W-:Y:S02]  /*8a70*/  VIADD R9, R9, 0x1 ;  /* 0x0000000109097836 */ /* 0x000fe40000000000 */
[----:B------:R-:W-:-:S03]  /*8a80*/  VIADD R8, R8, 0xfffffffe ;  /* 0xfffffffe08087836 */ /* 0x000fc60000000000 */
[----:B------:R-:W-:-:S04]  /*8a90*/  ISETP.NE.AND P1, PT, R9, 0x2, PT ;  /* 0x000000020900780c */ /* 0x000fc80003f25270 */
[----:B------:R-:W-:Y:S02]  /*8aa0*/  SEL R2, RZ, 0x1, P1 ;  /* 0x00000001ff027807 */ /* 0x000fe40000800000 */
[----:B------:R-:W-:Y:S02]  /*8ab0*/  SEL R16, R9, RZ, P1 ;  /* 0x000000ff09107207 */ /* 0x000fe40000800000 */
[----:B------:R-:W-:Y:S01]  /*8ac0*/  LOP3.LUT R17, R17, R2, RZ, 0x3c, !PT ;  /* 0x0000000211117212 */ /* 0x000fe200078e3cff */
[----:B------:R-:W-:Y:S06]  /*8ad0*/  @P2 BRA `(.L_x_73) ;  /* 0xfffffff0009c2947 */ /* 0x000fec000383ffff */
.L_x_58:
[----:B------:R-:W-:Y:S05]  /*8ae0*/  BSYNC B0 ;  /* 0x0000000000007941 */ /* 0x000fea0003800000 */
.L_x_49:
[----:B------:R-:W2:Y:S01]  /*8af0*/  LDL.LU R2, [R1+0xc] ;  /* 0x00000c0001027983 */ /* 0x000ea20000300800 */
[----:B------:R-:W-:-:S03]  /*8b00*/  ULDC UR4, c[0x0][0xda4] ;  /* 0x0003690000047ab9 */ /* 0x000fc60000000800 */
[----:B------:R-:W3:Y:S01]  /*8b10*/  LDL.LU R0, [R1+0x18] ;  /* 0x0000180001007983 */ /* 0x000ee20000300800 */
[----:B--2---:R-:W-:Y:S02]  /*8b20*/  VIADD R2, R2, UR36 ;  /* 0x0000002402027c36 */ /* 0x004fe40008000000 */
[----:B---3--:R-:W-:-:S03]  /*8b30*/  VIADD R0, R0, 0x1 ;  /* 0x0000000100007836 */ /* 0x008fc60000000000 */
[----:B------:R2:W-:Y:S01]  /*8b40*/  STL [R1+0xc], R2 ;  /* 0x00000c0201007387 */ /* 0x0005e20000100800 */
[----:B------:R-:W-:-:S03]  /*8b50*/  ISETP.GE.AND P0, PT, R2, UR4, PT ;  /* 0x0000000402007c0c */ /* 0x000fc6000bf06270 */
[----:B------:R2:W-:Y:S10]  /*8b60*/  STL [R1+0x18], R0 ;  /* 0x0000180001007387 */ /* 0x0005f40000100800 */
[----:B--2---:R-:W-:Y:S05]  /*8b70*/  @!P0 BRA `(.L_x_74) ;  /* 0xffffffd800088947 */ /* 0x004fea000383ffff */
[----:B------:R-:W-:-:S07]  /*8b80*/  LOP3.LUT R2, R0, 0x1, RZ, 0xc, !PT ;  /* 0x0000000100027812 */ /* 0x000fce00078e0cff */
.L_x_32:
[----:B------:R-:W2:Y:S01]  /*8b90*/  S2R R3, SR_CgaCtaId ;  /* 0x0000000000037919 */ /* 0x000ea20000008800 */
[----:B------:R-:W-:Y:S01]  /*8ba0*/  MOV R0, 0x400 ;  /* 0x0000040000007802 */ /* 0x000fe20000000f00 */
[----:B------:R-:W-:Y:S03]  /*8bb0*/  BSSY B0, `(.L_x_75) ;  /* 0x0000005000007945 */ /* 0x000fe60003800000 */
[----:B--2---:R-:W-:Y:S02]  /*8bc0*/  LEA R0, R3, R0, 0x18 ;  /* 0x0000000003007211 */ /* 0x004fe400078ec0ff */
[----:B------:R-:W-:-:S04]  /*8bd0*/  SHF.L.U32 R3, R2, 0x1f, RZ ;  /* 0x0000001f02037819 */ /* 0x000fc800000006ff */
[----:B------:R-:W2:Y:S02]  /*8be0*/  SYNCS.PHASECHK.TRANS64.TRYWAIT P0, [R0+URZ+0x22820], R3 ;  /* 0x02282003000075a7 */ /* 0x000ea4000800017f */
[----:B--2---:R-:W-:Y:S05]  /*8bf0*/  @!P0 BRA `(.L_x_76) ;  /* 0x0000000800448947 */ /* 0x004fea0003800000 */
.L_x_103:
[----:B------:R-:W-:Y:S05]  /*8c00*/  BSYNC B0 ;  /* 0x0000000000007941 */ /* 0x000fea0003800000 */
.L_x_75:
[----:B------:R-:W-:-:S03]  /*8c10*/  UMOV UR4, 0xffffffff ;  /* 0xffffffff00047882 */ /* 0x000fc60000000000 */
[----:B------:R-:W-:Y:S05]  /*8c20*/  BRA.DIV UR4, `(.L_x_77) ;  /* 0x0000000a044c7947 */ /* 0x000fea000b800000 */
[----:B------:R-:W3:Y:S02]  /*8c30*/  S2R R2, SR_TID.X ;  /* 0x0000000000027919 */ /* 0x000ee40000002100 */
[----:B---3--:R-:W-:-:S04]  /*8c40*/  SHF.R.U32.HI R2, RZ, 0x5, R2 ;  /* 0x00000005ff027819 */ /* 0x008fc80000011602 */
[----:B------:R-:W-:-:S05]  /*8c50*/  LOP3.LUT R2, R2, 0x3, RZ, 0xc0, !PT ;  /* 0x0000000302027812 */ /* 0x000fca00078ec0ff */
[----:B------:R3:W4:Y:S02]  /*8c60*/  SHFL.IDX PT, R14, R2, RZ, 0x1f ;  /* 0x00001fff020e7589 */ /* 0x00072400000e0000 */
.L_x_106:
[----:B----4-:R-:W-:Y:S01]  /*8c70*/  ISETP.NE.AND P0, PT, R14, RZ, PT ;  /* 0x000000ff0e00720c */ /* 0x010fe20003f05270 */
[----:B------:R-:W-:-:S12]  /*8c80*/  BSSY B0, `(.L_x_78) ;  /* 0x0000024000007945 */ /* 0x000fd80003800000 */
[----:B------:R-:W-:Y:S05]  /*8c90*/  @P0 BRA `(.L_x_79) ;  /* 0x0000000000880947 */ /* 0x000fea0003800000 */
[----:B------:R-:W-:-:S03]  /*8ca0*/  UMOV UR4, 0xffffffff ;  /* 0xffffffff00047882 */ /* 0x000fc60000000000 */
[----:B------:R-:W-:Y:S05]  /*8cb0*/  BRA.DIV UR4, `(.L_x_80) ;  /* 0x0000000a045c7947 */ /* 0x000fea000b800000 */
[----:B------:R-:W-:-:S13]  /*8cc0*/  ELECT P6, URZ, PT ;  /* 0x00000000003f782f */ /* 0x000fda00038c0000 */
.L_x_109:
[----:B------:R-:W-:Y:S05]  /*8cd0*/  @!P6 BRA `(.L_x_79) ;  /* 0x000000000078e947 */ /* 0x000fea0003800000 */
[----:B------:R-:W-:-:S06]  /*8ce0*/  ULOP3.LUT UR4, UR38, 0x2, URZ, 0xfc, !UPT ;  /* 0x0000000226047892 */ /* 0x000fcc000f8efc3f */
[----:B---3--:R-:W-:-:S04]  /*8cf0*/  MOV R2, UR4 ;  /* 0x0000000400027c02 */ /* 0x008fc80008000f00 */
[----:B------:R-:W-:-:S13]  /*8d00*/  ISETP.NE.AND P2, PT, R2, 0x3, PT ;  /* 0x000000030200780c */ /* 0x000fda0003f45270 */
[----:B------:R-:W-:Y:S05]  /*8d10*/  @!P2 BRA `(.L_x_81) ;  /* 0x000000000004a947 */ /* 0x000fea0003800000 */
[----:B------:R-:W-:Y:S01]  /*8d20*/  BPT.TRAP 0x1 ;  /* 0x000000040000795c */ /* 0x000fe20000300000 */
.L_x_81:
[----:B--2---:R-:W-:Y:S01]  /*8d30*/  VIADD R3, R0, 0x22840 ;  /* 0x0002284000037836 */ /* 0x004fe20000000000 */
[----:B------:R-:W-:Y:S01]  /*8d40*/  SHF.L.U32 R5, R17, 0x1f, RZ ;  /* 0x0000001f11057819 */ /* 0x000fe200000006ff */
[C---:B------:R-:W-:Y:S02]  /*8d50*/  VIADD R2, R16.reuse, 0x1 ;  /* 0x0000000110027836 */ /* 0x040fe40000000000 */
[----:B------:R-:W-:-:S03]  /*8d60*/  IMAD R6, R16, 0x8, R3 ;  /* 0x0000000810067824 */ /* 0x000fc600078e0203 */
[----:B------:R-:W-:Y:S01]  /*8d70*/  ISETP.NE.AND P1, PT, R2, 0x2, PT ;  /* 0x000000020200780c */ /* 0x000fe20003f25270 */
[----:B------:R-:W2:Y:S03]  /*8d80*/  SYNCS.PHASECHK.TRANS64.TRYWAIT P0, [R6+URZ], R5 ;  /* 0x00000005060075a7 */ /* 0x000ea6000800017f */
[----:B------:R-:W-:-:S04]  /*8d90*/  SEL R4, RZ, 0x1, P1 ;  /* 0x00000001ff047807 */ /* 0x000fc80000800000 */
[----:B------:R-:W-:Y:S02]  /*8da0*/  LOP3.LUT R17, R17, R4, RZ, 0x3c, !PT ;  /* 0x0000000411117212 */ /* 0x000fe400078e3cff */
[----:B------:R-:W-:Y:S02]  /*8db0*/  SEL R4, R2, RZ, P1 ;  /* 0x000000ff02047207 */ /* 0x000fe40000800000 */
[----:B------:R-:W-:-:S03]  /*8dc0*/  SHF.L.U32 R2, R17, 0x1f, RZ ;  /* 0x0000001f11027819 */ /* 0x000fc600000006ff */
[----:B------:R-:W-:Y:S01]  /*8dd0*/  IMAD R3, R4, 0x8, R3 ;  /* 0x0000000804037824 */ /* 0x000fe200078e0203 */
[----:B--2---:R-:W-:Y:S06]  /*8de0*/  @!P0 BRA `(.L_x_82) ;  /* 0x0000000800308947 */ /* 0x004fec0003800000 */
.L_x_110:
[----:B------:R-:W3:Y:S02]  /*8df0*/  SYNCS.PHASECHK.TRANS64.TRYWAIT P0, [R3+URZ], R2 ;  /* 0x00000002030075a7 */ /* 0x000ee4000800017f */
[----:B---3--:R-:W-:Y:S05]  /*8e00*/  @!P0 BRA `(.L_x_83) ;  /* 0x00000008003c8947 */ /* 0x008fea0003800000 */
.L_x_111:
[----:B------:R-:W-:Y:S05]  /*8e10*/  @!P2 BRA `(.L_x_84) ;  /* 0x000000000004a947 */ /* 0x000fea0003800000 */
[----:B------:R-:W-:Y:S01]  /*8e20*/  BPT.TRAP 0x1 ;  /* 0x000000040000795c */ /* 0x000fe20000300000 */
.L_x_84:
[----:B---3--:R-:W-:-:S04]  /*8e30*/  VIADD R3, R0, 0x22860 ;  /* 0x0002286000037836 */ /* 0x008fc80000000000 */
[----:B------:R-:W-:-:S04]  /*8e40*/  IMAD R16, R16, 0x8, R3 ;  /* 0x0000000810107824 */ /* 0x000fc800078e0203 */
[----:B------:R-:W3:Y:S02]  /*8e50*/  SYNCS.PHASECHK.TRANS64.TRYWAIT P0, [R16+URZ], R5 ;  /* 0x00000005100075a7 */ /* 0x000ee4000800017f */
[----:B---3--:R-:W-:Y:S05]  /*8e60*/  @!P0 BRA `(.L_x_85) ;  /* 0x0000000800388947 */ /* 0x008fea0003800000 */
.L_x_112:
[----:B------:R-:W-:-:S07]  /*8e70*/  IMAD R3, R4, 0x8, R3 ;  /* 0x0000000804037824 */ /* 0x000fce00078e0203 */
.L_x_86:
[----:B----4-:R4:W1:Y:S02]  /*8e80*/  SYNCS.PHASECHK.TRANS64.TRYWAIT P0, [R3+URZ], R2 ;  /* 0x00000002030075a7 */ /* 0x010864000800017f */
[----:B-1----:R-:W-:Y:S05]  /*8e90*/  @!P0 NANOSLEEP.SYNCS 0x989680 ;  /* 0x009896800000895d */ /* 0x002fea0003900000 */
[----:B------:R-:W1:Y:S02]  /*8ea0*/  @!P0 SYNCS.PHASECHK.TRANS64 P0, [R3+URZ], R2 ;  /* 0x00000002030085a7 */ /* 0x000e64000800007f */
[----:B-1----:R-:W-:Y:S05]  /*8eb0*/  @!P0 BRA `(.L_x_86) ;  /* 0xfffffffc00f08947 */ /* 0x002fea000383ffff */
.L_x_79:
[----:B------:R-:W-:Y:S05]  /*8ec0*/  BSYNC B0 ;  /* 0x0000000000007941 */ /* 0x000fea0003800000 */
.L_x_78:
[----:B------:R-:W-:Y:S05]  /*8ed0*/  EXIT ;  /* 0x000000000000794d */ /* 0x000fea0003800000 */
.L_x_10:
[----:B-1----:R-:W-:-:S04]  /*8ee0*/  MOV R3, UR46 ;  /* 0x0000002e00037c02 */ /* 0x002fc80008000f00 */
[----:B------:R1:W2:Y:S03]  /*8ef0*/  SYNCS.PHASECHK.TRANS64.TRYWAIT P0, [R3+URZ+0x22800], R0 ;  /* 0x02280000030075a7 */ /* 0x0002a6000800017f */
[----:B--2---:R-:W-:Y:S05]  /*8f00*/  @!P0 NANOSLEEP.SYNCS 0x989680 ;  /* 0x009896800000895d */ /* 0x004fea0003900000 */
[----:B------:R-:W2:Y:S02]  /*8f10*/  @!P0 SYNCS.PHASECHK.TRANS64 P0, [R3+URZ+0x22800], R0 ;  /* 0x02280000030085a7 */ /* 0x000ea4000800007f */
[----:B--2---:R-:W-:Y:S05]  /*8f20*/  @!P0 BRA `(.L_x_10) ;  /* 0xfffffffc00ec8947 */ /* 0x004fea000383ffff */
[----:B------:R-:W-:Y:S05]  /*8f30*/  BRA `(.L_x_87) ;  /* 0xffffff8000687947 */ /* 0x000fea000383ffff */
.L_x_14:
[----:B--2---:R-:W-:-:S04]  /*8f40*/  IMAD.U32 R0, RZ, RZ, UR21 ;  /* 0x00000015ff007e24 */ /* 0x004fc8000f8e00ff */
[----:B------:R2:W3:Y:S03]  /*8f50*/  SYNCS.PHASECHK.TRANS64.TRYWAIT P1, [R0+URZ+0x22830], R7 ;  /* 0x02283007000075a7 */ /* 0x0004e6000802017f */
[----:B---3--:R-:W-:Y:S05]  /*8f60*/  @!P1 NANOSLEEP.SYNCS 0x989680 ;  /* 0x009896800000995d */ /* 0x008fea0003900000 */
[----:B------:R-:W3:Y:S02]  /*8f70*/  @!P1 SYNCS.PHASECHK.TRANS64 P1, [R0+URZ+0x22830], R7 ;  /* 0x02283007000095a7 */ /* 0x000ee4000802007f */
[----:B---3--:R-:W-:Y:S05]  /*8f80*/  @!P1 BRA `(.L_x_14) ;  /* 0xfffffffc00ec9947 */ /* 0x008fea000383ffff */
[----:B------:R-:W-:Y:S05]  /*8f90*/  BRA `(.L_x_13) ;  /* 0xffffff80008c7947 */ /* 0x000fea000383ffff */
.L_x_18:
[----:B---3--:R3:W4:Y:S02]  /*8fa0*/  SYNCS.PHASECHK.TRANS64.TRYWAIT P2, [R8+URZ+0x22850], R7 ;  /* 0x02285007080075a7 */ /* 0x008724000804017f */
[----:B----4-:R-:W-:Y:S05]  /*8fb0*/  @!P2 NANOSLEEP.SYNCS 0x989680 ;  /* 0x009896800000a95d */ /* 0x010fea0003900000 */
[----:B------:R-:W4:Y:S02]  /*8fc0*/  @!P2 SYNCS.PHASECHK.TRANS64 P2, [R8+URZ+0x22850], R7 ;  /* 0x022850070800a5a7 */ /* 0x000f24000804007f */
[----:B----4-:R-:W-:Y:S05]  /*8fd0*/  @!P2 BRA `(.L_x_18) ;  /* 0xfffffffc00f0a947 */ /* 0x010fea000383ffff */
[----:B------:R-:W-:Y:S05]  /*8fe0*/  BRA `(.L_x_17) ;  /* 0xffffff9800007947 */ /* 0x000fea000383ffff */
.L_x_23:
[----:B-1----:R-:W-:Y:S02]  /*8ff0*/  IMAD.U32 R0, RZ, RZ, UR23 ;  /* 0x00000017ff007e24 */ /* 0x002fe4000f8e00ff */
[----:B------:R-:W-:-:S04]  /*9000*/  IMAD.U32 R3, RZ, RZ, UR24 ;  /* 0x00000018ff037e24 */ /* 0x000fc8000f8e00ff */
[----:B------:R1:W2:Y:S03]  /*9010*/  SYNCS.PHASECHK.TRANS64.TRYWAIT P3, [R0+URZ+0x22830], R3 ;  /* 0x02283003000075a7 */ /* 0x0002a6000806017f */
[----:B--2---:R-:W-:Y:S05]  /*9020*/  @!P3 NANOSLEEP.SYNCS 0x989680 ;  /* 0x009896800000b95d */ /* 0x004fea0003900000 */
[----:B------:R-:W2:Y:S02]  /*9030*/  @!P3 SYNCS.PHASECHK.TRANS64 P3, [R0+URZ+0x22830], R3 ;  /* 0x022830030000b5a7 */ /* 0x000ea4000806007f */
[----:B--2---:R-:W-:Y:S05]  /*9040*/  @!P3 BRA `(.L_x_23) ;  /* 0xfffffffc00e8b947 */ /* 0x004fea000383ffff */
[----:B------:R-:W-:Y:S05]  /*9050*/  BRA `(.L_x_22) ;  /* 0xffffff9c00087947 */ /* 0x000fea000383ffff */
.L_x_27:
[----:B-1----:R-:W-:-:S04]  /*9060*/  IMAD.U32 R6, RZ, RZ, UR24 ;  /* 0x00000018ff067e24 */ /* 0x002fc8000f8e00ff */
[----:B------:R1:W2:Y:S03]  /*9070*/  SYNCS.PHASECHK.TRANS64.TRYWAIT P3, [R183+URZ+0x22850], R6 ;  /* 0x02285006b70075a7 */ /* 0x0002a6000806017f */
[----:B--2---:R-:W-:Y:S05]  /*9080*/  @!P3 NANOSLEEP.SYNCS 0x989680 ;  /* 0x009896800000b95d */ /* 0x004fea0003900000 */
[----:B------:R-:W2:Y:S02]  /*9090*/  @!P3 SYNCS.PHASECHK.TRANS64 P3, [R183+URZ+0x22850], R6 ;  /* 0x02285006b700b5a7 */ /* 0x000ea4000806007f */
[----:B--2---:R-:W-:Y:S05]  /*90a0*/  @!P3 BRA `(.L_x_27) ;  /* 0xfffffffc00ecb947 */ /* 0x004fea000383ffff */
[----:B------:R-:W-:Y:S05]  /*90b0*/  BRA `(.L_x_26) ;  /* 0xffffffb400247947 */ /* 0x000fea000383ffff */
.L_x_37:
[----:B------:R-:W1:Y:S01]  /*90c0*/  S2R R5, SR_TID.X ;  /* 0x0000000000057919 */ /* 0x000e620000002100 */
[----:B------:R-:W-:Y:S01]  /*90d0*/  BSSY B0, `(.L_x_88) ;  /* 0x000000a000007945 */ /* 0x000fe20003800000 */
[----:B------:R-:W-:Y:S01]  /*90e0*/  IMAD.MOV.U32 R12, RZ, RZ, RZ ;  /* 0x000000ffff0c7224 */ /* 0x000fe200078e00ff */
[----:B------:R-:W-:Y:S01]  /*90f0*/  MOV R15, 0xffffffff ;  /* 0xffffffff000f7802 */ /* 0x000fe20000000f00 */
[----:B------:R-:W-:Y:S01]  /*9100*/  IMAD.MOV.U32 R11, RZ, RZ, 0x1f ;  /* 0x0000001fff0b7424 */ /* 0x000fe200078e00ff */
[----:B-1----:R-:W-:-:S04]  /*9110*/  SHF.R.U32.HI R5, RZ, 0x5, R5 ;  /* 0x00000005ff057819 */ /* 0x002fc80000011605 */
[----:B------:R-:W-:-:S05]  /*9120*/  LOP3.LUT R5, R5, 0x3, RZ, 0xc0, !PT ;  /* 0x0000000305057812 */ /* 0x000fca00078ec0ff */
[----:B------:R-:W-:-:S07]  /*9130*/  IMAD.MOV.U32 R13, RZ, RZ, R5 ;  /* 0x000000ffff0d7224 */ /* 0x000fce00078e0005 */
[----:B------:R-:W-:Y:S05]  /*9140*/  WARPSYNC.COLLECTIVE R15, `(.L_x_89) ;  /* 0x000000000f087348 */ /* 0x000fea0003c00000 */
[----:B------:R1:W2:Y:S02]  /*9150*/  SHFL.IDX P6, R14, R13, R12, R11 ;  /* 0x0000000c0d0e7389 */ /* 0x0002a400000c000b */
[----:B-12---:R-:W-:Y:S01]  /*9160*/  ENDCOLLECTIVE ;  /* 0x000000000000791b */ /* 0x006fe20003800000 */
.L_x_89:
[----:B------:R-:W-:Y:S05]  /*9170*/  BSYNC B0 ;  /* 0x0000000000007941 */ /* 0x000fea0003800000 */
.L_x_88:
[----:B------:R-:W-:Y:S05]  /*9180*/  BRA `(.L_x_90) ;  /* 0xffffffd8009c7947 */ /* 0x000fea000383ffff */
.L_x_38:
[----:B------:R-:W-:Y:S01]  /*9190*/  BSSY B0, `(.L_x_91) ;  /* 0x0000006000007945 */ /* 0x000fe20003800000 */
[----:B------:R-:W-:-:S07]  /*91a0*/  IMAD.MOV.U32 R15, RZ, RZ, -0x1 ;  /* 0xffffffffff0f7424 */ /* 0x000fce00078e00ff */
[----:B------:R-:W-:Y:S05]  /*91b0*/  WARPSYNC.COLLECTIVE R15, `(.L_x_92) ;  /* 0x000000000f0c7348 */ /* 0x000fea0003c00000 */
[----:B------:R-:W-:Y:S02]  /*91c0*/  ELECT P6, UR62, PT ;  /* 0x00000000003e782f */ /* 0x000fe400038c0000 */
[----:B------:R-:W-:Y:S01]  /*91d0*/  MOV R14, UR62 ;  /* 0x0000003e000e7c02 */ /* 0x000fe20008000f00 */
[----:B------:R-:W-:Y:S10]  /*91e0*/  ENDCOLLECTIVE ;  /* 0x000000000000791b */ /* 0x000ff40003800000 */
.L_x_92:
[----:B------:R-:W-:Y:S05]  /*91f0*/  BSYNC B0 ;  /* 0x0000000000007941 */ /* 0x000fea0003800000 */
.L_x_91:
[----:B------:R-:W-:Y:S05]  /*9200*/  BRA `(.L_x_93) ;  /* 0xffffffd800947947 */ /* 0x000fea000383ffff */
.L_x_41:
[----:B--2---:R2:W3:Y:S02]  /*9210*/  SYNCS.PHASECHK.TRANS64.TRYWAIT P1, [R5+URZ+0x22840], R10 ;  /* 0x0228400a050075a7 */ /* 0x0044e4000802017f */
[----:B---3--:R-:W-:Y:S05]  /*9220*/  @!P1 NANOSLEEP.SYNCS 0x989680 ;  /* 0x009896800000995d */ /* 0x008fea0003900000 */
[----:B------:R-:W3:Y:S02]  /*9230*/  @!P1 SYNCS.PHASECHK.TRANS64 P1, [R5+URZ+0x22840], R10 ;  /* 0x0228400a050095a7 */ /* 0x000ee4000802007f */
[----:B---3--:R-:W-:Y:S05]  /*9240*/  @!P1 BRA `(.L_x_41) ;  /* 0xfffffffc00f09947 */ /* 0x008fea000383ffff */
[----:B------:R-:W-:Y:S05]  /*9250*/  BRA `(.L_x_94) ;  /* 0xffffffd800f47947 */ /* 0x000fea000383ffff */
.L_x_44:
[----:B--2---:R-:W2:Y:S01]  /*9260*/  S2R R10, SR_CgaCtaId ;  /* 0x00000000000a7919 */ /* 0x004ea20000008800 */
[----:B------:R-:W-:-:S04]  /*9270*/  MOV R8, 0x400 ;  /* 0x0000040000087802 */ /* 0x000fc80000000f00 */
[----:B--2---:R-:W-:-:S04]  /*9280*/  LEA R8, R10, R8, 0x18 ;  /* 0x000000080a087211 */ /* 0x004fc800078ec0ff */
[----:B------:R2:W3:Y:S03]  /*9290*/  SYNCS.PHASECHK.TRANS64.TRYWAIT P1, [R8+URZ+0x22820], R5 ;  /* 0x02282005080075a7 */ /* 0x0004e6000802017f */
[----:B---3--:R-:W-:Y:S05]  /*92a0*/  @!P1 NANOSLEEP.SYNCS 0x989680 ;  /* 0x009896800000995d */ /* 0x008fea0003900000 */
[----:B------:R-:W3:Y:S02]  /*92b0*/  @!P1 SYNCS.PHASECHK.TRANS64 P1, [R8+URZ+0x22820], R5 ;  /* 0x02282005080095a7 */ /* 0x000ee4000802007f */
[----:B---3--:R-:W-:Y:S05]  /*92c0*/  @!P1 BRA `(.L_x_44) ;  /* 0xfffffffc00e49947 */ /* 0x008fea000383ffff */
[----:B------:R-:W-:Y:S05]  /*92d0*/  BRA `(.L_x_95) ;  /* 0xffffffdc00b87947 */ /* 0x000fea000383ffff */
.L_x_47:
[----:B--2---:R2:W3:Y:S02]  /*92e0*/  SYNCS.PHASECHK.TRANS64.TRYWAIT P1, [R8+URZ+0x22860], R5 ;  /* 0x02286005080075a7 */ /* 0x0044e4000802017f */
[----:B---3--:R-:W-:Y:S05]  /*92f0*/  @!P1 NANOSLEEP.SYNCS 0x989680 ;  /* 0x009896800000995d */ /* 0x008fea0003900000 */
[----:B------:R-:W3:Y:S02]  /*9300*/  @!P1 SYNCS.PHASECHK.TRANS64 P1, [R8+URZ+0x22860], R5 ;  /* 0x02286005080095a7 */ /* 0x000ee4000802007f */
[----:B---3--:R-:W-:Y:S05]  /*9310*/  @!P1 BRA `(.L_x_47) ;  /* 0xfffffffc00f09947 */ /* 0x008fea000383ffff */
[----:B------:R-:W-:Y:S05]  /*9320*/  BRA `(.L_x_96) ;  /* 0xffffffdc00d87947 */ /* 0x000fea000383ffff */
.L_x_54:
[----:B--2---:R2:W3:Y:S02]  /*9330*/  SYNCS.PHASECHK.TRANS64.TRYWAIT P2, [R2+URZ+0x22840], R3 ;  /* 0x02284003020075a7 */ /* 0x0044e4000804017f */
[----:B---3--:R-:W-:Y:S05]  /*9340*/  @!P2 NANOSLEEP.SYNCS 0x989680 ;  /* 0x009896800000a95d */ /* 0x008fea0003900000 */
[----:B------:R-:W3:Y:S02]  /*9350*/  @!P2 SYNCS.PHASECHK.TRANS64 P2, [R2+URZ+0x22840], R3 ;  /* 0x022840030200a5a7 */ /* 0x000ee4000804007f */
[----:B---3--:R-:W-:Y:S05]  /*9360*/  @!P2 BRA `(.L_x_54) ;  /* 0xfffffffc00f0a947 */ /* 0x008fea000383ffff */
[----:B------:R-:W-:Y:S05]  /*9370*/  BRA `(.L_x_97) ;  /* 0xffffffe400307947 */ /* 0x000fea000383ffff */
.L_x_56:
[----:B---3--:R3:W4:Y:S02]  /*9380*/  SYNCS.PHASECHK.TRANS64.TRYWAIT P2, [R2+URZ+0x22860], R3 ;  /* 0x02286003020075a7 */ /* 0x008724000804017f */
[----:B----4-:R-:W-:Y:S05]  /*9390*/  @!P2 NANOSLEEP.SYNCS 0x989680 ;  /* 0x009896800000a95d */ /* 0x010fea0003900000 */
[----:B------:R-:W4:Y:S02]  /*93a0*/  @!P2 SYNCS.PHASECHK.TRANS64 P2, [R2+URZ+0x22860], R3 ;  /* 0x022860030200a5a7 */ /* 0x000f24000804007f */
[----:B----4-:R-:W-:Y:S05]  /*93b0*/  @!P2 BRA `(.L_x_56) ;  /* 0xfffffffc00f0a947 */ /* 0x010fea000383ffff */
[----:B------:R-:W-:Y:S05]  /*93c0*/  BRA `(.L_x_98) ;  /* 0xffffffe4008c7947 */ /* 0x000fea000383ffff */
.L_x_62:
[----:B-1----:R1:W2:Y:S02]  /*93d0*/  SYNCS.PHASECHK.TRANS64.TRYWAIT P2, [R3+URZ+0x22840], R2 ;  /* 0x02284002030075a7 */ /* 0x0022a4000804017f */
[----:B--2---:R-:W-:Y:S05]  /*93e0*/  @!P2 NANOSLEEP.SYNCS 0x989680 ;  /* 0x009896800000a95d */ /* 0x004fea0003900000 */
[----:B------:R-:W2:Y:S02]  /*93f0*/  @!P2 SYNCS.PHASECHK.TRANS64 P2, [R3+URZ+0x22840], R2 ;  /* 0x022840020300a5a7 */ /* 0x000ea4000804007f */
[----:B--2---:R-:W-:Y:S05]  /*9400*/  @!P2 BRA `(.L_x_62) ;  /* 0xfffffffc00f0a947 */ /* 0x004fea000383ffff */
[----:B------:R-:W-:Y:S05]  /*9410*/  BRA `(.L_x_99) ;  /* 0xffffffe800cc7947 */ /* 0x000fea000383ffff */
.L_x_64:
[----:B--2---:R2:W3:Y:S02]  /*9420*/  SYNCS.PHASECHK.TRANS64.TRYWAIT P2, [R3+URZ+0x22860], R2 ;  /* 0x02286002030075a7 */ /* 0x0044e4000804017f */
[----:B---3--:R-:W-:Y:S05]  /*9430*/  @!P2 NANOSLEEP.SYNCS 0x989680 ;  /* 0x009896800000a95d */ /* 0x008fea0003900000 */
[----:B------:R-:W3:Y:S02]  /*9440*/  @!P2 SYNCS.PHASECHK.TRANS64 P2, [R3+URZ+0x22860], R2 ;  /* 0x022860020300a5a7 */ /* 0x000ee4000804007f */
[----:B---3--:R-:W-:Y:S05]  /*9450*/  @!P2 BRA `(.L_x_64) ;  /* 0xfffffffc00f0a947 */ /* 0x008fea000383ffff */
[----:B------:R-:W-:Y:S05]  /*9460*/  BRA `(.L_x_100) ;  /* 0xffffffec00287947 */ /* 0x000fea000383ffff */
.L_x_69:
[----:B-1----:R1:W2:Y:S02]  /*9470*/  SYNCS.PHASECHK.TRANS64.TRYWAIT P2, [R3+URZ+0x22840], R2 ;  /* 0x02284002030075a7 */ /* 0x0022a4000804017f */
[----:B--2---:R-:W-:Y:S05]  /*9480*/  @!P2 NANOSLEEP.SYNCS 0x989680 ;  /* 0x009896800000a95d */ /* 0x004fea0003900000 */
[----:B------:R-:W2:Y:S02]  /*9490*/  @!P2 SYNCS.PHASECHK.TRANS64 P2, [R3+URZ+0x22840], R2 ;  /* 0x022840020300a5a7 */ /* 0x000ea4000804007f */
[----:B--2---:R-:W-:Y:S05]  /*94a0*/  @!P2 BRA `(.L_x_69) ;  /* 0xfffffffc00f0a947 */ /* 0x004fea000383ffff */
[----:B------:R-:W-:Y:S05]  /*94b0*/  BRA `(.L_x_101) ;  /* 0xfffffff000507947 */ /* 0x000fea000383ffff */
.L_x_71:
[----:B--2---:R2:W3:Y:S02]  /*94c0*/  SYNCS.PHASECHK.TRANS64.TRYWAIT P2, [R3+URZ+0x22860], R2 ;  /* 0x02286002030075a7 */ /* 0x0044e4000804017f */
[----:B---3--:R-:W-:Y:S05]  /*94d0*/  @!P2 NANOSLEEP.SYNCS 0x989680 ;  /* 0x009896800000a95d */ /* 0x008fea0003900000 */
[----:B------:R-:W3:Y:S02]  /*94e0*/  @!P2 SYNCS.PHASECHK.TRANS64 P2, [R3+URZ+0x22860], R2 ;  /* 0x022860020300a5a7 */ /* 0x000ee4000804007f */
[----:B---3--:R-:W-:Y:S05]  /*94f0*/  @!P2 BRA `(.L_x_71) ;  /* 0xfffffffc00f0a947 */ /* 0x008fea000383ffff */
[----:B------:R-:W-:Y:S05]  /*9500*/  BRA `(.L_x_102) ;  /* 0xfffffff000ac7947 */ /* 0x000fea000383ffff */
.L_x_76:
[----:B--2---:R2:W3:Y:S02]  /*9510*/  SYNCS.PHASECHK.TRANS64.TRYWAIT P0, [R0+URZ+0x22820], R3 ;  /* 0x02282003000075a7 */ /* 0x0044e4000800017f */
[----:B---3--:R-:W-:Y:S05]  /*9520*/  @!P0 NANOSLEEP.SYNCS 0x989680 ;  /* 0x009896800000895d */ /* 0x008fea0003900000 */
[----:B------:R-:W3:Y:S02]  /*9530*/  @!P0 SYNCS.PHASECHK.TRANS64 P0, [R0+URZ+0x22820], R3 ;  /* 0x02282003000085a7 */ /* 0x000ee4000800007f */
[----:B---3--:R-:W-:Y:S05]  /*9540*/  @!P0 BRA `(.L_x_76) ;  /* 0xfffffffc00f08947 */ /* 0x008fea000383ffff */
[----:B------:R-:W-:Y:S05]  /*9550*/  BRA `(.L_x_103) ;  /* 0xfffffff400a87947 */ /* 0x000fea000383ffff */
.L_x_77:
[----:B------:R-:W3:Y:S01]  /*9560*/  S2R R2, SR_TID.X ;  /* 0x0000000000027919 */ /* 0x000ee20000002100 */
[----:B------:R-:W-:Y:S01]  /*9570*/  BSSY B0, `(.L_x_104) ;  /* 0x000000a000007945 */ /* 0x000fe20003800000 */
[----:B------:R-:W-:Y:S02]  /*9580*/  IMAD.MOV.U32 R12, RZ, RZ, RZ ;  /* 0x000000ffff0c7224 */ /* 0x000fe400078e00ff */
[----:B------:R-:W-:Y:S02]  /*9590*/  IMAD.MOV.U32 R11, RZ, RZ, 0x1f ;  /* 0x0000001fff0b7424 */ /* 0x000fe400078e00ff */
[----:B------:R-:W-:Y:S01]  /*95a0*/  IMAD.MOV.U32 R15, RZ, RZ, -0x1 ;  /* 0xffffffffff0f7424 */ /* 0x000fe200078e00ff */
[----:B---3--:R-:W-:-:S04]  /*95b0*/  SHF.R.U32.HI R2, RZ, 0x5, R2 ;  /* 0x00000005ff027819 */ /* 0x008fc80000011602 */
[----:B------:R-:W-:-:S05]  /*95c0*/  LOP3.LUT R2, R2, 0x3, RZ, 0xc0, !PT ;  /* 0x0000000302027812 */ /* 0x000fca00078ec0ff */
[----:B------:R-:W-:-:S07]  /*95d0*/  IMAD.MOV.U32 R13, RZ, RZ, R2 ;  /* 0x000000ffff0d7224 */ /* 0x000fce00078e0002 */
[----:B-12---:R-:W-:Y:S05]  /*95e0*/  WARPSYNC.COLLECTIVE R15, `(.L_x_105) ;  /* 0x000000000f087348 */ /* 0x006fea0003c00000 */
[----:B------:R3:W4:Y:S02]  /*95f0*/  SHFL.IDX P6, R14, R13, R12, R11 ;  /* 0x0000000c0d0e7389 */ /* 0x00072400000c000b */
[----:B-1234-:R-:W-:Y:S01]  /*9600*/  ENDCOLLECTIVE ;  /* 0x000000000000791b */ /* 0x01efe20003800000 */
.L_x_105:
[----:B------:R-:W-:Y:S05]  /*9610*/  BSYNC B0 ;  /* 0x0000000000007941 */ /* 0x000fea0003800000 */
.L_x_104:
[----:B------:R-:W-:Y:S05]  /*9620*/  BRA `(.L_x_106) ;  /* 0xfffffff400907947 */ /* 0x000fea000383ffff */
.L_x_80:
[----:B------:R-:W-:Y:S01]  /*9630*/  BSSY B1, `(.L_x_107) ;  /* 0x0000006000017945 */ /* 0x000fe20003800000 */
[----:B------:R-:W-:-:S07]  /*9640*/  IMAD.MOV.U32 R15, RZ, RZ, -0x1 ;  /* 0xffffffffff0f7424 */ /* 0x000fce00078e00ff */
[----:B-123--:R-:W-:Y:S05]  /*9650*/  WARPSYNC.COLLECTIVE R15, `(.L_x_108) ;  /* 0x000000000f0c7348 */ /* 0x00efea0003c00000 */
[----:B------:R-:W-:Y:S02]  /*9660*/  ELECT P6, UR62, PT ;  /* 0x00000000003e782f */ /* 0x000fe400038c0000 */
[----:B------:R-:W-:Y:S01]  /*9670*/  MOV R14, UR62 ;  /* 0x0000003e000e7c02 */ /* 0x000fe20008000f00 */
[----:B-123--:R-:W-:Y:S10]  /*9680*/  ENDCOLLECTIVE ;  /* 0x000000000000791b */ /* 0x00eff40003800000 */
.L_x_108:
[----:B------:R-:W-:Y:S05]  /*9690*/  BSYNC B1 ;  /* 0x0000000000017941 */ /* 0x000fea0003800000 */
.L_x_107:
[----:B------:R-:W-:Y:S05]  /*96a0*/  BRA `(.L_x_109) ;  /* 0xfffffff400887947 */ /* 0x000fea000383ffff */
.L_x_82:
[----:B--2---:R2:W3:Y:S02]  /*96b0*/  SYNCS.PHASECHK.TRANS64.TRYWAIT P0, [R6+URZ], R5 ;  /* 0x00000005060075a7 */ /* 0x0044e4000800017f */
[----:B---3--:R-:W-:Y:S05]  /*96c0*/  @!P0 NANOSLEEP.SYNCS 0x989680 ;  /* 0x009896800000895d */ /* 0x008fea0003900000 */
[----:B------:R-:W3:Y:S02]  /*96d0*/  @!P0 SYNCS.PHASECHK.TRANS64 P0, [R6+URZ], R5 ;  /* 0x00000005060085a7 */ /* 0x000ee4000800007f */
[----:B---3--:R-:W-:Y:S05]  /*96e0*/  @!P0 BRA `(.L_x_82) ;  /* 0xfffffffc00f08947 */ /* 0x008fea000383ffff */
[----:B------:R-:W-:Y:S05]  /*96f0*/  BRA `(.L_x_110) ;  /* 0xfffffff400bc7947 */ /* 0x000fea000383ffff */
.L_x_83:
[----:B---3--:R3:W4:Y:S02]  /*9700*/  SYNCS.PHASECHK.TRANS64.TRYWAIT P0, [R3+URZ], R2 ;  /* 0x00000002030075a7 */ /* 0x008724000800017f */
[----:B----4-:R-:W-:Y:S05]  /*9710*/  @!P0 NANOSLEEP.SYNCS 0x989680 ;  /* 0x009896800000895d */ /* 0x010fea0003900000 */
[----:B------:R-:W4:Y:S02]  /*9720*/  @!P0 SYNCS.PHASECHK.TRANS64 P0, [R3+URZ], R2 ;  /* 0x00000002030085a7 */ /* 0x000f24000800007f */
[----:B----4-:R-:W-:Y:S05]  /*9730*/  @!P0 BRA `(.L_x_83) ;  /* 0xfffffffc00f08947 */ /* 0x010fea000383ffff */
[----:B------:R-:W-:Y:S05]  /*9740*/  BRA `(.L_x_111) ;  /* 0xfffffff400b07947 */ /* 0x000fea000383ffff */
.L_x_85:
[----:B---3--:R3:W4:Y:S02]  /*9750*/  SYNCS.PHASECHK.TRANS64.TRYWAIT P0, [R16+URZ], R5 ;  /* 0x00000005100075a7 */ /* 0x008724000800017f */
[----:B----4-:R-:W-:Y:S05]  /*9760*/  @!P0 NANOSLEEP.SYNCS 0x989680 ;  /* 0x009896800000895d */ /* 0x010fea0003900000 */
[----:B------:R-:W4:Y:S02]  /*9770*/  @!P0 SYNCS.PHASECHK.TRANS64 P0, [R16+URZ], R5 ;  /* 0x00000005100085a7 */ /* 0x000f24000800007f */
[----:B----4-:R-:W-:Y:S05]  /*9780*/  @!P0 BRA `(.L_x_85) ;  /* 0xfffffffc00f08947 */ /* 0x010fea000383ffff */
[----:B------:R-:W-:Y:S05]  /*9790*/  BRA `(.L_x_112) ;  /* 0xfffffff400b47947 */ /* 0x000fea000383ffff */
.L_x_113:
[----:B------:R-:W-:-:S00]  /*97a0*/  BRA `(.L_x_113) ;  /* 0xfffffffc00fc7947 */ /* 0x000fc0000383ffff */
[----:B------:R-:W-:-:S00]  /*97b0*/  NOP ;  /* 0x0000000000007918 */ /* 0x000fc00000000000 */
        /* <DEDUP_REMOVED lines=12> */
.L_x_4714:


//--------------------- .text._ZN7cutlass13device_kernelIN5flash11enable_sm90INS1_16FlashAttnFwdSm90INS1_25CollectiveMainloopFwdSm90ILi2EN4cute5tupleIJNS5_1CILi1EEES8_S8_EEENS6_IJNS7_ILi128EEENS7_ILi96EEENS7_ILi64EEEEEELi256ENS_6half_tEfNS_4arch4Sm90ELb0ELb0ELb0ELb0ELb0ELb0ELb1ELb1ELb0ELb0ELb0ELb0EEENS1_21CollectiveEpilogueFwdINS6_IJSA_NS7_ILi256EEESB_EEES9_SE_SG_Li256ELb0ELb0ELb0ELb0EEENS1_29StaticPersistentTileSchedulerILb0EEEEEEEEEvNT_6ParamsE --------------------------
	.section	.text._ZN7cutlass13device_kernelIN5flash11enable_sm90INS1_16FlashAttnFwdSm90INS1_25CollectiveMainloopFwdSm90ILi2EN4cute5tupleIJNS5_1CILi1EEES8_S8_EEENS6_IJNS7_ILi128EEENS7_ILi96EEENS7_ILi64EEEEEELi256ENS_6half_tEfNS_4arch4Sm90ELb0ELb0ELb0ELb0ELb0ELb0ELb1ELb1ELb0ELb0ELb0ELb0EEENS1_21CollectiveEpilogueFwdINS6_IJSA_NS7_ILi256EEESB_EEES9_SE_SG_Li256ELb0ELb0ELb0ELb0EEENS1_29StaticPersistentTileSchedulerILb0EEEEEEEEEvNT_6ParamsE,"ax",@progbits
	.align	128
.text._ZN7cutlass13device_kernelIN5flash11enable_sm90INS1_16FlashAttnFwdSm90INS1_25CollectiveMainloopFwdSm90ILi2EN4cute5tupleIJNS5_1CILi1EEES8_S8_EEENS6_IJNS7_ILi128EEENS7_ILi96EEENS7_ILi64EEEEEELi256ENS_6half_tEfNS_4arch4Sm90ELb0ELb0ELb0ELb0ELb0ELb0ELb1ELb1ELb0ELb0ELb0ELb0EEENS1_21CollectiveEpilogueFwdINS6_IJSA_NS7_ILi256EEESB_EEES9_SE_SG_Li256ELb0ELb0ELb0ELb0EEENS1_29StaticPersistentTileSchedulerILb0EEEEEEEEEvNT_6ParamsE:
        .type           _ZN7cutlass13device_kernelIN5flash11enable_sm90INS1_16FlashAttnFwdSm90INS1_25CollectiveMainloopFwdSm90ILi2EN4cute5tupleIJNS5_1CILi1EEES8_S8_EEENS6_IJNS7_ILi128EEENS7_ILi96EEENS7_ILi64EEEEEELi256ENS_6half_tEfNS_4arch4Sm90ELb0ELb0ELb0ELb0ELb0ELb0ELb1ELb1ELb0ELb0ELb0ELb0EEENS1_21CollectiveEpilogueFwdINS6_IJSA_NS7_ILi256EEESB_EEES9_SE_SG_Li256ELb0ELb0ELb0ELb0EEENS1_29StaticPersistentTileSchedulerILb0EEEEEEEEEvNT_6ParamsE,@function
        .size           _ZN7cutlass13device_kernelIN5flash11enable_sm90INS1_16FlashAttnFwdSm90INS1_25CollectiveMainloopFwdSm90ILi2EN4cute5tupleIJNS5_1CILi1EEES8_S8_EEENS6_IJNS7_ILi128EEENS7_ILi96EEENS7_ILi64EEEEEELi256ENS_6half_tEfNS_4arch4Sm90ELb0ELb0ELb0ELb0ELb0ELb0ELb1ELb1ELb0ELb0ELb0ELb0EEENS1_21CollectiveEpilogueFwdINS6_IJSA_NS7_ILi256EEESB_EEES9_SE_SG_Li256ELb0ELb0ELb0ELb0EEENS1_29StaticPersistentTileSchedulerILb0EEEEEEEEEvNT_6ParamsE,(.L_x_4715 - _ZN7cutlass13device_kernelIN5flash11enable_sm90INS1_16FlashAttnFwdSm90INS1_25CollectiveMainloopFwdSm90ILi2EN4cute5tupleIJNS5_1CILi1EEES8_S8_EEENS6_IJNS7_ILi128EEENS7_ILi96EEENS7_ILi64EEEEEELi256ENS_6half_tEfNS_4arch4Sm90ELb0ELb0ELb0ELb0ELb0ELb0ELb1ELb1ELb0ELb0ELb0ELb0EEENS1_21CollectiveEpilogueFwdINS6_IJSA_NS7_ILi256EEESB_EEES9_SE_SG_Li256ELb0ELb0ELb0ELb0EEENS1_29StaticPersistentTileSchedulerILb0EEEEEEEEEvNT_6ParamsE)
        .other          _ZN7cutlass13device_kernelIN5flash11enable_sm90INS1_16FlashAttnFwdSm90INS1_25CollectiveMainloopFwdSm90ILi2EN4cute5tupleIJNS5_1CILi1EEES8_S8_EEENS6_IJNS7_ILi128EEENS7_ILi96EEENS7_ILi64EEEEEELi256ENS_6half_tEfNS_4arch4Sm90ELb0ELb0ELb0ELb0ELb0ELb0ELb1ELb1ELb0ELb0ELb0ELb0EEENS1_21CollectiveEpilogueFwdINS6_IJSA_NS7_ILi256EEESB_EEES9_SE_SG_Li256ELb0ELb0ELb0ELb0EEENS1_29StaticPersistentTileSchedulerILb0EEEEEEEEEvNT_6ParamsE,@"STO_CUDA_ENTRY STV_DEFAULT"
_ZN7cutlass13device_kernelIN5flash11enable_sm90INS1_16FlashAttnFwdSm90INS1_25CollectiveMainloopFwdSm90ILi2EN4cute5tupleIJNS5_1CILi1EEES8_S8_EEENS6_IJNS7_ILi128EEENS7_ILi96EEENS7_ILi64EEEEEELi256ENS_6half_tEfNS_4arch4Sm90ELb0ELb0ELb0ELb0ELb0ELb0ELb1ELb1ELb0ELb0ELb0ELb0EEENS1_21CollectiveEpilogueFwdINS6_IJSA_NS7_ILi256EEESB_EEES9_SE_SG_Li256ELb0ELb0ELb0ELb0EEENS1_29StaticPersistentTileSchedulerILb0EEEEEEEEEvNT_6ParamsE:
        /* <DEDUP_REMOVED lines=15> */
[----:B------:R-:W-:-:S02]  /*00f0*/  UIADD3 UR4, UP4, UR4, 0xaf0, URZ ;  /* 0x00000af004047890 */ /* 0x000fc4000ff9e03f */
[----:B------:R-:W-:Y:S02]  /*0100*/  UIADD3.X UR7, URZ, UR5, URZ, UP0, !UPT ;  /* 0x000000053f077290 */ /* 0x000fe400087fe43f */
[----:B------:R-:W-:Y:S02]  /*0110*/  UIADD3.X UR9, URZ, UR5, URZ, UP1, !UPT ;  /* 0x000000053f097290 */ /* 0x000fe40008ffe43f */
[----:B------:R-:W-:Y:S02]  /*0120*/  UIADD3.X UR11, URZ, UR5, URZ, UP2, !UPT ;  /* 0x000000053f0b7290 */ /* 0x000fe400097fe43f */
[----:B------:R-:W-:Y:S02]  /*0130*/  UIADD3.X UR13, URZ, UR5, URZ, UP3, !UPT ;  /* 0x000000053f0d7290 */ /* 0x000fe40009ffe43f */
[----:B------:R-:W-:Y:S01]  /*0140*/  UIADD3.X UR5, URZ, UR5, URZ, UP4, !UPT ;  /* 0x000000053f057290 */ /* 0x000fe2000a7fe43f */
[----:B------:R1:W-:Y:S02]  /*0150*/  UTMACCTL.PF [UR6] ;  /* 0x00000000060079b9 */ /* 0x0003e40008040000 */
[----:B------:R1:W-:Y:S02]  /*0160*/  UTMACCTL.PF [UR8] ;  /* 0x00000000080079b9 */ /* 0x0003e40008040000 */
[----:B------:R1:W-:Y:S02]  /*0170*/  UTMACCTL.PF [UR10] ;  /* 0x000000000a0079b9 */ /* 0x0003e40008040000 */
[----:B------:R1:W-:Y:S02]  /*0180*/  UTMACCTL.PF [UR12] ;  /* 0x000000000c0079b9 */ /* 0x0003e40008040000 */
[----:B------:R1:W-:Y:S02]  /*0190*/  UTMACCTL.PF [UR4] ;  /* 0x00000000040079b9 */ /* 0x0003e40008040000 */
[----:B-1----:R-:W-:Y:S01]  /*01a0*/  NOP ;  /* 0x0000000000007918 */ /* 0x002fe20000000000 */
.L_x_115:
[----:B------:R-:W-:Y:S05]  /*01b0*/  BSYNC B0 ;  /* 0x0000000000007941 */ /* 0x000fea0003800000 */
.L_x_114:
        /* <DEDUP_REMOVED lines=11> */
[----:B------:R-:W-:Y:S01]  /*0270*/  VOTEU.ANY UP3, P0 ;  /* 0x00000000003f7886 */ /* 0x000fe20000060100 */
[----:B-1----:R-:W-:Y:S01]  /*0280*/  R2UR UR8, R4 ;  /* 0x00000000040872ca */ /* 0x002fe200000e0000 */
[----:B--2---:R-:W-:Y:S01]  /*0290*/  @UP0 ULEA UR6, UR7, UR6, 0x18 ;  /* 0x0000000607060291 */ /* 0x004fe2000f8ec03f */
[----:B---3--:R-:W-:-:S11]  /*02a0*/  ISETP.NE.AND P1, PT, R2, RZ, PT ;  /* 0x000000ff0200720c */ /* 0x008fd60003f25270 */
[----:B------:R-:W-:Y:S01]  /*02b0*/  UISETP.NE.AND UP0, UPT, UR8, URZ, UPT ;  /* 0x0000003f0800728c */ /* 0x000fe2000bf05270 */
[----:B------:R-:W1:Y:S02]  /*02c0*/  FENCE.VIEW.ASYNC.S ;  /* 0x00000000000073c6 */ /* 0x000e640000000000 */
[----:B-1----:R1:W2:Y:S01]  /*02d0*/  @UP1 SYNCS.EXCH.64 URZ, [UR6+0x32400], UR4 ;  /* 0x03240004063f15b2 */ /* 0x0022a20008000100 */
[----:B------:R1:W3:Y:S01]  /*02e0*/  @UP2 SYNCS.EXCH.64 URZ, [UR6+0x32410], UR4 ;  /* 0x03241004063f25b2 */ /* 0x0002e20008000100 */
[----:B------:R1:W4:Y:S01]  /*02f0*/  @UP3 SYNCS.EXCH.64 URZ, [UR6+0x32420], UR4 ;  /* 0x03242004063f35b2 */ /* 0x0003220008000100 */
[----:B------:R-:W-:Y:S05]  /*0300*/  @P1 BRA `(.L_x_116) ;  /* 0x0000000000481947 */ /* 0x000fea0003800000 */
        /* <DEDUP_REMOVED lines=16> */
[----:B------:R1:W1:Y:S01]  /*0410*/  SYNCS.EXCH.64 URZ, [UR8+0x32448], UR4 ;  /* 0x03244804083f75b2 */ /* 0x0002620008000100 */
[----:B------:R-:W-:Y:S01]  /*0420*/  NOP ;  /* 0x0000000000007918 */ /* 0x000fe20000000000 */
.L_x_116:
[----:B------:R-:W5:Y:S01]  /*0430*/  SHFL.IDX PT, R2, R0, RZ, 0x1f ;  /* 0x00001fff00027589 */ /* 0x000f6200000e0000 */
[----:B------:R-:W-:Y:S01]  /*0440*/  NOP ;  /* 0x0000000000007918 */ /* 0x000fe20000000000 */
[----:B-----5:R-:W-:-:S13]  /*0450*/  ISETP.NE.AND P0, PT, R2, RZ, PT ;  /* 0x000000ff0200720c */ /* 0x020fda0003f05270 */
        /* <DEDUP_REMOVED lines=19> */
.L_x_117:
[----:B------:R-:W5:Y:S01]  /*0590*/  SHFL.IDX PT, R2, R0, RZ, 0x1f ;  /* 0x00001fff00027589 */ /* 0x000f6200000e0000 */
[----:B------:R-:W-:Y:S01]  /*05a0*/  NOP ;  /* 0x0000000000007918 */ /* 0x000fe20000000000 */
[----:B-----5:R-:W-:-:S13]  /*05b0*/  ISETP.NE.AND P0, PT, R2, RZ, PT ;  /* 0x000000ff0200720c */ /* 0x020fda0003f05270 */
        /* <DEDUP_REMOVED lines=13> */
[----:B------:R1:W1:Y:S01]  /*0690*/  SYNCS.EXCH.64 URZ, [UR6+0x32488], UR4 ;  /* 0x03248804063f75b2 */ /* 0x0002620008000100 */
[----:B------:R-:W-:Y:S01]  /*06a0*/  NOP ;  /* 0x0000000000007918 */ /* 0x000fe20000000000 */
.L_x_118:
        /* <DEDUP_REMOVED lines=22> */
.L_x_119:
        /* <DEDUP_REMOVED lines=22> */
.L_x_120:
[----:B------:R-:W-:Y:S01]  /*0970*/  PLOP3.LUT P0, PT, PT, PT, UP0, 0x80, 0x0 ;  /* 0x000000000000781c */ /* 0x000fe20003f0f008 */
[----:B------:R-:W-:Y:S01]  /*0980*/  UMOV UR46, 0x1 ;  /* 0x00000001002e7882 */ /* 0x000fe20000000000 */
[----:B------:R-:W-:Y:S01]  /*0990*/  NOP ;  /* 0x0000000000007918 */ /* 0x000fe20000000000 */
[----:B------:R-:W-:Y:S01]  /*09a0*/  USEL UR46, UR46, 0x2, !UP0 ;  /* 0x000000022e2e7887 */ /* 0x000fe2000c000000 */
[----:B------:R-:W-:Y:S01]  /*09b0*/  ULDC.64 UR48, c[0x0][0x208] ;  /* 0x0000820000307ab9 */ /* 0x000fe20000000a00 */
[----:B-1234-:R-:W-:Y:S08]  /*09c0*/  BAR.SYNC.DEFER_BLOCKING 0x0 ;  /* 0x0000000000007b1d */ /* 0x01eff00000010000 */
[----:B------:R-:W-:Y:S05]  /*09d0*/  @!P0 BRA `(.L_x_121) ;  /* 0x0000006400ac8947 */ /* 0x000fea0003800000 */
.L_x_122:
        /* <DEDUP_REMOVED lines=59> */
.L_x_146:
[----:B------:R-:W1:Y:S01]  /*0d90*/  SHFL.IDX PT, R0, R19, RZ, 0x1f ;  /* 0x00001fff13007589 */ /* 0x000e6200000e0000 */
[----:B------:R-:W-:Y:S01]  /*0da0*/  ULDC UR4, c[0x0][0xea8] ;  /* 0x0003aa0000047ab9 */ /* 0x000fe20000000800 */
[----:B------:R-:W-:Y:S01]  /*0db0*/  ULDC.64 UR6, c[0x0][0x3f8] ;  /* 0x0000fe0000067ab9 */ /* 0x000fe20000000a00 */
[----:B------:R-:W-:Y:S02]  /*0dc0*/  UISETP.NE.AND UP1, UPT, UR4, 0x1, UPT ;  /* 0x000000010400788c */ /* 0x000fe4000bf25270 */
[----:B------:R-:W-:Y:S01]  /*0dd0*/  UISETP.NE.U32.AND UP0, UPT, UR6, URZ, UPT ;  /* 0x0000003f0600728c */ /* 0x000fe2000bf05070 */
[----:B------:R-:W-:Y:S01]  /*0de0*/  ULDC UR4, c[0x0][0xeb4] ;  /* 0x0003ad0000047ab9 */ /* 0x000fe20000000800 */
[----:B------:R-:W-:Y:S02]  /*0df0*/  ULDC UR47, c[0x0][0x404] ;  /* 0x00010100002f7ab9 */ /* 0x000fe40000000800 */
[----:B------:R-:W-:Y:S02]  /*0e00*/  UISETP.NE.AND.EX UP0, UPT, UR7, URZ, UPT, UP0 ;  /* 0x0000003f0700728c */ /* 0x000fe4000bf05300 */
[----:B------:R-:W-:-:S02]  /*0e10*/  UIADD3 UR9, UR41, 0x18400, URZ ;  /* 0x0001840029097890 */ /* 0x000fc4000fffe03f */
[----:B------:R-:W-:Y:S02]  /*0e20*/  UISETP.NE.AND UP2, UPT, UR4, 0x1, UPT ;  /* 0x000000010400788c */ /* 0x000fe4000bf45270 */
[----:B------:R-:W-:Y:S01]  /*0e30*/  USEL UR47, UR47, 0x1, UP0 ;  /* 0x000000012f2f7887 */ /* 0x000fe20008000000 */
[----:B------:R-:W-:Y:S01]  /*0e40*/  @UP1 ULDC UR4, c[0x0][0xeac] ;  /* 0x0003ab0000041ab9 */ /* 0x000fe20000000800 */
[----:B------:R-:W-:Y:S01]  /*0e50*/  ULDC UR7, c[0x0][0x2e0] ;  /* 0x0000b80000077ab9 */ /* 0x000fe20000000800 */
[----:B------:R-:W-:Y:S02]  /*0e60*/  ULOP3.LUT UP0, URZ, UR9, 0x1bf, URZ, 0xc0, !UPT ;  /* 0x000001bf093f7892 */ /* 0x000fe4000f80c03f */
[----:B------:R-:W-:Y:S02]  /*0e70*/  UIMAD.WIDE.U32 UR4, UR43, UR4, URZ ;  /* 0x000000042b0472a5 */ /* 0x000fe4000f8e003f */
[----:B------:R-:W-:Y:S01]  /*0e80*/  UIMAD UR47, UR47, UR7, URZ ;  /* 0x000000072f2f72a4 */ /* 0x000fe2000f8e023f */
[----:B-1----:R-:W-:Y:S01]  /*0e90*/  R2UR UR44, R0 ;  /* 0x00000000002c72ca */ /* 0x002fe200000e0000 */
[----:B------:R-:W-:Y:S01]  /*0ea0*/  @UP1 ULDC UR8, c[0x0][0xeb0] ;  /* 0x0003ac0000081ab9 */ /* 0x000fe20000000800 */
[----:B------:R-:W-:Y:S01]  /*0eb0*/  UMOV UR37, UR43 ;  /* 0x0000002b00257c82 */ /* 0x000fe20008000000 */
[----:B------:R-:W-:Y:S01]  /*0ec0*/  @UP1 USHF.R.U32.HI UR37, URZ, UR8, UR5 ;  /* 0x000000083f251299 */ /* 0x000fe20008011605 */
[----:B------:R-:W-:Y:S01]  /*0ed0*/  PLOP3.LUT P0, PT, PT, PT, UP0, 0x80, 0x0 ;  /* 0x000000000000781c */ /* 0x000fe20003f0f008 */
[----:B------:R-:W-:-:S02]  /*0ee0*/  @UP2 ULDC.64 UR10, c[0x0][0xeb8] ;  /* 0x0003ae00000a2ab9 */ /* 0x000fc40000000a00 */
[----:B------:R-:W-:-:S03]  /*0ef0*/  UIMAD.WIDE.U32 UR4, UR37, UR10, URZ ;  /* 0x0000000a250472a5 */ /* 0x000fc6000f8e003f */
[----:B------:R-:W-:Y:S01]  /*0f00*/  UMOV UR36, UR37 ;  /* 0x0000002500247c82 */ /* 0x000fe20008000000 */
[----:B------:R-:W-:Y:S02]  /*0f10*/  @UP2 USHF.R.U32.HI UR36, URZ, UR11, UR5 ;  /* 0x0000000b3f242299 */ /* 0x000fe40008011605 */
[----:B------:R-:W-:-:S04]  /*0f20*/  ULEA.HI UR6, UR44, UR44, URZ, 0x1 ;  /* 0x0000002c2c067291 */ /* 0x000fc8000f8f083f */
[----:B------:R-:W-:-:S04]  /*0f30*/  ULOP3.LUT UR6, UR6, 0xfffffffe, URZ, 0xc0, !UPT ;  /* 0xfffffffe06067892 */ /* 0x000fc8000f8ec03f */
[----:B------:R-:W-:Y:S02]  /*0f40*/  UIADD3 UR44, UR44, -UR6, URZ ;  /* 0x800000062c2c7290 */ /* 0x000fe4000fffe03f */
[----:B------:R-:W-:Y:S02]  /*0f50*/  UIADD3 UR6, UR47, 0x5f, URZ ;  /* 0x0000005f2f067890 */ /* 0x000fe4000fffe03f */
[----:B------:R-:W-:Y:S02]  /*0f60*/  ULEA UR8, UR44, UR41, 0xd ;  /* 0x000000292c087291 */ /* 0x000fe4000f8e683f */
[----:B------:R-:W-:Y:S02]  /*0f70*/  UIMAD.WIDE UR6, UR6, 0x2aaaaaab, URZ ;  /* 0x2aaaaaab060678a5 */ /* 0x000fe4000f8e023f */
[----:B------:R-:W-:Y:S02]  /*0f80*/  UIADD3 UR8, UR8, 0x22400, URZ ;  /* 0x0002240008087890 */ /* 0x000fe4000fffe03f */
[----:B------:R-:W-:-:S02]  /*0f90*/  USHF.R.U32.HI UR45, URZ, 0x1f, UR7 ;  /* 0x0000001f3f2d7899 */ /* 0x000fc40008011607 */
[----:B------:R-:W-:Y:S02]  /*0fa0*/  USHF.R.U32.HI UR8, URZ, 0x4, UR8 ;  /* 0x000000043f087899 */ /* 0x000fe40008011608 */
[----:B------:R-:W-:Y:S02]  /*0fb0*/  ULEA.HI.SX32 UR45, UR7, UR45, 0x1c ;  /* 0x0000002d072d7291 */ /* 0x000fe4000f8fe23f */
[----:B------:R-:W-:Y:S01]  /*0fc0*/  ULOP3.LUT UR52, UR8, 0x3fff, URZ, 0xc0, !UPT ;  /* 0x00003fff08347892 */ /* 0x000fe2000f8ec03f */
        /* <DEDUP_REMOVED lines=17> */
.L_x_123:
[----:B------:R-:W-:Y:S01]  /*10e0*/  ULOP3.LUT UR4, UR40, 0x1, URZ, 0xc0, !UPT ;  /* 0x0000000128047892 */ /* 0x000fe2000f8ec03f */
[----:B------:R-:W-:-:S05]  /*10f0*/  VIADD R187, R18, 0x8 ;  /* 0x0000000812bb7836 */ /* 0x000fca0000000000 */
[----:B------:R-:W-:-:S05]  /*1100*/  IMAD.U32 R0, RZ, RZ, UR4 ;  /* 0x00000004ff007e24 */ /* 0x000fca000f8e00ff */
[----:B------:R-:W-:-:S04]  /*1110*/  SHF.L.U32 R0, R0, 0x1f, RZ ;  /* 0x0000001f00007819 */ /* 0x000fc800000006ff */
[----:B------:R-:W1:Y:S02]  /*1120*/  SYNCS.PHASECHK.TRANS64.TRYWAIT P0, [UR41+0x32400], R0 ;  /* 0x03240000ff0075a7 */ /* 0x000e640008000169 */
[----:B-1----:R-:W-:Y:S05]  /*1130*/  @!P0 BRA `(.L_x_124) ;  /* 0x0000008c00888947 */ /* 0x002fea0003800000 */
.L_x_204:
[----:B-1----:R-:W-:Y:S01]  /*1140*/  MOV R3, UR42 ;  /* 0x0000002a00037c02 */ /* 0x002fe20008000f00 */
[----:B------:R-:W-:Y:S05]  /*1150*/  WARPSYNC.ALL ;  /* 0x0000000000007948 */ /* 0x000fea0003800000 */
[----:B------:R1:W-:Y:S01]  /*1160*/  BAR.SYNC.DEFER_BLOCKING R187, 0x100 ;  /* 0x000400bb0000751d */ /* 0x0003e20000010000 */
[----:B------:R-:W-:-:S13]  /*1170*/  ISETP.NE.AND P0, PT, R3, 0x3, PT ;  /* 0x000000030300780c */ /* 0x000fda0003f05270 */
[----:B-1----:R-:W-:Y:S05]  /*1180*/  @!P0 BRA `(.L_x_125) ;  /* 0x0000000000048947 */ /* 0x002fea0003800000 */
[----:B------:R-:W-:Y:S01]  /*1190*/  BPT.TRAP 0x1 ;  /* 0x000000040000795c */ /* 0x000fe20000300000 */
.L_x_125:
[----:B------:R-:W-:Y:S01]  /*11a0*/  ULEA UR26, UR39, UR41, 0x3 ;  /* 0x00000029271a7291 */ /* 0x000fe2000f8e183f */
[----:B------:R-:W-:-:S05]  /*11b0*/  IMAD.U32 R3, RZ, RZ, UR38 ;  /* 0x00000026ff037e24 */ /* 0x000fca000f8e00ff */
[----:B------:R-:W-:-:S04]  /*11c0*/  SHF.L.U32 R3, R3, 0x1f, RZ ;  /* 0x0000001f03037819 */ /* 0x000fc800000006ff */
[----:B------:R1:W2:Y:S01]  /*11d0*/  SYNCS.PHASECHK.TRANS64.TRYWAIT P1, [UR26+0x32430], R3 ;  /* 0x03243003ff0075a7 */ /* 0x0002a2000802015a */
[----:B------:R-:W-:Y:S05]  /*11e0*/  @!P0 BRA `(.L_x_126) ;  /* 0x0000000000048947 */ /* 0x000fea0003800000 */
[----:B------:R-:W-:Y:S01]  /*11f0*/  BPT.TRAP 0x1 ;  /* 0x000000040000795c */ /* 0x000fe20000300000 */
.L_x_126:
[----:B--2---:R-:W-:Y:S05]  /*1200*/  @P1 BRA `(.L_x_127) ;  /* 0x0000000000081947 */ /* 0x004fea0003800000 */
[----:B------:R-:W2:Y:S02]  /*1210*/  SYNCS.PHASECHK.TRANS64.TRYWAIT P1, [UR26+0x32430], R3 ;  /* 0x03243003ff0075a7 */ /* 0x000ea4000802015a */
[----:B--2---:R-:W-:Y:S05]  /*1220*/  @!P1 BRA `(.L_x_128) ;  /* 0x0000008c00649947 */ /* 0x004fea0003800000 */
.L_x_127:
[----:B------:R-:W-:Y:S01]  /*1230*/  ULEA UR4, UR44, UR41, 0xd ;  /* 0x000000292c047291 */ /* 0x000fe2000f8e683f */
[----:B------:R-:W-:Y:S01]  /*1240*/  WARPGROUP.ARRIVE ;  /* 0x00000000000079c5 */ /* 0x000fe20000000000 */
[----:B------:R-:W-:Y:S02]  /*1250*/  UIADD3 UR5, UR41, 0x1c400, URZ ;  /* 0x0001c40029057890 */ /* 0x000fe4000fffe03f */
[----:B------:R-:W-:Y:S02]  /*1260*/  UIADD3 UR4, UR4, 0x18400, URZ ;  /* 0x0001840004047890 */ /* 0x000fe4000fffe03f */
[----:B------:R-:W-:Y:S02]  /*1270*/  USHF.R.U32.HI UR5, URZ, 0x4, UR5 ;  /* 0x000000043f057899 */ /* 0x000fe40008011605 */
[----:B------:R-:W-:Y:S02]  /*1280*/  USHF.R.U32.HI UR4, URZ, 0x4, UR4 ;  /* 0x000000043f047899 */ /* 0x000fe40008011604 */
[----:B------:R-:W-:-:S02]  /*1290*/  ULOP3.LUT UR5, UR5, 0x3fff, URZ, 0xc0, !UPT ;  /* 0x00003fff05057892 */ /* 0x000fc4000f8ec03f */
[----:B------:R-:W-:Y:S02]  /*12a0*/  ULOP3.LUT UR4, UR4, 0x3fff, URZ, 0xc0, !UPT ;  /* 0x00003fff04047892 */ /* 0x000fe4000f8ec03f */
[----:B------:R-:W-:Y:S02]  /*12b0*/  ULOP3.LUT UR24, UR5, 0x10000, URZ, 0xfc, !UPT ;  /* 0x0001000005187892 */ /* 0x000fe4000f8efc3f */
[----:B------:R-:W-:Y:S02]  /*12c0*/  ULOP3.LUT UR4, UR4, 0x10000, URZ, 0xfc, !UPT ;  /* 0x0001000004047892 */ /* 0x000fe4000f8efc3f */
[----:B------:R-:W-:Y:S01]  /*12d0*/  UIMAD UR6, UR39, 0x300, UR24 ;  /* 0x00000300270678a4 */ /* 0x000fe2000f8e0218 */
[----:B------:R-:W-:Y:S01]  /*12e0*/  UMOV UR5, 0x40000040 ;  /* 0x4000004000057882 */ /* 0x000fe20000000000 */
[----:B------:R-:W-:Y:S01]  /*12f0*/  UMOV UR7, 0x40000040 ;  /* 0x4000004000077882 */ /* 0x000fe20000000000 */
[----:B------:R-:W-:Y:S02]  /*1300*/  UIADD3 UR8, UR4, 0x2, URZ ;  /* 0x0000000204087890 */ /* 0x000fe4000fffe03f */
[----:B------:R-:W-:Y:S01]  /*1310*/  UIADD3 UR10, UR6, 0x2, URZ ;  /* 0x00000002060a7890 */ /* 0x000fe2000fffe03f */
[----:B------:R-:W-:-:S03]  /*1320*/  UMOV UR9, 0x40000040 ;  /* 0x4000004000097882 */ /* 0x000fc60000000000 */
[----:B------:R-:W-:Y:S01]  /*1330*/  HGMMA.64x96x16.F32 R24, gdesc[UR4], RZ, !UPT, gsb0 ;  /* 0x01600000041879f0 */ /* 0x000fe2000c0008ff */
[----:B------:R-:W-:Y:S01]  /*1340*/  UMOV UR11, 0x40000040 ;  /* 0x40000040000b7882 */ /* 0x000fe20000000000 */
[----:B------:R-:W-:Y:S02]  /*1350*/  UIADD3 UR12, UR4, 0x4, URZ ;  /* 0x00000004040c7890 */ /* 0x000fe4000fffe03f */
[----:B------:R-:W-:Y:S01]  /*1360*/  UIADD3 UR14, UR6, 0x4, URZ ;  /* 0x00000004060e7890 */ /* 0x000fe2000fffe03f */
[----:B------:R-:W-:Y:S01]  /*1370*/  UMOV UR13, 0x40000040 ;  /* 0x40000040000d7882 */ /* 0x000fe20000000000 */
[----:B------:R-:W-:Y:S01]  /*1380*/  UMOV UR15, 0x40000040 ;  /* 0x40000040000f7882 */ /* 0x000fe20000000000 */
[----:B------:R-:W-:Y:S02]  /*1390*/  UIADD3 UR16, UR4, 0x6, URZ ;  /* 0x0000000604107890 */ /* 0x000fe4000fffe03f */
[----:B------:R-:W-:Y:S01]  /*13a0*/  UIADD3 UR18, UR6, 0x6, URZ ;  /* 0x0000000606127890 */ /* 0x000fe2000fffe03f */
[----:B------:R-:W-:Y:S01]  /*13b0*/  UMOV UR17, 0x40000040 ;  /* 0x4000004000117882 */ /* 0x000fe20000000000 */
[----:B------:R-:W-:Y:S01]  /*13c0*/  UMOV UR19, 0x40000040 ;  /* 0x4000004000137882 */ /* 0x000fe20000000000 */
[----:B------:R-:W-:-:S02]  /*13d0*/  WARPGROUP.DEPBAR.LE gsb0, 0x0 ;  /* 0x00008000000079c5 */ /* 0x000fc40000010000 */
[----:B------:R-:W-:-:S06]  /*13e0*/  WARPGROUP.ARRIVE ;  /* 0x00000000000079c5 */ /* 0x000fcc0000000000 */
[----:B------:R-:W-:Y:S03]  /*13f0*/  HGMMA.64x96x16.F32 R24, gdesc[UR8], R24, gsb0 ;  /* 0x01600000081879f0 */ /* 0x000fe60008000818 */
[----:B------:R-:W-:Y:S02]  /*1400*/  WARPGROUP.DEPBAR.LE gsb0, 0x0 ;  /* 0x00008000000079c5 */ /* 0x000fe40000010000 */
[----:B------:R-:W-:-:S06]  /*1410*/  WARPGROUP.ARRIVE ;  /* 0x00000000000079c5 */ /* 0x000fcc0000000000 */
[----:B------:R-:W-:Y:S03]  /*1420*/  HGMMA.64x96x16.F32 R24, gdesc[UR12], R24, gsb0 ;  /* 0x016000000c1879f0 */ /* 0x000fe60008000818 */
[----:B------:R-:W-:Y:S02]  /*1430*/  WARPGROUP.DEPBAR.LE gsb0, 0x0 ;  /* 0x00008000000079c5 */ /* 0x000fe40000010000 */
[----:B------:R-:W-:-:S06]  /*1440*/  WARPGROUP.ARRIVE ;  /* 0x00000000000079c5 */ /* 0x000fcc0000000000 */
[----:B------:R-:W-:Y:S03]  /*1450*/  HGMMA.64x96x16.F32 R24, gdesc[UR16], R24, gsb0 ;  /* 0x01600000101879f0 */ /* 0x000fe60008000818 */
[----:B------:R-:W-:Y:S02]  /*1460*/  WARPGROUP.DEPBAR.LE gsb0, 0x0 ;  /* 0x00008000000079c5 */ /* 0x000fe40000010000 */
[----:B------:R-:W3:Y:S02]  /*1470*/  SYNCS.PHASECHK.TRANS64.TRYWAIT P1, [UR41+0x32410], R0 ;  /* 0x03241000ff0075a7 */ /* 0x000ee40008020169 */
[----:B---3--:R-:W-:Y:S05]  /*1480*/  @!P1 BRA `(.L_x_129) ;  /* 0x0000008800e49947 */ /* 0x008fea0003800000 */
.L_x_205:
[----:B------:R-:W-:Y:S05]  /*1490*/  @!P0 BRA `(.L_x_130) ;  /* 0x0000000000048947 */ /* 0x000fea0003800000 */
[----:B------:R-:W-:Y:S01]  /*14a0*/  BPT.TRAP 0x1 ;  /* 0x000000040000795c */ /* 0x000fe20000300000 */
.L_x_130:
[----:B------:R4:W1:Y:S01]  /*14b0*/  SYNCS.PHASECHK.TRANS64.TRYWAIT P1, [UR26+0x32450], R3 ;  /* 0x03245003ff0075a7 */ /* 0x000862000802015a */
[----:B------:R-:W-:Y:S05]  /*14c0*/  @!P0 BRA `(.L_x_131) ;  /* 0x0000000000048947 */ /* 0x000fea0003800000 */
[----:B------:R-:W-:Y:S01]  /*14d0*/  BPT.TRAP 0x1 ;  /* 0x000000040000795c */ /* 0x000fe20000300000 */
.L_x_131:
[----:B-1----:R-:W-:Y:S05]  /*14e0*/  @P1 BRA `(.L_x_132) ;  /* 0x0000000000081947 */ /* 0x002fea0003800000 */
[----:B------:R-:W1:Y:S02]  /*14f0*/  SYNCS.PHASECHK.TRANS64.TRYWAIT P1, [UR26+0x32450], R3 ;  /* 0x03245003ff0075a7 */ /* 0x000e64000802015a */
[----:B-1----:R-:W-:Y:S05]  /*1500*/  @!P1 BRA `(.L_x_133) ;  /* 0x0000008800dc9947 */ /* 0x002fea0003800000 */
.L_x_132:
[----:B------:R-:W-:Y:S01]  /*1510*/  UIADD3 UR6, UR41, 0x400, URZ ;  /* 0x0000040029067890 */ /* 0x000fe2000fffe03f */
[----:B------:R-:W-:Y:S01]  /*1520*/  WARPGROUP.ARRIVE ;  /* 0x00000000000079c5 */ /* 0x000fe20000000000 */
[----:B------:R-:W-:-:S05]  /*1530*/  ULOP3.LUT UR7, UR52, 0x10000, URZ, 0xfc, !UPT ;  /* 0x0001000034077892 */ /* 0x000fca000f8efc3f */
[----:B------:R-:W5:Y:S01]  /*1540*/  S2R R72, SR_TID.X ;  /* 0x0000000000487919 */ /* 0x000f620000002100 */
[----:B------:R-:W-:Y:S01]  /*1550*/  USHF.R.U32.HI UR6, URZ, 0x4, UR6 ;  /* 0x000000043f067899 */ /* 0x000fe20008011606 */
[----:B------:R-:W-:Y:S01]  /*1560*/  IMAD.U32 R174, RZ, RZ, UR26 ;  /* 0x0000001affae7e24 */ /* 0x000fe2000f8e00ff */
[----:B------:R-:W-:Y:S01]  /*1570*/  UMOV UR21, 0x40000040 ;  /* 0x4000004000157882 */ /* 0x000fe20000000000 */
[----:B------:R-:W-:Y:S01]  /*1580*/  UMOV UR23, 0x40000040 ;  /* 0x4000004000177882 */ /* 0x000fe20000000000 */
[----:B------:R-:W-:Y:S01]  /*1590*/  ULOP3.LUT UR6, UR6, 0x3fff, URZ, 0xc0, !UPT ;  /* 0x00003fff06067892 */ /* 0x000fe2000f8ec03f */
[----:B------:R-:W-:Y:S01]  /*15a0*/  UMOV UR20, UR7 ;  /* 0x0000000700147c82 */ /* 0x000fe20008000000 */
[----:B------:R-:W-:Y:S02]  /*15b0*/  ULDC UR27, c[0x0][0xa80] ;  /* 0x0002a000001b7ab9 */ /* 0x000fe40000000800 */
[----:B------:R-:W-:Y:S02]  /*15c0*/  ULOP3.LUT UR25, UR6, 0x10000, URZ, 0xfc, !UPT ;  /* 0x0001000006197892 */ /* 0x000fe4000f8efc3f */
[----:B------:R-:W-:-:S02]  /*15d0*/  ULOP3.LUT UR26, UR6, 0x3000000, URZ, 0xfc, !UPT ;  /* 0x03000000061a7892 */ /* 0x000fc4000f8efc3f */
[----:B------:R-:W-:Y:S02]  /*15e0*/  UIMAD UR10, UR39, 0xc00, UR25 ;  /* 0x00000c00270a78a4 */ /* 0x000fe4000f8e0219 */
[----:B------:R-:W-:-:S05]  /*15f0*/  UISETP.GE.AND UP0, UPT, UR47, 0x61, UPT ;  /* 0x000000612f00788c */ /* 0x000fca000bf06270 */
[----:B------:R-:W-:Y:S02]  /*1600*/  UMOV UR22, UR10 ;  /* 0x0000000a00167c82 */ /* 0x000fe40008000000 */
[----:B------:R-:W-:Y:S01]  /*1610*/  HGMMA.64x96x16.F32 R24, gdesc[UR20], R24, gsb0 ;  /* 0x01600000141879f0 */ /* 0x000fe20008000818 */
[----:B------:R-:W-:Y:S02]  /*1620*/  UIADD3 UR20, UR7, 0x2, URZ ;  /* 0x0000000207147890 */ /* 0x000fe4000fffe03f */
[----:B------:R-:W-:Y:S01]  /*1630*/  UIADD3 UR22, UR10, 0x2, URZ ;  /* 0x000000020a167890 */ /* 0x000fe2000fffe03f */
[----:B------:R-:W-:Y:S01]  /*1640*/  UMOV UR21, 0x40000040 ;  /* 0x4000004000157882 */ /* 0x000fe20000000000 */
[----:B------:R-:W-:Y:S01]  /*1650*/  UMOV UR23, 0x40000040 ;  /* 0x4000004000177882 */ /* 0x000fe20000000000 */
[----:B-----5:R-:W-:Y:S01]  /*1660*/  LOP3.LUT R72, R72, 0x7f, RZ, 0xc0, !PT ;  /* 0x0000007f48487812 */ /* 0x020fe200078ec0ff */
[----:B------:R-:W-:Y:S02]  /*1670*/  WARPGROUP.DEPBAR.LE gsb0, 0x0 ;  /* 0x00008000000079c5 */ /* 0x000fe40000010000 */
[----:B------:R-:W-:-:S06]  /*1680*/  WARPGROUP.ARRIVE ;  /* 0x00000000000079c5 */ /* 0x000fcc0000000000 */
[----:B------:R-:W-:Y:S01]  /*1690*/  HGMMA.64x96x16.F32 R24, gdesc[UR20], R24, gsb0 ;  /* 0x01600000141879f0 */ /* 0x000fe20008000818 */
[----:B------:R-:W-:Y:S02]  /*16a0*/  UIADD3 UR20, UR7, 0x4, URZ ;  /* 0x0000000407147890 */ /* 0x000fe4000fffe03f */
[----:B------:R-:W-:Y:S01]  /*16b0*/  UIADD3 UR22, UR10, 0x4, URZ ;  /* 0x000000040a167890 */ /* 0x000fe2000fffe03f */
[----:B------:R-:W-:Y:S01]  /*16c0*/  UMOV UR21, 0x40000040 ;  /* 0x4000004000157882 */ /* 0x000fe20000000000 */
[----:B------:R-:W-:Y:S01]  /*16d0*/  UMOV UR23, 0x40000040 ;  /* 0x4000004000177882 */ /* 0x000fe20000000000 */
        /* <DEDUP_REMOVED lines=91> */
[----:B------:R-:W-:Y:S02]  /*1c90*/  UIMAD UR7, UR45, -0x60, UR47 ;  /* 0xffffffa02d0778a4 */ /* 0x000fe4000f8e022f */
[----:B------:R-:W-:Y:S02]  /*1ca0*/  UIMAD UR10, UR39, 0xc00, UR26 ;  /* 0x00000c00270a78a4 */ /* 0x000fe4000f8e021a */
[----:B------:R-:W-:-:S05]  /*1cb0*/  UIADD3 UR7, UR7, 0x60, URZ ;  /* 0x0000006007077890 */ /* 0x000fca000fffe03f */
[----:B------:R-:W-:Y:S01]  /*1cc0*/  UMOV UR6, UR10 ;  /* 0x0000000a00067c82 */ /* 0x000fe20008000000 */
[----:B-1-3--:R-:W-:Y:S01]  /*1cd0*/  IMAD.U32 R0, RZ, RZ, UR7 ;  /* 0x00000007ff007e24 */ /* 0x00afe2000f8e00ff */
[----:B------:R-:W-:-:S03]  /*1ce0*/  UMOV UR7, 0x40000040 ;  /* 0x4000004000077882 */ /* 0x000fc60000000000 */
        /* <DEDUP_REMOVED lines=9> */
[----:B------:R-:W-:Y:S03]  /*1d80*/  HGMMA.64x96x16.F32 R24, gdesc[UR20], R24, gsb0 ;  /* 0x01600000141879f0 */ /* 0x000fe60008000818 */
[----:B------:R-:W-:Y:S02]  /*1d90*/  WARPGROUP.DEPBAR.LE gsb0, 0x0 ;  /* 0x00008000000079c5 */ /* 0x000fe40000010000 */
[----:B------:R-:W-:Y:S02]  /*1da0*/  FSEL R24, R24, -INF , P2 ;  /* 0xff80000018187808 */ /* 0x000fe40001000000 */
[----:B--2---:R-:W-:Y:S02]  /*1db0*/  FSEL R4, R25, -INF , P1 ;  /* 0xff80000019047808 */ /* 0x004fe40000800000 */
[----:B------:R-:W-:Y:S02]  /*1dc0*/  FSEL R28, R28, -INF , P6 ;  /* 0xff8000001c1c7808 */ /* 0x000fe40003000000 */
[----:B----4-:R-:W-:-:S02]  /*1dd0*/  FMNMX.FTZ R3, R24, R4, !PT ;  /* 0x0000000418037209 */ /* 0x010fc40007810000 */
[----:B------:R-:W-:Y:S02]  /*1de0*/  FSEL R73, R26, -INF , P2 ;  /* 0xff8000001a497808 */ /* 0x000fe40001000000 */
[----:B------:R-:W-:Y:S02]  /*1df0*/  FSEL R26, R29, -INF , P5 ;  /* 0xff8000001d1a7808 */ /* 0x000fe40002800000 */
[----:B------:R-:W-:Y:S02]  /*1e00*/  FMNMX.FTZ R3, R28, R3, !PT ;  /* 0x000000031c037209 */ /* 0x000fe40007810000 */
[----:B------:R-:W-:Y:S02]  /*1e10*/  FSEL R182, R32, -INF , P4 ;  /* 0xff80000020b67808 */ /* 0x000fe40002000000 */
[----:B------:R-:W-:Y:S02]  /*1e20*/  FMNMX.FTZ R3, R26, R3, !PT ;  /* 0x000000031a037209 */ /* 0x000fe40007810000 */
        /* <DEDUP_REMOVED lines=8> */
[----:B------:R-:W-:Y:S02]  /*1eb0*/  FMNMX.FTZ R10, R73, R27, !PT ;  /* 0x0000001b490a7209 */ /* 0x000fe40007810000 */
[----:B------:R-:W-:Y:S02]  /*1ec0*/  ISETP.GT.AND P6, PT, R0, 0x20, PT ;  /* 0x000000200000780c */ /* 0x000fe40003fc4270 */
[----:B------:R-:W-:Y:S02]  /*1ed0*/  FSEL R196, R37, -INF , P1 ;  /* 0xff80000025c47808 */ /* 0x000fe40000800000 */
[----:B------:R-:W-:Y:S02]  /*1ee0*/  FMNMX.FTZ R3, R186, R3, !PT ;  /* 0x00000003ba037209 */ /* 0x000fe40007810000 */
[----:B------:R-:W-:-:S02]  /*1ef0*/  FSEL R31, R31, -INF , P5 ;  /* 0xff8000001f1f7808 */ /* 0x000fc40002800000 */
[----:B------:R-:W-:Y:S02]  /*1f00*/  FMNMX.FTZ R10, R25, R10, !PT ;  /* 0x0000000a190a7209 */ /* 0x000fe40007810000 */
[----:B------:R-:W-:Y:S02]  /*1f10*/  ISETP.GT.AND P5, PT, R0, 0x21, PT ;  /* 0x000000210000780c */ /* 0x000fe40003fa4270 */
[----:B------:R-:W-:Y:S02]  /*1f20*/  FSEL R188, R40, -INF , P6 ;  /* 0xff80000028bc7808 */ /* 0x000fe40003000000 */
[----:B------:R-:W-:Y:S02]  /*1f30*/  FMNMX.FTZ R9, R196, R3, !PT ;  /* 0x00000003c4097209 */ /* 0x000fe40007810000 */
[----:B------:R-:W-:Y:S02]  /*1f40*/  FSEL R6, R34, -INF , P4 ;  /* 0xff80000022067808 */ /* 0x000fe40002000000 */
[----:B------:R-:W-:-:S02]  /*1f50*/  FMNMX.FTZ R3, R31, R10, !PT ;  /* 0x0000000a1f037209 */ /* 0x000fc40007810000 */
[----:B------:R-:W-:Y:S02]  /*1f60*/  ISETP.GT.AND P4, PT, R0, 0x28, PT ;  /* 0x000000280000780c */ /* 0x000fe40003f84270 */
        /* <DEDUP_REMOVED lines=8> */
[----:B------:R-:W-:Y:S02]  /*1ff0*/  FMNMX.FTZ R12, R189, R10, !PT ;  /* 0x0000000abd0c7209 */ /* 0x000fe40007810000 */
[----:B------:R-:W-:Y:S02]  /*2000*/  ISETP.GT.AND P2, PT, R0, 0x30, PT ;  /* 0x000000300000780c */ /* 0x000fe40003f44270 */
[----:B------:R-:W-:-:S02]  /*2010*/  FSEL R194, R45, -INF , P3 ;  /* 0xff8000002dc27808 */ /* 0x000fc40001800000 */
[----:B------:R-:W-:Y:S02]  /*2020*/  FMNMX.FTZ R3, R192, R3, !PT ;  /* 0x00000003c0037209 */ /* 0x000fe40007810000 */
[----:B------:R-:W-:Y:S02]  /*2030*/  FSEL R193, R39, -INF , P1 ;  /* 0xff80000027c17808 */ /* 0x000fe40000800000 */
[----:B------:R-:W-:Y:S02]  /*2040*/  FMNMX.FTZ R14, R191, R12, !PT ;  /* 0x0000000cbf0e7209 */ /* 0x000fe40007810000 */
        /* <DEDUP_REMOVED lines=30> */
[----:B------:R-:W-:Y:S02]  /*2230*/  FSEL R15, R54, -INF , P6 ;  /* 0xff800000360f7808 */ /* 0x000fe40003000000 */
[----:B------:R-:W-:Y:S02]  /*2240*/  ISETP.GT.AND P6, PT, R0, 0x49, PT ;  /* 0x000000490000780c */ /* 0x000fe40003fc4270 */
[----:B------:R-:W-:-:S02]  /*2250*/  FSEL R158, R60, -INF , P2 ;  /* 0xff8000003c9e7808 */ /* 0x000fc40001000000 */
[----:B------:R-:W-:Y:S02]  /*2260*/  FMNMX.FTZ R29, R21, R32, !PT ;  /* 0x00000020151d7209 */ /* 0x000fe40007810000 */
        /* <DEDUP_REMOVED lines=21> */
[----:B------:R-:W-:Y:S02]  /*23c0*/  FMNMX.FTZ R30, R163, R0, !PT ;  /* 0x00000000a31e7209 */ /* 0x000fe40007810000 */
[----:B------:R-:W-:-:S02]  /*23d0*/  FSEL R179, R63, -INF , P6 ;  /* 0xff8000003fb37808 */ /* 0x000fc40003000000 */
[----:B------:R-:W-:Y:S02]  /*23e0*/  FMNMX.FTZ R0, R176, R3, !PT ;  /* 0x00000003b0007209 */ /* 0x000fe40007810000 */
[----:B------:R-:W-:Y:S02]  /*23f0*/  FSEL R175, R66, -INF , P1 ;  /* 0xff80000042af7808 */ /* 0x000fe40000800000 */
[----:B------:R-:W-:Y:S02]  /*2400*/  FMNMX.FTZ R0, R179, R0, !PT ;  /* 0x00000000b3007209 */ /* 0x000fe40007810000 */
[----:B------:R-:W-:Y:S02]  /*2410*/  FSEL R177, R67, -INF , P5 ;  /* 0xff80000043b17808 */ /* 0x000fe40002800000 */
[----:B------:R-:W-:Y:S02]  /*2420*/  FMNMX.FTZ R0, R175, R0, !PT ;  /* 0x00000000af007209 */ /* 0x000fe40007810000 */
[----:B------:R-:W-:-:S02]  /*2430*/  FSEL R165, R69, -INF , P3 ;  /* 0xff80000045a57808 */ /* 0x000fc40001800000 */
[----:B------:R-:W-:Y:S02]  /*2440*/  FSEL R178, R70, -INF , P4 ;  /* 0xff80000046b27808 */ /* 0x000fe40002000000 */
[----:B------:R-:W-:Y:S02]  /*2450*/  FMNMX.FTZ R3, R177, R0, !PT ;  /* 0x00000000b1037209 */ /* 0x000fe40007810000 */
[----:B------:R-:W-:Y:S02]  /*2460*/  FMNMX.FTZ R30, R165, R30, !PT ;  /* 0x0000001ea51e7209 */ /* 0x000fe40007810000 */
[----:B------:R-:W-:Y:S02]  /*2470*/  FSEL R183, R71, -INF , P3 ;  /* 0xff80000047b77808 */ /* 0x000fe40001800000 */
[----:B------:R-:W-:Y:S01]  /*2480*/  FMNMX.FTZ R0, R178, R3, !PT ;  /* 0x00000003b2007209 */ /* 0x000fe20007810000 */
[----:B------:R-:W1:Y:S01]  /*2490*/  SHFL.BFLY PT, R29, R30, 0x2, 0x1f ;  /* 0x0c401f001e1d7f89 */ /* 0x000e6200000e0000 */
[----:B------:R-:W-:-:S02]  /*24a0*/  PLOP3.LUT P2, PT, PT, PT, UP0, 0x80, 0x0 ;  /* 0x000000000000781c */ /* 0x000fc40003f4f008 */
[----:B------:R-:W-:-:S05]  /*24b0*/  FMNMX.FTZ R3, R183, R0, !PT ;  /* 0x00000000b7037209 */ /* 0x000fca0007810000 */
[----:B------:R-:W2:Y:S01]  /*24c0*/  SHFL.BFLY PT, R32, R3, 0x2, 0x1f ;  /* 0x0c401f0003207f89 */ /* 0x000ea200000e0000 */
[----:B-1----:R-:W-:-:S05]  /*24d0*/  FMNMX.FTZ R29, R30, R29, !PT ;  /* 0x0000001d1e1d7209 */ /* 0x002fca0007810000 */
[----:B------:R-:W1:Y:S01]  /*24e0*/  SHFL.BFLY PT, R0, R29, 0x1, 0x1f ;  /* 0x0c201f001d007f89 */ /* 0x000e6200000e0000 */
[----:B--2---:R-:W-:-:S05]  /*24f0*/  FMNMX.FTZ R32, R3, R32, !PT ;  /* 0x0000002003207209 */ /* 0x004fca0007810000 */
[----:B------:R-:W2:Y:S01]  /*2500*/  SHFL.BFLY PT, R33, R32, 0x1, 0x1f ;  /* 0x0c201f0020217f89 */ /* 0x000ea200000e0000 */
[----:B-1----:R-:W-:-:S04]  /*2510*/  FMNMX.FTZ R0, R29, R0, !PT ;  /* 0x000000001d007209 */ /* 0x002fc80007810000 */
[C---:B------:R-:W-:Y:S01]  /*2520*/  FSETP.NEU.FTZ.AND P1, PT, R0.reuse, -INF , PT ;  /* 0xff8000000000780b */ /* 0x040fe20003f3d000 */
[----:B------:R-:W-:Y:S01]  /*2530*/  FMUL.FTZ R181, R0, UR27 ;  /* 0x0000001b00b57c20 */ /* 0x000fe20008410000 */
[----:B--2---:R-:W-:-:S04]  /*2540*/  FMNMX.FTZ R3, R32, R33, !PT ;  /* 0x0000002120037209 */ /* 0x004fc80007810000 */
[----:B------:R-:W-:Y:S02]  /*2550*/  FSEL R181, R181, RZ, P1 ;  /* 0x000000ffb5b57208 */ /* 0x000fe40000800000 */
[C---:B------:R-:W-:Y:S01]  /*2560*/  FSETP.NEU.FTZ.AND P1, PT, R3.reuse, -INF , PT ;  /* 0xff8000000300780b */ /* 0x040fe20003f3d000 */
[----:B------:R-:W-:Y:S02]  /*2570*/  FMUL.FTZ R180, R3, UR27 ;  /* 0x0000001b03b47c20 */ /* 0x000fe40008410000 */
[--C-:B------:R-:W-:Y:S01]  /*2580*/  FFMA.FTZ R167, R24, UR27, -R181.reuse ;  /* 0x0000001b18a77c23 */ /* 0x100fe200080108b5 */
[--C-:B------:R-:W-:Y:S01]  /*2590*/  FFMA.FTZ R166, R4, UR27, -R181.reuse ;  /* 0x0000001b04a67c23 */ /* 0x100fe200080108b5 */
[----:B------:R-:W-:Y:S01]  /*25a0*/  IADD3 R4, -R18, 0xb, RZ ;  /* 0x0000000b12047810 */ /* 0x000fe20007ffe1ff */
[--C-:B------:R-:W-:Y:S01]  /*25b0*/  FFMA.FTZ R169, R28, UR27, -R181.reuse ;  /* 0x0000001b1ca97c23 */ /* 0x100fe200080108b5 */
[----:B------:R-:W-:Y:S01]  /*25c0*/  FSEL R180, R180, RZ, P1 ;  /* 0x000000ffb4b47208 */ /* 0x000fe20000800000 */
[--C-:B------:R-:W-:Y:S01]  /*25d0*/  FFMA.FTZ R172, R26, UR27, -R181.reuse ;  /* 0x0000001b1aac7c23 */ /* 0x100fe200080108b5 */
[----:B------:R-:W-:Y:S01]  /*25e0*/  ISETP.NE.AND P1, PT, R72, RZ, PT ;  /* 0x000000ff4800720c */ /* 0x000fe20003f25270 */
[----:B------:R-:W-:Y:S01]  /*25f0*/  MUFU.EX2 R167, R167 ;  /* 0x000000a700a77308 */ /* 0x000fe20000000800 */
[--C-:B------:R-:W-:Y:S01]  /*2600*/  FFMA.FTZ R185, R184, UR27, -R181.reuse ;  /* 0x0000001bb8b97c23 */ /* 0x100fe200080108b5 */
[--C-:B------:R-:W-:Y:S01]  /*2610*/  FFMA.FTZ R168, R73, UR27, -R180.reuse ;  /* 0x0000001b49a87c23 */ /* 0x100fe200080108b4 */
[--C-:B------:R-:W-:Y:S01]  /*2620*/  FFMA.FTZ R173, R27, UR27, -R180.reuse ;  /* 0x0000001b1bad7c23 */ /* 0x100fe200080108b4 */
[--C-:B------:R-:W-:Y:S01]  /*2630*/  FFMA.FTZ R170, R25, UR27, -R180.reuse ;  /* 0x0000001b19aa7c23 */ /* 0x100fe200080108b4 */
[--C-:B------:R-:W-:Y:S01]  /*2640*/  FFMA.FTZ R171, R31, UR27, -R180.reuse ;  /* 0x0000001b1fab7c23 */ /* 0x100fe200080108b4 */
[--C-:B------:R-:W-:Y:S01]  /*2650*/  FFMA.FTZ R184, R186, UR27, -R181.reuse ;  /* 0x0000001bbab87c23 */ /* 0x100fe200080108b5 */
[--C-:B------:R-:W-:Y:S01]  /*2660*/  FFMA.FTZ R186, R191, UR27, -R180.reuse ;  /* 0x0000001bbfba7c23 */ /* 0x100fe200080108b4 */
[----:B------:R-:W1:Y:S01]  /*2670*/  MUFU.EX2 R166, R166 ;  /* 0x000000a600a67308 */ /* 0x000e620000000800 */
[----:B------:R-:W-:Y:S01]  /*2680*/  FFMA.FTZ R182, R182, UR27, -R181 ;  /* 0x0000001bb6b67c23 */ /* 0x000fe200080108b5 */
[--C-:B------:R-:W-:Y:S01]  /*2690*/  FFMA.FTZ R6, R6, UR27, -R180.reuse ;  /* 0x0000001b06067c23 */ /* 0x100fe200080108b4 */
[----:B------:R-:W-:Y:S01]  /*26a0*/  FFMA.FTZ R189, R189, UR27, -R180 ;  /* 0x0000001bbdbd7c23 */ /* 0x000fe200080108b4 */
[----:B------:R-:W-:-:S02]  /*26b0*/  @!P1 VIADD R24, R174, 0x32440 ;  /* 0x00032440ae189836 */ /* 0x000fc40000000000 */
[----:B------:R-:W-:Y:S01]  /*26c0*/  FFMA.FTZ R191, R193, UR27, -R180 ;  /* 0x0000001bc1bf7c23 */ /* 0x000fe200080108b4 */
[--C-:B------:R-:W-:Y:S01]  /*26d0*/  FFMA.FTZ R193, R190, UR27, -R181.reuse ;  /* 0x0000001bbec17c23 */ /* 0x100fe200080108b5 */
[--C-:B------:R-:W-:Y:S01]  /*26e0*/  FFMA.FTZ R190, R192, UR27, -R181.reuse ;  /* 0x0000001bc0be7c23 */ /* 0x100fe200080108b5 */
[----:B------:R-:W-:Y:S01]  /*26f0*/  MUFU.EX2 R169, R169 ;  /* 0x000000a900a97308 */ /* 0x000fe20000000800 */
[----:B------:R-:W-:Y:S01]  /*2700*/  @!P1 PRMT R24, RZ, 0x654, R24 ;  /* 0x00000654ff189816 */ /* 0x000fe20000000018 */
[----:B------:R2:W-:Y:S06]  /*2710*/  BAR.ARV R4, 0x100 ;  /* 0x000400040000751d */ /* 0x0005ec0000002000 */
[----:B------:R3:W-:Y:S01]  /*2720*/  @!P1 SYNCS.ARRIVE.TRANS64.RED.A1T0 RZ, [R24+URZ], RZ ;  /* 0x000000ff18ff99a7 */ /* 0x0007e2000810043f */
[----:B------:R-:W4:Y:S01]  /*2730*/  MUFU.EX2 R172, R172 ;  /* 0x000000ac00ac7308 */ /* 0x000f220000000800 */
[----:B------:R5:W-:Y:S01]  /*2740*/  BAR.SYNC.DEFER_BLOCKING R187, 0x100 ;  /* 0x000400bb0000751d */ /* 0x000be20000010000 */
[----:B-1----:R-:W-:Y:S01]  /*2750*/  F2FP.F16.F32.PACK_AB R152, R166, R167 ;  /* 0x000000a7a698723e */ /* 0x002fe200000000ff */
[--C-:B------:R-:W-:Y:S01]  /*2760*/  FFMA.FTZ R192, R7, UR27, -R180.reuse ;  /* 0x0000001b07c07c23 */ /* 0x100fe200080108b4 */
[--C-:B------:R-:W-:Y:S01]  /*2770*/  FFMA.FTZ R7, R8, UR27, -R180.reuse ;  /* 0x0000001b08077c23 */ /* 0x100fe200080108b4 */
[--C-:B------:R-:W-:Y:S01]  /*2780*/  FFMA.FTZ R188, R188, UR27, -R181.reuse ;  /* 0x0000001bbcbc7c23 */ /* 0x100fe200080108b5 */
[--C-:B------:R-:W-:Y:S01]  /*2790*/  FFMA.FTZ R195, R194, UR27, -R181.reuse ;  /* 0x0000001bc2c37c23 */ /* 0x100fe200080108b5 */
[--C-:B------:R-:W-:Y:S01]  /*27a0*/  FFMA.FTZ R5, R5, UR27, -R180.reuse ;  /* 0x0000001b05057c23 */ /* 0x100fe200080108b4 */
[----:B------:R-:W-:Y:S01]  /*27b0*/  MUFU.EX2 R168, R168 ;  /* 0x000000a800a87308 */ /* 0x000fe20000000800 */
[--C-:B-----5:R-:W-:Y:S01]  /*27c0*/  FFMA.FTZ R187, R196, UR27, -R181.reuse ;  /* 0x0000001bc4bb7c23 */ /* 0x120fe200080108b5 */
[--C-:B------:R-:W-:Y:S01]  /*27d0*/  FFMA.FTZ R8, R11, UR27, -R180.reuse ;  /* 0x0000001b0b087c23 */ /* 0x100fe200080108b4 */
[--C-:B------:R-:W-:Y:S01]  /*27e0*/  FFMA.FTZ R11, R13, UR27, -R181.reuse ;  /* 0x0000001b0d0b7c23 */ /* 0x100fe200080108b5 */
[--C-:B------:R-:W-:Y:S01]  /*27f0*/  FFMA.FTZ R13, R20, UR27, -R181.reuse ;  /* 0x0000001b140d7c23 */ /* 0x100fe200080108b5 */
[--C-:B------:R-:W-:Y:S01]  /*2800*/  FFMA.FTZ R10, R10, UR27, -R181.reuse ;  /* 0x0000001b0a0a7c23 */ /* 0x100fe200080108b5 */
[--C-:B------:R-:W-:Y:S01]  /*2810*/  FFMA.FTZ R20, R157, UR27, -R181.reuse ;  /* 0x0000001b9d147c23 */ /* 0x100fe200080108b5 */
[--C-:B------:R-:W-:Y:S01]  /*2820*/  FFMA.FTZ R9, R9, UR27, -R180.reuse ;  /* 0x0000001b09097c23 */ /* 0x100fe200080108b4 */
[----:B------:R-:W1:Y:S01]  /*2830*/  MUFU.EX2 R173, R173 ;  /* 0x000000ad00ad7308 */ /* 0x000e620000000800 */
[----:B----4-:R-:W-:Y:S01]  /*2840*/  F2FP.F16.F32.PACK_AB R154, R172, R169 ;  /* 0x000000a9ac9a723e */ /* 0x010fe200000000ff */
[--C-:B------:R-:W-:Y:S01]  /*2850*/  FFMA.FTZ R12, R12, UR27, -R180.reuse ;  /* 0x0000001b0c0c7c23 */ /* 0x100fe200080108b4 */
[--C-:B------:R-:W-:Y:S01]  /*2860*/  FFMA.FTZ R15, R15, UR27, -R180.reuse ;  /* 0x0000001b0f0f7c23 */ /* 0x100fe200080108b4 */
[--C-:B------:R-:W-:Y:S01]  /*2870*/  FFMA.FTZ R194, R161, UR27, -R180.reuse ;  /* 0x0000001ba1c27c23 */ /* 0x100fe200080108b4 */
[--C-:B------:R-:W-:Y:S01]  /*2880*/  FFMA.FTZ R157, R158, UR27, -R181.reuse ;  /* 0x0000001b9e9d7c23 */ /* 0x100fe200080108b5 */
[--C-:B------:R-:W-:Y:S01]  /*2890*/  FFMA.FTZ R158, R162, UR27, -R181.reuse ;  /* 0x0000001ba29e7c23 */ /* 0x100fe200080108b5 */
[--C-:B------:R-:W-:Y:S01]  /*28a0*/  FFMA.FTZ R162, R164, UR27, -R180.reuse ;  /* 0x0000001ba4a27c23 */ /* 0x100fe200080108b4 */
        /* <DEDUP_REMOVED lines=8> */
[----:B------:R-:W4:Y:S01]  /*2930*/  MUFU.EX2 R171, R171 ;  /* 0x000000ab00ab7308 */ /* 0x000f220000000800 */
[----:B-1----:R-:W-:Y:S01]  /*2940*/  F2FP.F16.F32.PACK_AB R153, R173, R168 ;  /* 0x000000a8ad99723e */ /* 0x002fe200000000ff */
[--C-:B------:R-:W-:Y:S01]  /*2950*/  FFMA.FTZ R163, R165, UR27, -R181.reuse ;  /* 0x0000001ba5a37c23 */ /* 0x100fe200080108b5 */
[--C-:B------:R-:W-:Y:S01]  /*2960*/  FFMA.FTZ R165, R175, UR27, -R180.reuse ;  /* 0x0000001bafa57c23 */ /* 0x100fe200080108b4 */
[--C-:B------:R-:W-:Y:S01]  /*2970*/  FFMA.FTZ R175, R178, UR27, -R180.reuse ;  /* 0x0000001bb2af7c23 */ /* 0x100fe200080108b4 */
[----:B------:R-:W-:Y:S01]  /*2980*/  FFMA.FTZ R156, R156, UR27, -R181 ;  /* 0x0000001b9c9c7c23 */ /* 0x000fe200080108b5 */
[--C-:B------:R-:W-:Y:S01]  /*2990*/  FFMA.FTZ R176, R177, UR27, -R180.reuse ;  /* 0x0000001bb1b07c23 */ /* 0x100fe200080108b4 */
[----:B------:R-:W-:Y:S01]  /*29a0*/  FFMA.FTZ R178, R183, UR27, -R180 ;  /* 0x0000001bb7b27c23 */ /* 0x000fe200080108b4 */
[----:B------:R-:W-:Y:S01]  /*29b0*/  MUFU.EX2 R182, R182 ;  /* 0x000000b600b67308 */ /* 0x000fe20000000800 */
[----:B------:R-:W-:Y:S01]  /*29c0*/  FADD.FTZ R166, R167, R166 ;  /* 0x000000a6a7a67221 */ /* 0x000fe20000010000 */
[----:B------:R-:W-:Y:S01]  /*29d0*/  FADD.FTZ R173, R168, R173 ;  /* 0x000000ada8ad7221 */ /* 0x000fe20000010000 */
[----:B------:R-:W-:-:S02]  /*29e0*/  @!P1 VIADD R174, R174, 0x32460 ;  /* 0x00032460aeae9836 */ /* 0x000fc40000000000 */
[----:B------:R-:W-:-:S03]  /*29f0*/  FADD.FTZ R169, R169, R166 ;  /* 0x000000a6a9a97221 */ /* 0x000fc60000010000 */
[----:B------:R-:W1:Y:S01]  /*2a00*/  MUFU.EX2 R185, R185 ;  /* 0x000000b900b97308 */ /* 0x000e620000000800 */
[C---:B----4-:R-:W-:Y:S01]  /*2a10*/  F2FP.F16.F32.PACK_AB R155, R171.reuse, R170 ;  /* 0x000000aaab9b723e */ /* 0x050fe200000000ff */
[----:B------:R-:W-:Y:S01]  /*2a20*/  FADD.FTZ R170, R170, R173 ;  /* 0x000000adaaaa7221 */ /* 0x000fe20000010000 */
[----:B------:R-:W-:Y:S01]  /*2a30*/  FADD.FTZ R169, R172, R169 ;  /* 0x000000a9aca97221 */ /* 0x000fe20000010000 */
[----:B------:R-:W-:Y:S01]  /*2a40*/  @!P1 PRMT R174, RZ, 0x654, R174 ;  /* 0x00000654ffae9816 */ /* 0x000fe200000000ae */
[----:B---3--:R-:W-:Y:S01]  /*2a50*/  WARPGROUP.ARRIVE ;  /* 0x00000000000079c5 */ /* 0x008fe20000000000 */
[----:B------:R-:W-:Y:S02]  /*2a60*/  FADD.FTZ R171, R171, R170 ;  /* 0x000000aaabab7221 */ /* 0x000fe40000010000 */
[----:B------:R-:W-:Y:S03]  /*2a70*/  MUFU.EX2 R184, R184 ;  /* 0x000000b800b87308 */ /* 0x000fe60000000800 */
[----:B------:R-:W-:Y:S01]  /*2a80*/  HGMMA.64x256x16.F32 R24, R152, gdesc[UR4].tnspB, RZ, !UPT, gsb0 ;  /* 0x43e0000498187df0 */ /* 0x000fe2000c0008ff */
[----:B------:R-:W-:Y:S01]  /*2a90*/  UIADD3 UR6, UR10, 0x80, URZ ;  /* 0x000000800a067890 */ /* 0x000fe2000fffe03f */
[----:B------:R-:W-:-:S03]  /*2aa0*/  UMOV UR7, 0x40000040 ;  /* 0x4000004000077882 */ /* 0x000fc60000000000 */
[----:B------:R-:W-:Y:S08]  /*2ab0*/  MUFU.EX2 R187, R187 ;  /* 0x000000bb00bb7308 */ /* 0x000ff00000000800 */
[----:B------:R-:W-:Y:S08]  /*2ac0*/  MUFU.EX2 R6, R6 ;  /* 0x0000000600067308 */ /* 0x000ff00000000800 */
[----:B------:R-:W3:Y:S08]  /*2ad0*/  MUFU.EX2 R189, R189 ;  /* 0x000000bd00bd7308 */ /* 0x000ef00000000800 */
[----:B------:R-:W-:Y:S08]  /*2ae0*/  MUFU.EX2 R186, R186 ;  /* 0x000000ba00ba7308 */ /* 0x000ff00000000800 */
[----:B------:R-:W4:Y:S08]  /*2af0*/  MUFU.EX2 R191, R191 ;  /* 0x000000bf00bf7308 */ /* 0x000f300000000800 */
[----:B------:R-:W-:Y:S08]  /*2b00*/  MUFU.EX2 R188, R188 ;  /* 0x000000bc00bc7308 */ /* 0x000ff00000000800 */
[----:B------:R-:W5:Y:S08]  /*2b10*/  MUFU.EX2 R193, R193 ;  /* 0x000000c100c17308 */ /* 0x000f700000000800 */
[----:B------:R-:W-:Y:S08]  /*2b20*/  MUFU.EX2 R190, R190 ;  /* 0x000000be00be7308 */ /* 0x000ff00000000800 */
[----:B------:R-:W-:Y:S08]  /*2b30*/  MUFU.EX2 R195, R195 ;  /* 0x000000c300c37308 */ /* 0x000ff00000000800 */
[----:B------:R-:W-:Y:S08]  /*2b40*/  MUFU.EX2 R5, R5 ;  /* 0x0000000500057308 */ /* 0x000ff00000000800 */
[----:B------:R-:W2:Y:S08]  /*2b50*/  MUFU.EX2 R192, R192 ;  /* 0x000000c000c07308 */ /* 0x000eb00000000800 */
[----:B------:R-:W-:Y:S08]  /*2b60*/  MUFU.EX2 R7, R7 ;  /* 0x0000000700077308 */ /* 0x000ff00000000800 */
[----:B------:R-:W2:Y:S08]  /*2b70*/  MUFU.EX2 R8, R8 ;  /* 0x0000000800087308 */ /* 0x000eb00000000800 */
[----:B------:R-:W-:Y:S08]  /*2b80*/  MUFU.EX2 R10, R10 ;  /* 0x0000000a000a7308 */ /* 0x000ff00000000800 */
[----:B------:R-:W2:Y:S08]  /*2b90*/  MUFU.EX2 R11, R11 ;  /* 0x0000000b000b7308 */ /* 0x000eb00000000800 */
        /* <DEDUP_REMOVED lines=18> */
[----:B------:R-:W-:Y:S01]  /*2cc0*/  MUFU.EX2 R165, R165 ;  /* 0x000000a500a57308 */ /* 0x000fe20000000800 */
[----:B------:R-:W-:-:S02]  /*2cd0*/  WARPGROUP.DEPBAR.LE gsb0, 0x0 ;  /* 0x00008000000079c5 */ /* 0x000fc40000010000 */
[----:B-1----:R-:W-:Y:S01]  /*2ce0*/  F2FP.F16.F32.PACK_AB R152, R185, R182 ;  /* 0x000000b6b998723e */ /* 0x002fe200000000ff */
[----:B------:R-:W-:Y:S01]  /*2cf0*/  FADD.FTZ R182, R182, R169 ;  /* 0x000000a9b6b67221 */ /* 0x000fe20000010000 */
[----:B---3--:R-:W-:Y:S01]  /*2d00*/  F2FP.F16.F32.PACK_AB R153, R189, R6 ;  /* 0x00000006bd99723e */ /* 0x008fe200000000ff */
[----:B------:R-:W-:Y:S01]  /*2d10*/  FADD.FTZ R6, R6, R171 ;  /* 0x000000ab06067221 */ /* 0x000fe20000010000 */
[----:B------:R-:W-:Y:S01]  /*2d20*/  F2FP.F16.F32.PACK_AB R154, R187, R184 ;  /* 0x000000b8bb9a723e */ /* 0x000fe200000000ff */
[----:B------:R-:W1:Y:S01]  /*2d30*/  MUFU.EX2 R176, R176 ;  /* 0x000000b000b07308 */ /* 0x000e620000000800 */
[----:B----4-:R-:W-:Y:S01]  /*2d40*/  F2FP.F16.F32.PACK_AB R155, R191, R186 ;  /* 0x000000babf9b723e */ /* 0x010fe200000000ff */
[----:B------:R-:W-:Y:S01]  /*2d50*/  FADD.FTZ R185, R185, R182 ;  /* 0x000000b6b9b97221 */ /* 0x000fe20000010000 */
[----:B------:R-:W-:Y:S02]  /*2d60*/  FADD.FTZ R189, R189, R6 ;  /* 0x00000006bdbd7221 */ /* 0x000fe40000010000 */
[----:B------:R-:W-:Y:S01]  /*2d70*/  WARPGROUP.ARRIVE ;  /* 0x00000000000079c5 */ /* 0x000fe20000000000 */
[----:B------:R-:W-:Y:S01]  /*2d80*/  FADD.FTZ R184, R184, R185 ;  /* 0x000000b9b8b87221 */ /* 0x000fe20000010000 */
[----:B------:R-:W-:Y:S01]  /*2d90*/  FADD.FTZ R186, R186, R189 ;  /* 0x000000bdbaba7221 */ /* 0x000fe20000010000 */
[----:B------:R-:W-:Y:S02]  /*2da0*/  MUFU.EX2 R175, R175 ;  /* 0x000000af00af7308 */ /* 0x000fe40000000800 */
[----:B------:R-:W-:Y:S01]  /*2db0*/  FADD.FTZ R187, R187, R184 ;  /* 0x000000b8bbbb7221 */ /* 0x000fe20000010000 */
[----:B------:R-:W-:Y:S01]  /*2dc0*/  HGMMA.64x256x16.F32 R24, R152, gdesc[UR4].tnspB, R24, gsb0 ;  /* 0x43e0000498187df0 */ /* 0x000fe20008000818 */
[----:B------:R-:W-:Y:S01]  /*2dd0*/  UIADD3 UR6, UR10, 0x100, URZ ;  /* 0x000001000a067890 */ /* 0x000fe2000fffe03f */
[----:B------:R-:W-:Y:S01]  /*2de0*/  FADD.FTZ R186, R191, R186 ;  /* 0x000000babfba7221 */ /* 0x000fe20000010000 */
[----:B------:R-:W-:-:S02]  /*2df0*/  UMOV UR7, 0x40000040 ;  /* 0x4000004000077882 */ /* 0x000fc40000000000 */
[----:B------:R-:W3:Y:S01]  /*2e00*/  MUFU.EX2 R178, R178 ;  /* 0x000000b200b27308 */ /* 0x000ee20000000800 */
[----:B------:R-:W-:Y:S02]  /*2e10*/  WARPGROUP.DEPBAR.LE gsb0, 0x0 ;  /* 0x00008000000079c5 */ /* 0x000fe40000010000 */
[----:B-----5:R-:W-:Y:S01]  /*2e20*/  F2FP.F16.F32.PACK_AB R152, R193, R188 ;  /* 0x000000bcc198723e */ /* 0x020fe200000000ff */
[----:B------:R-:W-:Y:S01]  /*2e30*/  FADD.FTZ R188, R188, R187 ;  /* 0x000000bbbcbc7221 */ /* 0x000fe20000010000 */
[----:B--2---:R-:W-:Y:S01]  /*2e40*/  F2FP.F16.F32.PACK_AB R153, R192, R5 ;  /* 0x00000005c099723e */ /* 0x004fe200000000ff */
[----:B------:R-:W-:Y:S01]  /*2e50*/  FADD.FTZ R5, R5, R186 ;  /* 0x000000ba05057221 */ /* 0x000fe20000010000 */
[----:B------:R-:W-:Y:S01]  /*2e60*/  F2FP.F16.F32.PACK_AB R154, R195, R190 ;  /* 0x000000bec39a723e */ /* 0x000fe200000000ff */
[----:B------:R-:W-:Y:S01]  /*2e70*/  FADD.FTZ R193, R193, R188 ;  /* 0x000000bcc1c17221 */ /* 0x000fe20000010000 */
[----:B------:R-:W-:Y:S01]  /*2e80*/  F2FP.F16.F32.PACK_AB R155, R8, R7 ;  /* 0x00000007089b723e */ /* 0x000fe200000000ff */
[----:B------:R-:W-:-:S02]  /*2e90*/  FADD.FTZ R192, R192, R5 ;  /* 0x00000005c0c07221 */ /* 0x000fc40000010000 */
[----:B------:R-:W-:Y:S01]  /*2ea0*/  FADD.FTZ R190, R190, R193 ;  /* 0x000000c1bebe7221 */ /* 0x000fe20000010000 */
[----:B------:R-:W-:Y:S01]  /*2eb0*/  WARPGROUP.ARRIVE ;  /* 0x00000000000079c5 */ /* 0x000fe20000000000 */
[----:B------:R-:W-:Y:S02]  /*2ec0*/  FADD.FTZ R7, R7, R192 ;  /* 0x000000c007077221 */ /* 0x000fe40000010000 */
[----:B------:R-:W-:Y:S02]  /*2ed0*/  FADD.FTZ R195, R195, R190 ;  /* 0x000000bec3c37221 */ /* 0x000fe40000010000 */
[----:B------:R-:W-:-:S05]  /*2ee0*/  FADD.FTZ R8, R8, R7 ;  /* 0x0000000708087221 */ /* 0x000fca0000010000 */
[----:B------:R-:W-:Y:S01]  /*2ef0*/  HGMMA.64x256x16.F32 R24, R152, gdesc[UR4].tnspB, R24, gsb0 ;  /* 0x43e0000498187df0 */ /* 0x000fe20008000818 */
[----:B------:R-:W-:Y:S01]  /*2f00*/  UIADD3 UR6, UR10, 0x180, URZ ;  /* 0x000001800a067890 */ /* 0x000fe2000fffe03f */
[----:B------:R-:W-:Y:S01]  /*2f10*/  UMOV UR7, 0x40000040 ;  /* 0x4000004000077882 */ /* 0x000fe20000000000 */
[----:B------:R-:W-:Y:S02]  /*2f20*/  WARPGROUP.DEPBAR.LE gsb0, 0x0 ;  /* 0x00008000000079c5 */ /* 0x000fe40000010000 */
[----:B------:R-:W-:Y:S01]  /*2f30*/  F2FP.F16.F32.PACK_AB R152, R11, R10 ;  /* 0x0000000a0b98723e */ /* 0x000fe200000000ff */
[----:B------:R-:W-:Y:S01]  /*2f40*/  FADD.FTZ R10, R10, R195 ;  /* 0x000000c30a0a7221 */ /* 0x000fe20000010000 */
[----:B------:R-:W-:Y:S01]  /*2f50*/  F2FP.F16.F32.PACK_AB R153, R12, R9 ;  /* 0x000000090c99723e */ /* 0x000fe200000000ff */
        /* <DEDUP_REMOVED lines=9> */
[----:B------:R-:W-:-:S08]  /*2ff0*/  FADD.FTZ R194, R194, R15 ;  /* 0x0000000fc2c27221 */ /* 0x000fd00000010000 */
        /* <DEDUP_REMOVED lines=23> */
[----:B-1----:R-:W-:Y:S01]  /*3170*/  F2FP.F16.F32.PACK_AB R153, R176, R165 ;  /* 0x000000a5b099723e */ /* 0x002fe200000000ff */
[----:B------:R-:W-:Y:S01]  /*3180*/  FADD.FTZ R165, R165, R164 ;  /* 0x000000a4a5a57221 */ /* 0x000fe20000010000 */
[----:B------:R-:W-:Y:S01]  /*3190*/  F2FP.F16.F32.PACK_AB R154, R163, R160 ;  /* 0x000000a0a39a723e */ /* 0x000fe200000000ff */
[----:B------:R-:W-:Y:S01]  /*31a0*/  FADD.FTZ R179, R179, R156 ;  /* 0x0000009cb3b37221 */ /* 0x000fe20000010000 */
[----:B---3--:R-:W-:Y:S01]  /*31b0*/  F2FP.F16.F32.PACK_AB R155, R178, R175 ;  /* 0x000000afb29b723e */ /* 0x008fe200000000ff */
[----:B------:R-:W-:-:S02]  /*31c0*/  FADD.FTZ R176, R176, R165 ;  /* 0x000000a5b0b07221 */ /* 0x000fc40000010000 */
[----:B------:R-:W-:Y:S01]  /*31d0*/  FADD.FTZ R160, R160, R179 ;  /* 0x000000b3a0a07221 */ /* 0x000fe20000010000 */
[----:B------:R-:W-:Y:S01]  /*31e0*/  WARPGROUP.ARRIVE ;  /* 0x00000000000079c5 */ /* 0x000fe20000000000 */
[----:B------:R-:W-:Y:S02]  /*31f0*/  FADD.FTZ R7, R175, R176 ;  /* 0x000000b0af077221 */ /* 0x000fe40000010000 */
[----:B------:R-:W-:Y:S02]  /*3200*/  FADD.FTZ R5, R163, R160 ;  /* 0x000000a0a3057221 */ /* 0x000fe40000010000 */
[----:B------:R-:W-:-:S08]  /*3210*/  FADD.FTZ R7, R178, R7 ;  /* 0x00000007b2077221 */ /* 0x000fd00000010000 */
[----:B------:R-:W-:Y:S03]  /*3220*/  HGMMA.64x256x16.F32 R24, R152, gdesc[UR4].tnspB, R24, gsb0 ;  /* 0x43e0000498187df0 */ /* 0x000fe60008000818 */
[----:B------:R-:W-:Y:S02]  /*3230*/  WARPGROUP.DEPBAR.LE gsb0, 0x0 ;  /* 0x00008000000079c5 */ /* 0x000fe40000010000 */
[----:B------:R1:W-:Y:S01]  /*3240*/  @!P1 SYNCS.ARRIVE.TRANS64.RED.A1T0 RZ, [R174+URZ], RZ ;  /* 0x000000ffaeff99a7 */ /* 0x0003e2000810043f */
[----:B------:R-:W-:Y:S05]  /*3250*/  @!P2 BRA `(.L_x_134) ;  /* 0x0000002000f8a947 */ /* 0x000fea0003800000 */
[----:B------:R-:W-:Y:S01]  /*3260*/  IMAD.MOV.U32 R12, RZ, RZ, R3 ;  /* 0x000000ffff0c7224 */ /* 0x000fe200078e0003 */
[----:B------:R-:W-:Y:S01]  /*3270*/  UIADD3 UR45, UR45, -0x2, URZ ;  /* 0xfffffffe2d2d7890 */ /* 0x000fe2000fffe03f */
[----:B------:R-:W-:Y:S01]  /*3280*/  IMAD.MOV.U32 R9, RZ, RZ, R0 ;  /* 0x000000ffff097224 */ /* 0x000fe200078e0000 */
[----:B------:R-:W-:-:S10]  /*3290*/  ULDC UR27, c[0x0][0xa80] ;  /* 0x0002a000001b7ab9 */ /* 0x000fd40000000800 */
.L_x_143:
        /* <DEDUP_REMOVED lines=8> */
[----:B--2---:R-:W-:Y:S11]  /*3320*/  @!P0 BRA `(.L_x_135) ;  /* 0x0000000000048947 */ /* 0x004ff60003800000 */
[----:B------:R-:W-:Y:S01]  /*3330*/  BPT.TRAP 0x1 ;  /* 0x000000040000795c */ /* 0x000fe20000300000 */
.L_x_135:
[----:B------:R-:W-:Y:S01]  /*3340*/  ULEA UR28, UR39, UR41, 0x3 ;  /* 0x00000029271c7291 */ /* 0x000fe2000f8e183f */
[----:B------:R-:W-:-:S04]  /*3350*/  MOV R0, UR38 ;  /* 0x0000002600007c02 */ /* 0x000fc80008000f00 */
[----:B------:R-:W-:-:S04]  /*3360*/  SHF.L.U32 R0, R0, 0x1f, RZ ;  /* 0x0000001f00007819 */ /* 0x000fc800000006ff */
[----:B------:R2:W3:Y:S01]  /*3370*/  SYNCS.PHASECHK.TRANS64.TRYWAIT P3, [UR28+0x32430], R0 ;  /* 0x03243000ff0075a7 */ /* 0x0004e2000806015c */
[----:B------:R-:W-:Y:S05]  /*3380*/  @!P0 BRA `(.L_x_136) ;  /* 0x0000000000048947 */ /* 0x000fea0003800000 */
[----:B------:R-:W-:Y:S01]  /*3390*/  BPT.TRAP 0x1 ;  /* 0x000000040000795c */ /* 0x000fe20000300000 */
.L_x_136:
[----:B---3--:R-:W-:Y:S05]  /*33a0*/  @P3 BRA `(.L_x_137) ;  /* 0x0000000000083947 */ /* 0x008fea0003800000 */
[----:B------:R-:W3:Y:S02]  /*33b0*/  SYNCS.PHASECHK.TRANS64.TRYWAIT P3, [UR28+0x32430], R0 ;  /* 0x03243000ff0075a7 */ /* 0x000ee4000806015c */
[----:B---3--:R-:W-:Y:S05]  /*33c0*/  @!P3 BRA `(.L_x_138) ;  /* 0x0000006c0044b947 */ /* 0x008fea0003800000 */
.L_x_137:
[----:B------:R-:W-:Y:S01]  /*33d0*/  UIMAD UR6, UR39, 0x300, UR24 ;  /* 0x00000300270678a4 */ /* 0x000fe2000f8e0218 */
[----:B-1----:R-:W-:Y:S01]  /*33e0*/  WARPGROUP.ARRIVE ;  /* 0x00000000000079c5 */ /* 0x002fe20000000000 */
        /* <DEDUP_REMOVED lines=18> */
[----:B------:R-:W-:Y:S05]  /*3510*/  @!P0 BRA `(.L_x_139) ;  /* 0x0000000000048947 */ /* 0x000fea0003800000 */
[----:B------:R-:W-:Y:S01]  /*3520*/  BPT.TRAP 0x1 ;  /* 0x000000040000795c */ /* 0x000fe20000300000 */
.L_x_139:
[----:B------:R1:W4:Y:S01]  /*3530*/  SYNCS.PHASECHK.TRANS64.TRYWAIT P3, [UR28+0x32450], R0 ;  /* 0x03245000ff0075a7 */ /* 0x000322000806015c */
[----:B------:R-:W-:Y:S05]  /*3540*/  @!P0 BRA `(.L_x_140) ;  /* 0x0000000000048947 */ /* 0x000fea0003800000 */
[----:B------:R-:W-:Y:S01]  /*3550*/  BPT.TRAP 0x1 ;  /* 0x000000040000795c */ /* 0x000fe20000300000 */
.L_x_140:
[----:B----4-:R-:W-:Y:S05]  /*3560*/  @P3 BRA `(.L_x_141) ;  /* 0x0000000000083947 */ /* 0x010fea0003800000 */
[----:B------:R-:W4:Y:S02]  /*3570*/  SYNCS.PHASECHK.TRANS64.TRYWAIT P3, [UR28+0x32450], R0 ;  /* 0x03245000ff0075a7 */ /* 0x000f24000806015c */
[----:B----4-:R-:W-:Y:S05]  /*3580*/  @!P3 BRA `(.L_x_142) ;  /* 0x0000006800ecb947 */ /* 0x010fea0003800000 */
.L_x_141:
[----:B------:R-:W-:Y:S01]  /*3590*/  ULEA UR6, UR44, UR41, 0xd ;  /* 0x000000292c067291 */ /* 0x000fe2000f8e683f */
[----:B------:R-:W-:Y:S01]  /*35a0*/  WARPGROUP.ARRIVE ;  /* 0x00000000000079c5 */ /* 0x000fe20000000000 */
[----:B------:R-:W-:Y:S01]  /*35b0*/  UIMAD UR7, UR39, 0xc00, UR25 ;  /* 0x00000c00270778a4 */ /* 0x000fe2000f8e0219 */
[----:B------:R-:W-:Y:S01]  /*35c0*/  IMAD.U32 R20, RZ, RZ, UR28 ;  /* 0x0000001cff147e24 */ /* 0x000fe2000f8e00ff */
[----:B------:R-:W-:Y:S01]  /*35d0*/  UIADD3 UR6, UR6, 0x22400, URZ ;  /* 0x0002240006067890 */ /* 0x000fe2000fffe03f */
[----:B------:R-:W-:Y:S01]  /*35e0*/  UMOV UR23, 0x40000040 ;  /* 0x4000004000177882 */ /* 0x000fe20000000000 */
[----:B------:R-:W-:Y:S02]  /*35f0*/  UMOV UR21, 0x40000040 ;  /* 0x4000004000157882 */ /* 0x000fe40000000000 */
[----:B------:R-:W-:Y:S01]  /*3600*/  USHF.R.U32.HI UR6, URZ, 0x4, UR6 ;  /* 0x000000043f067899 */ /* 0x000fe20008011606 */
[C---:B------:R-:W-:Y:S01]  /*3610*/  @!P1 VIADD R21, R20.reuse, 0x32440 ;  /* 0x0003244014159836 */ /* 0x040fe20000000000 */
[----:B------:R-:W-:Y:S01]  /*3620*/  UMOV UR22, UR7 ;  /* 0x0000000700167c82 */ /* 0x000fe20008000000 */
[----:B------:R-:W-:Y:S01]  /*3630*/  UIMAD UR10, UR39, 0xc00, UR26 ;  /* 0x00000c00270a78a4 */ /* 0x000fe2000f8e021a */
[----:B------:R-:W-:Y:S01]  /*3640*/  @!P1 VIADD R20, R20, 0x32460 ;  /* 0x0003246014149836 */ /* 0x000fe20000000000 */
[----:B------:R-:W-:-:S04]  /*3650*/  ULOP3.LUT UR6, UR6, 0x3fff, URZ, 0xc0, !UPT ;  /* 0x00003fff06067892 */ /* 0x000fc8000f8ec03f */
[----:B------:R-:W-:Y:S01]  /*3660*/  ULOP3.LUT UR6, UR6, 0x10000, URZ, 0xfc, !UPT ;  /* 0x0001000006067892 */ /* 0x000fe2000f8efc3f */
[----:B------:R-:W-:-:S06]  /*3670*/  @!P1 PRMT R20, RZ, 0x654, R20 ;  /* 0x00000654ff149816 */ /* 0x000fcc0000000014 */
[----:B------:R-:W-:Y:S02]  /*3680*/  UMOV UR20, UR6 ;  /* 0x0000000600147c82 */ /* 0x000fe40008000000 */
        /* <DEDUP_REMOVED lines=103> */
[----:B------:R-:W-:Y:S01]  /*3d00*/  UMOV UR6, UR10 ;  /* 0x0000000a00067c82 */ /* 0x000fe20008000000 */
[----:B------:R-:W-:Y:S01]  /*3d10*/  UMOV UR7, 0x40000040 ;  /* 0x4000004000077882 */ /* 0x000fe20000000000 */
[----:B------:R-:W-:Y:S02]  /*3d20*/  WARPGROUP.DEPBAR.LE gsb0, 0x0 ;  /* 0x00008000000079c5 */ /* 0x000fe40000010000 */
[----:B------:R-:W-:-:S06]  /*3d30*/  WARPGROUP.ARRIVE ;  /* 0x00000000000079c5 */ /* 0x000fcc0000000000 */
[----:B------:R-:W-:Y:S03]  /*3d40*/  HGMMA.64x96x16.F32 R152, gdesc[UR20], R152, gsb0 ;  /* 0x01600000149879f0 */ /* 0x000fe60008000898 */
[----:B------:R-:W-:Y:S02]  /*3d50*/  WARPGROUP.DEPBAR.LE gsb0, 0x0 ;  /* 0x00008000000079c5 */ /* 0x000fe40000010000 */
[----:B-123--:R-:W-:-:S04]  /*3d60*/  FMNMX.FTZ R0, R152, R9, !PT ;  /* 0x0000000998007209 */ /* 0x00efc80007810000 */
[----:B------:R-:W-:-:S04]  /*3d70*/  FMNMX.FTZ R3, R153, R0, !PT ;  /* 0x0000000099037209 */ /* 0x000fc80007810000 */
[----:B------:R-:W-:-:S04]  /*3d80*/  FMNMX.FTZ R0, R156, R3, !PT ;  /* 0x000000039c007209 */ /* 0x000fc80007810000 */
[----:B------:R-:W-:-:S04]  /*3d90*/  FMNMX.FTZ R3, R157, R0, !PT ;  /* 0x000000009d037209 */ /* 0x000fc80007810000 */
[----:B------:R-:W-:-:S04]  /*3da0*/  FMNMX.FTZ R0, R160, R3, !PT ;  /* 0x00000003a0007209 */ /* 0x000fc80007810000 */
[----:B------:R-:W-:Y:S02]  /*3db0*/  FMNMX.FTZ R3, R161, R0, !PT ;  /* 0x00000000a1037209 */ /* 0x000fe40007810000 */
[----:B------:R-:W-:Y:S02]  /*3dc0*/  FMNMX.FTZ R0, R154, R12, !PT ;  /* 0x0000000c9a007209 */ /* 0x000fe40007810000 */
[----:B------:R-:W-:Y:S02]  /*3dd0*/  FMNMX.FTZ R4, R164, R3, !PT ;  /* 0x00000003a4047209 */ /* 0x000fe40007810000 */
[----:B------:R-:W-:Y:S02]  /*3de0*/  FMNMX.FTZ R3, R155, R0, !PT ;  /* 0x000000009b037209 */ /* 0x000fe40007810000 */
[----:B------:R-:W-:Y:S02]  /*3df0*/  FMNMX.FTZ R11, R165, R4, !PT ;  /* 0x00000004a50b7209 */ /* 0x000fe40007810000 */
[----:B------:R-:W-:-:S02]  /*3e00*/  FMNMX.FTZ R0, R158, R3, !PT ;  /* 0x000000039e007209 */ /* 0x000fc40007810000 */
        /* <DEDUP_REMOVED lines=31> */
[----:B------:R-:W-:-:S03]  /*4000*/  FMNMX.FTZ R0, R190, R3, !PT ;  /* 0x00000003be007209 */ /* 0x000fc60007810000 */
[----:B------:R-:W1:Y:S01]  /*4010*/  SHFL.BFLY PT, R11, R4, 0x2, 0x1f ;  /* 0x0c401f00040b7f89 */ /* 0x000e6200000e0000 */
[----:B------:R-:W-:-:S04]  /*4020*/  FMNMX.FTZ R3, R191, R0, !PT ;  /* 0x00000000bf037209 */ /* 0x000fc80007810000 */
[----:B------:R-:W-:-:S04]  /*4030*/  FMNMX.FTZ R0, R194, R3, !PT ;  /* 0x00000003c2007209 */ /* 0x000fc80007810000 */
[----:B------:R-:W-:-:S04]  /*4040*/  FMNMX.FTZ R3, R195, R0, !PT ;  /* 0x00000000c3037209 */ /* 0x000fc80007810000 */
[----:B------:R-:W-:-:S04]  /*4050*/  FMNMX.FTZ R0, R198, R3, !PT ;  /* 0x00000003c6007209 */ /* 0x000fc80007810000 */
[----:B------:R-:W-:-:S05]  /*4060*/  FMNMX.FTZ R3, R199, R0, !PT ;  /* 0x00000000c7037209 */ /* 0x000fca0007810000 */
[----:B------:R-:W2:Y:S01]  /*4070*/  SHFL.BFLY PT, R0, R3, 0x2, 0x1f ;  /* 0x0c401f0003007f89 */ /* 0x000ea200000e0000 */
[----:B-1----:R-:W-:-:S05]  /*4080*/  FMNMX.FTZ R8, R4, R11, !PT ;  /* 0x0000000b04087209 */ /* 0x002fca0007810000 */
[----:B------:R-:W1:Y:S01]  /*4090*/  SHFL.BFLY PT, R11, R8, 0x1, 0x1f ;  /* 0x0c201f00080b7f89 */ /* 0x000e6200000e0000 */
[----:B--2---:R-:W-:-:S05]  /*40a0*/  FMNMX.FTZ R10, R3, R0, !PT ;  /* 0x00000000030a7209 */ /* 0x004fca0007810000 */
[----:B------:R-:W2:Y:S01]  /*40b0*/  SHFL.BFLY PT, R13, R10, 0x1, 0x1f ;  /* 0x0c201f000a0d7f89 */ /* 0x000ea200000e0000 */
[----:B-1----:R-:W-:-:S05]  /*40c0*/  FMNMX.FTZ R0, R8, R11, !PT ;  /* 0x0000000b08007209 */ /* 0x002fca0007810000 */
[C---:B------:R-:W-:Y:S01]  /*40d0*/  FADD.FTZ R4, -R0.reuse, R9 ;  /* 0x0000000900047221 */ /* 0x040fe20000010100 */
[----:B------:R-:W-:-:S03]  /*40e0*/  FMUL.FTZ R11, R0, UR27 ;  /* 0x0000001b000b7c20 */ /* 0x000fc60008410000 */
[----:B------:R-:W-:Y:S01]  /*40f0*/  FMUL.FTZ R4, R4, UR27 ;  /* 0x0000001b04047c20 */ /* 0x000fe20008410000 */
[--C-:B------:R-:W-:Y:S01]  /*4100*/  FFMA.FTZ R156, R156, UR27, -R11.reuse ;  /* 0x0000001b9c9c7c23 */ /* 0x100fe2000801080b */
[--C-:B------:R-:W-:Y:S01]  /*4110*/  FFMA.FTZ R9, R152, UR27, -R11.reuse ;  /* 0x0000001b98097c23 */ /* 0x100fe2000801080b */
[----:B------:R-:W-:Y:S01]  /*4120*/  FFMA.FTZ R8, R153, UR27, -R11 ;  /* 0x0000001b99087c23 */ /* 0x000fe2000801080b */
[----:B------:R1:W3:Y:S01]  /*4130*/  MUFU.EX2 R6, R4 ;  /* 0x0000000400067308 */ /* 0x0002e20000000800 */
[----:B------:R-:W-:Y:S01]  /*4140*/  VIADD R153, R18, 0x8 ;  /* 0x0000000812997836 */ /* 0x000fe20000000000 */
[----:B------:R-:W-:-:S06]  /*4150*/  @!P1 PRMT R152, RZ, 0x654, R21 ;  /* 0x00000654ff989816 */ /* 0x000fcc0000000015 */
[----:B------:R-:W-:Y:S01]  /*4160*/  MUFU.EX2 R9, R9 ;  /* 0x0000000900097308 */ /* 0x000fe20000000800 */
[----:B--2---:R-:W-:Y:S01]  /*4170*/  FMNMX.FTZ R3, R10, R13, !PT ;  /* 0x0000000d0a037209 */ /* 0x004fe20007810000 */
[----:B------:R-:W-:Y:S01]  /*4180*/  FFMA.FTZ R13, R157, UR27, -R11 ;  /* 0x0000001b9d0d7c23 */ /* 0x000fe2000801080b */
[----:B-1----:R-:W-:-:S03]  /*4190*/  IADD3 R4, -R18, 0xb, RZ ;  /* 0x0000000b12047810 */ /* 0x002fc60007ffe1ff */
[C---:B------:R-:W-:Y:S01]  /*41a0*/  FADD.FTZ R12, -R3.reuse, R12 ;  /* 0x0000000c030c7221 */ /* 0x040fe20000010100 */
[----:B------:R-:W-:Y:S01]  /*41b0*/  FMUL.FTZ R157, R3, UR27 ;  /* 0x0000001b039d7c20 */ /* 0x000fe20008410000 */
[----:B------:R1:W-:Y:S01]  /*41c0*/  MUFU.EX2 R10, R156 ;  /* 0x0000009c000a7308 */ /* 0x0003e20000000800 */
[----:B------:R2:W-:Y:S06]  /*41d0*/  BAR.ARV R4, 0x100 ;  /* 0x000400040000751d */ /* 0x0005ec0000002000 */
[----:B------:R-:W-:Y:S01]  /*41e0*/  FMUL.FTZ R12, R12, UR27 ;  /* 0x0000001b0c0c7c20 */ /* 0x000fe20008410000 */
[--C-:B------:R-:W-:Y:S01]  /*41f0*/  FFMA.FTZ R15, R154, UR27, -R157.reuse ;  /* 0x0000001b9a0f7c23 */ /* 0x100fe2000801089d */
[--C-:B------:R-:W-:Y:S01]  /*4200*/  FFMA.FTZ R14, R155, UR27, -R157.reuse ;  /* 0x0000001b9b0e7c23 */ /* 0x100fe2000801089d */
[--C-:B-1----:R-:W-:Y:S01]  /*4210*/  FFMA.FTZ R156, R159, UR27, -R157.reuse ;  /* 0x0000001b9f9c7c23 */ /* 0x102fe2000801089d */
[----:B------:R-:W-:Y:S01]  /*4220*/  FFMA.FTZ R158, R158, UR27, -R157 ;  /* 0x0000001b9e9e7c23 */ /* 0x000fe2000801089d */
[----:B------:R1:W-:Y:S01]  /*4230*/  @!P1 SYNCS.ARRIVE.TRANS64.RED.A1T0 RZ, [R152+URZ], RZ ;  /* 0x000000ff98ff99a7 */ /* 0x0003e2000810043f */
[----:B------:R-:W4:Y:S01]  /*4240*/  MUFU.EX2 R12, R12 ;  /* 0x0000000c000c7308 */ /* 0x000f220000000800 */
[-C--:B---3--:R-:W-:Y:S01]  /*4250*/  FMUL.FTZ R24, R24, R6.reuse ;  /* 0x0000000618187220 */ /* 0x088fe20000410000 */
[-C--:B------:R-:W-:Y:S01]  /*4260*/  FMUL.FTZ R25, R25, R6.reuse ;  /* 0x0000000619197220 */ /* 0x080fe20000410000 */
[-C--:B------:R-:W-:Y:S01]  /*4270*/  FMUL.FTZ R28, R28, R6.reuse ;  /* 0x000000061c1c7220 */ /* 0x080fe20000410000 */
[-C--:B------:R-:W-:Y:S01]  /*4280*/  FMUL.FTZ R29, R29, R6.reuse ;  /* 0x000000061d1d7220 */ /* 0x080fe20000410000 */
[-C--:B------:R-:W-:Y:S01]  /*4290*/  FMUL.FTZ R32, R32, R6.reuse ;  /* 0x0000000620207220 */ /* 0x080fe20000410000 */
[-C--:B------:R-:W-:Y:S01]  /*42a0*/  FMUL.FTZ R33, R33, R6.reuse ;  /* 0x0000000621217220 */ /* 0x080fe20000410000 */
[-C--:B------:R-:W-:Y:S01]  /*42b0*/  FMUL.FTZ R36, R36, R6.reuse ;  /* 0x0000000624247220 */ /* 0x080fe20000410000 */
[----:B------:R-:W1:Y:S01]  /*42c0*/  MUFU.EX2 R8, R8 ;  /* 0x0000000800087308 */ /* 0x000e620000000800 */
[-C--:B------:R-:W-:Y:S01]  /*42d0*/  FMUL.FTZ R37, R37, R6.reuse ;  /* 0x0000000625257220 */ /* 0x080fe20000410000 */
[-C--:B------:R-:W-:Y:S01]  /*42e0*/  FMUL.FTZ R40, R40, R6.reuse ;  /* 0x0000000628287220 */ /* 0x080fe20000410000 */
[-C--:B------:R-:W-:Y:S01]  /*42f0*/  FMUL.FTZ R41, R41, R6.reuse ;  /* 0x0000000629297220 */ /* 0x080fe20000410000 */
[-C--:B------:R-:W-:Y:S01]  /*4300*/  FMUL.FTZ R44, R44, R6.reuse ;  /* 0x000000062c2c7220 */ /* 0x080fe20000410000 */
[-C--:B------:R-:W-:Y:S01]  /*4310*/  FMUL.FTZ R45, R45, R6.reuse ;  /* 0x000000062d2d7220 */ /* 0x080fe20000410000 */
[-C--:B------:R-:W-:Y:S01]  /*4320*/  FMUL.FTZ R48, R48, R6.reuse ;  /* 0x0000000630307220 */ /* 0x080fe20000410000 */
[-C--:B------:R-:W-:Y:S01]  /*4330*/  FMUL.FTZ R49, R49, R6.reuse ;  /* 0x0000000631317220 */ /* 0x080fe20000410000 */
[----:B------:R-:W3:Y:S01]  /*4340*/  MUFU.EX2 R13, R13 ;  /* 0x0000000d000d7308 */ /* 0x000ee20000000800 */
        /* <DEDUP_REMOVED lines=15> */
[----:B------:R-:W5:Y:S01]  /*4440*/  MUFU.EX2 R14, R14 ;  /* 0x0000000e000e7308 */ /* 0x000f620000000800 */
[----:B------:R5:W-:Y:S01]  /*4450*/  BAR.SYNC.DEFER_BLOCKING R153, 0x100 ;  /* 0x000400990000751d */ /* 0x000be20000010000 */
[-C--:B------:R-:W-:Y:S01]  /*4460*/  FMUL.FTZ R80, R80, R6.reuse ;  /* 0x0000000650507220 */ /* 0x080fe20000410000 */
[-C--:B------:R-:W-:Y:S01]  /*4470*/  FMUL.FTZ R81, R81, R6.reuse ;  /* 0x0000000651517220 */ /* 0x080fe20000410000 */
[-C--:B------:R-:W-:Y:S01]  /*4480*/  FMUL.FTZ R84, R84, R6.reuse ;  /* 0x0000000654547220 */ /* 0x080fe20000410000 */
[-C--:B------:R-:W-:Y:S01]  /*4490*/  FMUL.FTZ R85, R85, R6.reuse ;  /* 0x0000000655557220 */ /* 0x080fe20000410000 */
[-C--:B------:R-:W-:Y:S01]  /*44a0*/  FMUL.FTZ R88, R88, R6.reuse ;  /* 0x0000000658587220 */ /* 0x080fe20000410000 */
[-C--:B------:R-:W-:Y:S01]  /*44b0*/  FMUL.FTZ R89, R89, R6.reuse ;  /* 0x0000000659597220 */ /* 0x080fe20000410000 */
[----:B------:R2:W-:Y:S01]  /*44c0*/  MUFU.EX2 R21, R158 ;  /* 0x0000009e00157308 */ /* 0x0005e20000000800 */
        /* <DEDUP_REMOVED lines=31> */
[-C--:B----4-:R-:W-:Y:S01]  /*46c0*/  FMUL.FTZ R26, R26, R12.reuse ;  /* 0x0000000c1a1a7220 */ /* 0x090fe20000410000 */
        /* <DEDUP_REMOVED lines=63> */
[----:B-1----:R-:W-:Y:S01]  /*4ac0*/  F2FP.F16.F32.PACK_AB R152, R8, R9 ;  /* 0x000000090898723e */ /* 0x002fe200000000ff */
[--C-:B--2---:R-:W-:Y:S01]  /*4ad0*/  FFMA.FTZ R158, R160, UR27, -R11.reuse ;  /* 0x0000001ba09e7c23 */ /* 0x104fe2000801080b */
[----:B---3--:R-:W-:Y:S01]  /*4ae0*/  F2FP.F16.F32.PACK_AB R154, R13, R10 ;  /* 0x0000000a0d9a723e */ /* 0x008fe200000000ff */
[--C-:B------:R-:W-:Y:S01]  /*4af0*/  FFMA.FTZ R159, R161, UR27, -R11.reuse ;  /* 0x0000001ba19f7c23 */ /* 0x100fe2000801080b */
[----:B-----5:R-:W-:Y:S01]  /*4b00*/  F2FP.F16.F32.PACK_AB R153, R14, R15 ;  /* 0x0000000f0e99723e */ /* 0x020fe200000000ff */
[--C-:B------:R-:W-:Y:S01]  /*4b10*/  FFMA.FTZ R160, R164, UR27, -R11.reuse ;  /* 0x0000001ba4a07c23 */ /* 0x100fe2000801080b */
[----:B------:R-:W-:Y:S01]  /*4b20*/  F2FP.F16.F32.PACK_AB R155, R156, R21 ;  /* 0x000000159c9b723e */ /* 0x000fe200000000ff */
[----:B------:R-:W-:Y:S01]  /*4b30*/  FFMA.FTZ R161, R165, UR27, -R11 ;  /* 0x0000001ba5a17c23 */ /* 0x000fe2000801080b */
[--C-:B------:R-:W-:Y:S01]  /*4b40*/  FFMA.FTZ R162, R162, UR27, -R157.reuse ;  /* 0x0000001ba2a27c23 */ /* 0x100fe2000801089d */
[--C-:B------:R-:W-:Y:S01]  /*4b50*/  FFMA.FTZ R163, R163, UR27, -R157.reuse ;  /* 0x0000001ba3a37c23 */ /* 0x100fe2000801089d */
[----:B------:R-:W-:Y:S01]  /*4b60*/  WARPGROUP.ARRIVE ;  /* 0x00000000000079c5 */ /* 0x000fe20000000000 */
[--C-:B------:R-:W-:Y:S01]  /*4b70*/  FFMA.FTZ R164, R166, UR27, -R157.reuse ;  /* 0x0000001ba6a47c23 */ /* 0x100fe2000801089d */
[----:B------:R-:W-:Y:S01]  /*4b80*/  FFMA.FTZ R165, R167, UR27, -R157 ;  /* 0x0000001ba7a57c23 */ /* 0x000fe2000801089d */
[----:B------:R-:W-:Y:S01]  /*4b90*/  MUFU.EX2 R158, R158 ;  /* 0x0000009e009e7308 */ /* 0x000fe20000000800 */
[--C-:B------:R-:W-:Y:S01]  /*4ba0*/  FFMA.FTZ R166, R168, UR27, -R11.reuse ;  /* 0x0000001ba8a67c23 */ /* 0x100fe2000801080b */
[--C-:B------:R-:W-:Y:S01]  /*4bb0*/  FFMA.FTZ R167, R169, UR27, -R11.reuse ;  /* 0x0000001ba9a77c23 */ /* 0x100fe2000801080b */
[----:B------:R-:W-:Y:S01]  /*4bc0*/  HGMMA.64x256x16.F32 R24, R152, gdesc[UR4].tnspB, R24, gsb0 ;  /* 0x43e0000498187df0 */ /* 0x000fe20008000818 */
[----:B------:R-:W-:Y:S01]  /*4bd0*/  UIADD3 UR6, UR10, 0x80, URZ ;  /* 0x000000800a067890 */ /* 0x000fe2000fffe03f */
[--C-:B------:R-:W-:Y:S01]  /*4be0*/  FFMA.FTZ R168, R172, UR27, -R11.reuse ;  /* 0x0000001baca87c23 */ /* 0x100fe2000801080b */
[----:B------:R-:W-:Y:S01]  /*4bf0*/  UMOV UR7, 0x40000040 ;  /* 0x4000004000077882 */ /* 0x000fe20000000000 */
[----:B------:R-:W-:Y:S01]  /*4c00*/  FFMA.FTZ R169, R173, UR27, -R11 ;  /* 0x0000001bada97c23 */ /* 0x000fe2000801080b */
[----:B------:R-:W1:Y:S01]  /*4c10*/  MUFU.EX2 R159, R159 ;  /* 0x0000009f009f7308 */ /* 0x000e620000000800 */
[--C-:B------:R-:W-:Y:S01]  /*4c20*/  FFMA.FTZ R170, R170, UR27, -R157.reuse ;  /* 0x0000001baaaa7c23 */ /* 0x100fe2000801089d */
[--C-:B------:R-:W-:Y:S01]  /*4c30*/  FFMA.FTZ R171, R171, UR27, -R157.reuse ;  /* 0x0000001babab7c23 */ /* 0x100fe2000801089d */
[--C-:B------:R-:W-:Y:S01]  /*4c40*/  FFMA.FTZ R172, R174, UR27, -R157.reuse ;  /* 0x0000001baeac7c23 */ /* 0x100fe2000801089d */
[----:B------:R-:W-:Y:S01]  /*4c50*/  FFMA.FTZ R173, R175, UR27, -R157 ;  /* 0x0000001bafad7c23 */ /* 0x000fe2000801089d */
[--C-:B------:R-:W-:Y:S01]  /*4c60*/  FFMA.FTZ R174, R176, UR27, -R11.reuse ;  /* 0x0000001bb0ae7c23 */ /* 0x100fe2000801080b */
[--C-:B------:R-:W-:Y:S01]  /*4c70*/  FFMA.FTZ R175, R177, UR27, -R11.reuse ;  /* 0x0000001bb1af7c23 */ /* 0x100fe2000801080b */
[--C-:B------:R-:W-:Y:S01]  /*4c80*/  FFMA.FTZ R176, R180, UR27, -R11.reuse ;  /* 0x0000001bb4b07c23 */ /* 0x100fe2000801080b */
[----:B------:R-:W-:Y:S01]  /*4c90*/  MUFU.EX2 R160, R160 ;  /* 0x000000a000a07308 */ /* 0x000fe20000000800 */
[----:B------:R-:W-:Y:S01]  /*4ca0*/  FFMA.FTZ R177, R181, UR27, -R11 ;  /* 0x0000001bb5b17c23 */ /* 0x000fe2000801080b */
[--C-:B------:R-:W-:Y:S01]  /*4cb0*/  FFMA.FTZ R178, R178, UR27, -R157.reuse ;  /* 0x0000001bb2b27c23 */ /* 0x100fe2000801089d */
[--C-:B------:R-:W-:Y:S01]  /*4cc0*/  FFMA.FTZ R179, R179, UR27, -R157.reuse ;  /* 0x0000001bb3b37c23 */ /* 0x100fe2000801089d */
[--C-:B------:R-:W-:Y:S01]  /*4cd0*/  FFMA.FTZ R180, R182, UR27, -R157.reuse ;  /* 0x0000001bb6b47c23 */ /* 0x100fe2000801089d */
[----:B------:R-:W-:Y:S01]  /*4ce0*/  FFMA.FTZ R181, R183, UR27, -R157 ;  /* 0x0000001bb7b57c23 */ /* 0x000fe2000801089d */
[--C-:B------:R-:W-:Y:S01]  /*4cf0*/  FFMA.FTZ R182, R184, UR27, -R11.reuse ;  /* 0x0000001bb8b67c23 */ /* 0x100fe2000801080b */
[--C-:B------:R-:W-:Y:S01]  /*4d00*/  FFMA.FTZ R183, R185, UR27, -R11.reuse ;  /* 0x0000001bb9b77c23 */ /* 0x100fe2000801080b */
[----:B------:R-:W-:Y:S01]  /*4d10*/  MUFU.EX2 R161, R161 ;  /* 0x000000a100a17308 */ /* 0x000fe20000000800 */
[--C-:B------:R-:W-:Y:S01]  /*4d20*/  FFMA.FTZ R184, R188, UR27, -R11.reuse ;  /* 0x0000001bbcb87c23 */ /* 0x100fe2000801080b */
[----:B------:R-:W-:Y:S01]  /*4d30*/  FFMA.FTZ R185, R189, UR27, -R11 ;  /* 0x0000001bbdb97c23 */ /* 0x000fe2000801080b */
[--C-:B------:R-:W-:Y:S01]  /*4d40*/  FFMA.FTZ R186, R186, UR27, -R157.reuse ;  /* 0x0000001bbaba7c23 */ /* 0x100fe2000801089d */
[--C-:B------:R-:W-:Y:S01]  /*4d50*/  FFMA.FTZ R187, R187, UR27, -R157.reuse ;  /* 0x0000001bbbbb7c23 */ /* 0x100fe2000801089d */
[--C-:B------:R-:W-:Y:S01]  /*4d60*/  FFMA.FTZ R188, R190, UR27, -R157.reuse ;  /* 0x0000001bbebc7c23 */ /* 0x100fe2000801089d */
[----:B------:R-:W-:Y:S01]  /*4d70*/  FFMA.FTZ R189, R191, UR27, -R157 ;  /* 0x0000001bbfbd7c23 */ /* 0x000fe2000801089d */
[--C-:B------:R-:W-:Y:S01]  /*4d80*/  FFMA.FTZ R191, R193, UR27, -R11.reuse ;  /* 0x0000001bc1bf7c23 */ /* 0x100fe2000801080b */
[----:B------:R-:W-:Y:S01]  /*4d90*/  MUFU.EX2 R162, R162 ;  /* 0x000000a200a27308 */ /* 0x000fe20000000800 */
[----:B------:R-:W-:Y:S01]  /*4da0*/  FFMA.FTZ R190, R192, UR27, -R11 ;  /* 0x0000001bc0be7c23 */ /* 0x000fe2000801080b */
[----:B------:R-:W-:Y:S01]  /*4db0*/  FFMA.FTZ R193, R194, UR27, -R157 ;  /* 0x0000001bc2c17c23 */ /* 0x000fe2000801089d */
[----:B------:R-:W-:Y:S01]  /*4dc0*/  FFMA.FTZ R192, R196, UR27, -R11 ;  /* 0x0000001bc4c07c23 */ /* 0x000fe2000801080b */
[----:B------:R-:W-:Y:S01]  /*4dd0*/  FFMA.FTZ R194, R195, UR27, -R157 ;  /* 0x0000001bc3c27c23 */ /* 0x000fe2000801089d */
[----:B------:R-:W-:Y:S01]  /*4de0*/  FFMA.FTZ R11, R197, UR27, -R11 ;  /* 0x0000001bc50b7c23 */ /* 0x000fe2000801080b */
[--C-:B------:R-:W-:Y:S01]  /*4df0*/  FFMA.FTZ R195, R198, UR27, -R157.reuse ;  /* 0x0000001bc6c37c23 */ /* 0x100fe2000801089d */
[----:B------:R-:W-:Y:S01]  /*4e00*/  FFMA.FTZ R196, R199, UR27, -R157 ;  /* 0x0000001bc7c47c23 */ /* 0x000fe2000801089d */
[----:B------:R-:W2:Y:S01]  /*4e10*/  MUFU.EX2 R163, R163 ;  /* 0x000000a300a37308 */ /* 0x000ea20000000800 */
[----:B------:R-:W-:Y:S01]  /*4e20*/  FFMA.FTZ R5, R6, R5, R9 ;  /* 0x0000000506057223 */ /* 0x000fe20000010009 */
[----:B------:R-:W-:Y:S01]  /*4e30*/  FFMA.FTZ R7, R12, R7, R15 ;  /* 0x000000070c077223 */ /* 0x000fe2000001000f */
[----:B------:R-:W-:-:S02]  /*4e40*/  IMAD.MOV.U32 R12, RZ, RZ, R3 ;  /* 0x000000ffff0c7224 */ /* 0x000fc400078e0003 */
[----:B------:R-:W-:Y:S01]  /*4e50*/  FADD.FTZ R5, R8, R5 ;  /* 0x0000000508057221 */ /* 0x000fe20000010000 */
[----:B------:R-:W-:Y:S01]  /*4e60*/  FADD.FTZ R14, R14, R7 ;  /* 0x000000070e0e7221 */ /* 0x000fe20000010000 */
[----:B------:R-:W-:Y:S01]  /*4e70*/  IMAD.MOV.U32 R9, RZ, RZ, R0 ;  /* 0x000000ffff097224 */ /* 0x000fe200078e0000 */
[----:B------:R-:W-:Y:S01]  /*4e80*/  MUFU.EX2 R164, R164 ;  /* 0x000000a400a47308 */ /* 0x000fe20000000800 */
[----:B------:R-:W-:Y:S01]  /*4e90*/  FADD.FTZ R10, R10, R5 ;  /* 0x000000050a0a7221 */ /* 0x000fe20000010000 */
[----:B------:R-:W-:-:S03]  /*4ea0*/  FADD.FTZ R21, R21, R14 ;  /* 0x0000000e15157221 */ /* 0x000fc60000010000 */
[----:B------:R-:W-:Y:S01]  /*4eb0*/  FADD.FTZ R13, R13, R10 ;  /* 0x0000000a0d0d7221 */ /* 0x000fe20000010000 */
[----:B------:R-:W-:Y:S02]  /*4ec0*/  FADD.FTZ R21, R156, R21 ;  /* 0x000000159c157221 */ /* 0x000fe40000010000 */
[----:B------:R-:W3:Y:S08]  /*4ed0*/  MUFU.EX2 R165, R165 ;  /* 0x000000a500a57308 */ /* 0x000ef00000000800 */
[----:B------:R-:W-:Y:S08]  /*4ee0*/  MUFU.EX2 R166, R166 ;  /* 0x000000a600a67308 */ /* 0x000ff00000000800 */
[----:B------:R-:W4:Y:S08]  /*4ef0*/  MUFU.EX2 R167, R167 ;  /* 0x000000a700a77308 */ /* 0x000f300000000800 */
[----:B------:R-:W-:Y:S08]  /*4f00*/  MUFU.EX2 R168, R168 ;  /* 0x000000a800a87308 */ /* 0x000ff00000000800 */
[----:B------:R-:W-:Y:S08]  /*4f10*/  MUFU.EX2 R169, R169 ;  /* 0x000000a900a97308 */ /* 0x000ff00000000800 */
[----:B------:R-:W-:Y:S08]  /*4f20*/  MUFU.EX2 R170, R170 ;  /* 0x000000aa00aa7308 */ /* 0x000ff00000000800 */
[----:B------:R-:W5:Y:S08]  /*4f30*/  MUFU.EX2 R171, R171 ;  /* 0x000000ab00ab7308 */ /* 0x000f700000000800 */
[----:B------:R-:W-:Y:S08]  /*4f40*/  MUFU.EX2 R172, R172 ;  /* 0x000000ac00ac7308 */ /* 0x000ff00000000800 */
[----:B------:R-:W5:Y:S08]  /*4f50*/  MUFU.EX2 R173, R173 ;  /* 0x000000ad00ad7308 */ /* 0x000f700000000800 */
[----:B------:R-:W-:Y:S08]  /*4f60*/  MUFU.EX2 R174, R174 ;  /* 0x000000ae00ae7308 */ /* 0x000ff00000000800 */
[----:B------:R-:W5:Y:S08]  /*4f70*/  MUFU.EX2 R175, R175 ;  /* 0x000000af00af7308 */ /* 0x000f700000000800 */
        /* <DEDUP_REMOVED lines=16> */
[----:B------:R-:W-:Y:S01]  /*5080*/  MUFU.EX2 R192, R192 ;  /* 0x000000c000c07308 */ /* 0x000fe20000000800 */
[----:B------:R-:W-:-:S02]  /*5090*/  WARPGROUP.DEPBAR.LE gsb0, 0x0 ;  /* 0x00008000000079c5 */ /* 0x000fc40000010000 */
[----:B-1----:R-:W-:Y:S01]  /*50a0*/  F2FP.F16.F32.PACK_AB R152, R159, R158 ;  /* 0x0000009e9f98723e */ /* 0x002fe200000000ff */
[----:B------:R-:W-:Y:S01]  /*50b0*/  FADD.FTZ R158, R158, R13 ;  /* 0x0000000d9e9e7221 */ /* 0x000fe20000010000 */
[----:B--2---:R-:W-:Y:S01]  /*50c0*/  F2FP.F16.F32.PACK_AB R153, R163, R162 ;  /* 0x000000a2a399723e */ /* 0x004fe200000000ff */
[----:B------:R-:W-:Y:S01]  /*50d0*/  FADD.FTZ R162, R162, R21 ;  /* 0x00000015a2a27221 */ /* 0x000fe20000010000 */
[----:B------:R-:W-:Y:S01]  /*50e0*/  F2FP.F16.F32.PACK_AB R154, R161, R160 ;  /* 0x000000a0a19a723e */ /* 0x000fe200000000ff */
[----:B------:R-:W-:Y:S01]  /*50f0*/  MUFU.EX2 R11, R11 ;  /* 0x0000000b000b7308 */ /* 0x000fe20000000800 */
[----:B---3--:R-:W-:Y:S01]  /*5100*/  F2FP.F16.F32.PACK_AB R155, R165, R164 ;  /* 0x000000a4a59b723e */ /* 0x008fe200000000ff */
        /* <DEDUP_REMOVED lines=11> */
[----:B------:R-:W1:Y:S08]  /*51c0*/  MUFU.EX2 R194, R194 ;  /* 0x000000c200c27308 */ /* 0x000e700000000800 */
[----:B------:R-:W-:Y:S08]  /*51d0*/  MUFU.EX2 R195, R195 ;  /* 0x000000c300c37308 */ /* 0x000ff00000000800 */
[----:B------:R-:W2:Y:S01]  /*51e0*/  MUFU.EX2 R196, R196 ;  /* 0x000000c400c47308 */ /* 0x000ea20000000800 */
[----:B------:R-:W-:-:S02]  /*51f0*/  WARPGROUP.DEPBAR.LE gsb0, 0x0 ;  /* 0x00008000000079c5 */ /* 0x000fc40000010000 */
[----:B----4-:R-:W-:Y:S01]  /*5200*/  F2FP.F16.F32.PACK_AB R152, R167, R166 ;  /* 0x000000a6a798723e */ /* 0x010fe200000000ff */
[----:B------:R-:W-:Y:S01]  /*5210*/  FADD.FTZ R166, R166, R161 ;  /* 0x000000a1a6a67221 */ /* 0x000fe20000010000 */
[----:B-----5:R-:W-:Y:S01]  /*5220*/  F2FP.F16.F32.PACK_AB R153, R171, R170 ;  /* 0x000000aaab99723e */ /* 0x020fe200000000ff */
[----:B------:R-:W-:Y:S01]  /*5230*/  FADD.FTZ R170, R170, R165 ;  /* 0x000000a5aaaa7221 */ /* 0x000fe20000010000 */
[----:B------:R-:W-:Y:S01]  /*5240*/  F2FP.F16.F32.PACK_AB R154, R169, R168 ;  /* 0x000000a8a99a723e */ /* 0x000fe200000000ff */
[----:B------:R-:W-:Y:S01]  /*5250*/  FADD.FTZ R167, R167, R166 ;  /* 0x000000a6a7a77221 */ /* 0x000fe20000010000 */
[----:B------:R-:W-:Y:S01]  /*5260*/  F2FP.F16.F32.PACK_AB R155, R173, R172 ;  /* 0x000000acad9b723e */ /* 0x000fe200000000ff */
[----:B------:R-:W-:Y:S02]  /*5270*/  FADD.FTZ R171, R171, R170 ;  /* 0x000000aaabab7221 */ /* 0x000fe40000010000 */
[----:B------:R-:W-:Y:S01]  /*5280*/  FADD.FTZ R168, R168, R167 ;  /* 0x000000a7a8a87221 */ /* 0x000fe20000010000 */
[----:B------:R-:W-:Y:S01]  /*5290*/  WARPGROUP.ARRIVE ;  /* 0x00000000000079c5 */ /* 0x000fe20000000000 */
[----:B------:R-:W-:-:S02]  /*52a0*/  FADD.FTZ R172, R172, R171 ;  /* 0x000000abacac7221 */ /* 0x000fc40000010000 */
[----:B------:R-:W-:Y:S02]  /*52b0*/  FADD.FTZ R169, R169, R168 ;  /* 0x000000a8a9a97221 */ /* 0x000fe40000010000 */
[----:B------:R-:W-:Y:S01]  /*52c0*/  FADD.FTZ R173, R173, R172 ;  /* 0x000000acadad7221 */ /* 0x000fe20000010000 */
        /* <DEDUP_REMOVED lines=44> */
[----:B--2---:R-:W-:Y:S01]  /*5590*/  F2FP.F16.F32.PACK_AB R155, R196, R195 ;  /* 0x000000c3c49b723e */ /* 0x004fe200000000ff */
        /* <DEDUP_REMOVED lines=9> */
[----:B------:R-:W-:Y:S05]  /*5630*/  @P2 BRA `(.L_x_143) ;  /* 0xffffffdc00182947 */ /* 0x000fea000383ffff */
.L_x_134:
[----:B------:R-:W3:Y:S01]  /*5640*/  SHFL.BFLY PT, R6, R5, 0x2, 0x1f ;  /* 0x0c401f0005067f89 */ /* 0x000ee200000e0000 */
[C---:B------:R-:W-:Y:S01]  /*5650*/  IADD3 R10, P0, R16.reuse, 0x20, RZ ;  /* 0x00000020100a7810 */ /* 0x040fe20007f1e0ff */
[----:B------:R-:W-:Y:S01]  /*5660*/  UIADD3 UR34, -UR37, URZ, URZ ;  /* 0x0000003f25227290 */ /* 0x000fe2000fffe13f */
[----:B------:R-:W-:Y:S01]  /*5670*/  IADD3 R165, P3, R16, 0x4000, RZ ;  /* 0x0000400010a57810 */ /* 0x000fe20007f7e0ff */
[----:B------:R-:W4:Y:S01]  /*5680*/  SHFL.BFLY PT, R8, R7, 0x2, 0x1f ;  /* 0x0c401f0007087f89 */ /* 0x000f2200000e0000 */
[----:B------:R-:W-:Y:S01]  /*5690*/  LOP3.LUT R9, R10, 0x380, RZ, 0xc0, !PT ;  /* 0x000003800a097812 */ /* 0x000fe200078ec0ff */
[----:B------:R-:W-:Y:S01]  /*56a0*/  ULDC UR4, c[0x0][0xea8] ;  /* 0x0003aa0000047ab9 */ /* 0x000fe20000000800 */
[C---:B------:R-:W-:Y:S01]  /*56b0*/  IADD3 R11, P2, R16.reuse, 0x4060, RZ ;  /* 0x00004060100b7810 */ /* 0x040fe20007f5e0ff */
[----:B------:R-:W-:Y:S01]  /*56c0*/  UIADD3 UR35, -UR36, URZ, URZ ;  /* 0x0000003f24237290 */ /* 0x000fe2000fffe13f */
[----:B------:R-:W-:Y:S01]  /*56d0*/  LOP3.LUT R164, R165, 0x380, RZ, 0xc0, !PT ;  /* 0x00000380a5a47812 */ /* 0x000fe200078ec0ff */
[----:B------:R-:W-:Y:S01]  /*56e0*/  UIMAD UR34, UR4, UR34, UR43 ;  /* 0x00000022042272a4 */ /* 0x000fe2000f8e022b */
[----:B------:R-:W-:Y:S01]  /*56f0*/  IADD3 R163, P1, R16, 0x40, RZ ;  /* 0x0000004010a37810 */ /* 0x000fe20007f3e0ff */
[----:B------:R-:W-:Y:S01]  /*5700*/  ULDC.64 UR8, c[0x0][0xc70] ;  /* 0x00031c0000087ab9 */ /* 0x000fe20000000a00 */
[----:B------:R-:W-:Y:S01]  /*5710*/  SHF.R.U64 R164, R164, 0x3, RZ ;  /* 0x00000003a4a47819 */ /* 0x000fe200000012ff */
[----:B------:R-:W-:Y:S01]  /*5720*/  ULDC UR4, c[0x0][0xeb4] ;  /* 0x0003ad0000047ab9 */ /* 0x000fe20000000800 */
[----:B------:R-:W-:Y:S01]  /*5730*/  IADD3 R12, P4, R16, 0x60, RZ ;  /* 0x00000060100c7810 */ /* 0x000fe20007f9e0ff */
[----:B------:R-:W-:Y:S01]  /*5740*/  UIMAD UR35, UR4, UR35, UR37 ;  /* 0x00000023042372a4 */ /* 0x000fe2000f8e0225 */
[----:B------:R-:W-:Y:S01]  /*5750*/  LOP3.LUT R164, R164, R165, RZ, 0x3c, !PT ;  /* 0x000000a5a4a47212 */ /* 0x000fe200078e3cff */
[----:B------:R-:W-:Y:S01]  /*5760*/  IMAD.X R165, RZ, RZ, R17, P3 ;  /* 0x000000ffffa57224 */ /* 0x000fe200018e0611 */
[----:B------:R-:W-:Y:S01]  /*5770*/  IADD3 R177, P3, R16, 0x8060, RZ ;  /* 0x0000806010b17810 */ /* 0x000fe20007f7e0ff */
[----:B------:R-:W-:Y:S01]  /*5780*/  USHF.L.U32 UR34, UR34, 0x7, URZ ;  /* 0x0000000722227899 */ /* 0x000fe2000800063f */
[----:B------:R-:W-:Y:S01]  /*5790*/  LOP3.LUT R162, R163, 0x380, RZ, 0xc0, !PT ;  /* 0x00000380a3a27812 */ /* 0x000fe200078ec0ff */
[----:B------:R-:W-:Y:S01]  /*57a0*/  USHF.R.S32.HI UR4, URZ, 0x1f, UR35 ;  /* 0x0000001f3f047899 */ /* 0x000fe20008011423 */
[----:B------:R-:W-:Y:S01]  /*57b0*/  LOP3.LUT R176, R177, 0x380, RZ, 0xc0, !PT ;  /* 0x00000380b1b07812 */ /* 0x000fe200078ec0ff */
[----:B---3--:R-:W-:Y:S01]  /*57c0*/  FADD.FTZ R6, R6, R5 ;  /* 0x0000000506067221 */ /* 0x008fe20000010000 */
[----:B------:R-:W-:Y:S01]  /*57d0*/  LOP3.LUT R5, R12, 0x380, RZ, 0xc0, !PT ;  /* 0x000003800c057812 */ /* 0x000fe200078ec0ff */
[----:B------:R-:W-:Y:S01]  /*57e0*/  UIMAD UR6, UR4, UR8, URZ ;  /* 0x00000008040672a4 */ /* 0x000fe2000f8e023f */
[----:B------:R-:W-:Y:S01]  /*57f0*/  SHF.R.U64 R176, R176, 0x3, RZ ;  /* 0x00000003b0b07819 */ /* 0x000fe200000012ff */
[----:B----4-:R-:W-:Y:S01]  /*5800*/  FADD.FTZ R8, R8, R7 ;  /* 0x0000000708087221 */ /* 0x010fe20000010000 */
[----:B------:R-:W3:Y:S01]  /*5810*/  SHFL.BFLY PT, R169, R6, 0x1, 0x1f ;  /* 0x0c201f0006a97f89 */ /* 0x000ee200000e0000 */
[----:B------:R-:W-:Y:S01]  /*5820*/  SHF.R.U64 R7, R9, 0x3, RZ ;  /* 0x0000000309077819 */ /* 0x000fe200000012ff */
[----:B------:R-:W-:Y:S01]  /*5830*/  UIMAD.WIDE.U32 UR4, UR35, UR8, URZ ;  /* 0x00000008230472a5 */ /* 0x000fe2000f8e003f */
[----:B------:R-:W-:Y:S01]  /*5840*/  IADD3 R9, P6, R16, 0x4020, RZ ;  /* 0x0000402010097810 */ /* 0x000fe20007fde0ff */
[----:B------:R-:W4:Y:S01]  /*5850*/  SHFL.BFLY PT, R167, R8, 0x1, 0x1f ;  /* 0x0c201f0008a77f89 */ /* 0x000f2200000e0000 */
[----:B------:R-:W-:Y:S01]  /*5860*/  SHF.R.U64 R162, R162, 0x3, RZ ;  /* 0x00000003a2a27819 */ /* 0x000fe200000012ff */
[----:B------:R-:W-:Y:S01]  /*5870*/  ULDC UR7, c[0x0][0xb88] ;  /* 0x0002e20000077ab9 */ /* 0x000fe20000000800 */
[----:B------:R-:W-:Y:S01]  /*5880*/  SHF.R.U64 R5, R5, 0x3, RZ ;  /* 0x0000000305057819 */ /* 0x000fe200000012ff */
[----:B------:R5:W-:Y:S06]  /*5890*/  BAR.ARV R4, 0x100 ;  /* 0x000400040000751d */ /* 0x000bec0000002000 */
[----:B------:R-:W-:Y:S01]  /*58a0*/  LOP3.LUT R176, R176, R177, RZ, 0x3c, !PT ;  /* 0x000000b1b0b07212 */ /* 0x000fe200078e3cff */
[----:B------:R-:W-:Y:S01]  /*58b0*/  UIMAD UR6, UR35, UR9, UR6 ;  /* 0x00000009230672a4 */ /* 0x000fe2000f8e0206 */
[----:B------:R-:W-:Y:S01]  /*58c0*/  LOP3.LUT R162, R162, R163, RZ, 0x3c, !PT ;  /* 0x000000a3a2a27212 */ /* 0x000fe200078e3cff */
[----:B------:R-:W-:Y:S01]  /*58d0*/  IMAD.X R163, RZ, RZ, R17, P1 ;  /* 0x000000ffffa37224 */ /* 0x000fe200008e0611 */
[----:B------:R-:W-:Y:S01]  /*58e0*/  IADD3.X R177, RZ, R17, RZ, P3, !PT ;  /* 0x00000011ffb17210 */ /* 0x000fe20001ffe4ff */
[----:B------:R-:W-:Y:S06]  /*58f0*/  BAR.ARV 0x8, 0x120 ;  /* 0x0204800000007b1d */ /* 0x000fec0000002000 */
[----:B---3--:R-:W-:Y:S01]  /*5900*/  FADD.FTZ R169, R6, R169 ;  /* 0x000000a906a97221 */ /* 0x008fe20000010000 */
[----:B------:R-:W-:Y:S01]  /*5910*/  LOP3.LUT R6, R7, R10, RZ, 0x3c, !PT ;  /* 0x0000000a07067212 */ /* 0x000fe200078e3cff */
[----:B------:R-:W-:Y:S01]  /*5920*/  IMAD.X R7, RZ, RZ, R17, P0 ;  /* 0x000000ffff077224 */ /* 0x000fe200000e0611 */
[----:B------:R-:W-:Y:S01]  /*5930*/  LOP3.LUT R10, R11, 0x380, RZ, 0xc0, !PT ;  /* 0x000003800b0a7812 */ /* 0x000fe200078ec0ff */
[----:B----4-:R-:W-:Y:S01]  /*5940*/  FADD.FTZ R167, R8, R167 ;  /* 0x000000a708a77221 */ /* 0x010fe20000010000 */
[----:B------:R-:W-:Y:S01]  /*5950*/  LOP3.LUT R8, R9, 0x380, RZ, 0xc0, !PT ;  /* 0x0000038009087812 */ /* 0x000fe200078ec0ff */
[----:B------:R-:W-:Y:S01]  /*5960*/  BAR.SYNC.DEFER_BLOCKING 0x1, 0x100 ;  /* 0x0044000000007b1d */ /* 0x000fe20000010000 */
[----:B------:R-:W-:-:S02]  /*5970*/  SHF.R.U64 R10, R10, 0x3, RZ ;  /* 0x000000030a0a7819 */ /* 0x000fc400000012ff */
[----:B------:R-:W-:Y:S02]  /*5980*/  IADD3 R13, P0, R16, 0x8000, RZ ;  /* 0x00008000100d7810 */ /* 0x000fe40007f1e0ff */
[----:B------:R-:W-:Y:S01]  /*5990*/  LOP3.LUT R10, R10, R11, RZ, 0x3c, !PT ;  /* 0x0000000b0a0a7212 */ /* 0x000fe200078e3cff */
[----:B------:R-:W-:Y:S01]  /*59a0*/  IMAD.X R11, RZ, RZ, R17, P2 ;  /* 0x000000ffff0b7224 */ /* 0x000fe200010e0611 */
[----:B------:R-:W-:Y:S02]  /*59b0*/  IADD3 R173, P2, R16, 0xc040, RZ ;  /* 0x0000c04010ad7810 */ /* 0x000fe40007f5e0ff */
[----:B------:R-:W-:Y:S02]  /*59c0*/  SHF.R.U64 R8, R8, 0x3, RZ ;  /* 0x0000000308087819 */ /* 0x000fe400000012ff */
[----:B------:R-:W-:Y:S02]  /*59d0*/  LOP3.LUT R172, R173, 0x380, RZ, 0xc0, !PT ;  /* 0x00000380adac7812 */ /* 0x000fe400078ec0ff */
[----:B------:R-:W-:-:S02]  /*59e0*/  FSETP.NE.FTZ.AND P3, PT, R169, RZ, PT ;  /* 0x000000ffa900720b */ /* 0x000fc40003f75000 */
[----:B------:R-:W-:Y:S02]  /*59f0*/  SHF.R.U64 R172, R172, 0x3, RZ ;  /* 0x00000003acac7819 */ /* 0x000fe400000012ff */
[----:B-----5:R-:W-:Y:S02]  /*5a00*/  LOP3.LUT R4, R5, R12, RZ, 0x3c, !PT ;  /* 0x0000000c05047212 */ /* 0x020fe400078e3cff */
[----:B------:R-:W-:Y:S02]  /*5a10*/  IADD3.X R5, RZ, R17, RZ, P4, !PT ;  /* 0x00000011ff057210 */ /* 0x000fe400027fe4ff */
[----:B------:R-:W-:Y:S02]  /*5a20*/  LOP3.LUT R12, R13, 0x380, RZ, 0xc0, !PT ;  /* 0x000003800d0c7812 */ /* 0x000fe400078ec0ff */
[----:B------:R-:W-:Y:S01]  /*5a30*/  LOP3.LUT R172, R172, R173, RZ, 0x3c, !PT ;  /* 0x000000adacac7212 */ /* 0x000fe200078e3cff */
[--C-:B------:R-:W-:Y:S01]  /*5a40*/  IMAD.X R173, RZ, RZ, R17.reuse, P2 ;  /* 0x000000ffffad7224 */ /* 0x100fe200010e0611 */
[----:B------:R-:W-:Y:S01]  /*5a50*/  LOP3.LUT R8, R8, R9, RZ, 0x3c, !PT ;  /* 0x0000000908087212 */ /* 0x000fe200078e3cff */
[----:B------:R-:W-:Y:S01]  /*5a60*/  IMAD.X R9, RZ, RZ, R17, P6 ;  /* 0x000000ffff097224 */ /* 0x000fe200030e0611 */
[----:B------:R-:W-:-:S02]  /*5a70*/  FSETP.NE.FTZ.AND P2, PT, R167, RZ, PT ;  /* 0x000000ffa700720b */ /* 0x000fc40003f55000 */
[----:B------:R-:W-:Y:S02]  /*5a80*/  MOV R162, R162 ;  /* 0x000000a200a27202 */ /* 0x000fe40000000f00 */
[----:B------:R-:W-:Y:S02]  /*5a90*/  SHF.R.U64 R12, R12, 0x3, RZ ;  /* 0x000000030c0c7819 */ /* 0x000fe400000012ff */
[C---:B------:R-:W-:Y:S02]  /*5aa0*/  IADD3 R155, P6, R16.reuse, 0xc000, RZ ;  /* 0x0000c000109b7810 */ /* 0x040fe40007fde0ff */
[----:B------:R-:W-:Y:S01]  /*5ab0*/  MOV R163, R4 ;  /* 0x0000000400a37202 */ /* 0x000fe20000000f00 */
[----:B------:R-:W-:Y:S01]  /*5ac0*/  IMAD.MOV.U32 R4, RZ, RZ, RZ ;  /* 0x000000ffff047224 */ /* 0x000fe200078e00ff */
[----:B------:R-:W-:Y:S02]  /*5ad0*/  IADD3 R159, P5, R16, 0x4040, RZ ;  /* 0x00004040109f7810 */ /* 0x000fe40007fbe0ff */
[----:B------:R-:W-:Y:S01]  /*5ae0*/  LOP3.LUT R12, R12, R13, RZ, 0x3c, !PT ;  /* 0x0000000d0c0c7212 */ /* 0x000fe200078e3cff */
[----:B------:R-:W-:Y:S01]  /*5af0*/  IMAD.X R13, RZ, RZ, R17, P0 ;  /* 0x000000ffff0d7224 */ /* 0x000fe200000e0611 */
[----:B------:R-:W-:Y:S01]  /*5b00*/  LOP3.LUT R154, R155, 0x380, RZ, 0xc0, !PT ;  /* 0x000003809b9a7812 */ /* 0x000fe200078ec0ff */
[----:B------:R-:W3:Y:S01]  /*5b10*/  @P3 MUFU.RCP R4, R169 ;  /* 0x000000a900043308 */ /* 0x000ee20000001000 */
[----:B------:R-:W-:Y:S01]  /*5b20*/  MOV R161, R6 ;  /* 0x0000000600a17202 */ /* 0x000fe20000000f00 */
[----:B------:R-:W-:Y:S01]  /*5b30*/  IMAD.MOV.U32 R6, RZ, RZ, RZ ;  /* 0x000000ffff067224 */ /* 0x000fe200078e00ff */
[----:B------:R-:W-:-:S02]  /*5b40*/  IADD3 R21, P1, R16, 0x8020, RZ ;  /* 0x0000802010157810 */ /* 0x000fc40007f3e0ff */
[----:B------:R-:W-:Y:S02]  /*5b50*/  IADD3 R171, P0, R16, 0xc060, RZ ;  /* 0x0000c06010ab7810 */ /* 0x000fe40007f1e0ff */
[----:B------:R-:W-:Y:S01]  /*5b60*/  LOP3.LUT R158, R159, 0x380, RZ, 0xc0, !PT ;  /* 0x000003809f9e7812 */ /* 0x000fe200078ec0ff */
[----:B------:R-:W4:Y:S01]  /*5b70*/  @P2 MUFU.RCP R6, R167 ;  /* 0x000000a700062308 */ /* 0x000f220000001000 */
[----:B------:R-:W-:Y:S02]  /*5b80*/  SHF.R.U64 R154, R154, 0x3, RZ ;  /* 0x000000039a9a7819 */ /* 0x000fe400000012ff */
[----:B--2---:R-:W-:Y:S02]  /*5b90*/  LOP3.LUT R20, R21, 0x380, RZ, 0xc0, !PT ;  /* 0x0000038015147812 */ /* 0x004fe400078ec0ff */
[----:B------:R-:W-:Y:S02]  /*5ba0*/  LOP3.LUT R15, R16, 0x380, RZ, 0xc0, !PT ;  /* 0x00000380100f7812 */ /* 0x000fe400078ec0ff */
[----:B------:R-:W-:Y:S01]  /*5bb0*/  LOP3.LUT R170, R171, 0x380, RZ, 0xc0, !PT ;  /* 0x00000380abaa7812 */ /* 0x000fe200078ec0ff */
[----:B------:R-:W2:Y:S01]  /*5bc0*/  @P3 MUFU.LG2 R169, R169 ;  /* 0x000000a900a93308 */ /* 0x000ea20000000c00 */
[----:B------:R-:W-:Y:S01]  /*5bd0*/  SHF.R.U64 R158, R158, 0x3, RZ ;  /* 0x000000039e9e7819 */ /* 0x000fe200000012ff */
[-C--:B---3--:R-:W-:Y:S01]  /*5be0*/  FMUL.FTZ R168, R32, R4.reuse ;  /* 0x0000000420a87220 */ /* 0x088fe20000410000 */
[----:B------:R-:W-:Y:S01]  /*5bf0*/  LOP3.LUT R154, R154, R155, RZ, 0x3c, !PT ;  /* 0x0000009b9a9a7212 */ /* 0x000fe200078e3cff */
[--C-:B------:R-:W-:Y:S01]  /*5c00*/  IMAD.X R155, RZ, RZ, R17.reuse, P6 ;  /* 0x000000ffff9b7224 */ /* 0x100fe200030e0611 */
[----:B------:R-:W-:Y:S01]  /*5c10*/  SHF.R.U64 R20, R20, 0x3, RZ ;  /* 0x0000000314147819 */ /* 0x000fe200000012ff */
[-C--:B------:R-:W-:Y:S01]  /*5c20*/  FMUL.FTZ R7, R37, R4.reuse ;  /* 0x0000000425077220 */ /* 0x080fe20000410000 */
[----:B------:R-:W-:Y:S01]  /*5c30*/  SHF.R.U64 R15, R15, 0x3, RZ ;  /* 0x000000030f0f7819 */ /* 0x000fe200000012ff */
[----:B------:R-:W3:Y:S01]  /*5c40*/  @P2 MUFU.LG2 R167, R167 ;  /* 0x000000a700a72308 */ /* 0x000ee20000000c00 */
[----:B------:R-:W-:Y:S01]  /*5c50*/  SHF.R.U64 R170, R170, 0x3, RZ ;  /* 0x00000003aaaa7819 */ /* 0x000fe200000012ff */
[----:B------:R-:W-:Y:S01]  /*5c60*/  FMUL.FTZ R166, R36, R4 ;  /* 0x0000000424a67220 */ /* 0x000fe20000410000 */
[----:B------:R-:W-:Y:S01]  /*5c70*/  LOP3.LUT R158, R158, R159, RZ, 0x3c, !PT ;  /* 0x0000009f9e9e7212 */ /* 0x000fe200078e3cff */
[--C-:B------:R-:W-:Y:S01]  /*5c80*/  IMAD.X R159, RZ, RZ, R17.reuse, P5 ;  /* 0x000000ffff9f7224 */ /* 0x100fe200028e0611 */
[----:B------:R-:W-:Y:S01]  /*5c90*/  LOP3.LUT R20, R20, R21, RZ, 0x3c, !PT ;  /* 0x0000001514147212 */ /* 0x000fe200078e3cff */
[--C-:B------:R-:W-:Y:S01]  /*5ca0*/  IMAD.X R21, RZ, RZ, R17.reuse, P1 ;  /* 0x000000ffff157224 */ /* 0x100fe200008e0611 */
[----:B------:R-:W-:Y:S01]  /*5cb0*/  LOP3.LUT R14, R15, R16, RZ, 0x3c, !PT ;  /* 0x000000100f0e7212 */ /* 0x000fe200078e3cff */
[--C-:B------:R-:W-:Y:S01]  /*5cc0*/  IMAD.MOV.U32 R15, RZ, RZ, R17.reuse ;  /* 0x000000ffff0f7224 */ /* 0x100fe200078e0011 */
[----:B------:R-:W-:Y:S01]  /*5cd0*/  LOP3.LUT R170, R170, R171, RZ, 0x3c, !PT ;  /* 0x000000abaaaa7212 */ /* 0x000fe200078e3cff */
[----:B------:R-:W-:Y:S01]  /*5ce0*/  IMAD.X R171, RZ, RZ, R17, P0 ;  /* 0x000000ffffab7224 */ /* 0x000fe200000e0611 */
[----:B------:R-:W-:Y:S01]  /*5cf0*/  MOV R155, R154 ;  /* 0x0000009a009b7202 */ /* 0x000fe20000000f00 */
[----:B------:R-:W-:Y:S01]  /*5d00*/  VIADD R154, R200, UR34 ;  /* 0x00000022c89a7c36 */ /* 0x000fe20008000000 */
[----:B------:R-:W-:Y:S01]  /*5d10*/  MOV R158, R158 ;  /* 0x0000009e009e7202 */ /* 0x000fe20000000f00 */
[----:B------:R-:W-:Y:S01]  /*5d20*/  FMUL.FTZ R25, R25, R4 ;  /* 0x0000000419197220 */ /* 0x000fe20000410000 */
[----:B------:R-:W-:Y:S01]  /*5d30*/  MOV R14, R14 ;  /* 0x0000000e000e7202 */ /* 0x000fe20000000f00 */
        /* <DEDUP_REMOVED lines=15> */
[----:B------:R-:W-:Y:S01]  /*5e30*/  MOV R40, UR27 ;  /* 0x0000001b00287c02 */ /* 0x000fe20008000f00 */
        /* <DEDUP_REMOVED lines=55> */
[-C--:B----4-:R-:W-:Y:S01]  /*61b0*/  FMUL.FTZ R43, R43, R6.reuse ;  /* 0x000000062b2b7220 */ /* 0x090fe20000410000 */
[----:B------:R-:W-:Y:S01]  /*61c0*/  FMUL.FTZ R42, R42, R6 ;  /* 0x000000062a2a7220 */ /* 0x000fe20000410000 */
[----:B------:R-:W-:-:S02]  /*61d0*/  IMAD.U32 R5, RZ, RZ, UR5 ;  /* 0x00000005ff057e24 */ /* 0x000fc4000f8e00ff */
        /* <DEDUP_REMOVED lines=8> */
[----:B--2---:R-:W-:Y:S01]  /*6260*/  @P3 FMUL.FTZ R26, R169, 0.69314718246459960938 ;  /* 0x3f317218a91a3820 */ /* 0x004fe20000410000 */
        /* <DEDUP_REMOVED lines=21> */
[----:B-1----:R-:W-:Y:S01]  /*63c0*/  LOP3.LUT R174, R175, 0x380, RZ, 0xc0, !PT ;  /* 0x00000380afae7812 */ /* 0x002fe200078ec0ff */
        /* <DEDUP_REMOVED lines=50> */
[----:B---3--:R-:W-:Y:S01]  /*66f0*/  @P2 FMUL.FTZ R30, R167, 0.69314718246459960938 ;  /* 0x3f317218a71e2820 */ /* 0x008fe20000410000 */
        /* <DEDUP_REMOVED lines=142> */
.L_x_145:
[----:B------:R-:W-:Y:S05]  /*6fe0*/  BSYNC B0 ;  /* 0x0000000000007941 */ /* 0x000fea0003800000 */
.L_x_144:
        /* <DEDUP_REMOVED lines=10> */
.L_x_121:
[----:B------:R-:W-:-:S08]  /*7090*/  NOP ;  /* 0x0000000000007918 */ /* 0x000fd00000000000 */
[----:B------:R-:W1:-:S00]  /*70a0*/  USETMAXREG.DEALLOC.CTAPOOL 0x18 ;  /* 0x00000018000079c8 */ /* 0x000e4000080e0500 */
[----:B-1----:R-:W-:-:S06]  /*70b0*/  LOP3.LUT R0, R0, 0x3, RZ, 0xc0, !PT ;  /* 0x0000000300007812 */ /* 0x002fcc00078ec0ff */
[----:B------:R-:W1:Y:S02]  /*70c0*/  SHFL.IDX PT, R0, R0, RZ, 0x1f ;  /* 0x00001fff00007589 */ /* 0x000e6400000e0000 */
[----:B-1----:R-:W-:-:S13]  /*70d0*/  ISETP.NE.AND P0, PT, R0, RZ, PT ;  /* 0x000000ff0000720c */ /* 0x002fda0003f05270 */
[----:B------:R-:W-:Y:S05]  /*70e0*/  @P0 EXIT ;  /* 0x000000000000094d */ /* 0x000fea0003800000 */
[----:B------:R-:W1:Y:S01]  /*70f0*/  S2UR UR4, SR_CTAID.X ;  /* 0x00000000000479c3 */ /* 0x000e620000002500 */
[----:B------:R-:W-:Y:S01]  /*7100*/  MOV R16, RZ ;  /* 0x000000ff00107202 */ /* 0x000fe20000000f00 */
[----:B------:R-:W-:Y:S02]  /*7110*/  IMAD.MOV.U32 R2, RZ, RZ, 0x1 ;  /* 0x00000001ff027424 */ /* 0x000fe400078e00ff */
[----:B------:R-:W-:-:S04]  /*7120*/  IMAD.MOV.U32 R17, RZ, RZ, 0x1 ;  /* 0x00000001ff117424 */ /* 0x000fc800078e00ff */
        /* <DEDUP_REMOVED lines=10> */
.L_x_191:
        /* <DEDUP_REMOVED lines=14> */
[----:B--2---:R-:W-:-:S04]  /*72b0*/  @P0 IMAD.HI.U32 R0, R2, R0, RZ ;  /* 0x0000000002000227 */ /* 0x004fc800078e00ff */
[----:B------:R-:W-:Y:S01]  /*72c0*/  IMAD.MOV.U32 R4, RZ, RZ, R2 ;  /* 0x000000ffff047224 */ /* 0x000fe200078e0002 */
        /* <DEDUP_REMOVED lines=8> */
[----:B------:R2:W-:Y:S01]  /*7350*/  STL [R1+0x14], R7 ;  /* 0x0000140701007387 */ /* 0x0005e20000100800 */
[----:B------:R-:W-:Y:S01]  /*7360*/  IADD3 R0, R7, 0x5f, RZ ;  /* 0x0000005f07007810 */ /* 0x000fe20007ffe0ff */
[----:B----4-:R-:W-:Y:S02]  /*7370*/  @P1 IMAD.HI.U32 R2, R4, R2, RZ ;  /* 0x0000000204021227 */ /* 0x010fe400078e00ff */
[----:B------:R2:W-:Y:S03]  /*7380*/  STL [R1], R6 ;  /* 0x0000000601007387 */ /* 0x0005e60000100800 */
        /* <DEDUP_REMOVED lines=26> */
.L_x_148:
        /* <DEDUP_REMOVED lines=20> */
.L_x_150:
[----:B------:R-:W-:Y:S01]  /*7670*/  MOV R2, 0x0 ;  /* 0x0000000000027802 */ /* 0x000fe20000000f00 */
[----:B------:R-:W-:Y:S01]  /*7680*/  ULDC.64 UR6, c[0x4][0x90] ;  /* 0x0100240000067ab9 */ /* 0x000fe20000000a00 */
[----:B------:R-:W-:Y:S01]  /*7690*/  ULDC.64 UR8, c[0x4][0x98] ;  /* 0x0100260000087ab9 */ /* 0x000fe20000000a00 */
[----:B------:R-:W-:Y:S01]  /*76a0*/  ULDC.64 UR4, c[0x4][0x18] ;  /* 0x0100060000047ab9 */ /* 0x000fe20000000a00 */
[----:B------:R-:W-:Y:S01]  /*76b0*/  IMAD.U32 R4, RZ, RZ, UR6 ;  /* 0x00000006ff047e24 */ /* 0x000fe2000f8e00ff */
        /* <DEDUP_REMOVED lines=11> */
.L_x_149:
[----:B------:R-:W2:Y:S01]  /*7770*/  LDL.LU R5, [R1+0x4] ;  /* 0x0000040001057983 */ /* 0x000ea20000300800 */
[----:B------:R-:W1:Y:S01]  /*7780*/  LDC R0, c[0x0][0x428] ;  /* 0x00010a00ff007b82 */ /* 0x000e620000000800 */
[----:B------:R-:W-:Y:S02]  /*7790*/  ULDC.64 UR4, c[0x0][0xaf0] ;  /* 0x0002bc0000047ab9 */ /* 0x000fe40000000a00 */
[----:B------:R-:W3:Y:S01]  /*77a0*/  LDL R4, [R1+0xc] ;  /* 0x00000c0001047983 */ /* 0x000ee20000100800 */
[----:B------:R-:W-:Y:S01]  /*77b0*/  ISETP.NE.U32.AND P0, PT, RZ, UR4, PT ;  /* 0x00000004ff007c0c */ /* 0x000fe2000bf05070 */
[----:B------:R-:W-:Y:S01]  /*77c0*/  ULDC UR4, c[0x0][0xea8] ;  /* 0x0003aa0000047ab9 */ /* 0x000fe20000000800 */
[----:B------:R-:W-:Y:S01]  /*77d0*/  MOV R6, R18 ;  /* 0x0000001200067202 */ /* 0x000fe20000000f00 */
[----:B------:R-:W4:Y:S01]  /*77e0*/  S2R R7, SR_TID.X ;  /* 0x0000000000077919 */ /* 0x000f220000002100 */
[----:B------:R-:W-:Y:S02]  /*77f0*/  ISETP.NE.AND.EX P0, PT, RZ, UR5, PT, P0 ;  /* 0x00000005ff007c0c */ /* 0x000fe4000bf05300 */
[----:B-1----:R-:W-:Y:S01]  /*7800*/  ISETP.NE.AND P1, PT, R0, 0x1, PT ;  /* 0x000000010000780c */ /* 0x002fe20003f25270 */
[----:B------:R-:W-:-:S12]  /*7810*/  IMAD.MOV.U32 R0, RZ, RZ, R19 ;  /* 0x000000ffff007224 */ /* 0x000fd800078e0013 */
[----:B------:R-:W1:Y:S01]  /*7820*/  @P1 LDC R2, c[0x0][0x42c] ;  /* 0x00010b00ff021b82 */ /* 0x000e620000000800 */
[----:B----4-:R-:W-:-:S07]  /*7830*/  LOP3.LUT R7, R7, 0x1f, RZ, 0xc0, !PT ;  /* 0x0000001f07077812 */ /* 0x010fce00078ec0ff */
[----:B------:R-:W4:Y:S01]  /*7840*/  @P1 LDC R3, c[0x0][0x430] ;  /* 0x00010c00ff031b82 */ /* 0x000f220000000800 */
[----:B-1----:R-:W-:-:S05]  /*7850*/  @P1 IMAD.HI.U32 R2, R19, R2, RZ ;  /* 0x0000000213021227 */ /* 0x002fca00078e00ff */
[----:B----4-:R-:W-:Y:S02]  /*7860*/  @P1 SHF.R.U32.HI R0, RZ, R3, R2 ;  /* 0x00000003ff001219 */ /* 0x010fe40000011602 */
[----:B------:R-:W1:Y:S01]  /*7870*/  @P0 LDC.64 R2, c[0x0][0xaf0] ;  /* 0x0002bc00ff020b82 */ /* 0x000e620000000a00 */
[----:B------:R-:W-:-:S04]  /*7880*/  ISETP.NE.AND P1, PT, R7, RZ, PT ;  /* 0x000000ff0700720c */ /* 0x000fc80003f25270 */
[----:B------:R-:W-:-:S09]  /*7890*/  PLOP3.LUT P2, PT, P1, PT, PT, 0x8, 0x0 ;  /* 0x000000000000781c */ /* 0x000fd20000f4e170 */
[----:B------:R-:W-:-:S05]  /*78a0*/  VOTEU.ALL UP1, P1 ;  /* 0x00000000003f7886 */ /* 0x000fca0000820000 */
[----:B------:R-:W-:Y:S01]  /*78b0*/  @!UP1 UIADD3 UR8, UP0, UR50, 0x270, URZ ;  /* 0x0000027032089890 */ /* 0x000fe2000ff1e03f */
[----:B-1----:R-:W-:-:S03]  /*78c0*/  @P0 IMAD.WIDE R2, R18, 0x4, R2 ;  /* 0x0000000412020825 */ /* 0x002fc600078e0202 */
[----:B------:R-:W-:Y:S02]  /*78d0*/  @!UP1 UIADD3.X UR9, URZ, UR51, URZ, UP0, !UPT ;  /* 0x000000333f099290 */ /* 0x000fe400087fe43f */
[----:B------:R1:W5:Y:S01]  /*78e0*/  @P0 LDG.E R6, desc[UR48][R2.64] ;  /* 0x0000003002060981 */ /* 0x000362000c1e1900 */
[----:B------:R-:W-:Y:S01]  /*78f0*/  PLOP3.LUT P0, PT, PT, PT, PT, 0x80, 0x0 ;  /* 0x000000000000781c */ /* 0x000fe20003f0f070 */
[----:B------:R-:W-:Y:S01]  /*7900*/  VOTEU.ALL UP0, P1 ;  /* 0x00000000003f7886 */ /* 0x000fe20000800000 */
[----:B--2---:R-:W-:-:S04]  /*7910*/  IMAD.MOV R8, RZ, RZ, -R5 ;  /* 0x000000ffff087224 */ /* 0x004fc800078e0a05 */
[----:B---3--:R-:W-:-:S04]  /*7920*/  IMAD R8, R8, UR4, R4 ;  /* 0x0000000408087c24 */ /* 0x008fc8000f8e0204 */
[----:B-1----:R-:W-:-:S07]  /*7930*/  IMAD.SHL.U32 R8, R8, 0x80, RZ ;  /* 0x0000008008087824 */ /* 0x002fce00078e00ff */
.L_x_151:
[----:B------:R-:W-:Y:S02]  /*7940*/  PLOP3.LUT P0, PT, P0, P2, PT, 0xa2, 0x0 ;  /* 0x000000000000781c */ /* 0x000fe40000705472 */
[----:B------:R-:W-:Y:S01]  /*7950*/  @P2 R2UR P0, UR7, R18 ;  /* 0x00000000120722ca */ /* 0x000fe20000000000 */
[----:B------:R-:W-:-:S07]  /*7960*/  UMOV UR4, URZ ;  /* 0x0000003f00047c82 */ /* 0x000fce0008000000 */
[----:B------:R-:W-:Y:S02]  /*7970*/  PLOP3.LUT P0, PT, P0, P2, PT, 0xa2, 0x0 ;  /* 0x000000000000781c */ /* 0x000fe40000705472 */
[----:B------:R-:W-:-:S08]  /*7980*/  @P2 R2UR.OR P0, UR6, R19 ;  /* 0x00000000130622ca */ /* 0x000fd00000100000 */
[----:B------:R-:W-:Y:S02]  /*7990*/  PLOP3.LUT P0, PT, P0, P2, PT, 0xa2, 0x0 ;  /* 0x000000000000781c */ /* 0x000fe40000705472 */
[----:B------:R-:W-:-:S08]  /*79a0*/  @P2 R2UR.OR P0, UR5, R8 ;  /* 0x00000000080522ca */ /* 0x000fd00000100000 */
[----:B------:R-:W-:Y:S02]  /*79b0*/  @P2 PLOP3.LUT P2, PT, P0, PT, PT, 0x80, 0x0 ;  /* 0x000000000000281c */ /* 0x000fe4000074f070 */
[----:B------:R-:W-:-:S03]  /*79c0*/  PLOP3.LUT P0, PT, PT, PT, PT, 0x80, 0x0 ;  /* 0x000000000000781c */ /* 0x000fc60003f0f070 */
        /* <DEDUP_REMOVED lines=8> */
.L_x_208:
[----:B------:R-:W2:Y:S01]  /*7a50*/  LDL R5, [R1+0x8] ;  /* 0x0000080001057983 */ /* 0x000ea20000100800 */
[----:B------:R-:W-:Y:S01]  /*7a60*/  UMOV UR4, 0xffffffff ;  /* 0xffffffff00047882 */ /* 0x000fe20000000000 */
[----:B------:R-:W-:Y:S01]  /*7a70*/  SHF.R.S32.HI R7, RZ, 0x1f, R6 ;  /* 0x0000001fff077819 */ /* 0x000fe20000011406 */
[----:B--2---:R-:W-:Y:S01]  /*7a80*/  VIADD R9, R5, 0xffffffff ;  /* 0xffffffff05097836 */ /* 0x004fe20000000000 */
[----:B------:R-:W-:Y:S06]  /*7a90*/  BRA.DIV UR4, `(.L_x_153) ;  /* 0x0000002604f47947 */ /* 0x000fec000b800000 */
[----:B------:R-:W-:-:S13]  /*7aa0*/  ELECT P6, URZ, PT ;  /* 0x00000000003f782f */ /* 0x000fda00038c0000 */
.L_x_211:
        /* <DEDUP_REMOVED lines=11> */
[----:B------:R-:W-:-:S04]  /*7b60*/  IMAD R10, R7, UR4, RZ ;  /* 0x00000004070a7c24 */ /* 0x000fc8000f8e02ff */
[----:B------:R-:W-:Y:S02]  /*7b70*/  IMAD.MOV R5, RZ, RZ, -R4 ;  /* 0x000000ffff057224 */ /* 0x000fe400078e0a04 */
[----:B------:R-:W-:Y:S02]  /*7b80*/  IMAD R10, R6, UR5, R10 ;  /* 0x00000005060a7c24 */ /* 0x000fe4000f8e020a */
        /* <DEDUP_REMOVED lines=8> */
.L_x_155:
[----:B--2---:R-:W2:Y:S01]  /*7c10*/  S2R R10, SR_CgaCtaId ;  /* 0x00000000000a7919 */ /* 0x004ea20000008800 */
[----:B------:R-:W-:-:S04]  /*7c20*/  MOV R5, 0x400 ;  /* 0x0000040000057802 */ /* 0x000fc80000000f00 */
[----:B--2---:R-:W-:Y:S02]  /*7c30*/  LEA R5, R10, R5, 0x18 ;  /* 0x000000050a057211 */ /* 0x004fe400078ec0ff */
[----:B------:R-:W-:Y:S02]  /*7c40*/  SHF.L.U32 R10, R17, 0x1f, RZ ;  /* 0x0000001f110a7819 */ /* 0x000fe400000006ff */
[----:B------:R-:W-:-:S04]  /*7c50*/  LEA R5, R16, R5, 0x3 ;  /* 0x0000000510057211 */ /* 0x000fc800078e18ff */
[----:B------:R-:W2:Y:S02]  /*7c60*/  SYNCS.PHASECHK.TRANS64.TRYWAIT P1, [R5+URZ+0x32440], R10 ;  /* 0x0324400a050075a7 */ /* 0x000ea4000802017f */
[----:B--2---:R-:W-:Y:S05]  /*7c70*/  @!P1 BRA `(.L_x_156) ;  /* 0x00000024009c9947 */ /* 0x004fea0003800000 */
.L_x_212:
        /* <DEDUP_REMOVED lines=11> */
.L_x_157:
        /* <DEDUP_REMOVED lines=20> */
.L_x_154:
[----:B------:R-:W2:Y:S01]  /*7e70*/  S2R R11, SR_CgaCtaId ;  /* 0x00000000000b7919 */ /* 0x000ea20000008800 */
[----:B------:R-:W-:Y:S05]  /*7e80*/  WARPSYNC.ALL ;  /* 0x0000000000007948 */ /* 0x000fea0003800000 */
[----:B------:R-:W-:Y:S01]  /*7e90*/  BAR.SYNC.DEFER_BLOCKING 0x8, 0x120 ;  /* 0x0204800000007b1d */ /* 0x000fe20000010000 */
[----:B------:R-:W-:Y:S02]  /*7ea0*/  ELECT P1, URZ, PT ;  /* 0x00000000003f782f */ /* 0x000fe40003820000 */
[----:B------:R-:W-:-:S03]  /*7eb0*/  MOV R10, 0x400 ;  /* 0x00000400000a7802 */ /* 0x000fc60000000f00 */
[----:B------:R-:W-:Y:S01]  /*7ec0*/  BSSY B0, `(.L_x_158) ;  /* 0x0000032000007945 */ /* 0x000fe20003800000 */
[----:B--2---:R-:W-:-:S07]  /*7ed0*/  LEA R10, R11, R10, 0x18 ;  /* 0x0000000a0b0a7211 */ /* 0x004fce00078ec0ff */
[----:B------:R-:W-:Y:S05]  /*7ee0*/  @!P1 BRA `(.L_x_159) ;  /* 0x0000000000bc9947 */ /* 0x000fea0003800000 */
[----:B------:R-:W-:Y:S01]  /*7ef0*/  R2UR UR16, R10 ;  /* 0x000000000a1072ca */ /* 0x000fe200000e0000 */
[----:B------:R-:W-:Y:S01]  /*7f00*/  UIADD3 UR4, UP0, UR50, 0x270, URZ ;  /* 0x0000027032047890 */ /* 0x000fe2000ff1e03f */
[----:B------:R-:W-:Y:S01]  /*7f10*/  R2UR UR11, R8 ;  /* 0x00000000080b72ca */ /* 0x000fe200000e0000 */
[----:B------:R-:W-:Y:S01]  /*7f20*/  IMAD.MOV.U32 R5, RZ, RZ, 0x4000 ;  /* 0x00004000ff057424 */ /* 0x000fe200078e00ff */
[----:B------:R-:W-:Y:S01]  /*7f30*/  R2UR UR12, R19 ;  /* 0x00000000130c72ca */ /* 0x000fe200000e0000 */
[----:B------:R-:W-:Y:S01]  /*7f40*/  UIADD3.X UR5, URZ, UR51, URZ, UP0, !UPT ;  /* 0x000000333f057290 */ /* 0x000fe200087fe43f */
[----:B------:R-:W-:Y:S01]  /*7f50*/  R2UR UR13, R18 ;  /* 0x00000000120d72ca */ /* 0x000fe200000e0000 */
[----:B------:R-:W-:Y:S01]  /*7f60*/  UIADD3 UR6, UP0, UR50, 0x770, URZ ;  /* 0x0000077032067890 */ /* 0x000fe2000ff1e03f */
[----:B------:R2:W-:Y:S01]  /*7f70*/  SYNCS.ARRIVE.TRANS64 RZ, [R10+URZ+0x32400], R5 ;  /* 0x032400050aff79a7 */ /* 0x0005e2000800003f */
[----:B------:R-:W-:Y:S01]  /*7f80*/  UMOV UR14, 0x0 ;  /* 0x00000000000e7882 */ /* 0x000fe20000000000 */
[----:B------:R-:W-:Y:S01]  /*7f90*/  UMOV UR15, 0x12f00000 ;  /* 0x12f00000000f7882 */ /* 0x000fe20000000000 */
[----:B------:R-:W-:-:S02]  /*7fa0*/  UIADD3.X UR7, URZ, UR51, URZ, UP0, !UPT ;  /* 0x000000333f077290 */ /* 0x000fc400087fe43f */
[----:B------:R-:W-:Y:S02]  /*7fb0*/  UIADD3 UR8, UR16, 0x18400, URZ ;  /* 0x0001840010087890 */ /* 0x000fe4000fffe03f */
[----:B------:R-:W-:Y:S02]  /*7fc0*/  UIADD3 UR9, UR16, 0x32400, URZ ;  /* 0x0003240010097890 */ /* 0x000fe4000fffe03f */
[----:B------:R-:W-:Y:S01]  /*7fd0*/  UIADD3 UR40, UR16, 0x22400, URZ ;  /* 0x0002240010287890 */ /* 0x000fe2000fffe03f */
[----:B--2---:R-:W-:Y:S01]  /*7fe0*/  IMAD.MOV.U32 R5, RZ, RZ, 0x10000 ;  /* 0x00010000ff057424 */ /* 0x004fe200078e00ff */
[----:B------:R-:W-:Y:S02]  /*7ff0*/  UIADD3 UR41, UR16, 0x32410, URZ ;  /* 0x0003241010297890 */ /* 0x000fe4000fffe03f */
[----:B------:R-:W-:Y:S02]  /*8000*/  UIADD3 UR32, UR16, 0x26400, URZ ;  /* 0x0002640010207890 */ /* 0x000fe4000fffe03f */
[----:B------:R-:W-:-:S02]  /*8010*/  UIADD3 UR24, UR16, 0x2a400, URZ ;  /* 0x0002a40010187890 */ /* 0x000fc4000fffe03f */
[----:B------:R-:W-:Y:S01]  /*8020*/  UIADD3 UR16, UR16, 0x2e400, URZ ;  /* 0x0002e40010107890 */ /* 0x000fe2000fffe03f */
[----:B------:R-:W-:Y:S01]  /*8030*/  UMOV UR10, URZ ;  /* 0x0000003f000a7c82 */ /* 0x000fe20008000000 */
[----:B------:R-:W-:Y:S01]  /*8040*/  UMOV UR43, UR11 ;  /* 0x0000000b002b7c82 */ /* 0x000fe20008000000 */
[----:B------:R2:W-:Y:S01]  /*8050*/  UTMALDG.4D [UR8], [UR4], desc[UR14] ;  /* 0x00000e08040075b4 */ /* 0x0005e20008019000 */
[----:B------:R-:W-:Y:S01]  /*8060*/  UMOV UR44, UR12 ;  /* 0x0000000c002c7c82 */ /* 0x000fe20008000000 */
[----:B------:R-:W-:Y:S01]  /*8070*/  UMOV UR45, UR13 ;  /* 0x0000000d002d7c82 */ /* 0x000fe20008000000 */
[----:B------:R-:W-:Y:S01]  /*8080*/  UMOV UR42, UR10 ;  /* 0x0000000a002a7c82 */ /* 0x000fe20008000000 */
[----:B------:R2:W-:Y:S01]  /*8090*/  SYNCS.ARRIVE.TRANS64 RZ, [R10+URZ+0x32410], R5 ;  /* 0x032410050aff79a7 */ /* 0x0005e2000800003f */
[----:B------:R-:W-:Y:S01]  /*80a0*/  UMOV UR34, 0x40 ;  /* 0x0000004000227882 */ /* 0x000fe20000000000 */
[----:B------:R-:W-:Y:S01]  /*80b0*/  UMOV UR35, UR11 ;  /* 0x0000000b00237c82 */ /* 0x000fe20008000000 */
[----:B------:R-:W-:Y:S01]  /*80c0*/  UMOV UR36, UR12 ;  /* 0x0000000c00247c82 */ /* 0x000fe20008000000 */
[----:B------:R-:W-:Y:S01]  /*80d0*/  UMOV UR37, UR13 ;  /* 0x0000000d00257c82 */ /* 0x000fe20008000000 */
[----:B------:R-:W-:Y:S01]  /*80e0*/  UMOV UR33, UR41 ;  /* 0x0000002900217c82 */ /* 0x000fe20008000000 */
[----:B------:R-:W-:Y:S01]  /*80f0*/  UMOV UR26, 0x80 ;  /* 0x00000080001a7882 */ /* 0x000fe20000000000 */
[----:B------:R-:W-:Y:S01]  /*8100*/  UMOV UR27, UR11 ;  /* 0x0000000b001b7c82 */ /* 0x000fe20008000000 */
[----:B------:R2:W-:Y:S01]  /*8110*/  UTMALDG.4D [UR40], [UR6], desc[UR14] ;  /* 0x00000e28060075b4 */ /* 0x0005e20008019000 */
[----:B------:R-:W-:Y:S01]  /*8120*/  UMOV UR28, UR12 ;  /* 0x0000000c001c7c82 */ /* 0x000fe20008000000 */
[----:B------:R-:W-:Y:S01]  /*8130*/  UMOV UR29, UR13 ;  /* 0x0000000d001d7c82 */ /* 0x000fe20008000000 */
[----:B------:R-:W-:Y:S01]  /*8140*/  UMOV UR25, UR41 ;  /* 0x0000002900197c82 */ /* 0x000fe20008000000 */
[----:B------:R-:W-:Y:S01]  /*8150*/  UMOV UR18, 0xc0 ;  /* 0x000000c000127882 */ /* 0x000fe20000000000 */
[----:B------:R-:W-:Y:S01]  /*8160*/  UMOV UR19, UR11 ;  /* 0x0000000b00137c82 */ /* 0x000fe20008000000 */
[----:B------:R-:W-:Y:S01]  /*8170*/  UMOV UR20, UR12 ;  /* 0x0000000c00147c82 */ /* 0x000fe20008000000 */
[----:B------:R-:W-:Y:S01]  /*8180*/  UMOV UR21, UR13 ;  /* 0x0000000d00157c82 */ /* 0x000fe20008000000 */
[----:B------:R2:W-:Y:S01]  /*8190*/  UTMALDG.4D [UR32], [UR6], desc[UR14] ;  /* 0x00000e20060075b4 */ /* 0x0005e20008019000 */
[----:B------:R-:W-:Y:S01]  /*81a0*/  UMOV UR17, UR41 ;  /* 0x0000002900117c82 */ /* 0x000fe20008000000 */
[----:B------:R2:W-:Y:S01]  /*81b0*/  UTMALDG.4D [UR24], [UR6], desc[UR14] ;  /* 0x00000e18060075b4 */ /* 0x0005e20008019000 */
[----:B------:R2:W-:Y:S02]  /*81c0*/  UTMALDG.4D [UR16], [UR6], desc[UR14] ;  /* 0x00000e10060075b4 */ /* 0x0005e40008019000 */
[----:B--2---:R-:W-:Y:S01]  /*81d0*/  NOP ;  /* 0x0000000000007918 */ /* 0x004fe20000000000 */
.L_x_159:
[----:B------:R-:W-:Y:S05]  /*81e0*/  BSYNC B0 ;  /* 0x0000000000007941 */ /* 0x000fea0003800000 */
.L_x_158:
[----:B------:R-:W2:Y:S01]  /*81f0*/  LDL R5, [R1+0x18] ;  /* 0x0000180001057983 */ /* 0x000ea20000100800 */
[----:B------:R-:W-:Y:S01]  /*8200*/  ULDC.64 UR38, c[0x0][0x408] ;  /* 0x0001020000267ab9 */ /* 0x000fe20000000a00 */
[----:B------:R-:W-:Y:S01]  /*8210*/  BSSY B0, `(.L_x_160) ;  /* 0x0000005000007945 */ /* 0x000fe20003800000 */
[----:B--2---:R-:W-:-:S04]  /*8220*/  LOP3.LUT R5, R5, 0x1, RZ, 0xc, !PT ;  /* 0x0000000105057812 */ /* 0x004fc800078e0cff */
[----:B------:R-:W-:-:S04]  /*8230*/  SHF.L.U32 R5, R5, 0x1f, RZ ;  /* 0x0000001f05057819 */ /* 0x000fc800000006ff */
[----:B------:R-:W2:Y:S02]  /*8240*/  SYNCS.PHASECHK.TRANS64.TRYWAIT P1, [R10+URZ+0x32420], R5 ;  /* 0x032420050a0075a7 */ /* 0x000ea4000802017f */
[----:B--2---:R-:W-:Y:S05]  /*8250*/  @!P1 BRA `(.L_x_161) ;  /* 0x0000002000389947 */ /* 0x004fea0003800000 */
.L_x_213:
[----:B------:R-:W-:Y:S05]  /*8260*/  BSYNC B0 ;  /* 0x0000000000007941 */ /* 0x000fea0003800000 */
.L_x_160:
        /* <DEDUP_REMOVED lines=12> */
.L_x_214:
        /* <DEDUP_REMOVED lines=8> */
.L_x_165:
        /* <DEDUP_REMOVED lines=19> */
[----:B------:R-:W-:Y:S01]  /*84e0*/  UIADD3 UR14, UR14, 0x9400, URZ ;  /* 0x000094000e0e7890 */ /* 0x000fe2000fffe03f */
[----:B---3--:R-:W-:-:S13]  /*84f0*/  R2UR UR11, R10 ;  /* 0x000000000a0b72ca */ /* 0x008fda00000e0000 */
[----:B------:R-:W-:-:S09]  /*8500*/  UIMAD UR11, UR11, 0x60, URZ ;  /* 0x000000600b0b78a4 */ /* 0x000fd2000f8e023f */
        /* <DEDUP_REMOVED lines=13> */
.L_x_163:
[----:B------:R-:W-:Y:S05]  /*85e0*/  BSYNC B0 ;  /* 0x0000000000007941 */ /* 0x000fea0003800000 */
.L_x_162:
        /* <DEDUP_REMOVED lines=9> */
[----:B------:R-:W-:Y:S01]  /*8680*/  MOV R5, 0x1 ;  /* 0x0000000100057802 */ /* 0x000fe20000000f00 */
[----:B--2---:R-:W-:Y:S02]  /*8690*/  IMAD.MOV R10, RZ, RZ, -R11 ;  /* 0x000000ffff0a7224 */ /* 0x004fe400078e0a0b */
        /* <DEDUP_REMOVED lines=26> */
.L_x_170:
        /* <DEDUP_REMOVED lines=10> */
.L_x_215:
[----:B------:R-:W-:Y:S05]  /*88e0*/  @P1 BRA `(.L_x_172) ;  /* 0x00000000001c1947 */ /* 0x000fea0003800000 */
[----:B------:R-:W3:Y:S01]  /*88f0*/  S2R R11, SR_TID.X ;  /* 0x00000000000b7919 */ /* 0x000ee20000002100 */
[----:B------:R-:W-:-:S04]  /*8900*/  IMAD.MOV.U32 R5, RZ, RZ, 0x3000 ;  /* 0x00003000ff057424 */ /* 0x000fc800078e00ff */
[----:B------:R4:W-:Y:S01]  /*8910*/  SYNCS.ARRIVE.TRANS64 RZ, [R2+URZ+0x32430], R5 ;  /* 0x0324300502ff79a7 */ /* 0x0009e2000800003f */
[----:B---3--:R-:W-:-:S04]  /*8920*/  LOP3.LUT R11, R11, 0x1f, RZ, 0xc0, !PT ;  /* 0x0000001f0b0b7812 */ /* 0x008fc800078ec0ff */
[----:B------:R-:W-:-:S13]  /*8930*/  ISETP.NE.AND P2, PT, R11, RZ, PT ;  /* 0x000000ff0b00720c */ /* 0x000fda0003f45270 */
[----:B----4-:R-:W-:Y:S05]  /*8940*/  @!P2 BRA `(.L_x_172) ;  /* 0x000000000004a947 */ /* 0x010fea0003800000 */
[----:B------:R-:W-:Y:S01]  /*8950*/  BPT.TRAP 0x1 ;  /* 0x000000040000795c */ /* 0x000fe20000300000 */
.L_x_172:
        /* <DEDUP_REMOVED lines=20> */
.L_x_216:
[----:B------:R-:W-:Y:S05]  /*8aa0*/  @P1 BRA `(.L_x_174) ;  /* 0x00000000001c1947 */ /* 0x000fea0003800000 */
[----:B------:R-:W4:Y:S01]  /*8ab0*/  S2R R5, SR_TID.X ;  /* 0x0000000000057919 */ /* 0x000f220000002100 */
[----:B--23--:R-:W-:-:S04]  /*8ac0*/  MOV R3, 0xc000 ;  /* 0x0000c00000037802 */ /* 0x00cfc80000000f00 */
[----:B------:R2:W-:Y:S01]  /*8ad0*/  SYNCS.ARRIVE.TRANS64 RZ, [R2+URZ+0x32450], R3 ;  /* 0x0324500302ff79a7 */ /* 0x0005e2000800003f */
[----:B----4-:R-:W-:-:S04]  /*8ae0*/  LOP3.LUT R5, R5, 0x1f, RZ, 0xc0, !PT ;  /* 0x0000001f05057812 */ /* 0x010fc800078ec0ff */
[----:B------:R-:W-:-:S13]  /*8af0*/  ISETP.NE.AND P1, PT, R5, RZ, PT ;  /* 0x000000ff0500720c */ /* 0x000fda0003f25270 */
[----:B--2---:R-:W-:Y:S05]  /*8b00*/  @!P1 BRA `(.L_x_174) ;  /* 0x0000000000049947 */ /* 0x004fea0003800000 */
[----:B------:R-:W-:Y:S01]  /*8b10*/  BPT.TRAP 0x1 ;  /* 0x000000040000795c */ /* 0x000fe20000300000 */
.L_x_174:
        /* <DEDUP_REMOVED lines=33> */
.L_x_169:
[----:B------:R-:W-:Y:S05]  /*8d30*/  BSYNC B0 ;  /* 0x0000000000007941 */ /* 0x000fea0003800000 */
.L_x_168:
[----:B------:R-:W2:Y:S01]  /*8d40*/  LDL.LU R3, [R1+0x8] ;  /* 0x0000080001037983 */ /* 0x000ea20000300800 */
[----:B------:R-:W-:-:S05]  /*8d50*/  VIADD R16, R16, 0x1 ;  /* 0x0000000110107836 */ /* 0x000fca0000000000 */
[----:B------:R-:W-:-:S04]  /*8d60*/  ISETP.NE.AND P1, PT, R16, 0x2, PT ;  /* 0x000000021000780c */ /* 0x000fc80003f25270 */
[----:B------:R-:W-:Y:S02]  /*8d70*/  SEL R2, RZ, 0x1, P1 ;  /* 0x00000001ff027807 */ /* 0x000fe40000800000 */
[----:B------:R-:W-:Y:S02]  /*8d80*/  SEL R16, R16, RZ, P1 ;  /* 0x000000ff10107207 */ /* 0x000fe40000800000 */
[----:B------:R-:W-:Y:S01]  /*8d90*/  LOP3.LUT R17, R17, R2, RZ, 0x3c, !PT ;  /* 0x0000000211117212 */ /* 0x000fe200078e3cff */
[----:B--2---:R-:W-:-:S07]  /*8da0*/  VIADD R8, R3, 0xfffffffd ;  /* 0xfffffffd03087836 */ /* 0x004fce0000000000 */
.L_x_167:
[----:B------:R-:W-:Y:S01]  /*8db0*/  IMAD.MOV R10, RZ, RZ, -R10 ;  /* 0x000000ffff0a7224 */ /* 0x000fe200078e0a0a */
[----:B------:R-:W-:Y:S04]  /*8dc0*/  BSSY B0, `(.L_x_166) ;  /* 0x00000da000007945 */ /* 0x000fe80003800000 */
[----:B------:R-:W-:-:S13]  /*8dd0*/  ISETP.NE.AND P1, PT, R9, R10, PT ;  /* 0x0000000a0900720c */ /* 0x000fda0003f25270 */
[----:B------:R-:W-:Y:S05]  /*8de0*/  @!P1 BRA `(.L_x_175) ;  /* 0x0000000c005c9947 */ /* 0x000fea0003800000 */
.L_x_190:
[----:B------:R-:W-:Y:S04]  /*8df0*/  BSSY B1, `(.L_x_176) ;  /* 0x0000064000017945 */ /* 0x000fe80003800000 */
[----:B------:R-:W-:Y:S05]  /*8e00*/  @!P6 BRA `(.L_x_177) ;  /* 0x000000040088e947 */ /* 0x000fea0003800000 */
[----:B-1----:R-:W-:Y:S01]  /*8e10*/  IMAD.MOV.U32 R9, RZ, RZ, R8 ;  /* 0x000000ffff097224 */ /* 0x002fe200078e0008 */
[----:B------:R-:W-:Y:S06]  /*8e20*/  @!P0 BRA `(.L_x_178) ;  /* 0x0000000000448947 */ /* 0x000fec0003800000 */
[----:B------:R-:W1:Y:S01]  /*8e30*/  LDC R10, c[0x0][0x41c] ;  /* 0x00010700ff0a7b82 */ /* 0x000e620000000800 */
        /* <DEDUP_REMOVED lines=11> */
[----:B------:R-:W-:Y:S02]  /*8ef0*/  IMAD.IADD R11, R11, 0x1, R3 ;  /* 0x000000010b0b7824 */ /* 0x000fe400078e0203 */
[----:B------:R-:W-:Y:S01]  /*8f00*/  IMAD R9, R10, R9, R8 ;  /* 0x000000090a097224 */ /* 0x000fe200078e0208 */
[----:B-1----:R-:W-:-:S04]  /*8f10*/  LEA R4, P1, R2, R4, 0x2 ;  /* 0x0000000402047211 */ /* 0x002fc800078210ff */
[----:B------:R-:W-:-:S05]  /*8f20*/  LEA.HI.X R5, R2, R5, R11, 0x2, P1 ;  /* 0x0000000502057211 */ /* 0x000fca00008f140b */
[----:B------:R1:W5:Y:S04]  /*8f30*/  LDG.E R4, desc[UR48][R4.64] ;  /* 0x0000003004047981 */ /* 0x000368000c1e1900 */
.L_x_178:
[----:B------:R-:W2:Y:S01]  /*8f40*/  S2R R3, SR_CgaCtaId ;  /* 0x0000000000037919 */ /* 0x000ea20000008800 */
[----:B------:R-:W-:Y:S01]  /*8f50*/  MOV R2, 0x400 ;  /* 0x0000040000027802 */ /* 0x000fe20000000f00 */
[----:B-1----:R-:W1:Y:S03]  /*8f60*/  S2R R5, SR_TID.X ;  /* 0x0000000000057919 */ /* 0x002e660000002100 */
[----:B--2---:R-:W-:-:S04]  /*8f70*/  LEA R2, R3, R2, 0x18 ;  /* 0x0000000203027211 */ /* 0x004fc800078ec0ff */
[----:B------:R-:W-:Y:S02]  /*8f80*/  LEA R3, R16, R2, 0x3 ;  /* 0x0000000210037211 */ /* 0x000fe400078e18ff */
[----:B------:R-:W-:Y:S02]  /*8f90*/  SHF.L.U32 R2, R17, 0x1f, RZ ;  /* 0x0000001f11027819 */ /* 0x000fe400000006ff */
[----:B-1----:R-:W-:Y:S02]  /*8fa0*/  LOP3.LUT R5, R5, 0x7f, RZ, 0xc0, !PT ;  /* 0x0000007f05057812 */ /* 0x002fe400078ec0ff */
[----:B------:R-:W1:Y:S02]  /*8fb0*/  SYNCS.PHASECHK.TRANS64.TRYWAIT P2, [R3+URZ+0x32440], R2 ;  /* 0x03244002030075a7 */ /* 0x000e64000804017f */
[----:B------:R-:W-:Y:S01]  /*8fc0*/  ISETP.NE.AND P1, PT, R5, RZ, PT ;  /* 0x000000ff0500720c */ /* 0x000fe20003f25270 */
[----:B-1----:R-:W-:-:S12]  /*8fd0*/  @!P2 BRA `(.L_x_179) ;  /* 0x000000140034a947 */ /* 0x002fd80003800000 */
.L_x_217:
        /* <DEDUP_REMOVED lines=8> */
.L_x_180:
        /* <DEDUP_REMOVED lines=20> */
.L_x_218:
        /* <DEDUP_REMOVED lines=8> */
.L_x_182:
        /* <DEDUP_REMOVED lines=33> */
.L_x_177:
[----:B------:R-:W-:Y:S05]  /*9430*/  BSYNC B1 ;  /* 0x0000000000017941 */ /* 0x000fea0003800000 */
.L_x_176:
        /* <DEDUP_REMOVED lines=21> */
[----:B------:R-:W-:-:S04]  /*9590*/  IMAD.WIDE.U32 R2, R6, UR38, R2 ;  /* 0x0000002606027c25 */ /* 0x000fc8000f8e0002 */
[----:B------:R-:W-:Y:S01]  /*95a0*/  IMAD.IADD R11, R11, 0x1, R3 ;  /* 0x000000010b0b7824 */ /* 0x000fe200078e0203 */
[----:B-1----:R-:W-:-:S04]  /*95b0*/  LEA R4, P1, R2, R4, 0x2 ;  /* 0x0000000402047211 */ /* 0x002fc800078210ff */
[----:B------:R-:W-:-:S05]  /*95c0*/  LEA.HI.X R5, R2, R5, R11, 0x2, P1 ;  /* 0x0000000502057211 */ /* 0x000fca00008f140b */
[----:B------:R1:W5:Y:S04]  /*95d0*/  LDG.E R4, desc[UR48][R4.64] ;  /* 0x0000003004047981 */ /* 0x000368000c1e1900 */
.L_x_185:
        /* <DEDUP_REMOVED lines=10> */
.L_x_219:
        /* <DEDUP_REMOVED lines=8> */
.L_x_187:
        /* <DEDUP_REMOVED lines=20> */
.L_x_220:
        /* <DEDUP_REMOVED lines=8> */
.L_x_189:
        /* <DEDUP_REMOVED lines=33> */
.L_x_184:
[----:B------:R-:W-:Y:S05]  /*9ad0*/  BSYNC B1 ;  /* 0x0000000000017941 */ /* 0x000fea0003800000 */
.L_x_183:
        /* <DEDUP_REMOVED lines=8> */
.L_x_175:
[----:B------:R-:W-:Y:S05]  /*9b60*/  BSYNC B0 ;  /* 0x0000000000007941 */ /* 0x000fea0003800000 */
.L_x_166:
        /* <DEDUP_REMOVED lines=10> */
.L_x_147:
[----:B------:R-:W2:Y:S01]  /*9c10*/  S2R R3, SR_CgaCtaId ;  /* 0x0000000000037919 */ /* 0x000ea20000008800 */
[----:B------:R-:W-:Y:S01]  /*9c20*/  MOV R0, 0x400 ;  /* 0x0000040000007802 */ /* 0x000fe20000000f00 */
[----:B------:R-:W-:Y:S03]  /*9c30*/  BSSY B0, `(.L_x_192) ;  /* 0x0000005000007945 */ /* 0x000fe60003800000 */
[----:B--2---:R-:W-:Y:S02]  /*9c40*/  LEA R0, R3, R0, 0x18 ;  /* 0x0000000003007211 */ /* 0x004fe400078ec0ff */
[----:B------:R-:W-:-:S04]  /*9c50*/  SHF.L.U32 R3, R2, 0x1f, RZ ;  /* 0x0000001f02037819 */ /* 0x000fc800000006ff */
[----:B------:R-:W2:Y:S02]  /*9c60*/  SYNCS.PHASECHK.TRANS64.TRYWAIT P0, [R0+URZ+0x32420], R3 ;  /* 0x03242003000075a7 */ /* 0x000ea4000800017f */
[----:B--2---:R-:W-:Y:S05]  /*9c70*/  @!P0 BRA `(.L_x_193) ;  /* 0x00000008005c8947 */ /* 0x004fea0003800000 */
.L_x_221:
[----:B------:R-:W-:Y:S05]  /*9c80*/  BSYNC B0 ;  /* 0x0000000000007941 */ /* 0x000fea0003800000 */
.L_x_192:
[----:B------:R-:W-:-:S03]  /*9c90*/  UMOV UR4, 0xffffffff ;  /* 0xffffffff00047882 */ /* 0x000fc60000000000 */
[----:B------:R-:W-:Y:S05]  /*9ca0*/  BRA.DIV UR4, `(.L_x_194) ;  /* 0x0000000a04647947 */ /* 0x000fea000b800000 */
[----:B------:R-:W3:Y:S02]  /*9cb0*/  S2R R2, SR_TID.X ;  /* 0x0000000000027919 */ /* 0x000ee40000002100 */
[----:B---3--:R-:W-:-:S04]  /*9cc0*/  SHF.R.U32.HI R2, RZ, 0x5, R2 ;  /* 0x00000005ff027819 */ /* 0x008fc80000011602 */
[----:B------:R-:W-:-:S05]  /*9cd0*/  LOP3.LUT R2, R2, 0x3, RZ, 0xc0, !PT ;  /* 0x0000000302027812 */ /* 0x000fca00078ec0ff */
[----:B------:R3:W4:Y:S02]  /*9ce0*/  SHFL.IDX PT, R14, R2, RZ, 0x1f ;  /* 0x00001fff020e7589 */ /* 0x00072400000e0000 */
.L_x_224:
[----:B----4-:R-:W-:Y:S01]  /*9cf0*/  ISETP.NE.AND P0, PT, R14, RZ, PT ;  /* 0x000000ff0e00720c */ /* 0x010fe20003f05270 */
[----:B------:R-:W-:-:S12]  /*9d00*/  BSSY B0, `(.L_x_195) ;  /* 0x0000024000007945 */ /* 0x000fd80003800000 */
[----:B------:R-:W-:Y:S05]  /*9d10*/  @P0 BRA `(.L_x_196) ;  /* 0x0000000000880947 */ /* 0x000fea0003800000 */
[----:B------:R-:W-:-:S03]  /*9d20*/  UMOV UR4, 0xffffffff ;  /* 0xffffffff00047882 */ /* 0x000fc60000000000 */
[----:B------:R-:W-:Y:S05]  /*9d30*/  BRA.DIV UR4, `(.L_x_197) ;  /* 0x0000000a04747947 */ /* 0x000fea000b800000 */
[----:B------:R-:W-:-:S13]  /*9d40*/  ELECT P6, URZ, PT ;  /* 0x00000000003f782f */ /* 0x000fda00038c0000 */
.L_x_227:
[----:B------:R-:W-:Y:S05]  /*9d50*/  @!P6 BRA `(.L_x_196) ;  /* 0x000000000078e947 */ /* 0x000fea0003800000 */
[----:B------:R-:W-:-:S06]  /*9d60*/  ULOP3.LUT UR4, UR46, 0x2, URZ, 0xfc, !UPT ;  /* 0x000000022e047892 */ /* 0x000fcc000f8efc3f */
[----:B---3--:R-:W-:-:S05]  /*9d70*/  IMAD.U32 R2, RZ, RZ, UR4 ;  /* 0x00000004ff027e24 */ /* 0x008fca000f8e00ff */
[----:B------:R-:W-:-:S13]  /*9d80*/  ISETP.NE.AND P2, PT, R2, 0x3, PT ;  /* 0x000000030200780c */ /* 0x000fda0003f45270 */
[----:B------:R-:W-:Y:S05]  /*9d90*/  @!P2 BRA `(.L_x_198) ;  /* 0x000000000004a947 */ /* 0x000fea0003800000 */
[----:B------:R-:W-:Y:S01]  /*9da0*/  BPT.TRAP 0x1 ;  /* 0x000000040000795c */ /* 0x000fe20000300000 */
.L_x_198:
[----:B--2---:R-:W-:Y:S01]  /*9db0*/  IADD3 R3, R0, 0x32440, RZ ;  /* 0x0003244000037810 */ /* 0x004fe20007ffe0ff */
[----:B------:R-:W-:Y:S01]  /*9dc0*/  VIADD R2, R16, 0x1 ;  /* 0x0000000110027836 */ /* 0x000fe20000000000 */
[----:B------:R-:W-:-:S03]  /*9dd0*/  SHF.L.U32 R5, R17, 0x1f, RZ ;  /* 0x0000001f11057819 */ /* 0x000fc600000006ff */
[----:B------:R-:W-:Y:S01]  /*9de0*/  IMAD R6, R16, 0x8, R3 ;  /* 0x0000000810067824 */ /* 0x000fe200078e0203 */
[----:B------:R-:W-:-:S03]  /*9df0*/  ISETP.NE.AND P1, PT, R2, 0x2, PT ;  /* 0x000000020200780c */ /* 0x000fc60003f25270 */
[----:B------:R-:W2:Y:S01]  /*9e00*/  SYNCS.PHASECHK.TRANS64.TRYWAIT P0, [R6+URZ], R5 ;  /* 0x00000005060075a7 */ /* 0x000ea2000800017f */
[----:B------:R-:W-:-:S04]  /*9e10*/  SEL R4, RZ, 0x1, P1 ;  /* 0x00000001ff047807 */ /* 0x000fc80000800000 */
[----:B------:R-:W-:Y:S02]  /*9e20*/  LOP3.LUT R17, R17, R4, RZ, 0x3c, !PT ;  /* 0x0000000411117212 */ /* 0x000fe400078e3cff */
[----:B------:R-:W-:Y:S02]  /*9e30*/  SEL R4, R2, RZ, P1 ;  /* 0x000000ff02047207 */ /* 0x000fe40000800000 */
[----:B------:R-:W-:-:S03]  /*9e40*/  SHF.L.U32 R2, R17, 0x1f, RZ ;  /* 0x0000001f11027819 */ /* 0x000fc600000006ff */
[----:B------:R-:W-:Y:S01]  /*9e50*/  IMAD R3, R4, 0x8, R3 ;  /* 0x0000000804037824 */ /* 0x000fe200078e0203 */
[----:B--2---:R-:W-:Y:S06]  /*9e60*/  @!P0 BRA `(.L_x_199) ;  /* 0x0000000800488947 */ /* 0x004fec0003800000 */
.L_x_228:
[----:B------:R-:W3:Y:S02]  /*9e70*/  SYNCS.PHASECHK.TRANS64.TRYWAIT P0, [R3+URZ], R2 ;  /* 0x00000002030075a7 */ /* 0x000ee4000800017f */
[----:B---3--:R-:W-:Y:S05]  /*9e80*/  @!P0 BRA `(.L_x_200) ;  /* 0x0000000800548947 */ /* 0x008fea0003800000 */
.L_x_229:
[----:B------:R-:W-:Y:S05]  /*9e90*/  @!P2 BRA `(.L_x_201) ;  /* 0x000000000004a947 */ /* 0x000fea0003800000 */
[----:B------:R-:W-:Y:S01]  /*9ea0*/  BPT.TRAP 0x1 ;  /* 0x000000040000795c */ /* 0x000fe20000300000 */
.L_x_201:
[----:B---3--:R-:W-:-:S04]  /*9eb0*/  VIADD R3, R0, 0x32460 ;  /* 0x0003246000037836 */ /* 0x008fc80000000000 */
[----:B------:R-:W-:-:S04]  /*9ec0*/  IMAD R16, R16, 0x8, R3 ;  /* 0x0000000810107824 */ /* 0x000fc800078e0203 */
[----:B------:R-:W3:Y:S02]  /*9ed0*/  SYNCS.PHASECHK.TRANS64.TRYWAIT P0, [R16+URZ], R5 ;  /* 0x00000005100075a7 */ /* 0x000ee4000800017f */
[----:B---3--:R-:W-:Y:S05]  /*9ee0*/  @!P0 BRA `(.L_x_202) ;  /* 0x0000000800508947 */ /* 0x008fea0003800000 */
.L_x_230:
[----:B------:R-:W-:-:S07]  /*9ef0*/  IMAD R3, R4, 0x8, R3 ;  /* 0x0000000804037824 */ /* 0x000fce00078e0203 */
.L_x_203:
[----:B----4-:R4:W1:Y:S02]  /*9f00*/  SYNCS.PHASECHK.TRANS64.TRYWAIT P0, [R3+URZ], R2 ;  /* 0x00000002030075a7 */ /* 0x010864000800017f */
[----:B-1----:R-:W-:Y:S05]  /*9f10*/  @!P0 NANOSLEEP.SYNCS 0x989680 ;  /* 0x009896800000895d */ /* 0x002fea0003900000 */
[----:B------:R-:W1:Y:S02]  /*9f20*/  @!P0 SYNCS.PHASECHK.TRANS64 P0, [R3+URZ], R2 ;  /* 0x00000002030085a7 */ /* 0x000e64000800007f */
[----:B-1----:R-:W-:Y:S05]  /*9f30*/  @!P0 BRA `(.L_x_203) ;  /* 0xfffffffc00f08947 */ /* 0x002fea000383ffff */
.L_x_196:
[----:B------:R-:W-:Y:S05]  /*9f40*/  BSYNC B0 ;  /* 0x0000000000007941 */ /* 0x000fea0003800000 */
.L_x_195:
[----:B------:R-:W-:Y:S05]  /*9f50*/  EXIT ;  /* 0x000000000000794d */ /* 0x000fea0003800000 */
.L_x_124:
[----:B-1----:R-:W-:-:S04]  /*9f60*/  IMAD.U32 R3, RZ, RZ, UR41 ;  /* 0x00000029ff037e24 */ /* 0x002fc8000f8e00ff */
[----:B------:R1:W2:Y:S03]  /*9f70*/  SYNCS.PHASECHK.TRANS64.TRYWAIT P0, [R3+URZ+0x32400], R0 ;  /* 0x03240000030075a7 */ /* 0x0002a6000800017f */
[----:B--2---:R-:W-:Y:S05]  /*9f80*/  @!P0 NANOSLEEP.SYNCS 0x989680 ;  /* 0x009896800000895d */ /* 0x004fea0003900000 */
[----:B------:R-:W2:Y:S02]  /*9f90*/  @!P0 SYNCS.PHASECHK.TRANS64 P0, [R3+URZ+0x32400], R0 ;  /* 0x03240000030085a7 */ /* 0x000ea4000800007f */
[----:B--2---:R-:W-:Y:S05]  /*9fa0*/  @!P0 BRA `(.L_x_124) ;  /* 0xfffffffc00ec8947 */ /* 0x004fea000383ffff */
[----:B------:R-:W-:Y:S05]  /*9fb0*/  BRA `(.L_x_204) ;  /* 0xffffff7000607947 */ /* 0x000fea000383ffff */
.L_x_128:
[----:B--2---:R-:W-:-:S04]  /*9fc0*/  MOV R4, UR26 ;  /* 0x0000001a00047c02 */ /* 0x004fc80008000f00 */
[----:B------:R2:W3:Y:S03]  /*9fd0*/  SYNCS.PHASECHK.TRANS64.TRYWAIT P1, [R4+URZ+0x32430], R3 ;  /* 0x03243003040075a7 */ /* 0x0004e6000802017f */
[----:B---3--:R-:W-:Y:S05]  /*9fe0*/  @!P1 NANOSLEEP.SYNCS 0x989680 ;  /* 0x009896800000995d */ /* 0x008fea0003900000 */
[----:B------:R-:W3:Y:S02]  /*9ff0*/  @!P1 SYNCS.PHASECHK.TRANS64 P1, [R4+URZ+0x32430], R3 ;  /* 0x03243003040095a7 */ /* 0x000ee4000802007f */
[----:B---3--:R-:W-:Y:S05]  /*a000*/  @!P1 BRA `(.L_x_128) ;  /* 0xfffffffc00ec9947 */ /* 0x008fea000383ffff */
[----:B------:R-:W-:Y:S05]  /*a010*/  BRA `(.L_x_127) ;  /* 0xffffff7000847947 */ /* 0x000fea000383ffff */
.L_x_129:
[----:B---3--:R-:W-:-:S04]  /*a020*/  IMAD.U32 R5, RZ, RZ, UR41 ;  /* 0x00000029ff057e24 */ /* 0x008fc8000f8e00ff */
[----:B------:R3:W4:Y:S03]  /*a030*/  SYNCS.PHASECHK.TRANS64.TRYWAIT P1, [R5+URZ+0x32410], R0 ;  /* 0x03241000050075a7 */ /* 0x000726000802017f */
[----:B----4-:R-:W-:Y:S05]  /*a040*/  @!P1 NANOSLEEP.SYNCS 0x989680 ;  /* 0x009896800000995d */ /* 0x010fea0003900000 */
[----:B------:R-:W4:Y:S02]  /*a050*/  @!P1 SYNCS.PHASECHK.TRANS64 P1, [R5+URZ+0x32410], R0 ;  /* 0x03241000050095a7 */ /* 0x000f24000802007f */
[----:B----4-:R-:W-:Y:S05]  /*a060*/  @!P1 BRA `(.L_x_129) ;  /* 0xfffffffc00ec9947 */ /* 0x010fea000383ffff */
[----:B------:R-:W-:Y:S05]  /*a070*/  BRA `(.L_x_205) ;  /* 0xffffff7400047947 */ /* 0x000fea000383ffff */
.L_x_133:
[----:B-1-3--:R-:W-:-:S04]  /*a080*/  IMAD.U32 R0, RZ, RZ, UR26 ;  /* 0x0000001aff007e24 */ /* 0x00afc8000f8e00ff */
[----:B------:R1:W3:Y:S03]  /*a090*/  SYNCS.PHASECHK.TRANS64.TRYWAIT P1, [R0+URZ+0x32450], R3 ;  /* 0x03245003000075a7 */ /* 0x0002e6000802017f */
[----:B---3--:R-:W-:Y:S05]  /*a0a0*/  @!P1 NANOSLEEP.SYNCS 0x989680 ;  /* 0x009896800000995d */ /* 0x008fea0003900000 */
[----:B------:R-:W3:Y:S02]  /*a0b0*/  @!P1 SYNCS.PHASECHK.TRANS64 P1, [R0+URZ+0x32450], R3 ;  /* 0x03245003000095a7 */ /* 0x000ee4000802007f */
[----:B---3--:R-:W-:Y:S05]  /*a0c0*/  @!P1 BRA `(.L_x_133) ;  /* 0xfffffffc00ec9947 */ /* 0x008fea000383ffff */
[----:B------:R-:W-:Y:S05]  /*a0d0*/  BRA `(.L_x_132) ;  /* 0xffffff74000c7947 */ /* 0x000fea000383ffff */
.L_x_138:
[----:B---3--:R-:W-:-:S04]  /*a0e0*/  IMAD.U32 R3, RZ, RZ, UR28 ;  /* 0x0000001cff037e24 */ /* 0x008fc8000f8e00ff */
[----:B------:R3:W4:Y:S03]  /*a0f0*/  SYNCS.PHASECHK.TRANS64.TRYWAIT P3, [R3+URZ+0x32430], R0 ;  /* 0x03243000030075a7 */ /* 0x000726000806017f */
[----:B----4-:R-:W-:Y:S05]  /*a100*/  @!P3 NANOSLEEP.SYNCS 0x989680 ;  /* 0x009896800000b95d */ /* 0x010fea0003900000 */
[----:B------:R-:W4:Y:S02]  /*a110*/  @!P3 SYNCS.PHASECHK.TRANS64 P3, [R3+URZ+0x32430], R0 ;  /* 0x032430000300b5a7 */ /* 0x000f24000806007f */
[----:B----4-:R-:W-:Y:S05]  /*a120*/  @!P3 BRA `(.L_x_138) ;  /* 0xfffffffc00ecb947 */ /* 0x010fea000383ffff */
[----:B------:R-:W-:Y:S05]  /*a130*/  BRA `(.L_x_137) ;  /* 0xffffff9000a47947 */ /* 0x000fea000383ffff */
.L_x_142:
[----:B---3--:R-:W-:-:S04]  /*a140*/  IMAD.U32 R3, RZ, RZ, UR28 ;  /* 0x0000001cff037e24 */ /* 0x008fc8000f8e00ff */
[----:B------:R3:W4:Y:S03]  /*a150*/  SYNCS.PHASECHK.TRANS64.TRYWAIT P3, [R3+URZ+0x32450], R0 ;  /* 0x03245000030075a7 */ /* 0x000726000806017f */
[----:B----4-:R-:W-:Y:S05]  /*a160*/  @!P3 NANOSLEEP.SYNCS 0x989680 ;  /* 0x009896800000b95d */ /* 0x010fea0003900000 */
[----:B------:R-:W4:Y:S02]  /*a170*/  @!P3 SYNCS.PHASECHK.TRANS64 P3, [R3+URZ+0x32450], R0 ;  /* 0x032450000300b5a7 */ /* 0x000f24000806007f */
[----:B----4-:R-:W-:Y:S05]  /*a180*/  @!P3 BRA `(.L_x_142) ;  /* 0xfffffffc00ecb947 */ /* 0x010fea000383ffff */
[----:B------:R-:W-:Y:S05]  /*a190*/  BRA `(.L_x_141) ;  /* 0xffffff9000fc7947 */ /* 0x000fea000383ffff */
.L_x_152:
        /* <DEDUP_REMOVED lines=11> */
.L_x_207:
[----:B------:R-:W-:Y:S05]  /*a250*/  BSYNC B0 ;  /* 0x0000000000007941 */ /* 0x000fea0003800000 */
.L_x_206:
[----:B------:R-:W-:Y:S05]  /*a260*/  BRA `(.L_x_208) ;  /* 0xffffffd400f87947 */ /* 0x000fea000383ffff */
.L_x_153:
[----:B------:R-:W-:Y:S01]  /*a270*/  BSSY B0, `(.L_x_209) ;  /* 0x0000006000007945 */ /* 0x000fe20003800000 */
[----:B------:R-:W-:-:S07]  /*a280*/  IMAD.MOV.U32 R15, RZ, RZ, -0x1 ;  /* 0xffffffffff0f7424 */ /* 0x000fce00078e00ff */
[----:B------:R-:W-:Y:S05]  /*a290*/  WARPSYNC.COLLECTIVE R15, `(.L_x_210) ;  /* 0x000000000f0c7348 */ /* 0x000fea0003c00000 */
[----:B------:R-:W-:Y:S02]  /*a2a0*/  ELECT P6, UR62, PT ;  /* 0x00000000003e782f */ /* 0x000fe400038c0000 */
[----:B------:R-:W-:Y:S01]  /*a2b0*/  MOV R14, UR62 ;  /* 0x0000003e000e7c02 */ /* 0x000fe20008000f00 */
[----:B------:R-:W-:Y:S10]  /*a2c0*/  ENDCOLLECTIVE ;  /* 0x000000000000791b */ /* 0x000ff40003800000 */
.L_x_210:
[----:B------:R-:W-:Y:S05]  /*a2d0*/  BSYNC B0 ;  /* 0x0000000000007941 */ /* 0x000fea0003800000 */
.L_x_209:
[----:B------:R-:W-:Y:S05]  /*a2e0*/  BRA `(.L_x_211) ;  /* 0xffffffd400f07947 */ /* 0x000fea000383ffff */
.L_x_156:
[----:B--2---:R2:W3:Y:S02]  /*a2f0*/  SYNCS.PHASECHK.TRANS64.TRYWAIT P1, [R5+URZ+0x32440], R10 ;  /* 0x0324400a050075a7 */ /* 0x0044e4000802017f */
[----:B---3--:R-:W-:Y:S05]  /*a300*/  @!P1 NANOSLEEP.SYNCS 0x989680 ;  /* 0x009896800000995d */ /* 0x008fea0003900000 */
[----:B------:R-:W3:Y:S02]  /*a310*/  @!P1 SYNCS.PHASECHK.TRANS64 P1, [R5+URZ+0x32440], R10 ;  /* 0x0324400a050095a7 */ /* 0x000ee4000802007f */
[----:B---3--:R-:W-:Y:S05]  /*a320*/  @!P1 BRA `(.L_x_156) ;  /* 0xfffffffc00f09947 */ /* 0x008fea000383ffff */
[----:B------:R-:W-:Y:S05]  /*a330*/  BRA `(.L_x_212) ;  /* 0xffffffd800507947 */ /* 0x000fea000383ffff */
.L_x_161:
        /* <DEDUP_REMOVED lines=8> */
.L_x_164:
[----:B--2---:R2:W3:Y:S02]  /*a3c0*/  SYNCS.PHASECHK.TRANS64.TRYWAIT P1, [R8+URZ+0x32460], R5 ;  /* 0x03246005080075a7 */ /* 0x0044e4000802017f */
[----:B---3--:R-:W-:Y:S05]  /*a3d0*/  @!P1 NANOSLEEP.SYNCS 0x989680 ;  /* 0x009896800000995d */ /* 0x008fea0003900000 */
[----:B------:R-:W3:Y:S02]  /*a3e0*/  @!P1 SYNCS.PHASECHK.TRANS64 P1, [R8+URZ+0x32460], R5 ;  /* 0x03246005080095a7 */ /* 0x000ee4000802007f */
[----:B---3--:R-:W-:Y:S05]  /*a3f0*/  @!P1 BRA `(.L_x_164) ;  /* 0xfffffffc00f09947 */ /* 0x008fea000383ffff */
[----:B------:R-:W-:Y:S05]  /*a400*/  BRA `(.L_x_214) ;  /* 0xffffffdc00c87947 */ /* 0x000fea000383ffff */
.L_x_171:
[----:B--2---:R2:W3:Y:S02]  /*a410*/  SYNCS.PHASECHK.TRANS64.TRYWAIT P2, [R2+URZ+0x32440], R3 ;  /* 0x03244003020075a7 */ /* 0x0044e4000804017f */
[----:B---3--:R-:W-:Y:S05]  /*a420*/  @!P2 NANOSLEEP.SYNCS 0x989680 ;  /* 0x009896800000a95d */ /* 0x008fea0003900000 */
[----:B------:R-:W3:Y:S02]  /*a430*/  @!P2 SYNCS.PHASECHK.TRANS64 P2, [R2+URZ+0x32440], R3 ;  /* 0x032440030200a5a7 */ /* 0x000ee4000804007f */
[----:B---3--:R-:W-:Y:S05]  /*a440*/  @!P2 BRA `(.L_x_171) ;  /* 0xfffffffc00f0a947 */ /* 0x008fea000383ffff */
[----:B------:R-:W-:Y:S05]  /*a450*/  BRA `(.L_x_215) ;  /* 0xffffffe400207947 */ /* 0x000fea000383ffff */
.L_x_173:
[----:B---3--:R3:W4:Y:S02]  /*a460*/  SYNCS.PHASECHK.TRANS64.TRYWAIT P2, [R2+URZ+0x32460], R3 ;  /* 0x03246003020075a7 */ /* 0x008724000804017f */
[----:B----4-:R-:W-:Y:S05]  /*a470*/  @!P2 NANOSLEEP.SYNCS 0x989680 ;  /* 0x009896800000a95d */ /* 0x010fea0003900000 */
[----:B------:R-:W4:Y:S02]  /*a480*/  @!P2 SYNCS.PHASECHK.TRANS64 P2, [R2+URZ+0x32460], R3 ;  /* 0x032460030200a5a7 */ /* 0x000f24000804007f */
[----:B----4-:R-:W-:Y:S05]  /*a490*/  @!P2 BRA `(.L_x_173) ;  /* 0xfffffffc00f0a947 */ /* 0x010fea000383ffff */
[----:B------:R-:W-:Y:S05]  /*a4a0*/  BRA `(.L_x_216) ;  /* 0xffffffe4007c7947 */ /* 0x000fea000383ffff */
.L_x_179:
[----:B-1----:R1:W2:Y:S02]  /*a4b0*/  SYNCS.PHASECHK.TRANS64.TRYWAIT P2, [R3+URZ+0x32440], R2 ;  /* 0x03244002030075a7 */ /* 0x0022a4000804017f */
[----:B--2---:R-:W-:Y:S05]  /*a4c0*/  @!P2 NANOSLEEP.SYNCS 0x989680 ;  /* 0x009896800000a95d */ /* 0x004fea0003900000 */
[----:B------:R-:W2:Y:S02]  /*a4d0*/  @!P2 SYNCS.PHASECHK.TRANS64 P2, [R3+URZ+0x32440], R2 ;  /* 0x032440020300a5a7 */ /* 0x000ea4000804007f */
[----:B--2---:R-:W-:Y:S05]  /*a4e0*/  @!P2 BRA `(.L_x_179) ;  /* 0xfffffffc00f0a947 */ /* 0x004fea000383ffff */
[----:B------:R-:W-:Y:S05]  /*a4f0*/  BRA `(.L_x_217) ;  /* 0xffffffe800b87947 */ /* 0x000fea000383ffff */
.L_x_181:
[----:B--2---:R2:W3:Y:S02]  /*a500*/  SYNCS.PHASECHK.TRANS64.TRYWAIT P2, [R3+URZ+0x32460], R2 ;  /* 0x03246002030075a7 */ /* 0x0044e4000804017f */
[----:B---3--:R-:W-:Y:S05]  /*a510*/  @!P2 NANOSLEEP.SYNCS 0x989680 ;  /* 0x009896800000a95d */ /* 0x008fea0003900000 */
[----:B------:R-:W3:Y:S02]  /*a520*/  @!P2 SYNCS.PHASECHK.TRANS64 P2, [R3+URZ+0x32460], R2 ;  /* 0x032460020300a5a7 */ /* 0x000ee4000804007f */
[----:B---3--:R-:W-:Y:S05]  /*a530*/  @!P2 BRA `(.L_x_181) ;  /* 0xfffffffc00f0a947 */ /* 0x008fea000383ffff */
[----:B------:R-:W-:Y:S05]  /*a540*/  BRA `(.L_x_218) ;  /* 0xffffffec00147947 */ /* 0x000fea000383ffff */
.L_x_186:
[----:B-1----:R1:W2:Y:S02]  /*a550*/  SYNCS.PHASECHK.TRANS64.TRYWAIT P2, [R3+URZ+0x32440], R2 ;  /* 0x03244002030075a7 */ /* 0x0022a4000804017f */
[----:B--2---:R-:W-:Y:S05]  /*a560*/  @!P2 NANOSLEEP.SYNCS 0x989680 ;  /* 0x009896800000a95d */ /* 0x004fea0003900000 */
[----:B------:R-:W2:Y:S02]  /*a570*/  @!P2 SYNCS.PHASECHK.TRANS64 P2, [R3+URZ+0x32440], R2 ;  /* 0x032440020300a5a7 */ /* 0x000ea4000804007f */
[----:B--2---:R-:W-:Y:S05]  /*a580*/  @!P2 BRA `(.L_x_186) ;  /* 0xfffffffc00f0a947 */ /* 0x004fea000383ffff */
[----:B------:R-:W-:Y:S05]  /*a590*/  BRA `(.L_x_219) ;  /* 0xfffffff000387947 */ /* 0x000fea000383ffff */
.L_x_188:
[----:B--2---:R2:W3:Y:S02]  /*a5a0*/  SYNCS.PHASECHK.TRANS64.TRYWAIT P2, [R3+URZ+0x32460], R2 ;  /* 0x03246002030075a7 */ /* 0x0044e4000804017f */
[----:B---3--:R-:W-:Y:S05]  /*a5b0*/  @!P2 NANOSLEEP.SYNCS 0x989680 ;  /* 0x009896800000a95d */ /* 0x008fea0003900000 */
[----:B------:R-:W3:Y:S02]  /*a5c0*/  @!P2 SYNCS.PHASECHK.TRANS64 P2, [R3+URZ+0x32460], R2 ;  /* 0x032460020300a5a7 */ /* 0x000ee4000804007f */
[----:B---3--:R-:W-:Y:S05]  /*a5d0*/  @!P2 BRA `(.L_x_188) ;  /* 0xfffffffc00f0a947 */ /* 0x008fea000383ffff */
[----:B------:R-:W-:Y:S05]  /*a5e0*/  BRA `(.L_x_220) ;  /* 0xfffffff000947947 */ /* 0x000fea000383ffff */
.L_x_193:
[----:B--2---:R2:W3:Y:S02]  /*a5f0*/  SYNCS.PHASECHK.TRANS64.TRYWAIT P0, [R0+URZ+0x32420], R3 ;  /* 0x03242003000075a7 */ /* 0x0044e4000800017f */
[----:B---3--:R-:W-:Y:S05]  /*a600*/  @!P0 NANOSLEEP.SYNCS 0x989680 ;  /* 0x009896800000895d */ /* 0x008fea0003900000 */
[----:B------:R-:W3:Y:S02]  /*a610*/  @!P0 SYNCS.PHASECHK.TRANS64 P0, [R0+URZ+0x32420], R3 ;  /* 0x03242003000085a7 */ /* 0x000ee4000800007f */
[----:B---3--:R-:W-:Y:S05]  /*a620*/  @!P0 BRA `(.L_x_193) ;  /* 0xfffffffc00f08947 */ /* 0x008fea000383ffff */
[----:B------:R-:W-:Y:S05]  /*a630*/  BRA `(.L_x_221) ;  /* 0xfffffff400907947 */ /* 0x000fea000383ffff */
.L_x_194:
        /* <DEDUP_REMOVED lines=11> */
.L_x_223:
[----:B------:R-:W-:Y:S05]  /*a6f0*/  BSYNC B0 ;  /* 0x0000000000007941 */ /* 0x000fea0003800000 */
.L_x_222:
[----:B------:R-:W-:Y:S05]  /*a700*/  BRA `(.L_x_224) ;  /* 0xfffffff400787947 */ /* 0x000fea000383ffff */
.L_x_197:
[----:B------:R-:W-:Y:S01]  /*a710*/  BSSY B1, `(.L_x_225) ;  /* 0x0000006000017945 */ /* 0x000fe20003800000 */
[----:B------:R-:W-:-:S07]  /*a720*/  IMAD.MOV.U32 R15, RZ, RZ, -0x1 ;  /* 0xffffffffff0f7424 */ /* 0x000fce00078e00ff */
[----:B-123--:R-:W-:Y:S05]  /*a730*/  WARPSYNC.COLLECTIVE R15, `(.L_x_226) ;  /* 0x000000000f0c7348 */ /* 0x00efea0003c00000 */
[----:B------:R-:W-:Y:S02]  /*a740*/  ELECT P6, UR62, PT ;  /* 0x00000000003e782f */ /* 0x000fe400038c0000 */
[----:B------:R-:W-:Y:S01]  /*a750*/  MOV R14, UR62 ;  /* 0x0000003e000e7c02 */ /* 0x000fe20008000f00 */
[----:B-123--:R-:W-:Y:S10]  /*a760*/  ENDCOLLECTIVE ;  /* 0x000000000000791b */ /* 0x00eff40003800000 */
.L_x_226:
[----:B------:R-:W-:Y:S05]  /*a770*/  BSYNC B1 ;  /* 0x0000000000017941 */ /* 0x000fea0003800000 */
.L_x_225:
[----:B------:R-:W-:Y:S05]  /*a780*/  BRA `(.L_x_227) ;  /* 0xfffffff400707947 */ /* 0x000fea000383ffff */
.L_x_199:
[----:B--2---:R2:W3:Y:S02]  /*a790*/  SYNCS.PHASECHK.TRANS64.TRYWAIT P0, [R6+URZ], R5 ;  /* 0x00000005060075a7 */ /* 0x0044e4000800017f */
[----:B---3--:R-:W-:Y:S05]  /*a7a0*/  @!P0 NANOSLEEP.SYNCS 0x989680 ;  /* 0x009896800000895d */ /* 0x008fea0003900000 */
[----:B------:R-:W3:Y:S02]  /*a7b0*/  @!P0 SYNCS.PHASECHK.TRANS64 P0, [R6+URZ], R5 ;  /* 0x00000005060085a7 */ /* 0x000ee4000800007f */
[----:B---3--:R-:W-:Y:S05]  /*a7c0*/  @!P0 BRA `(.L_x_199) ;  /* 0xfffffffc00f08947 */ /* 0x008fea000383ffff */
[----:B------:R-:W-:Y:S05]  /*a7d0*/  BRA `(.L_x_228) ;  /* 0xfffffff400a47947 */ /* 0x000fea000383ffff */
.L_x_200:
[----:B---3--:R3:W4:Y:S02]  /*a7e0*/  SYNCS.PHASECHK.TRANS64.TRYWAIT P0, [R3+URZ], R2 ;  /* 0x00000002030075a7 */ /* 0x008724000800017f */
[----:B----4-:R-:W-:Y:S05]  /*a7f0*/  @!P0 NANOSLEEP.SYNCS 0x989680 ;  /* 0x009896800000895d */ /* 0x010fea0003900000 */
[----:B------:R-:W4:Y:S02]  /*a800*/  @!P0 SYNCS.PHASECHK.TRANS64 P0, [R3+URZ], R2 ;  /* 0x00000002030085a7 */ /* 0x000f24000800007f */
[----:B----4-:R-:W-:Y:S05]  /*a810*/  @!P0 BRA `(.L_x_200) ;  /* 0xfffffffc00f08947 */ /* 0x010fea000383ffff */
[----:B------:R-:W-:Y:S05]  /*a820*/  BRA `(.L_x_229) ;  /* 0xfffffff400987947 */ /* 0x000fea000383ffff */
.L_x_202:
[----:B---3--:R3:W4:Y:S02]  /*a830*/  SYNCS.PHASECHK.TRANS64.TRYWAIT P0, [R16+URZ], R5 ;  /* 0x00000005100075a7 */ /* 0x008724000800017f */
[----:B----4-:R-:W-:Y:S05]  /*a840*/  @!P0 NANOSLEEP.SYNCS 0x989680 ;  /* 0x009896800000895d */ /* 0x010fea0003900000 */
[----:B------:R-:W4:Y:S02]  /*a850*/  @!P0 SYNCS.PHASECHK.TRANS64 P0, [R16+URZ], R5 ;  /* 0x00000005100085a7 */ /* 0x000f24000800007f */
[----:B----4-:R-:W-:Y:S05]  /*a860*/  @!P0 BRA `(.L_x_202) ;  /* 0xfffffffc00f08947 */ /* 0x010fea000383ffff */
[----:B------:R-:W-:Y:S05]  /*a870*/  BRA `(.L_x_230) ;  /* 0xfffffff4009c7947 */ /* 0x000fea000383ffff */
.L_x_231:
        /* <DEDUP_REMOVED lines=16> */
.L_x_4715:


//--------------------- .text._ZN7cutlass13device_kernelIN5flash11enable_sm90INS1_16FlashAttnFwdSm90INS1_25CollectiveMainloopFwdSm90ILi2EN4cute5tupleIJNS5_1CILi1EEES8_S8_EEENS6_IJNS7_ILi128EEENS7_ILi96EEENS7_ILi64EEEEEELi256ENS_6half_tEfNS_4arch4Sm90ELb0ELb0ELb0ELb1ELb0ELb0ELb0ELb1ELb0ELb0ELb0ELb0EEENS1_21CollectiveEpilogueFwdINS6_IJSA_NS7_ILi256EEESB_EEES9_SE_SG_Li256ELb1ELb0ELb0ELb0EEENS1_36VarlenDynamicPersistentTileSchedulerILi128ELi96ELi256ELi32ELb0ELb0ELb1ELb0ELb1ELb1EEEEEEEEEvNT_6ParamsE --------------------------
	.section	.text._ZN7cutlass13device_kernelIN5flash11enable_sm90INS1_16FlashAttnFwdSm90INS1_25CollectiveMainloopFwdSm90ILi2EN4cute5tupleIJNS5_1CILi1EEES8_S8_EEENS6_IJNS7_ILi128EEENS7_ILi96EEENS7_ILi64EEEEEELi256ENS_6half_tEfNS_4arch4Sm90ELb0ELb0ELb0ELb1ELb0ELb0ELb0ELb1ELb0ELb0ELb0ELb0EEENS1_21CollectiveEpilogueFwdINS6_IJSA_NS7_ILi256EEESB_EEES9_SE_SG_Li256ELb1ELb0ELb0ELb0EEENS1_36VarlenDynamicPersistentTileSchedulerILi128ELi96ELi256ELi32ELb0ELb0ELb1ELb0ELb1ELb1EEEEEEEEEvNT_6ParamsE,"ax",@progbits
	.align	128
.text._ZN7cutlass13device_kernelIN5flash11enable_sm90INS1_16FlashAttnFwdSm90INS1_25CollectiveMainloopFwdSm90ILi2EN4cute5tupleIJNS5_1CILi1EEES8_S8_EEENS6_IJNS7_ILi128EEENS7_ILi96EEENS7_ILi64EEEEEELi256ENS_6half_tEfNS_4arch4Sm90ELb0ELb0ELb0ELb1ELb0ELb0ELb0ELb1ELb0ELb0ELb0ELb0EEENS1_21CollectiveEpilogueFwdINS6_IJSA_NS7_ILi256EEESB_EEES9_SE_SG_Li256ELb1ELb0ELb0ELb0EEENS1_36VarlenDynamicPersistentTileSchedulerILi128ELi96ELi256ELi32ELb0ELb0ELb1ELb0ELb1ELb1EEEEEEEEEvNT_6ParamsE:
        .type           _ZN7cutlass13device_kernelIN5flash11enable_sm90INS1_16FlashAttnFwdSm90INS1_25CollectiveMainloopFwdSm90ILi2EN4cute5tupleIJNS5_1CILi1EEES8_S8_EEENS6_IJNS7_ILi128EEENS7_ILi96EEENS7_ILi64EEEEEELi256ENS_6half_tEfNS_4arch4Sm90ELb0ELb0ELb0ELb1ELb0ELb0ELb0ELb1ELb0ELb0ELb0ELb0EEENS1_21CollectiveEpilogueFwdINS6_IJSA_NS7_ILi256EEESB_EEES9_SE_SG_Li256ELb1ELb0ELb0ELb0EEENS1_36VarlenDynamicPersistentTileSchedulerILi128ELi96ELi256ELi32ELb0ELb0ELb1ELb0ELb1ELb1EEEEEEEEEvNT_6ParamsE,@function
        .size           _ZN7cutlass13device_kernelIN5flash11enable_sm90INS1_16FlashAttnFwdSm90INS1_25CollectiveMainloopFwdSm90ILi2EN4cute5tupleIJNS5_1CILi1EEES8_S8_EEENS6_IJNS7_ILi128EEENS7_ILi96EEENS7_ILi64EEEEEELi256ENS_6half_tEfNS_4arch4Sm90ELb0ELb0ELb0ELb1ELb0ELb0ELb0ELb1ELb0ELb0ELb0ELb0EEENS1_21CollectiveEpilogueFwdINS6_IJSA_NS7_ILi256EEESB_EEES9_SE_SG_Li256ELb1ELb0ELb0ELb0EEENS1_36VarlenDynamicPersistentTileSchedulerILi128ELi96ELi256ELi32ELb0ELb0ELb1ELb0ELb1ELb1EEEEEEEEEvNT_6ParamsE,(.L_x_4716 - _ZN7cutlass13device_kernelIN5flash11enable_sm90INS1_16FlashAttnFwdSm90INS1_25CollectiveMainloopFwdSm90ILi2EN4cute5tupleIJNS5_1CILi1EEES8_S8_EEENS6_IJNS7_ILi128EEENS7_ILi96EEENS7_ILi64EEEEEELi256ENS_6half_tEfNS_4arch4Sm90ELb0ELb0ELb0ELb1ELb0ELb0ELb0ELb1ELb0ELb0ELb0ELb0EEENS1_21CollectiveEpilogueFwdINS6_IJSA_NS7_ILi256EEESB_EEES9_SE_SG_Li256ELb1ELb0ELb0ELb0EEENS1_36VarlenDynamicPersistentTileSchedulerILi128ELi96ELi256ELi32ELb0ELb0ELb1ELb0ELb1ELb1EEEEEEEEEvNT_6ParamsE)
        .other          _ZN7cutlass13device_kernelIN5flash11enable_sm90INS1_16FlashAttnFwdSm90INS1_25CollectiveMainloopFwdSm90ILi2EN4cute5tupleIJNS5_1CILi1EEES8_S8_EEENS6_IJNS7_ILi128EEENS7_ILi96EEENS7_ILi64EEEEEELi256ENS_6half_tEfNS_4arch4Sm90ELb0ELb0ELb0ELb1ELb0ELb0ELb0ELb1ELb0ELb0ELb0ELb0EEENS1_21CollectiveEpilogueFwdINS6_IJSA_NS7_ILi256EEESB_EEES9_SE_SG_Li256ELb1ELb0ELb0ELb0EEENS1_36VarlenDynamicPersistentTileSchedulerILi128ELi96ELi256ELi32ELb0ELb0ELb1ELb0ELb1ELb1EEEEEEEEEvNT_6ParamsE,@"STO_CUDA_ENTRY STV_DEFAULT"
_ZN7cutlass13device_kernelIN5flash11enable_sm90INS1_16FlashAttnFwdSm90INS1_25CollectiveMainloopFwdSm90ILi2EN4cute5tupleIJNS5_1CILi1EEES8_S8_EEENS6_IJNS7_ILi128EEENS7_ILi96EEENS7_ILi64EEEEEELi256ENS_6half_tEfNS_4arch4Sm90ELb0ELb0ELb0ELb1ELb0ELb0ELb0ELb1ELb0ELb0ELb0ELb0EEENS1_21CollectiveEpilogueFwdINS6_IJSA_NS7_ILi256EEESB_EEES9_SE_SG_Li256ELb1ELb0ELb0ELb0EEENS1_36VarlenDynamicPersistentTileSchedulerILi128ELi96ELi256ELi32ELb0ELb0ELb1ELb0ELb1ELb1EEEEEEEEEvNT_6ParamsE:
[----:B------:R-:W0:Y:S02]  /*0000*/  LDC R1, c[0x0][0x28] ;  /* 0x00000a00ff017b82 */ /* 0x000e240000000800 */
[----:B0-----:R-:W-:Y:S01]  /*0010*/  VIADD R1, R1, 0xffffffd0 ;  /* 0xffffffd001017836 */ /* 0x001fe20000000000 */
[----:B------:R-:W0:Y:S01]  /*0020*/  S2R R3, SR_TID.X ;  /* 0x0000000000037919 */ /* 0x000e220000002100 */
[----:B------:R-:W-:Y:S01]  /*0030*/  ELECT P0, URZ, PT ;  /* 0x00000000003f782f */ /* 0x000fe20003800000 */
[----:B------:R-:W-:Y:S01]  /*0040*/  BSSY B0, `(.L_x_232) ;  /* 0x0000011000007945 */ /* 0x000fe20003800000 */
[--C-:B0-----:R-:W-:Y:S02]  /*0050*/  SHF.R.U32.HI R0, RZ, 0x5, R3.reuse ;  /* 0x00000005ff007819 */ /* 0x101fe40000011603 */
[----:B------:R-:W-:-:S03]  /*0060*/  SHF.R.U32.HI R22, RZ, 0x7, R3 ;  /* 0x00000007ff167819 */ /* 0x000fc60000011603 */
[----:B------:R-:W0:Y:S02]  /*0070*/  SHFL.IDX PT, R2, R0, RZ, 0x1f ;  /* 0x00001fff00027589 */ /* 0x000e2400000e0000 */
[----:B0-----:R-:W-:-:S13]  /*0080*/  ISETP.EQ.AND P0, PT, R2, RZ, P0 ;  /* 0x000000ff0200720c */ /* 0x001fda0000702270 */
[----:B------:R-:W-:Y:S05]  /*0090*/  @!P0 BRA `(.L_x_233) ;  /* 0x00000000002c8947 */ /* 0x000fea0003800000 */
[----:B------:R-:W-:Y:S02]  /*00a0*/  ULDC.64 UR4, c[0x0][0x198] ;  /* 0x0000660000047ab9 */ /* 0x000fe40000000a00 */
[----:B------:R-:W-:Y:S02]  /*00b0*/  UIADD3 UR6, UP0, UR4, 0x270, URZ ;  /* 0x0000027004067890 */ /* 0x000fe4000ff1e03f */
[----:B------:R-:W-:Y:S02]  /*00c0*/  UIADD3 UR8, UP1, UR4, 0x370, URZ ;  /* 0x0000037004087890 */ /* 0x000fe4000ff3e03f */
[----:B------:R-:W-:Y:S02]  /*00d0*/  UIADD3 UR4, UP2, UR4, 0x470, URZ ;  /* 0x0000047004047890 */ /* 0x000fe4000ff5e03f */
[----:B------:R-:W-:Y:S02]  /*00e0*/  UIADD3.X UR7, URZ, UR5, URZ, UP0, !UPT ;  /* 0x000000053f077290 */ /* 0x000fe400087fe43f */
[----:B------:R-:W-:-:S02]  /*00f0*/  UIADD3.X UR9, URZ, UR5, URZ, UP1, !UPT ;  /* 0x000000053f097290 */ /* 0x000fc40008ffe43f */
[----:B------:R-:W-:-:S05]  /*0100*/  UIADD3.X UR5, URZ, UR5, URZ, UP2, !UPT ;  /* 0x000000053f057290 */ /* 0x000fca00097fe43f */
[----:B------:R0:W-:Y:S02]  /*0110*/  UTMACCTL.PF [UR6] ;  /* 0x00000000060079b9 */ /* 0x0001e40008040000 */
[----:B------:R0:W-:Y:S02]  /*0120*/  UTMACCTL.PF [UR8] ;  /* 0x00000000080079b9 */ /* 0x0001e40008040000 */
[----:B------:R0:W-:Y:S02]  /*0130*/  UTMACCTL.PF [UR4] ;  /* 0x00000000040079b9 */ /* 0x0001e40008040000 */
[----:B0-----:R-:W-:Y:S01]  /*0140*/  NOP ;  /* 0x0000000000007918 */ /* 0x001fe20000000000 */
.L_x_233:
[----:B------:R-:W-:Y:S05]  /*0150*/  BSYNC B0 ;  /* 0x0000000000007941 */ /* 0x000fea0003800000 */
.L_x_232:
[----:B------:R-:W-:Y:S01]  /*0160*/  VOTEU.ANY UP0, P0 ;  /* 0x00000000003f7886 */ /* 0x000fe20000000100 */
[----:B------:R-:W0:Y:S01]  /*0170*/  SHFL.IDX PT, R3, R22, RZ, 0x1f ;  /* 0x00001fff16037589 */ /* 0x000e2200000e0000 */
[----:B------:R-:W-:Y:S01]  /*0180*/  UMOV UR4, 0x1 ;  /* 0x0000000100047882 */ /* 0x000fe20000000000 */
[----:B------:R-:W-:Y:S01]  /*0190*/  UMOV UR7, 0x100 ;  /* 0x0000010000077882 */ /* 0x000fe20000000000 */
[----:B------:R-:W-:Y:S01]  /*01a0*/  VOTEU.ANY UP1, P0 ;  /* 0x00000000003f7886 */ /* 0x000fe20000020100 */
[----:B------:R-:W1:Y:S01]  /*01b0*/  @UP0 S2UR UR8, SR_CgaCtaId ;  /* 0x00000000000809c3 */ /* 0x000e620000008800 */
[----:B------:R-:W2:Y:S01]  /*01c0*/  SHFL.IDX PT, R2, R0, RZ, 0x1f ;  /* 0x00001fff00027589 */ /* 0x000ea200000e0000 */
[----:B------:R-:W-:Y:S01]  /*01d0*/  @UP0 UMOV UR6, 0x400 ;  /* 0x0000040000060882 */ /* 0x000fe20000000000 */
[----:B------:R-:W-:-:S04]  /*01e0*/  @UP0 UIADD3 UR4, -UR4, 0x100000, URZ ;  /* 0x0010000004040890 */ /* 0x000fc8000fffe13f */
[----:B------:R-:W-:Y:S02]  /*01f0*/  @UP0 USHF.L.U32 UR5, UR4, 0xb, URZ ;  /* 0x0000000b04050899 */ /* 0x000fe4000800063f */
[----:B------:R-:W-:Y:S01]  /*0200*/  @UP0 USHF.L.U32 UR4, UR4, 0x1, URZ ;  /* 0x0000000104040899 */ /* 0x000fe2000800063f */
[----:B------:R-:W-:Y:S01]  /*0210*/  VOTEU.ANY UP2, P0 ;  /* 0x00000000003f7886 */ /* 0x000fe20000040100 */
[----:B0-----:R-:W-:Y:S01]  /*0220*/  R2UR UR9, R3 ;  /* 0x00000000030972ca */ /* 0x001fe200000e0000 */
[----:B-1----:R-:W-:Y:S01]  /*0230*/  @UP0 ULEA UR8, UR8, UR6, 0x18 ;  /* 0x0000000608080291 */ /* 0x002fe2000f8ec03f */
[----:B--2---:R-:W-:Y:S01]  /*0240*/  ISETP.NE.AND P1, PT, R2, RZ, PT ;  /* 0x000000ff0200720c */ /* 0x004fe20003f25270 */
[----:B------:R-:W-:-:S04]  /*0250*/  @UP0 UIADD3 UR6, -UR7, 0x100000, URZ ;  /* 0x0010000007060890 */ /* 0x000fc8000fffe13f */
[----:B------:R-:W-:Y:S02]  /*0260*/  @UP0 USHF.L.U32 UR7, UR6, 0xb, URZ ;  /* 0x0000000b06070899 */ /* 0x000fe4000800063f */
[----:B------:R-:W-:-:S04]  /*0270*/  @UP0 USHF.L.U32 UR6, UR6, 0x1, URZ ;  /* 0x0000000106060899 */ /* 0x000fc8000800063f */
[----:B------:R-:W-:Y:S01]  /*0280*/  UISETP.NE.AND UP0, UPT, UR9, URZ, UPT ;  /* 0x0000003f0900728c */ /* 0x000fe2000bf05270 */
[----:B------:R-:W0:Y:S02]  /*0290*/  FENCE.VIEW.ASYNC.S ;  /* 0x00000000000073c6 */ /* 0x000e240000000000 */
[----:B0-----:R0:W1:Y:S05]  /*02a0*/  @UP1 SYNCS.EXCH.64 URZ, [UR8+0x22800], UR4 ;  /* 0x02280004083f15b2 */ /* 0x00106a0008000100 */
[----:B------:R0:W2:Y:S01]  /*02b0*/  @UP2 SYNCS.EXCH.64 URZ, [UR8+0x22820], UR6 ;  /* 0x02282006083f25b2 */ /* 0x0000a20008000100 */
[----:B------:R-:W-:Y:S05]  /*02c0*/  @P1 BRA `(.L_x_234) ;  /* 0x0000000000481947 */ /* 0x000fea0003800000 */
[----:B0-----:R-:W0:Y:S01]  /*02d0*/  S2UR UR5, SR_CgaCtaId ;  /* 0x00000000000579c3 */ /* 0x001e220000008800 */
[----:B------:R-:W-:Y:S01]  /*02e0*/  UMOV UR4, 0x400 ;  /* 0x0000040000047882 */ /* 0x000fe20000000000 */
[----:B------:R-:W-:Y:S01]  /*02f0*/  UMOV UR6, 0x1 ;  /* 0x0000000100067882 */ /* 0x000fe20000000000 */
[----:B------:R-:W-:Y:S01]  /*0300*/  UMOV UR9, 0x2 ;  /* 0x0000000200097882 */ /* 0x000fe20000000000 */
[----:B------:R-:W-:-:S04]  /*0310*/  UIADD3 UR6, -UR6, 0x100000, URZ ;  /* 0x0010000006067890 */ /* 0x000fc8000fffe13f */
[----:B------:R-:W-:Y:S02]  /*0320*/  USHF.L.U32 UR7, UR6, 0xb, URZ ;  /* 0x0000000b06077899 */ /* 0x000fe4000800063f */
[----:B------:R-:W-:Y:S01]  /*0330*/  USHF.L.U32 UR6, UR6, 0x1, URZ ;  /* 0x0000000106067899 */ /* 0x000fe2000800063f */
[----:B------:R-:W-:Y:S01]  /*0340*/  ELECT P0, URZ, PT ;  /* 0x00000000003f782f */ /* 0x000fe20003800000 */
[----:B0-----:R-:W-:Y:S02]  /*0350*/  ULEA UR8, UR5, UR4, 0x18 ;  /* 0x0000000405087291 */ /* 0x001fe4000f8ec03f */
[----:B------:R-:W-:-:S04]  /*0360*/  UIADD3 UR4, -UR9, 0x100000, URZ ;  /* 0x0010000009047890 */ /* 0x000fc8000fffe13f */
[----:B------:R-:W-:Y:S02]  /*0370*/  USHF.L.U32 UR5, UR4, 0xb, URZ ;  /* 0x0000000b04057899 */ /* 0x000fe4000800063f */
[----:B------:R-:W-:Y:S01]  /*0380*/  USHF.L.U32 UR4, UR4, 0x1, URZ ;  /* 0x0000000104047899 */ /* 0x000fe2000800063f */
[----:B------:R-:W0:Y:S03]  /*0390*/  FENCE.VIEW.ASYNC.S ;  /* 0x00000000000073c6 */ /* 0x000e260000000000 */
[----:B0-----:R3:W4:Y:S08]  /*03a0*/  SYNCS.EXCH.64 URZ, [UR8+0x22830], UR6 ;  /* 0x02283006083f75b2 */ /* 0x0017300008000100 */
[----:B------:R3:W0:Y:S01]  /*03b0*/  SYNCS.EXCH.64 URZ, [UR8+0x22840], UR4 ;  /* 0x02284004083f75b2 */ /* 0x0006220008000100 */
[----:B------:R3:W0:Y:S01]  /*03c0*/  SYNCS.EXCH.64 URZ, [UR8+0x22838], UR6 ;  /* 0x02283806083f75b2 */ /* 0x0006220008000100 */
[----:B------:R3:W0:Y:S02]  /*03d0*/  SYNCS.EXCH.64 URZ, [UR8+0x22848], UR4 ;  /* 0x02284804083f75b2 */ /* 0x0006240008000100 */
[----:B---3--:R-:W-:Y:S01]  /*03e0*/  NOP ;  /* 0x0000000000007918 */ /* 0x008fe20000000000 */
.L_x_234:
[----:B------:R-:W3:Y:S01]  /*03f0*/  SHFL.IDX PT, R2, R0, RZ, 0x1f ;  /* 0x00001fff00027589 */ /* 0x000ee200000e0000 */
[----:B------:R-:W-:Y:S01]  /*0400*/  NOP ;  /* 0x0000000000007918 */ /* 0x000fe20000000000 */
[----:B---3--:R-:W-:-:S13]  /*0410*/  ISETP.NE.AND P0, PT, R2, RZ, PT ;  /* 0x000000ff0200720c */ /* 0x008fda0003f05270 */
[----:B------:R-:W-:Y:S05]  /*0420*/  @P0 BRA `(.L_x_235) ;  /* 0x0000000000480947 */ /* 0x000fea0003800000 */
[----:B0-----:R-:W0:Y:S01]  /*0430*/  S2UR UR5, SR_CgaCtaId ;  /* 0x00000000000579c3 */ /* 0x001e220000008800 */
[----:B------:R-:W-:Y:S01]  /*0440*/  UMOV UR4, 0x400 ;  /* 0x0000040000047882 */ /* 0x000fe20000000000 */
[----:B------:R-:W-:Y:S01]  /*0450*/  UMOV UR6, 0x1 ;  /* 0x0000000100067882 */ /* 0x000fe20000000000 */
[----:B------:R-:W-:Y:S01]  /*0460*/  UMOV UR7, 0x2 ;  /* 0x0000000200077882 */ /* 0x000fe20000000000 */
[----:B------:R-:W-:Y:S01]  /*0470*/  ELECT P0, URZ, PT ;  /* 0x00000000003f782f */ /* 0x000fe20003800000 */
[----:B0-----:R-:W-:Y:S02]  /*0480*/  ULEA UR8, UR5, UR4, 0x18 ;  /* 0x0000000405087291 */ /* 0x001fe4000f8ec03f */
[----:B------:R-:W-:-:S04]  /*0490*/  UIADD3 UR4, -UR6, 0x100000, URZ ;  /* 0x0010000006047890 */ /* 0x000fc8000fffe13f */
[----:B------:R-:W-:Y:S02]  /*04a0*/  USHF.L.U32 UR5, UR4, 0xb, URZ ;  /* 0x0000000b04057899 */ /* 0x000fe4000800063f */
[----:B------:R-:W-:Y:S02]  /*04b0*/  USHF.L.U32 UR4, UR4, 0x1, URZ ;  /* 0x0000000104047899 */ /* 0x000fe4000800063f */
[----:B------:R-:W-:-:S04]  /*04c0*/  UIADD3 UR6, -UR7, 0x100000, URZ ;  /* 0x0010000007067890 */ /* 0x000fc8000fffe13f */
[----:B------:R-:W-:Y:S02]  /*04d0*/  USHF.L.U32 UR7, UR6, 0xb, URZ ;  /* 0x0000000b06077899 */ /* 0x000fe4000800063f */
[----:B------:R-:W-:Y:S01]  /*04e0*/  USHF.L.U32 UR6, UR6, 0x1, URZ ;  /* 0x0000000106067899 */ /* 0x000fe2000800063f */
[----:B------:R-:W0:Y:S03]  /*04f0*/  FENCE.VIEW.ASYNC.S ;  /* 0x00000000000073c6 */ /* 0x000e260000000000 */
[----:B0-----:R3:W0:Y:S08]  /*0500*/  SYNCS.EXCH.64 URZ, [UR8+0x22850], UR4 ;  /* 0x02285004083f75b2 */ /* 0x0016300008000100 */
[----:B------:R3:W0:Y:S01]  /*0510*/  SYNCS.EXCH.64 URZ, [UR8+0x22860], UR6 ;  /* 0x02286006083f75b2 */ /* 0x0006220008000100 */
[----:B------:R3:W0:Y:S01]  /*0520*/  SYNCS.EXCH.64 URZ, [UR8+0x22858], UR4 ;  /* 0x02285804083f75b2 */ /* 0x0006220008000100 */
[----:B------:R3:W0:Y:S02]  /*0530*/  SYNCS.EXCH.64 URZ, [UR8+0x22868], UR6 ;  /* 0x02286806083f75b2 */ /* 0x0006240008000100 */
[----:B---3--:R-:W-:Y:S01]  /*0540*/  NOP ;  /* 0x0000000000007918 */ /* 0x008fe20000000000 */
.L_x_235:
[----:B------:R-:W3:Y:S01]  /*0550*/  SHFL.IDX PT, R2, R0, RZ, 0x1f ;  /* 0x00001fff00027589 */ /* 0x000ee200000e0000 */
[----:B------:R-:W-:Y:S01]  /*0560*/  NOP ;  /* 0x0000000000007918 */ /* 0x000fe20000000000 */
[----:B---3--:R-:W-:-:S13]  /*0570*/  ISETP.NE.AND P0, PT, R2, RZ, PT ;  /* 0x000000ff0200720c */ /* 0x008fda0003f05270 */
[----:B------:R-:W-:Y:S05]  /*0580*/  @P0 BRA `(.L_x_236) ;  /* 0x0000000000380947 */ /* 0x000fea0003800000 */
[----:B0-----:R-:W0:Y:S01]  /*0590*/  S2UR UR5, SR_CgaCtaId ;  /* 0x00000000000579c3 */ /* 0x001e220000008800 */
[----:B------:R-:W-:Y:S01]  /*05a0*/  UMOV UR4, 0x400 ;  /* 0x0000040000047882 */ /* 0x000fe20000000000 */
[----:B------:R-:W-:Y:S01]  /*05b0*/  UMOV UR7, 0x1 ;  /* 0x0000000100077882 */ /* 0x000fe20000000000 */
[----:B------:R-:W-:Y:S01]  /*05c0*/  ELECT P0, URZ, PT ;  /* 0x00000000003f782f */ /* 0x000fe20003800000 */
[----:B0-----:R-:W-:Y:S02]  /*05d0*/  ULEA UR6, UR5, UR4, 0x18 ;  /* 0x0000000405067291 */ /* 0x001fe4000f8ec03f */
[----:B------:R-:W-:-:S04]  /*05e0*/  UIADD3 UR4, -UR7, 0x100000, URZ ;  /* 0x0010000007047890 */ /* 0x000fc8000fffe13f */
[----:B------:R-:W-:Y:S02]  /*05f0*/  USHF.L.U32 UR5, UR4, 0xb, URZ ;  /* 0x0000000b04057899 */ /* 0x000fe4000800063f */
[----:B------:R-:W-:Y:S01]  /*0600*/  USHF.L.U32 UR4, UR4, 0x1, URZ ;  /* 0x0000000104047899 */ /* 0x000fe2000800063f */
[----:B------:R-:W0:Y:S11]  /*0610*/  FENCE.VIEW.ASYNC.S ;  /* 0x00000000000073c6 */ /* 0x000e360000000000 */
[----:B0-----:R3:W0:Y:S01]  /*0620*/  SYNCS.EXCH.64 URZ, [UR6+0x22870], UR4 ;  /* 0x02287004063f75b2 */ /* 0x0016220008000100 */
[----:B------:R3:W0:Y:S01]  /*0630*/  SYNCS.EXCH.64 URZ, [UR6+0x22880], UR4 ;  /* 0x02288004063f75b2 */ /* 0x0006220008000100 */
[----:B------:R3:W0:Y:S01]  /*0640*/  SYNCS.EXCH.64 URZ, [UR6+0x22878], UR4 ;  /* 0x02287804063f75b2 */ /* 0x0006220008000100 */
[----:B------:R3:W0:Y:S02]  /*0650*/  SYNCS.EXCH.64 URZ, [UR6+0x22888], UR4 ;  /* 0x02288804063f75b2 */ /* 0x0006240008000100 */
[----:B---3--:R-:W-:Y:S01]  /*0660*/  NOP ;  /* 0x0000000000007918 */ /* 0x008fe20000000000 */
.L_x_236:
        /* <DEDUP_REMOVED lines=22> */
.L_x_237:
        /* <DEDUP_REMOVED lines=22> */
.L_x_238:
[----:B------:R-:W-:Y:S01]  /*0930*/  PLOP3.LUT P0, PT, PT, PT, UP0, 0x80, 0x0 ;  /* 0x000000000000781c */ /* 0x000fe20003f0f008 */
[----:B------:R-:W-:Y:S01]  /*0940*/  UMOV UR36, 0x1 ;  /* 0x0000000100247882 */ /* 0x000fe20000000000 */
[----:B------:R-:W-:Y:S01]  /*0950*/  NOP ;  /* 0x0000000000007918 */ /* 0x000fe20000000000 */
[----:B------:R-:W-:Y:S01]  /*0960*/  USEL UR36, UR36, 0x2, !UP0 ;  /* 0x0000000224247887 */ /* 0x000fe2000c000000 */
[----:B------:R-:W-:Y:S01]  /*0970*/  ULDC.64 UR40, c[0x0][0x208] ;  /* 0x0000820000287ab9 */ /* 0x000fe20000000a00 */
[----:B012-4-:R-:W-:Y:S08]  /*0980*/  BAR.SYNC.DEFER_BLOCKING 0x0 ;  /* 0x0000000000007b1d */ /* 0x017ff00000010000 */
[----:B------:R-:W-:Y:S05]  /*0990*/  @!P0 BRA `(.L_x_239) ;  /* 0x0000007800948947 */ /* 0x000fea0003800000 */
.L_x_240:
[----:B------:R-:W-:-:S08]  /*09a0*/  NOP ;  /* 0x0000000000007918 */ /* 0x000fd00000000000 */
[----:B------:R-:W0:Y:S02]  /*09b0*/  USETMAXREG.TRY_ALLOC.CTAPOOL UP0, 0xf0 ;  /* 0x000000f0000079c8 */ /* 0x000e240008000600 */
[----:B0-----:R-:W-:-:S13]  /*09c0*/  PLOP3.LUT P0, PT, PT, PT, UP0, 0x80, 0x0 ;  /* 0x000000000000781c */ /* 0x001fda0003f0f008 */
[----:B------:R-:W-:Y:S05]  /*09d0*/  @!P0 BRA `(.L_x_240) ;  /* 0xfffffffc00f08947 */ /* 0x000fea000383ffff */
[----:B------:R-:W-:Y:S06]  /*09e0*/  BAR.ARV 0x8, 0x120 ;  /* 0x0204800000007b1d */ /* 0x000fec0000002000 */
[----:B------:R-:W-:Y:S02]  /*09f0*/  ISETP.NE.AND P0, PT, R22, 0x1, PT ;  /* 0x000000011600780c */ /* 0x000fe40003f05270 */
[----:B------:R-:W0:Y:S01]  /*0a00*/  S2UR UR5, SR_CgaCtaId ;  /* 0x00000000000579c3 */ /* 0x000e220000008800 */
[----:B------:R-:W-:-:S10]  /*0a10*/  UMOV UR4, 0x400 ;  /* 0x0000040000047882 */ /* 0x000fd40000000000 */
[----:B------:R-:W-:Y:S08]  /*0a20*/  @!P0 BAR.ARV 0x9, 0x100 ;  /* 0x0244000000008b1d */ /* 0x000ff00000002000 */
[----:B------:R-:W-:Y:S01]  /*0a30*/  BAR.SYNC.DEFER_BLOCKING 0x5, 0x120 ;  /* 0x0144800000007b1d */ /* 0x000fe20000010000 */
[----:B0-----:R-:W-:-:S09]  /*0a40*/  ULEA UR4, UR5, UR4, 0x18 ;  /* 0x0000000405047291 */ /* 0x001fd2000f8ec03f */
[----:B------:R-:W0:Y:S01]  /*0a50*/  LDS.128 R40, [UR4+0x228d0] ;  /* 0x0228d004ff287984 */ /* 0x000e220008000c00 */
[----:B------:R-:W-:Y:S01]  /*0a60*/  ULDC UR4, c[0x0][0xc14] ;  /* 0x0003050000047ab9 */ /* 0x000fe20000000800 */
[----:B------:R-:W-:Y:S06]  /*0a70*/  BAR.ARV 0x4, 0x120 ;  /* 0x0104800000007b1d */ /* 0x000fec0000002000 */
[----:B0-----:R-:W-:-:S13]  /*0a80*/  ISETP.GE.AND P0, PT, R43, UR4, PT ;  /* 0x000000042b007c0c */ /* 0x001fda000bf06270 */
[----:B------:R-:W-:Y:S05]  /*0a90*/  @P0 EXIT ;  /* 0x000000000000094d */ /* 0x000fea0003800000 */
[----:B------:R-:W0:Y:S01]  /*0aa0*/  S2R R0, SR_TID.X ;  /* 0x0000000000007919 */ /* 0x000e220000002100 */
[----:B------:R-:W-:Y:S01]  /*0ab0*/  R2UR UR5, R42 ;  /* 0x000000002a0572ca */ /* 0x000fe200000e0000 */
[----:B------:R-:W-:Y:S01]  /*0ac0*/  ULOP3.LUT UR47, UR36, 0x1, URZ, 0xfc, !UPT ;  /* 0x00000001242f7892 */ /* 0x000fe2000f8efc3f */
[----:B------:R-:W-:Y:S01]  /*0ad0*/  UMOV UR39, URZ ;  /* 0x0000003f00277c82 */ /* 0x000fe20008000000 */
[----:B------:R-:W-:Y:S01]  /*0ae0*/  UMOV UR38, URZ ;  /* 0x0000003f00267c82 */ /* 0x000fe20008000000 */
[----:B------:R-:W-:Y:S01]  /*0af0*/  UMOV UR37, URZ ;  /* 0x0000003f00257c82 */ /* 0x000fe20008000000 */
[----:B0-----:R-:W-:-:S05]  /*0b00*/  VIADD R203, R0, 0xffffff80 ;  /* 0xffffff8000cb7836 */ /* 0x001fca0000000000 */
[----:B------:R-:W-:-:S04]  /*0b10*/  SHF.R.S32.HI R0, RZ, 0x1f, R203 ;  /* 0x0000001fff007819 */ /* 0x000fc800000114cb */
[CC--:B------:R-:W-:Y:S02]  /*0b20*/  LEA.HI R2, R0.reuse, R203.reuse, RZ, 0x7 ;  /* 0x000000cb00027211 */ /* 0x0c0fe400078f38ff */
[----:B------:R-:W-:Y:S02]  /*0b30*/  LEA.HI R3, R0, R203, RZ, 0x4 ;  /* 0x000000cb00037211 */ /* 0x000fe400078f20ff */
[C---:B------:R-:W-:Y:S02]  /*0b40*/  LOP3.LUT R4, R2.reuse, 0xffffff80, RZ, 0xc0, !PT ;  /* 0xffffff8002047812 */ /* 0x040fe400078ec0ff */
[----:B------:R-:W-:Y:S02]  /*0b50*/  SHF.R.S32.HI R23, RZ, 0x7, R2 ;  /* 0x00000007ff177819 */ /* 0x000fe40000011402 */
[----:B------:R-:W-:Y:S01]  /*0b60*/  SHF.R.S32.HI R6, RZ, 0x4, R3 ;  /* 0x00000004ff067819 */ /* 0x000fe20000011403 */
[----:B------:R-:W-:Y:S01]  /*0b70*/  IMAD.IADD R19, R203, 0x1, -R4 ;  /* 0x00000001cb137824 */ /* 0x000fe200078e0a04 */
[----:B------:R-:W-:-:S04]  /*0b80*/  LEA.HI R2, R2, R23, RZ, 0x1 ;  /* 0x0000001702027211 */ /* 0x000fc800078f08ff */
[----:B------:R-:W-:Y:S02]  /*0b90*/  SHF.R.S32.HI R8, RZ, 0x1f, R19 ;  /* 0x0000001fff087819 */ /* 0x000fe40000011413 */
[----:B------:R-:W-:Y:S02]  /*0ba0*/  LOP3.LUT R2, R2, 0x3fffffe, RZ, 0xc0, !PT ;  /* 0x03fffffe02027812 */ /* 0x000fe400078ec0ff */
[CC--:B------:R-:W-:Y:S02]  /*0bb0*/  LEA.HI R7, R8.reuse, R19.reuse, RZ, 0x2 ;  /* 0x0000001308077211 */ /* 0x0c0fe400078f10ff */
[----:B------:R-:W-:Y:S01]  /*0bc0*/  LEA.HI R8, R8, R19, RZ, 0x5 ;  /* 0x0000001308087211 */ /* 0x000fe200078f28ff */
[----:B------:R-:W-:Y:S01]  /*0bd0*/  IMAD.IADD R2, R23, 0x1, -R2 ;  /* 0x0000000117027824 */ /* 0x000fe200078e0a02 */
[--C-:B------:R-:W-:Y:S02]  /*0be0*/  SHF.R.S32.HI R9, RZ, 0x2, R7.reuse ;  /* 0x00000002ff097819 */ /* 0x100fe40000011407 */
[----:B------:R-:W-:-:S02]  /*0bf0*/  SHF.R.S32.HI R4, RZ, 0x1f, R7 ;  /* 0x0000001fff047819 */ /* 0x000fc40000011407 */
[----:B------:R-:W-:Y:S02]  /*0c00*/  SHF.R.S32.HI R8, RZ, 0x5, R8 ;  /* 0x00000005ff087819 */ /* 0x000fe40000011408 */
[----:B------:R-:W-:Y:S02]  /*0c10*/  LEA.HI R5, R4, R9, RZ, 0x3 ;  /* 0x0000000904057211 */ /* 0x000fe400078f18ff */
[CC--:B------:R-:W-:Y:S02]  /*0c20*/  LEA.HI R4, R0.reuse, R203.reuse, RZ, 0x5 ;  /* 0x000000cb00047211 */ /* 0x0c0fe400078f28ff */
[----:B------:R-:W-:Y:S02]  /*0c30*/  LOP3.LUT R10, R5, 0xfffffff8, RZ, 0xc0, !PT ;  /* 0xfffffff8050a7812 */ /* 0x000fe400078ec0ff */
[----:B------:R-:W-:Y:S01]  /*0c40*/  LEA.HI R0, R0, R203, RZ, 0x3 ;  /* 0x000000cb00007211 */ /* 0x000fe200078f18ff */
[----:B------:R-:W-:Y:S01]  /*0c50*/  IMAD.SHL.U32 R5, R4, 0x20, RZ ;  /* 0x0000002004057824 */ /* 0x000fe200078e00ff */
[----:B------:R-:W-:Y:S01]  /*0c60*/  LOP3.LUT R4, R3, 0x3fffff0, RZ, 0xc0, !PT ;  /* 0x03fffff003047812 */ /* 0x000fe200078ec0ff */
[----:B------:R-:W-:Y:S01]  /*0c70*/  IMAD.IADD R9, R9, 0x1, -R10 ;  /* 0x0000000109097824 */ /* 0x000fe200078e0a0a */
[----:B------:R-:W-:-:S02]  /*0c80*/  LEA.HI R3, R3, R6, RZ, 0x1 ;  /* 0x0000000603037211 */ /* 0x000fc400078f08ff */
[----:B------:R-:W-:Y:S01]  /*0c90*/  LOP3.LUT R5, R5, 0xfffffc00, RZ, 0xc0, !PT ;  /* 0xfffffc0005057812 */ /* 0x000fe200078ec0ff */
[----:B------:R-:W-:Y:S01]  /*0ca0*/  IMAD R9, R8, 0x10, R9 ;  /* 0x0000001008097824 */ /* 0x000fe200078e0209 */
[----:B------:R-:W-:Y:S01]  /*0cb0*/  LOP3.LUT R3, R3, 0x1ffffffe, RZ, 0xc0, !PT ;  /* 0x1ffffffe03037812 */ /* 0x000fe200078ec0ff */
[----:B------:R-:W-:Y:S01]  /*0cc0*/  IMAD.IADD R4, R203, 0x1, -R4 ;  /* 0x00000001cb047824 */ /* 0x000fe200078e0a04 */
[----:B------:R-:W-:Y:S01]  /*0cd0*/  LOP3.LUT R200, R7, 0x7ffffffc, RZ, 0xc0, !PT ;  /* 0x7ffffffc07c87812 */ /* 0x000fe200078ec0ff */
[----:B------:R-:W-:Y:S01]  /*0ce0*/  IMAD R201, R2, 0x40, R9 ;  /* 0x0000004002c97824 */ /* 0x000fe200078e0209 */
[----:B------:R-:W-:Y:S01]  /*0cf0*/  LOP3.LUT R2, R0, 0x1ffffff8, RZ, 0xc0, !PT ;  /* 0x1ffffff800027812 */ /* 0x000fe200078ec0ff */
[----:B------:R-:W-:Y:S01]  /*0d00*/  IMAD R4, R4, 0x40, R5 ;  /* 0x0000004004047824 */ /* 0x000fe200078e0205 */
[----:B------:R-:W-:Y:S01]  /*0d10*/  SHF.R.S32.HI R16, RZ, 0x3, R0 ;  /* 0x00000003ff107819 */ /* 0x000fe20000011400 */
[----:B------:R-:W-:Y:S02]  /*0d20*/  IMAD.IADD R3, R6, 0x1, -R3 ;  /* 0x0000000106037824 */ /* 0x000fe400078e0a03 */
[----:B------:R-:W-:-:S02]  /*0d30*/  IMAD.IADD R2, R203, 0x1, -R2 ;  /* 0x00000001cb027824 */ /* 0x000fc400078e0a02 */
[----:B------:R-:W-:Y:S02]  /*0d40*/  IMAD R202, R3, 0x8, R4 ;  /* 0x0000000803ca7824 */ /* 0x000fe400078e0204 */
[----:B------:R-:W-:Y:S02]  /*0d50*/  IMAD.SHL.U32 R2, R2, 0x8, RZ ;  /* 0x0000000802027824 */ /* 0x000fe400078e00ff */
[----:B------:R-:W-:-:S07]  /*0d60*/  IMAD.IADD R200, R19, 0x1, -R200 ;  /* 0x0000000113c87824 */ /* 0x000fce00078e0ac8 */
.L_x_282:
[----:B0---45:R-:W0:Y:S01]  /*0d70*/  LDC.64 R4, c[0x0][0xc60] ;  /* 0x00031800ff047b82 */ /* 0x031e220000000a00 */
[----:B------:R-:W-:Y:S01]  /*0d80*/  ULDC.64 UR6, c[0x0][0xa28] ;  /* 0x00028a0000067ab9 */ /* 0x000fe20000000a00 */
[----:B------:R-:W-:Y:S01]  /*0d90*/  ULDC.64 UR8, c[0x0][0xa20] ;  /* 0x0002880000087ab9 */ /* 0x000fe20000000a00 */
[----:B------:R-:W-:Y:S01]  /*0da0*/  ULDC UR4, c[0x0][0x404] ;  /* 0x0001010000047ab9 */ /* 0x000fe20000000800 */
[----:B0-----:R-:W-:-:S06]  /*0db0*/  IMAD.WIDE R4, R43, 0x4, R4 ;  /* 0x000000042b047825 */ /* 0x001fcc00078e0204 */
[----:B--2---:R-:W2:Y:S01]  /*0dc0*/  LDG.E R4, desc[UR40][R4.64] ;  /* 0x0000002804047981 */ /* 0x004ea2000c1e1900 */
[----:B------:R-:W-:Y:S02]  /*0dd0*/  UISETP.NE.U32.AND UP0, UPT, UR6, URZ, UPT ;  /* 0x0000003f0600728c */ /* 0x000fe4000bf05070 */
[----:B------:R-:W-:Y:S02]  /*0de0*/  UISETP.NE.U32.AND UP1, UPT, UR8, URZ, UPT ;  /* 0x0000003f0800728c */ /* 0x000fe4000bf25070 */
[----:B------:R-:W-:Y:S02]  /*0df0*/  UISETP.NE.AND.EX UP0, UPT, UR7, URZ, UPT, UP0 ;  /* 0x0000003f0700728c */ /* 0x000fe4000bf05300 */
[----:B------:R-:W-:-:S04]  /*0e00*/  UISETP.NE.AND.EX UP1, UPT, UR9, URZ, UPT, UP1 ;  /* 0x0000003f0900728c */ /* 0x000fc8000bf25310 */
[----:B------:R-:W-:Y:S02]  /*0e10*/  PLOP3.LUT P0, PT, PT, PT, UP0, 0x80, 0x0 ;  /* 0x000000000000781c */ /* 0x000fe40003f0f008 */
[----:B------:R-:W-:Y:S02]  /*0e20*/  PLOP3.LUT P1, PT, PT, PT, UP1, 0x80, 0x0 ;  /* 0x000000000000781c */ /* 0x000fe40003f2f018 */
[----:B--2---:R-:W-:-:S13]  /*0e30*/  R2UR UR46, R4 ;  /* 0x00000000042e72ca */ /* 0x004fda00000e0000 */
[----:B------:R-:W-:Y:S02]  /*0e40*/  USHF.R.S32.HI UR45, URZ, 0x1f, UR46 ;  /* 0x0000001f3f2d7899 */ /* 0x000fe4000801142e */
[----:B------:R-:W-:Y:S02]  /*0e50*/  @UP0 ULEA UR6, UP2, UR46, UR6, 0x2 ;  /* 0x000000062e060291 */ /* 0x000fe4000f84103f */
[----:B------:R-:W-:Y:S02]  /*0e60*/  @UP1 ULEA UR8, UP3, UR46, UR8, 0x2 ;  /* 0x000000082e081291 */ /* 0x000fe4000f86103f */
[----:B------:R-:W-:Y:S02]  /*0e70*/  @UP0 ULEA.HI.X UR7, UR46, UR7, UR45, 0x2, UP2 ;  /* 0x000000072e070291 */ /* 0x000fe400090f142d */
[----:B------:R-:W-:Y:S01]  /*0e80*/  @UP1 ULEA.HI.X UR9, UR46, UR9, UR45, 0x2, UP3 ;  /* 0x000000092e091291 */ /* 0x000fe200098f142d */
[----:B------:R-:W-:Y:S02]  /*0e90*/  IMAD.U32 R4, RZ, RZ, UR6 ;  /* 0x00000006ff047e24 */ /* 0x000fe4000f8e00ff */
[----:B---3--:R-:W-:-:S02]  /*0ea0*/  IMAD.U32 R6, RZ, RZ, UR8 ;  /* 0x00000008ff067e24 */ /* 0x008fc4000f8e00ff */
[----:B------:R-:W-:Y:S01]  /*0eb0*/  IMAD.U32 R5, RZ, RZ, UR7 ;  /* 0x00000007ff057e24 */ /* 0x000fe2000f8e00ff */
[----:B------:R-:W-:Y:S01]  /*0ec0*/  ULDC.64 UR6, c[0x0][0x3f8] ;  /* 0x0000fe0000067ab9 */ /* 0x000fe20000000a00 */
[----:B------:R-:W-:-:S03]  /*0ed0*/  IMAD.U32 R7, RZ, RZ, UR9 ;  /* 0x00000009ff077e24 */ /* 0x000fc6000f8e00ff */
[----:B------:R-:W2:Y:S04]  /*0ee0*/  @P0 LDG.E R4, desc[UR40][R4.64] ;  /* 0x0000002804040981 */ /* 0x000ea8000c1e1900 */
[----:B------:R-:W3:Y:S01]  /*0ef0*/  @P1 LDG.E R6, desc[UR40][R6.64] ;  /* 0x0000002806061981 */ /* 0x000ee2000c1e1900 */
[----:B------:R-:W-:Y:S01]  /*0f00*/  UISETP.NE.U32.AND UP0, UPT, UR6, URZ, UPT ;  /* 0x0000003f0600728c */ /* 0x000fe2000bf05070 */
[----:B------:R-:W-:Y:S01]  /*0f10*/  IMAD.MOV.U32 R18, RZ, RZ, R41 ;  /* 0x000000ffff127224 */ /* 0x000fe200078e0029 */
[----:B------:R-:W-:Y:S01]  /*0f20*/  UMOV UR43, URZ ;  /* 0x0000003f002b7c82 */ /* 0x000fe20008000000 */
[----:B------:R-:W-:Y:S01]  /*0f30*/  ULDC UR6, c[0x0][0x2e0] ;  /* 0x0000b80000067ab9 */ /* 0x000fe20000000800 */
[----:B------:R-:W-:Y:S01]  /*0f40*/  UISETP.NE.AND.EX UP0, UPT, UR7, URZ, UPT, UP0 ;  /* 0x0000003f0700728c */ /* 0x000fe2000bf05300 */
[----:B------:R-:W-:Y:S01]  /*0f50*/  CS2R R44, SRZ ;  /* 0x00000000002c7805 */ /* 0x000fe2000001ff00 */
[----:B------:R-:W-:Y:S01]  /*0f60*/  UMOV UR44, UR5 ;  /* 0x00000005002c7c82 */ /* 0x000fe20008000000 */
[----:B------:R-:W-:Y:S01]  /*0f70*/  CS2R R150, SRZ ;  /* 0x0000000000967805 */ /* 0x000fe2000001ff00 */
[----:B------:R-:W-:Y:S01]  /*0f80*/  USEL UR4, UR4, 0x1, UP0 ;  /* 0x0000000104047887 */ /* 0x000fe20008000000 */
[----:B------:R-:W-:-:S02]  /*0f90*/  CS2R R148, SRZ ;  /* 0x0000000000947805 */ /* 0x000fc4000001ff00 */
[----:B------:R-:W-:Y:S02]  /*0fa0*/  CS2R R146, SRZ ;  /* 0x0000000000927805 */ /* 0x000fe4000001ff00 */
[----:B------:R-:W-:Y:S01]  /*0fb0*/  CS2R R144, SRZ ;  /* 0x0000000000907805 */ /* 0x000fe2000001ff00 */
[----:B------:R-:W-:Y:S01]  /*0fc0*/  UIMAD UR4, UR4, UR6, URZ ;  /* 0x00000006040472a4 */ /* 0x000fe2000f8e023f */
[----:B------:R-:W-:Y:S02]  /*0fd0*/  CS2R R142, SRZ ;  /* 0x00000000008e7805 */ /* 0x000fe4000001ff00 */
[----:B------:R-:W-:Y:S02]  /*0fe0*/  CS2R R140, SRZ ;  /* 0x00000000008c7805 */ /* 0x000fe4000001ff00 */
[----:B------:R-:W-:Y:S02]  /*0ff0*/  CS2R R138, SRZ ;  /* 0x00000000008a7805 */ /* 0x000fe4000001ff00 */
[----:B------:R-:W-:-:S02]  /*1000*/  CS2R R136, SRZ ;  /* 0x0000000000887805 */ /* 0x000fc4000001ff00 */
[----:B------:R-:W-:Y:S02]  /*1010*/  CS2R R134, SRZ ;  /* 0x0000000000867805 */ /* 0x000fe4000001ff00 */
[----:B------:R-:W-:Y:S02]  /*1020*/  CS2R R132, SRZ ;  /* 0x0000000000847805 */ /* 0x000fe4000001ff00 */
        /* <DEDUP_REMOVED lines=32> */
[----:B-1----:R-:W-:Y:S02]  /*1230*/  CS2R R68, SRZ ;  /* 0x0000000000447805 */ /* 0x002fe4000001ff00 */
[----:B------:R-:W-:-:S02]  /*1240*/  CS2R R166, SRZ ;  /* 0x0000000000a67805 */ /* 0x000fc4000001ff00 */
[----:B------:R-:W-:Y:S01]  /*1250*/  CS2R R154, SRZ ;  /* 0x00000000009a7805 */ /* 0x000fe2000001ff00 */
[----:B------:R-:W-:Y:S01]  /*1260*/  IMAD.MOV.U32 R28, RZ, RZ, RZ ;  /* 0x000000ffff1c7224 */ /* 0x000fe200078e00ff */
[----:B------:R-:W-:Y:S01]  /*1270*/  CS2R R60, SRZ ;  /* 0x00000000003c7805 */ /* 0x000fe2000001ff00 */
[----:B------:R-:W-:Y:S01]  /*1280*/  IMAD.MOV.U32 R3, RZ, RZ, RZ ;  /* 0x000000ffff037224 */ /* 0x000fe200078e00ff */
[----:B------:R-:W-:Y:S02]  /*1290*/  CS2R R24, SRZ ;  /* 0x0000000000187805 */ /* 0x000fe4000001ff00 */
[----:B------:R-:W-:Y:S02]  /*12a0*/  CS2R R168, SRZ ;  /* 0x0000000000a87805 */ /* 0x000fe4000001ff00 */
[----:B------:R-:W-:Y:S02]  /*12b0*/  CS2R R156, SRZ ;  /* 0x00000000009c7805 */ /* 0x000fe4000001ff00 */
[----:B------:R-:W-:-:S02]  /*12c0*/  CS2R R14, SRZ ;  /* 0x00000000000e7805 */ /* 0x000fc4000001ff00 */
[----:B------:R-:W-:Y:S02]  /*12d0*/  CS2R R12, SRZ ;  /* 0x00000000000c7805 */ /* 0x000fe4000001ff00 */
[----:B------:R-:W-:Y:S02]  /*12e0*/  CS2R R170, SRZ ;  /* 0x0000000000aa7805 */ /* 0x000fe4000001ff00 */
[----:B------:R-:W-:Y:S02]  /*12f0*/  CS2R R158, SRZ ;  /* 0x00000000009e7805 */ /* 0x000fe4000001ff00 */
[----:B------:R-:W-:Y:S01]  /*1300*/  CS2R R10, SRZ ;  /* 0x00000000000a7805 */ /* 0x000fe2000001ff00 */
[----:B------:R-:W-:Y:S01]  /*1310*/  IMAD.MOV.U32 R8, RZ, RZ, RZ ;  /* 0x000000ffff087224 */ /* 0x000fe200078e00ff */
[----:B--2---:R-:W-:Y:S02]  /*1320*/  @P0 R2UR UR43, R4 ;  /* 0x00000000042b02ca */ /* 0x004fe400000e0000 */
[----:B------:R-:W-:-:S02]  /*1330*/  PLOP3.LUT P0, PT, PT, PT, PT, 0x80, 0x0 ;  /* 0x000000000000781c */ /* 0x000fc40003f0f070 */
[----:B---3--:R-:W-:Y:S01]  /*1340*/  @P1 R2UR UR4, R6 ;  /* 0x00000000060412ca */ /* 0x008fe200000e0000 */
[----:B------:R-:W-:-:S14]  /*1350*/  @P1 BRA `(.L_x_241) ;  /* 0x0000000000341947 */ /* 0x000fdc0003800000 */
[----:B------:R-:W-:Y:S02]  /*1360*/  ULDC.64 UR6, c[0x0][0xa08] ;  /* 0x0002820000067ab9 */ /* 0x000fe40000000a00 */
[----:B------:R-:W-:-:S04]  /*1370*/  ISETP.NE.U32.AND P1, PT, RZ, UR6, PT ;  /* 0x00000006ff007c0c */ /* 0x000fc8000bf25070 */
[----:B------:R-:W-:-:S13]  /*1380*/  ISETP.NE.AND.EX P1, PT, RZ, UR7, PT, P1 ;  /* 0x00000007ff007c0c */ /* 0x000fda000bf25310 */
[----:B------:R-:W-:Y:S05]  /*1390*/  @!P1 BRA `(.L_x_241) ;  /* 0x0000000000249947 */ /* 0x000fea0003800000 */
[----:B------:R-:W-:Y:S02]  /*13a0*/  ULDC.64 UR4, c[0x0][0xa08] ;  /* 0x0002820000047ab9 */ /* 0x000fe40000000a00 */
[----:B------:R-:W-:-:S06]  /*13b0*/  UIMAD.WIDE UR4, UR46, 0x4, UR4 ;  /* 0x000000042e0478a5 */ /* 0x000fcc000f8e0204 */
[----:B------:R-:W-:Y:S02]  /*13c0*/  IMAD.U32 R4, RZ, RZ, UR4 ;  /* 0x00000004ff047e24 */ /* 0x000fe4000f8e00ff */
[----:B------:R-:W-:-:S05]  /*13d0*/  IMAD.U32 R5, RZ, RZ, UR5 ;  /* 0x00000005ff057e24 */ /* 0x000fca000f8e00ff */
[----:B------:R-:W2:Y:S04]  /*13e0*/  LDG.E R6, desc[UR40][R4.64] ;  /* 0x0000002804067981 */ /* 0x000ea8000c1e1900 */
[----:B------:R-:W3:Y:S01]  /*13f0*/  LDG.E R0, desc[UR40][R4.64+0x4] ;  /* 0x0000042804007981 */ /* 0x000ee2000c1e1900 */
[----:B--2---:R-:W-:Y:S02]  /*1400*/  R2UR UR4, R6 ;  /* 0x00000000060472ca */ /* 0x004fe400000e0000 */
[----:B---3--:R-:W-:-:S13]  /*1410*/  R2UR UR5, R0 ;  /* 0x00000000000572ca */ /* 0x008fda00000e0000 */
[----:B------:R-:W-:-:S12]  /*1420*/  UIADD3 UR4, -UR4, UR5, URZ ;  /* 0x0000000504047290 */ /* 0x000fd8000fffe13f */
.L_x_241:
[----:B------:R-:W-:Y:S01]  /*1430*/  UIADD3 UR43, -UR43, UR4, URZ ;  /* 0x000000042b2b7290 */ /* 0x000fe2000fffe13f */
[----:B------:R-:W-:Y:S01]  /*1440*/  IMAD.MOV.U32 R9, RZ, RZ, RZ ;  /* 0x000000ffff097224 */ /* 0x000fe200078e00ff */
[----:B------:R-:W-:Y:S02]  /*1450*/  CS2R R174, SRZ ;  /* 0x0000000000ae7805 */ /* 0x000fe4000001ff00 */
[----:B------:R-:W-:Y:S01]  /*1460*/  CS2R R172, SRZ ;  /* 0x0000000000ac7805 */ /* 0x000fe2000001ff00 */
[----:B------:R-:W-:Y:S01]  /*1470*/  UISETP.GE.AND UP0, UPT, UR43, 0x1, UPT ;  /* 0x000000012b00788c */ /* 0x000fe2000bf06270 */
[----:B------:R-:W-:Y:S01]  /*1480*/  CS2R R36, SRZ ;  /* 0x0000000000247805 */ /* 0x000fe2000001ff00 */
[----:B------:R-:W-:Y:S01]  /*1490*/  UIADD3 UR4, UR43, 0x5f, URZ ;  /* 0x0000005f2b047890 */ /* 0x000fe2000fffe03f */
[----:B------:R-:W-:Y:S02]  /*14a0*/  CS2R R176, SRZ ;  /* 0x0000000000b07805 */ /* 0x000fe4000001ff00 */
[----:B------:R-:W-:Y:S01]  /*14b0*/  CS2R R32, SRZ ;  /* 0x0000000000207805 */ /* 0x000fe2000001ff00 */
[----:B------:R-:W-:Y:S01]  /*14c0*/  IMAD.MOV.U32 R26, RZ, RZ, RZ ;  /* 0x000000ffff1a7224 */ /* 0x000fe200078e00ff */
[----:B------:R-:W-:Y:S01]  /*14d0*/  PLOP3.LUT P1, PT, PT, PT, UP0, 0x80, 0x0 ;  /* 0x000000000000781c */ /* 0x000fe20003f2f008 */
[----:B------:R-:W-:Y:S01]  /*14e0*/  UIMAD.WIDE UR4, UR4, 0x2aaaaaab, URZ ;  /* 0x2aaaaaab040478a5 */ /* 0x000fe2000f8e023f */
[----:B------:R-:W-:Y:S01]  /*14f0*/  IMAD.MOV.U32 R29, RZ, RZ, RZ ;  /* 0x000000ffff1d7224 */ /* 0x000fe200078e00ff */
[----:B------:R-:W-:Y:S01]  /*1500*/  CS2R R4, SRZ ;  /* 0x0000000000047805 */ /* 0x000fe2000001ff00 */
[----:B------:R-:W-:Y:S01]  /*1510*/  IMAD.MOV.U32 R6, RZ, RZ, RZ ;  /* 0x000000ffff067224 */ /* 0x000fe200078e00ff */
[----:B------:R-:W-:Y:S01]  /*1520*/  USHF.R.U32.HI UR42, URZ, 0x1f, UR5 ;  /* 0x0000001f3f2a7899 */ /* 0x000fe20008011605 */
[----:B------:R-:W-:-:S03]  /*1530*/  IMAD.MOV.U32 R179, RZ, RZ, RZ ;  /* 0x000000ffffb37224 */ /* 0x000fc600078e00ff */
[----:B------:R-:W-:-:S04]  /*1540*/  ULEA.HI.SX32 UR42, UR5, UR42, 0x1c ;  /* 0x0000002a052a7291 */ /* 0x000fc8000f8fe23f */
[----:B------:R-:W-:Y:S08]  /*1550*/  @!P1 BRA `(.L_x_242) ;  /* 0x0000004000f89947 */ /* 0x000ff00003800000 */
[----:B------:R-:W0:Y:S01]  /*1560*/  SHFL.IDX PT, R0, R23, RZ, 0x1f ;  /* 0x00001fff17007589 */ /* 0x000e2200000e0000 */
[----:B------:R-:W1:Y:S01]  /*1570*/  S2UR UR7, SR_CgaCtaId ;  /* 0x00000000000779c3 */ /* 0x000e620000008800 */
[----:B------:R-:W-:Y:S01]  /*1580*/  UMOV UR6, 0x400 ;  /* 0x0000040000067882 */ /* 0x000fe20000000000 */
[----:B0-----:R-:W-:Y:S01]  /*1590*/  R2UR UR4, R0 ;  /* 0x00000000000472ca */ /* 0x001fe200000e0000 */
[----:B-1----:R-:W-:-:S04]  /*15a0*/  ULEA UR6, UR7, UR6, 0x18 ;  /* 0x0000000607067291 */ /* 0x002fc8000f8ec03f */
[----:B------:R-:W-:-:S04]  /*15b0*/  UIADD3 UR6, UR6, 0x18400, URZ ;  /* 0x0001840006067890 */ /* 0x000fc8000fffe03f */
[----:B------:R-:W-:-:S04]  /*15c0*/  ULOP3.LUT UP0, URZ, UR6, 0x1bf, URZ, 0xc0, !UPT ;  /* 0x000001bf063f7892 */ /* 0x000fc8000f80c03f */
[----:B------:R-:W-:Y:S02]  /*15d0*/  ULEA.HI UR5, UR4, UR4, URZ, 0x1 ;  /* 0x0000000404057291 */ /* 0x000fe4000f8f083f */
[----:B------:R-:W-:Y:S02]  /*15e0*/  PLOP3.LUT P0, PT, PT, PT, UP0, 0x80, 0x0 ;  /* 0x000000000000781c */ /* 0x000fe40003f0f008 */
[----:B------:R-:W-:-:S04]  /*15f0*/  ULOP3.LUT UR5, UR5, 0x1e, URZ, 0xc0, !UPT ;  /* 0x0000001e05057892 */ /* 0x000fc8000f8ec03f */
[----:B------:R-:W-:-:S04]  /*1600*/  UIADD3 UR5, UR4, -UR5, URZ ;  /* 0x8000000504057290 */ /* 0x000fc8000fffe03f */
[----:B------:R-:W-:-:S04]  /*1610*/  ULEA UR5, UR5, UR6, 0xd ;  /* 0x0000000605057291 */ /* 0x000fc8000f8e683f */
[----:B------:R-:W-:-:S04]  /*1620*/  USHF.R.U32.HI UR5, URZ, 0x4, UR5 ;  /* 0x000000043f057899 */ /* 0x000fc80008011605 */
[----:B------:R-:W-:Y:S01]  /*1630*/  ULOP3.LUT UR48, UR5, 0x3fff, URZ, 0xc0, !UPT ;  /* 0x00003fff05307892 */ /* 0x000fe2000f8ec03f */
[----:B------:R-:W-:Y:S11]  /*1640*/  @!P0 BRA `(.L_x_243) ;  /* 0x0000000000408947 */ /* 0x000ff60003800000 */
[----:B------:R-:W-:Y:S01]  /*1650*/  MOV R0, 0x0 ;  /* 0x0000000000007802 */ /* 0x000fe20000000f00 */
[----:B------:R-:W-:Y:S01]  /*1660*/  ULDC.64 UR4, c[0x4][0x90] ;  /* 0x0100240000047ab9 */ /* 0x000fe20000000a00 */
[----:B------:R-:W-:Y:S01]  /*1670*/  ULDC.64 UR6, c[0x4][0x28] ;  /* 0x01000a0000067ab9 */ /* 0x000fe20000000a00 */
[----:B------:R-:W-:Y:S01]  /*1680*/  IMAD.U32 R4, RZ, RZ, UR4 ;  /* 0x00000004ff047e24 */ /* 0x000fe2000f8e00ff */
[----:B------:R0:W1:Y:S01]  /*1690*/  LDC.64 R14, c[0x4][R0] ;  /* 0x01000000000e7b82 */ /* 0x0000620000000a00 */
[----:B------:R-:W-:Y:S01]  /*16a0*/  IMAD.U32 R5, RZ, RZ, UR5 ;  /* 0x00000005ff057e24 */ /* 0x000fe2000f8e00ff */
[----:B------:R-:W-:Y:S01]  /*16b0*/  ULDC.64 UR4, c[0x4][0x98] ;  /* 0x0100260000047ab9 */ /* 0x000fe20000000a00 */
[----:B------:R-:W-:Y:S02]  /*16c0*/  IMAD.U32 R10, RZ, RZ, UR6 ;  /* 0x00000006ff0a7e24 */ /* 0x000fe4000f8e00ff */
[----:B------:R-:W-:Y:S02]  /*16d0*/  IMAD.U32 R6, RZ, RZ, UR4 ;  /* 0x00000004ff067e24 */ /* 0x000fe4000f8e00ff */
[----:B------:R-:W-:-:S02]  /*16e0*/  IMAD.U32 R7, RZ, RZ, UR5 ;  /* 0x00000005ff077e24 */ /* 0x000fc4000f8e00ff */
[----:B------:R-:W-:Y:S02]  /*16f0*/  IMAD.U32 R11, RZ, RZ, UR7 ;  /* 0x00000007ff0b7e24 */ /* 0x000fe4000f8e00ff */
[----:B------:R-:W-:Y:S02]  /*1700*/  IMAD.MOV.U32 R8, RZ, RZ, 0x70 ;  /* 0x00000070ff087424 */ /* 0x000fe400078e00ff */
[----:B------:R-:W-:Y:S02]  /*1710*/  IMAD.MOV.U32 R12, RZ, RZ, 0x1 ;  /* 0x00000001ff0c7424 */ /* 0x000fe400078e00ff */
[----:B0-----:R-:W-:-:S07]  /*1720*/  IMAD.MOV.U32 R13, RZ, RZ, RZ ;  /* 0x000000ffff0d7224 */ /* 0x001fce00078e00ff */
[----:B------:R-:W-:-:S07]  /*1730*/  LEPC R20, `(.L_x_243) ;  /* 0x000000001014794e */ /* 0x000fce0000000000 */
[----:B-1----:R-:W-:Y:S05]  /*1740*/  CALL.ABS.NOINC R14 ;  /* 0x000000000e007343 */ /* 0x002fea0003c00000 */
.L_x_243:
[----:B------:R-:W0:Y:S01]  /*1750*/  S2R R3, SR_CgaCtaId ;  /* 0x0000000000037919 */ /* 0x000e220000008800 */
[----:B------:R-:W-:Y:S01]  /*1760*/  ULEA.HI UR4, UR39, UR39, URZ, 0x1 ;  /* 0x0000002727047291 */ /* 0x000fe2000f8f083f */
[----:B------:R-:W-:Y:S01]  /*1770*/  MOV R6, 0x400 ;  /* 0x0000040000067802 */ /* 0x000fe20000000f00 */
[----:B------:R-:W-:Y:S02]  /*1780*/  VIADD R8, R22, 0x8 ;  /* 0x0000000816087836 */ /* 0x000fe40000000000 */
[----:B------:R-:W-:-:S04]  /*1790*/  ULOP3.LUT UR4, UR4, 0xfffffffe, URZ, 0xc0, !UPT ;  /* 0xfffffffe04047892 */ /* 0x000fc8000f8ec03f */
[----:B------:R-:W-:-:S06]  /*17a0*/  UIADD3 UR4, UR39, -UR4, URZ ;  /* 0x8000000427047290 */ /* 0x000fcc000fffe03f */
[----:B------:R-:W-:Y:S01]  /*17b0*/  IMAD.U32 R0, RZ, RZ, UR4 ;  /* 0x00000004ff007e24 */ /* 0x000fe2000f8e00ff */
[----:B0-----:R-:W-:-:S04]  /*17c0*/  LEA R6, R3, R6, 0x18 ;  /* 0x0000000603067211 */ /* 0x001fc800078ec0ff */
[----:B------:R-:W-:-:S04]  /*17d0*/  SHF.L.U32 R3, R0, 0x1f, RZ ;  /* 0x0000001f00037819 */ /* 0x000fc800000006ff */
[----:B------:R-:W0:Y:S02]  /*17e0*/  SYNCS.PHASECHK.TRANS64.TRYWAIT P0, [R6+URZ+0x22800], R3 ;  /* 0x02280003060075a7 */ /* 0x000e24000800017f */
[----:B0-----:R-:W-:Y:S05]  /*17f0*/  @!P0 BRA `(.L_x_244) ;  /* 0x000000b000b08947 */ /* 0x001fea0003800000 */
.L_x_366:
[----:B------:R-:W-:Y:S01]  /*1800*/  IMAD.U32 R0, RZ, RZ, UR47 ;  /* 0x0000002fff007e24 */ /* 0x000fe2000f8e00ff */
[----:B------:R-:W-:Y:S05]  /*1810*/  WARPSYNC.ALL ;  /* 0x0000000000007948 */ /* 0x000fea0003800000 */
[----:B------:R1:W-:Y:S01]  /*1820*/  BAR.SYNC.DEFER_BLOCKING R8, 0x100 ;  /* 0x000400080000751d */ /* 0x0003e20000010000 */
[----:B------:R-:W-:-:S13]  /*1830*/  ISETP.NE.AND P0, PT, R0, 0x3, PT ;  /* 0x000000030000780c */ /* 0x000fda0003f05270 */
[----:B-1----:R-:W-:Y:S05]  /*1840*/  @!P0 BRA `(.L_x_245) ;  /* 0x0000000000048947 */ /* 0x002fea0003800000 */
[----:B------:R-:W-:Y:S01]  /*1850*/  BPT.TRAP 0x1 ;  /* 0x000000040000795c */ /* 0x000fe20000300000 */
.L_x_245:
[----:B------:R-:W-:Y:S02]  /*1860*/  IMAD.U32 R10, RZ, RZ, UR38 ;  /* 0x00000026ff0a7e24 */ /* 0x000fe4000f8e00ff */
[----:B------:R-:W-:-:S03]  /*1870*/  IMAD.U32 R5, RZ, RZ, UR37 ;  /* 0x00000025ff057e24 */ /* 0x000fc6000f8e00ff */
[----:B------:R-:W-:Y:S01]  /*1880*/  SHF.L.U32 R10, R10, 0x1f, RZ ;  /* 0x0000001f0a0a7819 */ /* 0x000fe200000006ff */
[----:B------:R-:W-:-:S04]  /*1890*/  IMAD R5, R5, 0x8, R6 ;  /* 0x0000000805057824 */ /* 0x000fc800078e0206 */
[----:B------:R1:W2:Y:S01]  /*18a0*/  SYNCS.PHASECHK.TRANS64.TRYWAIT P1, [R5+URZ+0x22830], R10 ;  /* 0x0228300a050075a7 */ /* 0x0002a2000802017f */
[----:B------:R-:W-:Y:S05]  /*18b0*/  @!P0 BRA `(.L_x_246) ;  /* 0x0000000000048947 */ /* 0x000fea0003800000 */
[----:B------:R-:W-:Y:S01]  /*18c0*/  BPT.TRAP 0x1 ;  /* 0x000000040000795c */ /* 0x000fe20000300000 */
.L_x_246:
[----:B--2---:R-:W-:Y:S05]  /*18d0*/  @P1 BRA `(.L_x_247) ;  /* 0x0000000000081947 */ /* 0x004fea0003800000 */
[----:B------:R-:W2:Y:S02]  /*18e0*/  SYNCS.PHASECHK.TRANS64.TRYWAIT P1, [R5+URZ+0x22830], R10 ;  /* 0x0228300a050075a7 */ /* 0x000ea4000802017f */
[----:B--2---:R-:W-:Y:S05]  /*18f0*/  @!P1 BRA `(.L_x_248) ;  /* 0x000000b000849947 */ /* 0x004fea0003800000 */
.L_x_247:
[----:B------:R-:W-:Y:S01]  /*1900*/  R2UR UR4, R6 ;  /* 0x00000000060472ca */ /* 0x000fe200000e0000 */
[----:B------:R-:W-:Y:S01]  /*1910*/  WARPGROUP.ARRIVE ;  /* 0x00000000000079c5 */ /* 0x000fe20000000000 */
[----:B------:R-:W-:Y:S01]  /*1920*/  UMOV UR5, 0x40000040 ;  /* 0x4000004000057882 */ /* 0x000fe20000000000 */
[----:B------:R-:W-:Y:S01]  /*1930*/  UMOV UR7, 0x40000040 ;  /* 0x4000004000077882 */ /* 0x000fe20000000000 */
[----:B------:R-:W-:Y:S01]  /*1940*/  UMOV UR9, 0x40000040 ;  /* 0x4000004000097882 */ /* 0x000fe20000000000 */
[----:B------:R-:W-:Y:S01]  /*1950*/  UMOV UR11, 0x40000040 ;  /* 0x40000040000b7882 */ /* 0x000fe20000000000 */
[----:B------:R-:W-:Y:S01]  /*1960*/  UMOV UR13, 0x40000040 ;  /* 0x40000040000d7882 */ /* 0x000fe20000000000 */
[----:B------:R-:W-:Y:S01]  /*1970*/  UMOV UR15, 0x40000040 ;  /* 0x40000040000f7882 */ /* 0x000fe20000000000 */
[----:B------:R-:W-:Y:S01]  /*1980*/  UMOV UR17, 0x40000040 ;  /* 0x4000004000117882 */ /* 0x000fe20000000000 */
[----:B------:R-:W-:Y:S01]  /*1990*/  UMOV UR19, 0x40000040 ;  /* 0x4000004000137882 */ /* 0x000fe20000000000 */
[----:B------:R-:W-:Y:S01]  /*19a0*/  P2R R12, PR, RZ, 0x1 ;  /* 0x00000001ff0c7803 */ /* 0x000fe20000000000 */
[----:B------:R-:W3:Y:S01]  /*19b0*/  S2R R13, SR_TID.X ;  /* 0x00000000000d7919 */ /* 0x000ee20000002100 */
[----:B------:R-:W-:Y:S01]  /*19c0*/  IADD3 R176, -R22, 0xb, RZ ;  /* 0x0000000b16b07810 */ /* 0x000fe20007ffe1ff */
[----:B------:R-:W-:-:S04]  /*19d0*/  UIADD3 UR4, UR4, 0x1c400, URZ ;  /* 0x0001c40004047890 */ /* 0x000fc8000fffe03f */
[----:B------:R-:W-:-:S04]  /*19e0*/  USHF.R.U32.HI UR4, URZ, 0x4, UR4 ;  /* 0x000000043f047899 */ /* 0x000fc80008011604 */
[----:B------:R-:W-:-:S04]  /*19f0*/  ULOP3.LUT UR4, UR4, 0x3fff, URZ, 0xc0, !UPT ;  /* 0x00003fff04047892 */ /* 0x000fc8000f8ec03f */
[----:B------:R-:W-:Y:S02]  /*1a00*/  ULOP3.LUT UR20, UR4, 0x10000, URZ, 0xfc, !UPT ;  /* 0x0001000004147892 */ /* 0x000fe4000f8efc3f */
[----:B------:R-:W-:Y:S02]  /*1a10*/  ULOP3.LUT UR4, UR48, 0x10000, URZ, 0xfc, !UPT ;  /* 0x0001000030047892 */ /* 0x000fe4000f8efc3f */
[----:B------:R-:W-:Y:S02]  /*1a20*/  UIMAD UR6, UR37, 0x300, UR20 ;  /* 0x00000300250678a4 */ /* 0x000fe4000f8e0214 */
[----:B------:R-:W-:Y:S02]  /*1a30*/  UIADD3 UR8, UR4, 0x2, URZ ;  /* 0x0000000204087890 */ /* 0x000fe4000fffe03f */
[----:B------:R-:W-:Y:S02]  /*1a40*/  UIADD3 UR10, UR6, 0x2, URZ ;  /* 0x00000002060a7890 */ /* 0x000fe4000fffe03f */
[----:B------:R-:W-:-:S02]  /*1a50*/  UIADD3 UR12, UR4, 0x4, URZ ;  /* 0x00000004040c7890 */ /* 0x000fc4000fffe03f */
[----:B------:R-:W-:Y:S02]  /*1a60*/  UIADD3 UR14, UR6, 0x4, URZ ;  /* 0x00000004060e7890 */ /* 0x000fe4000fffe03f */
[----:B------:R-:W-:Y:S01]  /*1a70*/  HGMMA.64x96x16.F32 R24, gdesc[UR4], RZ, !UPT, gsb0 ;  /* 0x01600000041879f0 */ /* 0x000fe2000c0008ff */
[----:B------:R-:W-:Y:S02]  /*1a80*/  UIADD3 UR16, UR4, 0x6, URZ ;  /* 0x0000000604107890 */ /* 0x000fe4000fffe03f */
[----:B------:R-:W-:Y:S02]  /*1a90*/  UIADD3 UR18, UR6, 0x6, URZ ;  /* 0x0000000606127890 */ /* 0x000fe4000fffe03f */
[----:B------:R-:W-:-:S04]  /*1aa0*/  UIMAD UR6, UR42, -0x60, UR43 ;  /* 0xffffffa02a0678a4 */ /* 0x000fc8000f8e022b */
[----:B------:R-:W-:-:S06]  /*1ab0*/  UIADD3 UR6, UR6, 0x60, URZ ;  /* 0x0000006006067890 */ /* 0x000fcc000fffe03f */
[----:B0-----:R-:W-:-:S04]  /*1ac0*/  IMAD.U32 R3, RZ, RZ, UR6 ;  /* 0x00000006ff037e24 */ /* 0x001fc8000f8e00ff */
        /* <DEDUP_REMOVED lines=104> */
[----:B------:R-:W0:Y:S01]  /*2150*/  SHFL.BFLY PT, R0, R7, 0x2, 0x1f ;  /* 0x0c401f0007007f89 */ /* 0x000e2200000e0000 */
[----:B------:R-:W-:Y:S02]  /*2160*/  FSEL R67, R67, -INF , P3 ;  /* 0xff80000043437808 */ /* 0x000fe40001800000 */
[----:B------:R-:W-:-:S02]  /*2170*/  FSEL R70, R70, -INF , P2 ;  /* 0xff80000046467808 */ /* 0x000fc40001000000 */
[----:B------:R-:W-:Y:S02]  /*2180*/  FSEL R71, R71, -INF , P1 ;  /* 0xff80000047477808 */ /* 0x000fe40000800000 */
[----:B0-----:R-:W-:-:S05]  /*2190*/  FMNMX.FTZ R9, R7, R0, !PT ;  /* 0x0000000007097209 */ /* 0x001fca0007810000 */
[----:B------:R-:W0:Y:S02]  /*21a0*/  SHFL.BFLY PT, R0, R9, 0x1, 0x1f ;  /* 0x0c201f0009007f89 */ /* 0x000e2400000e0000 */
[----:B0-----:R-:W-:Y:S01]  /*21b0*/  FMNMX.FTZ R0, R9, R0, !PT ;  /* 0x0000000009007209 */ /* 0x001fe20007810000 */
[----:B------:R0:W-:Y:S06]  /*21c0*/  BAR.ARV R176, 0x100 ;  /* 0x000400b00000751d */ /* 0x0001ec0000002000 */
[C---:B------:R-:W-:Y:S01]  /*21d0*/  FMUL.FTZ R3, R0.reuse, UR10 ;  /* 0x0000000a00037c20 */ /* 0x040fe20008410000 */
[----:B------:R-:W-:-:S04]  /*21e0*/  FSETP.NEU.FTZ.AND P0, PT, R0, -INF , PT ;  /* 0xff8000000000780b */ /* 0x000fc80003f1d000 */
        /* <DEDUP_REMOVED lines=17> */
[----:B------:R-:W4:Y:S01]  /*2300*/  MUFU.EX2 R25, R25 ;  /* 0x0000001900197308 */ /* 0x000f220000000800 */
        /* <DEDUP_REMOVED lines=15> */
[----:B------:R-:W5:Y:S01]  /*2400*/  MUFU.EX2 R29, R29 ;  /* 0x0000001d001d7308 */ /* 0x000f620000000800 */
[--C-:B------:R-:W-:Y:S01]  /*2410*/  FFMA.FTZ R61, R61, UR10, -R11.reuse ;  /* 0x0000000a3d3d7c23 */ /* 0x100fe2000801080b */
[--C-:B------:R-:W-:Y:S01]  /*2420*/  FFMA.FTZ R64, R64, UR10, -R11.reuse ;  /* 0x0000000a40407c23 */ /* 0x100fe2000801080b */
[----:B------:R-:W-:Y:S01]  /*2430*/  FMNMX.FTZ R4, R46, R3, !PT ;  /* 0x000000032e047209 */ /* 0x000fe20007810000 */
[--C-:B------:R-:W-:Y:S01]  /*2440*/  FFMA.FTZ R65, R65, UR10, -R11.reuse ;  /* 0x0000000a41417c23 */ /* 0x100fe2000801080b */
[--C-:B------:R-:W-:Y:S01]  /*2450*/  FFMA.FTZ R68, R68, UR10, -R11.reuse ;  /* 0x0000000a44447c23 */ /* 0x100fe2000801080b */
[----:B------:R-:W-:Y:S01]  /*2460*/  FFMA.FTZ R11, R69, UR10, -R11 ;  /* 0x0000000a450b7c23 */ /* 0x000fe2000801080b */
[----:B------:R-:W-:Y:S01]  /*2470*/  FMNMX.FTZ R3, R47, R4, !PT ;  /* 0x000000042f037209 */ /* 0x000fe20007810000 */
[----:B------:R-:W-:Y:S01]  /*2480*/  MUFU.EX2 R32, R32 ;  /* 0x0000002000207308 */ /* 0x000fe20000000800 */
[----:B----4-:R-:W-:-:S02]  /*2490*/  F2FP.F16.F32.PACK_AB R168, R25, R24 ;  /* 0x0000001819a8723e */ /* 0x010fc400000000ff */
[----:B------:R-:W-:-:S04]  /*24a0*/  FMNMX.FTZ R4, R50, R3, !PT ;  /* 0x0000000332047209 */ /* 0x000fc80007810000 */
[----:B------:R-:W-:Y:S01]  /*24b0*/  FMNMX.FTZ R3, R51, R4, !PT ;  /* 0x0000000433037209 */ /* 0x000fe20007810000 */
[----:B------:R-:W4:Y:S01]  /*24c0*/  MUFU.EX2 R33, R33 ;  /* 0x0000002100217308 */ /* 0x000f220000000800 */
[----:B-----5:R-:W-:Y:S02]  /*24d0*/  F2FP.F16.F32.PACK_AB R170, R29, R28 ;  /* 0x0000001c1daa723e */ /* 0x020fe400000000ff */
[----:B------:R-:W-:-:S04]  /*24e0*/  FMNMX.FTZ R4, R54, R3, !PT ;  /* 0x0000000336047209 */ /* 0x000fc80007810000 */
[----:B------:R-:W-:Y:S01]  /*24f0*/  FMNMX.FTZ R3, R55, R4, !PT ;  /* 0x0000000437037209 */ /* 0x000fe20007810000 */
[----:B------:R-:W-:Y:S03]  /*2500*/  MUFU.EX2 R36, R36 ;  /* 0x0000002400247308 */ /* 0x000fe60000000800 */
[----:B------:R-:W-:-:S04]  /*2510*/  FMNMX.FTZ R4, R58, R3, !PT ;  /* 0x000000033a047209 */ /* 0x000fc80007810000 */
[----:B------:R-:W-:Y:S01]  /*2520*/  FMNMX.FTZ R3, R59, R4, !PT ;  /* 0x000000043b037209 */ /* 0x000fe20007810000 */
[----:B------:R-:W5:Y:S01]  /*2530*/  MUFU.EX2 R37, R37 ;  /* 0x0000002500257308 */ /* 0x000f620000000800 */
[----:B----4-:R-:W-:Y:S02]  /*2540*/  F2FP.F16.F32.PACK_AB R164, R33, R32 ;  /* 0x0000002021a4723e */ /* 0x010fe400000000ff */
[----:B------:R-:W-:-:S04]  /*2550*/  FMNMX.FTZ R4, R62, R3, !PT ;  /* 0x000000033e047209 */ /* 0x000fc80007810000 */
[----:B------:R-:W-:Y:S01]  /*2560*/  FMNMX.FTZ R3, R63, R4, !PT ;  /* 0x000000043f037209 */ /* 0x000fe20007810000 */
[----:B------:R-:W-:Y:S03]  /*2570*/  MUFU.EX2 R40, R40 ;  /* 0x0000002800287308 */ /* 0x000fe60000000800 */
[----:B------:R-:W-:-:S04]  /*2580*/  FMNMX.FTZ R4, R66, R3, !PT ;  /* 0x0000000342047209 */ /* 0x000fc80007810000 */
[----:B------:R-:W-:Y:S01]  /*2590*/  FMNMX.FTZ R3, R67, R4, !PT ;  /* 0x0000000443037209 */ /* 0x000fe20007810000 */
[----:B------:R-:W4:Y:S01]  /*25a0*/  MUFU.EX2 R41, R41 ;  /* 0x0000002900297308 */ /* 0x000f220000000800 */
[----:B-----5:R-:W-:Y:S02]  /*25b0*/  F2FP.F16.F32.PACK_AB R166, R37, R36 ;  /* 0x0000002425a6723e */ /* 0x020fe400000000ff */
[----:B------:R-:W-:-:S04]  /*25c0*/  FMNMX.FTZ R4, R70, R3, !PT ;  /* 0x0000000346047209 */ /* 0x000fc80007810000 */
[----:B------:R-:W-:Y:S01]  /*25d0*/  FMNMX.FTZ R4, R71, R4, !PT ;  /* 0x0000000447047209 */ /* 0x000fe20007810000 */
[----:B------:R-:W-:Y:S04]  /*25e0*/  MUFU.EX2 R44, R44 ;  /* 0x0000002c002c7308 */ /* 0x000fe80000000800 */
[----:B------:R-:W5:Y:S04]  /*25f0*/  SHFL.BFLY PT, R3, R4, 0x2, 0x1f ;  /* 0x0c401f0004037f89 */ /* 0x000f6800000e0000 */
[----:B------:R-:W1:Y:S01]  /*2600*/  MUFU.EX2 R45, R45 ;  /* 0x0000002d002d7308 */ /* 0x000e620000000800 */
[----:B----4-:R-:W-:-:S07]  /*2610*/  F2FP.F16.F32.PACK_AB R160, R41, R40 ;  /* 0x0000002829a0723e */ /* 0x010fce00000000ff */
[----:B------:R-:W-:Y:S08]  /*2620*/  MUFU.EX2 R48, R48 ;  /* 0x0000003000307308 */ /* 0x000ff00000000800 */
[----:B------:R-:W4:Y:S01]  /*2630*/  MUFU.EX2 R49, R49 ;  /* 0x0000003100317308 */ /* 0x000f220000000800 */
[----:B-1----:R-:W-:Y:S02]  /*2640*/  F2FP.F16.F32.PACK_AB R162, R45, R44 ;  /* 0x0000002c2da2723e */ /* 0x002fe400000000ff */
[----:B-----5:R-:W-:-:S05]  /*2650*/  FMNMX.FTZ R3, R4, R3, !PT ;  /* 0x0000000304037209 */ /* 0x020fca0007810000 */
[----:B------:R-:W-:Y:S01]  /*2660*/  MUFU.EX2 R52, R52 ;  /* 0x0000003400347308 */ /* 0x000fe20000000800 */
[----:B------:R-:W1:Y:S07]  /*2670*/  SHFL.BFLY PT, R4, R3, 0x1, 0x1f ;  /* 0x0c201f0003047f89 */ /* 0x000e6e00000e0000 */
[----:B------:R-:W5:Y:S01]  /*2680*/  MUFU.EX2 R53, R53 ;  /* 0x0000003500357308 */ /* 0x000f620000000800 */
[----:B----4-:R-:W-:-:S07]  /*2690*/  F2FP.F16.F32.PACK_AB R156, R49, R48 ;  /* 0x00000030319c723e */ /* 0x010fce00000000ff */
[----:B------:R-:W-:Y:S08]  /*26a0*/  MUFU.EX2 R56, R56 ;  /* 0x0000003800387308 */ /* 0x000ff00000000800 */
[----:B------:R-:W-:Y:S01]  /*26b0*/  MUFU.EX2 R57, R57 ;  /* 0x0000003900397308 */ /* 0x000fe20000000800 */
[----:B-1----:R-:W-:Y:S02]  /*26c0*/  FMNMX.FTZ R7, R3, R4, !PT ;  /* 0x0000000403077209 */ /* 0x002fe40007810000 */
[----:B-----5:R-:W-:-:S02]  /*26d0*/  F2FP.F16.F32.PACK_AB R158, R53, R52 ;  /* 0x00000034359e723e */ /* 0x020fc400000000ff */
[C---:B------:R-:W-:Y:S01]  /*26e0*/  FSETP.NEU.FTZ.AND P1, PT, R7.reuse, -INF , PT ;  /* 0xff8000000700780b */ /* 0x040fe20003f3d000 */
[----:B------:R-:W-:Y:S02]  /*26f0*/  FMUL.FTZ R3, R7, UR10 ;  /* 0x0000000a07037c20 */ /* 0x000fe40008410000 */
[----:B------:R-:W-:Y:S03]  /*2700*/  MUFU.EX2 R60, R60 ;  /* 0x0000003c003c7308 */ /* 0x000fe60000000800 */
[----:B------:R-:W-:Y:S01]  /*2710*/  FSEL R4, R3, RZ, P1 ;  /* 0x000000ff03047208 */ /* 0x000fe20000800000 */
[----:B------:R-:W-:Y:S01]  /*2720*/  FADD.FTZ R3, R24, R25 ;  /* 0x0000001918037221 */ /* 0x000fe20000010000 */
[----:B---3--:R-:W-:-:S03]  /*2730*/  LOP3.LUT P1, RZ, R13, 0x7f, RZ, 0xc0, !PT ;  /* 0x0000007f0dff7812 */ /* 0x008fc6000782c0ff */
[--C-:B------:R-:W-:Y:S01]  /*2740*/  FFMA.FTZ R26, R26, UR10, -R4.reuse ;  /* 0x0000000a1a1a7c23 */ /* 0x100fe20008010804 */
[--C-:B------:R-:W-:Y:S01]  /*2750*/  FFMA.FTZ R27, R27, UR10, -R4.reuse ;  /* 0x0000000a1b1b7c23 */ /* 0x100fe20008010804 */
[--C-:B------:R-:W-:Y:S01]  /*2760*/  FFMA.FTZ R30, R30, UR10, -R4.reuse ;  /* 0x0000000a1e1e7c23 */ /* 0x100fe20008010804 */
[--C-:B------:R-:W-:Y:S01]  /*2770*/  FFMA.FTZ R31, R31, UR10, -R4.reuse ;  /* 0x0000000a1f1f7c23 */ /* 0x100fe20008010804 */
[--C-:B------:R-:W-:Y:S01]  /*2780*/  FFMA.FTZ R34, R34, UR10, -R4.reuse ;  /* 0x0000000a22227c23 */ /* 0x100fe20008010804 */
[----:B------:R-:W-:Y:S01]  /*2790*/  FADD.FTZ R12, R28, R3 ;  /* 0x000000031c0c7221 */ /* 0x000fe20000010000 */
[----:B------:R-:W-:Y:S01]  /*27a0*/  MUFU.EX2 R26, R26 ;  /* 0x0000001a001a7308 */ /* 0x000fe20000000800 */
[--C-:B------:R-:W-:Y:S01]  /*27b0*/  FFMA.FTZ R35, R35, UR10, -R4.reuse ;  /* 0x0000000a23237c23 */ /* 0x100fe20008010804 */
[----:B------:R-:W-:Y:S01]  /*27c0*/  FFMA.FTZ R38, R38, UR10, -R4 ;  /* 0x0000000a26267c23 */ /* 0x000fe20008010804 */
[----:B------:R-:W-:Y:S01]  /*27d0*/  FADD.FTZ R3, R29, R12 ;  /* 0x0000000c1d037221 */ /* 0x000fe20000010000 */
[--C-:B------:R-:W-:Y:S01]  /*27e0*/  FFMA.FTZ R39, R39, UR10, -R4.reuse ;  /* 0x0000000a27277c23 */ /* 0x100fe20008010804 */
[--C-:B------:R-:W-:Y:S01]  /*27f0*/  FFMA.FTZ R42, R42, UR10, -R4.reuse ;  /* 0x0000000a2a2a7c23 */ /* 0x100fe20008010804 */
[--C-:B------:R-:W-:Y:S01]  /*2800*/  FFMA.FTZ R43, R43, UR10, -R4.reuse ;  /* 0x0000000a2b2b7c23 */ /* 0x100fe20008010804 */
[----:B------:R-:W-:Y:S01]  /*2810*/  FADD.FTZ R12, R32, R3 ;  /* 0x00000003200c7221 */ /* 0x000fe20000010000 */
[----:B------:R-:W1:Y:S01]  /*2820*/  MUFU.EX2 R27, R27 ;  /* 0x0000001b001b7308 */ /* 0x000e620000000800 */
[--C-:B------:R-:W-:Y:S01]  /*2830*/  FFMA.FTZ R46, R46, UR10, -R4.reuse ;  /* 0x0000000a2e2e7c23 */ /* 0x100fe20008010804 */
[----:B------:R-:W-:Y:S01]  /*2840*/  FFMA.FTZ R47, R47, UR10, -R4 ;  /* 0x0000000a2f2f7c23 */ /* 0x000fe20008010804 */
[----:B------:R-:W-:Y:S01]  /*2850*/  FADD.FTZ R9, R33, R12 ;  /* 0x0000000c21097221 */ /* 0x000fe20000010000 */
[--C-:B------:R-:W-:Y:S01]  /*2860*/  FFMA.FTZ R50, R50, UR10, -R4.reuse ;  /* 0x0000000a32327c23 */ /* 0x100fe20008010804 */
[--C-:B------:R-:W-:Y:S01]  /*2870*/  FFMA.FTZ R51, R51, UR10, -R4.reuse ;  /* 0x0000000a33337c23 */ /* 0x100fe20008010804 */
[--C-:B------:R-:W-:Y:S01]  /*2880*/  FFMA.FTZ R54, R54, UR10, -R4.reuse ;  /* 0x0000000a36367c23 */ /* 0x100fe20008010804 */
[----:B------:R-:W-:Y:S01]  /*2890*/  FADD.FTZ R14, R36, R9 ;  /* 0x00000009240e7221 */ /* 0x000fe20000010000 */
[----:B------:R-:W3:Y:S01]  /*28a0*/  MUFU.EX2 R30, R30 ;  /* 0x0000001e001e7308 */ /* 0x000ee20000000800 */
[--C-:B------:R-:W-:Y:S01]  /*28b0*/  FFMA.FTZ R55, R55, UR10, -R4.reuse ;  /* 0x0000000a37377c23 */ /* 0x100fe20008010804 */
[----:B------:R-:W-:Y:S01]  /*28c0*/  FFMA.FTZ R58, R58, UR10, -R4 ;  /* 0x0000000a3a3a7c23 */ /* 0x000fe20008010804 */
[----:B------:R-:W-:Y:S01]  /*28d0*/  FADD.FTZ R13, R37, R14 ;  /* 0x0000000e250d7221 */ /* 0x000fe20000010000 */
[--C-:B------:R-:W-:Y:S01]  /*28e0*/  FFMA.FTZ R59, R59, UR10, -R4.reuse ;  /* 0x0000000a3b3b7c23 */ /* 0x100fe20008010804 */
[--C-:B------:R-:W-:Y:S01]  /*28f0*/  FFMA.FTZ R62, R62, UR10, -R4.reuse ;  /* 0x0000000a3e3e7c23 */ /* 0x100fe20008010804 */
[--C-:B------:R-:W-:Y:S01]  /*2900*/  FFMA.FTZ R63, R63, UR10, -R4.reuse ;  /* 0x0000000a3f3f7c23 */ /* 0x100fe20008010804 */
[----:B------:R-:W-:Y:S01]  /*2910*/  FADD.FTZ R14, R40, R13 ;  /* 0x0000000d280e7221 */ /* 0x000fe20000010000 */
[----:B------:R-:W4:Y:S01]  /*2920*/  MUFU.EX2 R31, R31 ;  /* 0x0000001f001f7308 */ /* 0x000f220000000800 */
[----:B-1----:R-:W-:Y:S01]  /*2930*/  FADD.FTZ R3, R26, R27 ;  /* 0x0000001b1a037221 */ /* 0x002fe20000010000 */
[----:B------:R-:W-:Y:S01]  /*2940*/  FFMA.FTZ R66, R66, UR10, -R4 ;  /* 0x0000000a42427c23 */ /* 0x000fe20008010804 */
[----:B------:R-:W-:Y:S01]  /*2950*/  FADD.FTZ R13, R41, R14 ;  /* 0x0000000e290d7221 */ /* 0x000fe20000010000 */
[--C-:B------:R-:W-:Y:S01]  /*2960*/  FFMA.FTZ R67, R67, UR10, -R4.reuse ;  /* 0x0000000a43437c23 */ /* 0x100fe20008010804 */
[--C-:B------:R-:W-:Y:S01]  /*2970*/  FFMA.FTZ R70, R70, UR10, -R4.reuse ;  /* 0x0000000a46467c23 */ /* 0x100fe20008010804 */
[----:B------:R-:W-:Y:S01]  /*2980*/  FFMA.FTZ R4, R71, UR10, -R4 ;  /* 0x0000000a47047c23 */ /* 0x000fe20008010804 */
[----:B------:R-:W-:Y:S01]  /*2990*/  FADD.FTZ R14, R44, R13 ;  /* 0x0000000d2c0e7221 */ /* 0x000fe20000010000 */
[----:B------:R-:W1:Y:S01]  /*29a0*/  MUFU.EX2 R34, R34 ;  /* 0x0000002200227308 */ /* 0x000e620000000800 */
[----:B---3--:R-:W-:Y:S01]  /*29b0*/  FADD.FTZ R12, R30, R3 ;  /* 0x000000031e0c7221 */ /* 0x008fe20000010000 */
[----:B------:R-:W-:-:S02]  /*29c0*/  @!P1 VIADD R3, R5, 0x22840 ;  /* 0x0002284005039836 */ /* 0x000fc40000000000 */
[----:B------:R-:W-:Y:S01]  /*29d0*/  FADD.FTZ R13, R45, R14 ;  /* 0x0000000e2d0d7221 */ /* 0x000fe20000010000 */
[----:B------:R-:W-:Y:S02]  /*29e0*/  F2FP.F16.F32.PACK_AB R152, R57, R56 ;  /* 0x000000383998723e */ /* 0x000fe400000000ff */
[----:B------:R-:W-:Y:S01]  /*29f0*/  F2FP.F16.F32.PACK_AB R169, R27, R26 ;  /* 0x0000001a1ba9723e */ /* 0x000fe200000000ff */
[----:B------:R-:W-:Y:S01]  /*2a00*/  FADD.FTZ R14, R48, R13 ;  /* 0x0000000d300e7221 */ /* 0x000fe20000010000 */
[----:B------:R-:W3:Y:S01]  /*2a10*/  MUFU.EX2 R35, R35 ;  /* 0x0000002300237308 */ /* 0x000ee20000000800 */
[C---:B----4-:R-:W-:Y:S01]  /*2a20*/  FADD.FTZ R9, R31.reuse, R12 ;  /* 0x0000000c1f097221 */ /* 0x050fe20000010000 */
[----:B------:R-:W-:Y:S02]  /*2a30*/  @!P1 PRMT R3, RZ, 0x654, R3 ;  /* 0x00000654ff039816 */ /* 0x000fe40000000003 */
[----:B------:R-:W-:Y:S02]  /*2a40*/  F2FP.F16.F32.PACK_AB R171, R31, R30 ;  /* 0x0000001e1fab723e */ /* 0x000fe400000000ff */
[----:B------:R4:W-:Y:S02]  /*2a50*/  @!P1 SYNCS.ARRIVE.TRANS64.RED.A1T0 RZ, [R3+URZ], RZ ;  /* 0x000000ff03ff99a7 */ /* 0x0009e4000810043f */
[----:B------:R-:W5:Y:S01]  /*2a60*/  MUFU.EX2 R38, R38 ;  /* 0x0000002600267308 */ /* 0x000f620000000800 */
[----:B-1----:R-:W-:-:S07]  /*2a70*/  FADD.FTZ R12, R34, R9 ;  /* 0x00000009220c7221 */ /* 0x002fce0000010000 */
[----:B------:R-:W1:Y:S01]  /*2a80*/  MUFU.EX2 R39, R39 ;  /* 0x0000002700277308 */ /* 0x000e620000000800 */
[C---:B---3--:R-:W-:Y:S01]  /*2a90*/  FADD.FTZ R9, R35.reuse, R12 ;  /* 0x0000000c23097221 */ /* 0x048fe20000010000 */
[----:B------:R-:W-:-:S06]  /*2aa0*/  F2FP.F16.F32.PACK_AB R165, R35, R34 ;  /* 0x0000002223a5723e */ /* 0x000fcc00000000ff */
[----:B------:R-:W3:Y:S01]  /*2ab0*/  MUFU.EX2 R42, R42 ;  /* 0x0000002a002a7308 */ /* 0x000ee20000000800 */
[----:B-----5:R-:W-:-:S07]  /*2ac0*/  FADD.FTZ R12, R38, R9 ;  /* 0x00000009260c7221 */ /* 0x020fce0000010000 */
[----:B------:R-:W4:Y:S01]  /*2ad0*/  MUFU.EX2 R43, R43 ;  /* 0x0000002b002b7308 */ /* 0x000f220000000800 */
[C---:B-1----:R-:W-:Y:S01]  /*2ae0*/  FADD.FTZ R9, R39.reuse, R12 ;  /* 0x0000000c27097221 */ /* 0x042fe20000010000 */
[----:B------:R-:W-:-:S06]  /*2af0*/  F2FP.F16.F32.PACK_AB R167, R39, R38 ;  /* 0x0000002627a7723e */ /* 0x000fcc00000000ff */
[----:B------:R-:W1:Y:S01]  /*2b00*/  MUFU.EX2 R46, R46 ;  /* 0x0000002e002e7308 */ /* 0x000e620000000800 */
[----:B---3--:R-:W-:Y:S01]  /*2b10*/  FADD.FTZ R12, R42, R9 ;  /* 0x000000092a0c7221 */ /* 0x008fe20000010000 */
[----:B------:R-:W-:-:S04]  /*2b20*/  FADD.FTZ R9, R49, R14 ;  /* 0x0000000e31097221 */ /* 0x000fc80000010000 */
[----:B------:R-:W-:Y:S02]  /*2b30*/  FADD.FTZ R14, R52, R9 ;  /* 0x00000009340e7221 */ /* 0x000fe40000010000 */
[----:B------:R-:W3:Y:S01]  /*2b40*/  MUFU.EX2 R47, R47 ;  /* 0x0000002f002f7308 */ /* 0x000ee20000000800 */
[----:B----4-:R-:W-:Y:S01]  /*2b50*/  FADD.FTZ R3, R43, R12 ;  /* 0x0000000c2b037221 */ /* 0x010fe20000010000 */
[----:B------:R-:W-:Y:S01]  /*2b60*/  FADD.FTZ R9, R53, R14 ;  /* 0x0000000e35097221 */ /* 0x000fe20000010000 */
[----:B------:R-:W-:-:S03]  /*2b70*/  F2FP.F16.F32.PACK_AB R161, R43, R42 ;  /* 0x0000002a2ba1723e */ /* 0x000fc600000000ff */
[----:B------:R-:W-:Y:S02]  /*2b80*/  FADD.FTZ R14, R56, R9 ;  /* 0x00000009380e7221 */ /* 0x000fe40000010000 */
[----:B------:R-:W4:Y:S01]  /*2b90*/  MUFU.EX2 R50, R50 ;  /* 0x0000003200327308 */ /* 0x000f220000000800 */
[----:B-1----:R-:W-:Y:S01]  /*2ba0*/  FADD.FTZ R12, R46, R3 ;  /* 0x000000032e0c7221 */ /* 0x002fe20000010000 */
[----:B------:R-:W-:-:S04]  /*2bb0*/  FADD.FTZ R9, R57, R14 ;  /* 0x0000000e39097221 */ /* 0x000fc80000010000 */
[----:B------:R-:W-:Y:S02]  /*2bc0*/  FADD.FTZ R14, R60, R9 ;  /* 0x000000093c0e7221 */ /* 0x000fe40000010000 */
[----:B------:R-:W1:Y:S01]  /*2bd0*/  MUFU.EX2 R51, R51 ;  /* 0x0000003300337308 */ /* 0x000e620000000800 */
[C---:B---3--:R-:W-:Y:S01]  /*2be0*/  FADD.FTZ R3, R47.reuse, R12 ;  /* 0x0000000c2f037221 */ /* 0x048fe20000010000 */
[----:B------:R-:W-:-:S06]  /*2bf0*/  F2FP.F16.F32.PACK_AB R163, R47, R46 ;  /* 0x0000002e2fa3723e */ /* 0x000fcc00000000ff */
[----:B------:R-:W3:Y:S01]  /*2c00*/  MUFU.EX2 R54, R54 ;  /* 0x0000003600367308 */ /* 0x000ee20000000800 */
[----:B----4-:R-:W-:-:S07]  /*2c10*/  FADD.FTZ R12, R50, R3 ;  /* 0x00000003320c7221 */ /* 0x010fce0000010000 */
[----:B------:R-:W4:Y:S01]  /*2c20*/  MUFU.EX2 R55, R55 ;  /* 0x0000003700377308 */ /* 0x000f220000000800 */
[C---:B-1----:R-:W-:Y:S01]  /*2c30*/  FADD.FTZ R3, R51.reuse, R12 ;  /* 0x0000000c33037221 */ /* 0x042fe20000010000 */
[----:B------:R-:W-:-:S06]  /*2c40*/  F2FP.F16.F32.PACK_AB R157, R51, R50 ;  /* 0x00000032339d723e */ /* 0x000fcc00000000ff */
[----:B------:R-:W1:Y:S01]  /*2c50*/  MUFU.EX2 R61, R61 ;  /* 0x0000003d003d7308 */ /* 0x000e620000000800 */
[----:B---3--:R-:W-:-:S07]  /*2c60*/  FADD.FTZ R12, R54, R3 ;  /* 0x00000003360c7221 */ /* 0x008fce0000010000 */
[----:B------:R-:W3:Y:S01]  /*2c70*/  MUFU.EX2 R58, R58 ;  /* 0x0000003a003a7308 */ /* 0x000ee20000000800 */
[C---:B----4-:R-:W-:Y:S01]  /*2c80*/  FADD.FTZ R3, R55.reuse, R12 ;  /* 0x0000000c37037221 */ /* 0x050fe20000010000 */
[----:B------:R-:W-:-:S06]  /*2c90*/  F2FP.F16.F32.PACK_AB R159, R55, R54 ;  /* 0x00000036379f723e */ /* 0x000fcc00000000ff */
[----:B------:R-:W4:Y:S01]  /*2ca0*/  MUFU.EX2 R64, R64 ;  /* 0x0000004000407308 */ /* 0x000f220000000800 */
[C---:B-1----:R-:W-:Y:S01]  /*2cb0*/  FADD.FTZ R9, R61.reuse, R14 ;  /* 0x0000000e3d097221 */ /* 0x042fe20000010000 */
[----:B------:R-:W-:-:S06]  /*2cc0*/  F2FP.F16.F32.PACK_AB R154, R61, R60 ;  /* 0x0000003c3d9a723e */ /* 0x000fcc00000000ff */
[----:B------:R-:W1:Y:S01]  /*2cd0*/  MUFU.EX2 R59, R59 ;  /* 0x0000003b003b7308 */ /* 0x000e620000000800 */
[----:B---3--:R-:W-:-:S07]  /*2ce0*/  FADD.FTZ R12, R58, R3 ;  /* 0x000000033a0c7221 */ /* 0x008fce0000010000 */
[----:B------:R-:W3:Y:S01]  /*2cf0*/  MUFU.EX2 R65, R65 ;  /* 0x0000004100417308 */ /* 0x000ee20000000800 */
[----:B----4-:R-:W-:-:S07]  /*2d00*/  FADD.FTZ R14, R64, R9 ;  /* 0x00000009400e7221 */ /* 0x010fce0000010000 */
[----:B------:R-:W4:Y:S01]  /*2d10*/  MUFU.EX2 R62, R62 ;  /* 0x0000003e003e7308 */ /* 0x000f220000000800 */
[C---:B-1----:R-:W-:Y:S01]  /*2d20*/  FADD.FTZ R3, R59.reuse, R12 ;  /* 0x0000000c3b037221 */ /* 0x042fe20000010000 */
[----:B------:R-:W-:-:S06]  /*2d30*/  F2FP.F16.F32.PACK_AB R153, R59, R58 ;  /* 0x0000003a3b99723e */ /* 0x000fcc00000000ff */
[----:B------:R-:W1:Y:S01]  /*2d40*/  MUFU.EX2 R68, R68 ;  /* 0x0000004400447308 */ /* 0x000e620000000800 */
[C---:B---3--:R-:W-:Y:S01]  /*2d50*/  FADD.FTZ R9, R65.reuse, R14 ;  /* 0x0000000e41097221 */ /* 0x048fe20000010000 */
[----:B------:R-:W-:-:S06]  /*2d60*/  F2FP.F16.F32.PACK_AB R172, R65, R64 ;  /* 0x0000004041ac723e */ /* 0x000fcc00000000ff */
[----:B------:R-:W3:Y:S01]  /*2d70*/  MUFU.EX2 R63, R63 ;  /* 0x0000003f003f7308 */ /* 0x000ee20000000800 */
[----:B----4-:R-:W-:-:S07]  /*2d80*/  FADD.FTZ R12, R62, R3 ;  /* 0x000000033e0c7221 */ /* 0x010fce0000010000 */
[----:B------:R-:W4:Y:S01]  /*2d90*/  MUFU.EX2 R66, R66 ;  /* 0x0000004200427308 */ /* 0x000f220000000800 */
[----:B-1----:R-:W-:-:S07]  /*2da0*/  FADD.FTZ R14, R68, R9 ;  /* 0x00000009440e7221 */ /* 0x002fce0000010000 */
[----:B------:R-:W1:Y:S01]  /*2db0*/  MUFU.EX2 R67, R67 ;  /* 0x0000004300437308 */ /* 0x000e620000000800 */
[C---:B---3--:R-:W-:Y:S01]  /*2dc0*/  FADD.FTZ R9, R63.reuse, R12 ;  /* 0x0000000c3f097221 */ /* 0x048fe20000010000 */
[----:B------:R-:W-:-:S06]  /*2dd0*/  F2FP.F16.F32.PACK_AB R155, R63, R62 ;  /* 0x0000003e3f9b723e */ /* 0x000fcc00000000ff */
[----:B------:R-:W3:Y:S01]  /*2de0*/  MUFU.EX2 R70, R70 ;  /* 0x0000004600467308 */ /* 0x000ee20000000800 */
[----:B----4-:R-:W-:-:S07]  /*2df0*/  FADD.FTZ R12, R66, R9 ;  /* 0x00000009420c7221 */ /* 0x010fce0000010000 */
[----:B------:R3:W4:Y:S01]  /*2e00*/  MUFU.EX2 R175, R4 ;  /* 0x0000000400af7308 */ /* 0x0007220000000800 */
[C---:B-1----:R-:W-:Y:S01]  /*2e10*/  FADD.FTZ R9, R67.reuse, R12 ;  /* 0x0000000c43097221 */ /* 0x042fe20000010000 */
[----:B------:R-:W-:-:S06]  /*2e20*/  F2FP.F16.F32.PACK_AB R173, R67, R66 ;  /* 0x0000004243ad723e */ /* 0x000fcc00000000ff */
[----:B------:R-:W1:Y:S01]  /*2e30*/  MUFU.EX2 R11, R11 ;  /* 0x0000000b000b7308 */ /* 0x000e620000000800 */
[----:B---3--:R-:W-:-:S04]  /*2e40*/  FADD.FTZ R4, R70, R9 ;  /* 0x0000000946047221 */ /* 0x008fc80000010000 */
[C---:B----4-:R-:W-:Y:S01]  /*2e50*/  FADD.FTZ R4, R175.reuse, R4 ;  /* 0x00000004af047221 */ /* 0x050fe20000010000 */
[----:B------:R-:W-:Y:S01]  /*2e60*/  F2FP.F16.F32.PACK_AB R175, R175, R70 ;  /* 0x00000046afaf723e */ /* 0x000fe200000000ff */
[C---:B-1----:R-:W-:Y:S01]  /*2e70*/  FADD.FTZ R3, R11.reuse, R14 ;  /* 0x0000000e0b037221 */ /* 0x042fe20000010000 */
[----:B------:R-:W-:Y:S01]  /*2e80*/  F2FP.F16.F32.PACK_AB R174, R11, R68 ;  /* 0x000000440bae723e */ /* 0x000fe200000000ff */
[----:B0-----:R-:W-:Y:S06]  /*2e90*/  @!P0 BRA `(.L_x_249) ;  /* 0x0000000000048947 */ /* 0x001fec0003800000 */
[----:B------:R-:W-:Y:S01]  /*2ea0*/  BPT.TRAP 0x1 ;  /* 0x000000040000795c */ /* 0x000fe20000300000 */
.L_x_249:
[----:B------:R0:W1:Y:S01]  /*2eb0*/  SYNCS.PHASECHK.TRANS64.TRYWAIT P2, [R5+URZ+0x22850], R10 ;  /* 0x0228500a050075a7 */ /* 0x000062000804017f */
[----:B------:R-:W-:Y:S05]  /*2ec0*/  @!P0 BRA `(.L_x_250) ;  /* 0x0000000000048947 */ /* 0x000fea0003800000 */
[----:B------:R-:W-:Y:S01]  /*2ed0*/  BPT.TRAP 0x1 ;  /* 0x000000040000795c */ /* 0x000fe20000300000 */
.L_x_250:
[----:B-1----:R-:W-:Y:S05]  /*2ee0*/  @P2 BRA `(.L_x_251) ;  /* 0x0000000000082947 */ /* 0x002fea0003800000 */
[----:B------:R-:W1:Y:S02]  /*2ef0*/  SYNCS.PHASECHK.TRANS64.TRYWAIT P2, [R5+URZ+0x22850], R10 ;  /* 0x0228500a050075a7 */ /* 0x000e64000804017f */
[----:B-1----:R-:W-:Y:S05]  /*2f00*/  @!P2 BRA `(.L_x_252) ;  /* 0x0000009c0014a947 */ /* 0x002fea0003800000 */
.L_x_251:
[----:B------:R-:W-:Y:S01]  /*2f10*/  R2UR UR6, R6 ;  /* 0x00000000060672ca */ /* 0x000fe200000e0000 */
[----:B------:R3:W-:Y:S01]  /*2f20*/  BAR.SYNC.DEFER_BLOCKING R8, 0x100 ;  /* 0x000400080000751d */ /* 0x0007e20000010000 */
[----:B------:R-:W-:Y:S01]  /*2f30*/  UISETP.GE.AND UP0, UPT, UR43, 0x61, UPT ;  /* 0x000000612b00788c */ /* 0x000fe2000bf06270 */
[----:B012---:R-:W-:-:S04]  /*2f40*/  @!P1 VIADD R5, R5, 0x22860 ;  /* 0x0002286005059836 */ /* 0x007fc80000000000 */
[----:B------:R-:W-:Y:S01]  /*2f50*/  UMOV UR7, 0x40000040 ;  /* 0x4000004000077882 */ /* 0x000fe20000000000 */
[----:B------:R-:W-:Y:S02]  /*2f60*/  PLOP3.LUT P2, PT, PT, PT, UP0, 0x80, 0x0 ;  /* 0x000000000000781c */ /* 0x000fe40003f4f008 */
[----:B------:R-:W-:-:S03]  /*2f70*/  @!P1 PRMT R5, RZ, 0x654, R5 ;  /* 0x00000654ff059816 */ /* 0x000fc60000000005 */
[----:B------:R-:W-:-:S04]  /*2f80*/  UIADD3 UR6, UR6, 0x400, URZ ;  /* 0x0000040006067890 */ /* 0x000fc8000fffe03f */
[----:B------:R-:W-:-:S04]  /*2f90*/  USHF.R.U32.HI UR6, URZ, 0x4, UR6 ;  /* 0x000000043f067899 */ /* 0x000fc80008011606 */
[----:B------:R-:W-:-:S04]  /*2fa0*/  ULOP3.LUT UR6, UR6, 0x3fff, URZ, 0xc0, !UPT ;  /* 0x00003fff06067892 */ /* 0x000fc8000f8ec03f */
[----:B------:R-:W-:Y:S01]  /*2fb0*/  ULOP3.LUT UR21, UR6, 0x3000000, URZ, 0xfc, !UPT ;  /* 0x0300000006157892 */ /* 0x000fe2000f8efc3f */
[----:B------:R-:W-:-:S03]  /*2fc0*/  WARPGROUP.ARRIVE ;  /* 0x00000000000079c5 */ /* 0x000fc60000000000 */
[----:B------:R-:W-:-:S07]  /*2fd0*/  UIMAD UR11, UR37, 0xc00, UR21 ;  /* 0x00000c00250b78a4 */ /* 0x000fce000f8e0215 */
        /* <DEDUP_REMOVED lines=39> */
.L_x_262:
        /* <DEDUP_REMOVED lines=8> */
[----:B0-----:R-:W-:Y:S11]  /*32d0*/  @!P0 BRA `(.L_x_254) ;  /* 0x0000000000048947 */ /* 0x001ff60003800000 */
[----:B------:R-:W-:Y:S01]  /*32e0*/  BPT.TRAP 0x1 ;  /* 0x000000040000795c */ /* 0x000fe20000300000 */
.L_x_254:
[----:B------:R-:W0:Y:S01]  /*32f0*/  S2UR UR7, SR_CgaCtaId ;  /* 0x00000000000779c3 */ /* 0x000e220000008800 */
[----:B------:R-:W-:Y:S01]  /*3300*/  UMOV UR6, 0x400 ;  /* 0x0000040000067882 */ /* 0x000fe20000000000 */
[----:B---3--:R-:W-:-:S05]  /*3310*/  IMAD.U32 R5, RZ, RZ, UR38 ;  /* 0x00000026ff057e24 */ /* 0x008fca000f8e00ff */
[----:B------:R-:W-:Y:S01]  /*3320*/  SHF.L.U32 R5, R5, 0x1f, RZ ;  /* 0x0000001f05057819 */ /* 0x000fe200000006ff */
[----:B0-----:R-:W-:-:S04]  /*3330*/  ULEA UR6, UR7, UR6, 0x18 ;  /* 0x0000000607067291 */ /* 0x001fc8000f8ec03f */
[----:B------:R-:W-:-:S09]  /*3340*/  ULEA UR23, UR37, UR6, 0x3 ;  /* 0x0000000625177291 */ /* 0x000fd2000f8e183f */
[----:B------:R0:W1:Y:S01]  /*3350*/  SYNCS.PHASECHK.TRANS64.TRYWAIT P3, [UR23+0x22830], R5 ;  /* 0x02283005ff0075a7 */ /* 0x0000620008060157 */
[----:B------:R-:W-:Y:S05]  /*3360*/  @!P0 BRA `(.L_x_255) ;  /* 0x0000000000048947 */ /* 0x000fea0003800000 */
[----:B------:R-:W-:Y:S01]  /*3370*/  BPT.TRAP 0x1 ;  /* 0x000000040000795c */ /* 0x000fe20000300000 */
.L_x_255:
[----:B-1----:R-:W-:Y:S05]  /*3380*/  @P3 BRA `(.L_x_256) ;  /* 0x0000000000083947 */ /* 0x002fea0003800000 */
[----:B------:R-:W1:Y:S02]  /*3390*/  SYNCS.PHASECHK.TRANS64.TRYWAIT P3, [UR23+0x22830], R5 ;  /* 0x02283005ff0075a7 */ /* 0x000e640008060157 */
[----:B-1----:R-:W-:Y:S05]  /*33a0*/  @!P3 BRA `(.L_x_257) ;  /* 0x000000980000b947 */ /* 0x002fea0003800000 */
.L_x_256:
        /* <DEDUP_REMOVED lines=12> */
[----:B------:R-:W-:Y:S01]  /*3470*/  HGMMA.64x96x16.F32 R152, gdesc[UR8], R152, gsb0 ;  /* 0x01600000089879f0 */ /* 0x000fe20008000898 */
[----:B------:R-:W-:Y:S02]  /*3480*/  UMOV UR10, UR22 ;  /* 0x00000016000a7c82 */ /* 0x000fe40008000000 */
[----:B------:R-:W-:Y:S02]  /*3490*/  WARPGROUP.DEPBAR.LE gsb0, 0x0 ;  /* 0x00008000000079c5 */ /* 0x000fe40000010000 */
[----:B------:R-:W-:-:S06]  /*34a0*/  WARPGROUP.ARRIVE ;  /* 0x00000000000079c5 */ /* 0x000fcc0000000000 */
[----:B------:R-:W-:Y:S03]  /*34b0*/  HGMMA.64x96x16.F32 R152, gdesc[UR12], R152, gsb0 ;  /* 0x016000000c9879f0 */ /* 0x000fe60008000898 */
[----:B------:R-:W-:Y:S02]  /*34c0*/  WARPGROUP.DEPBAR.LE gsb0, 0x0 ;  /* 0x00008000000079c5 */ /* 0x000fe40000010000 */
[----:B------:R-:W-:-:S06]  /*34d0*/  WARPGROUP.ARRIVE ;  /* 0x00000000000079c5 */ /* 0x000fcc0000000000 */
[----:B------:R-:W-:Y:S03]  /*34e0*/  HGMMA.64x96x16.F32 R152, gdesc[UR16], R152, gsb0 ;  /* 0x01600000109879f0 */ /* 0x000fe60008000898 */
[----:B------:R-:W-:Y:S02]  /*34f0*/  WARPGROUP.DEPBAR.LE gsb0, 0x0 ;  /* 0x00008000000079c5 */ /* 0x000fe40000010000 */
[----:B-1----:R-:W-:Y:S02]  /*3500*/  FMNMX.FTZ R0, R152, R9, !PT ;  /* 0x0000000998007209 */ /* 0x002fe40007810000 */
[----:B------:R-:W-:Y:S02]  /*3510*/  FMNMX.FTZ R8, R154, R204, !PT ;  /* 0x000000cc9a087209 */ /* 0x000fe40007810000 */
        /* <DEDUP_REMOVED lines=41> */
[----:B------:R1:W-:Y:S01]  /*37b0*/  MUFU.EX2 R8, R153 ;  /* 0x0000009900087308 */ /* 0x0003e20000000800 */
[----:B------:R-:W-:Y:S01]  /*37c0*/  FMUL.FTZ R6, R6, UR10 ;  /* 0x0000000a06067c20 */ /* 0x000fe20008410000 */
[----:B------:R-:W-:Y:S01]  /*37d0*/  FMNMX.FTZ R12, R170, R7, !PT ;  /* 0x00000007aa0c7209 */ /* 0x000fe20007810000 */
[--C-:B------:R-:W-:Y:S01]  /*37e0*/  FFMA.FTZ R172, R172, UR10, -R205.reuse ;  /* 0x0000000aacac7c23 */ /* 0x100fe200080108cd */
[--C-:B------:R-:W-:Y:S01]  /*37f0*/  FFMA.FTZ R11, R157, UR10, -R205.reuse ;  /* 0x0000000a9d0b7c23 */ /* 0x100fe200080108cd */
[--C-:B------:R-:W-:Y:S01]  /*3800*/  FFMA.FTZ R156, R156, UR10, -R205.reuse ;  /* 0x0000000a9c9c7c23 */ /* 0x100fe200080108cd */
[----:B------:R-:W-:Y:S01]  /*3810*/  FMNMX.FTZ R7, R171, R12, !PT ;  /* 0x0000000cab077209 */ /* 0x000fe20007810000 */
[--C-:B------:R-:W-:Y:S01]  /*3820*/  FFMA.FTZ R157, R177, UR10, -R205.reuse ;  /* 0x0000000ab19d7c23 */ /* 0x100fe200080108cd */
[----:B------:R-:W2:Y:S01]  /*3830*/  MUFU.EX2 R6, R6 ;  /* 0x0000000600067308 */ /* 0x000ea20000000800 */
[--C-:B-1----:R-:W-:Y:S01]  /*3840*/  FFMA.FTZ R153, R173, UR10, -R205.reuse ;  /* 0x0000000aad997c23 */ /* 0x102fe200080108cd */
[----:B------:R-:W-:Y:S01]  /*3850*/  FMNMX.FTZ R14, R174, R7, !PT ;  /* 0x00000007ae0e7209 */ /* 0x000fe20007810000 */
[--C-:B------:R-:W-:Y:S01]  /*3860*/  FFMA.FTZ R173, R192, UR10, -R205.reuse ;  /* 0x0000000ac0ad7c23 */ /* 0x100fe200080108cd */
[--C-:B------:R-:W-:Y:S01]  /*3870*/  FFMA.FTZ R177, R196, UR10, -R205.reuse ;  /* 0x0000000ac4b17c23 */ /* 0x100fe200080108cd */
[--C-:B------:R-:W-:Y:S01]  /*3880*/  FFMA.FTZ R160, R160, UR10, -R205.reuse ;  /* 0x0000000aa0a07c23 */ /* 0x100fe200080108cd */
[----:B------:R-:W-:Y:S01]  /*3890*/  FMNMX.FTZ R7, R175, R14, !PT ;  /* 0x0000000eaf077209 */ /* 0x000fe20007810000 */
[--C-:B------:R-:W-:Y:S01]  /*38a0*/  FFMA.FTZ R15, R165, UR10, -R205.reuse ;  /* 0x0000000aa50f7c23 */ /* 0x100fe200080108cd */
[----:B------:R-:W1:Y:S01]  /*38b0*/  MUFU.EX2 R9, R9 ;  /* 0x0000000900097308 */ /* 0x000e620000000800 */
[--C-:B------:R-:W-:Y:S01]  /*38c0*/  FFMA.FTZ R21, R169, UR10, -R205.reuse ;  /* 0x0000000aa9157c23 */ /* 0x100fe200080108cd */
[----:B------:R-:W-:Y:S01]  /*38d0*/  FMNMX.FTZ R14, R178, R7, !PT ;  /* 0x00000007b20e7209 */ /* 0x000fe20007810000 */
[--C-:B------:R-:W-:Y:S01]  /*38e0*/  FFMA.FTZ R165, R184, UR10, -R205.reuse ;  /* 0x0000000ab8a57c23 */ /* 0x100fe200080108cd */
[--C-:B------:R-:W-:Y:S01]  /*38f0*/  FFMA.FTZ R184, R193, UR10, -R205.reuse ;  /* 0x0000000ac1b87c23 */ /* 0x100fe200080108cd */
[--C-:B------:R-:W-:Y:S01]  /*3900*/  FFMA.FTZ R169, R188, UR10, -R205.reuse ;  /* 0x0000000abca97c23 */ /* 0x100fe200080108cd */
[----:B------:R-:W-:Y:S01]  /*3910*/  FMNMX.FTZ R7, R179, R14, !PT ;  /* 0x0000000eb3077209 */ /* 0x000fe20007810000 */
[----:B------:R-:W-:Y:S01]  /*3920*/  FFMA.FTZ R188, R197, UR10, -R205 ;  /* 0x0000000ac5bc7c23 */ /* 0x000fe200080108cd */
[----:B------:R-:W-:Y:S01]  /*3930*/  MUFU.EX2 R14, R164 ;  /* 0x000000a4000e7308 */ /* 0x000fe20000000800 */
[-C--:B--2---:R-:W-:Y:S01]  /*3940*/  FMUL.FTZ R24, R24, R6.reuse ;  /* 0x0000000618187220 */ /* 0x084fe20000410000 */
[----:B------:R-:W-:Y:S01]  /*3950*/  FMNMX.FTZ R20, R182, R7, !PT ;  /* 0x00000007b6147209 */ /* 0x000fe20007810000 */
[-C--:B------:R-:W-:Y:S01]  /*3960*/  FMUL.FTZ R25, R25, R6.reuse ;  /* 0x0000000619197220 */ /* 0x080fe20000410000 */
[-C--:B------:R-:W-:Y:S01]  /*3970*/  FMUL.FTZ R28, R28, R6.reuse ;  /* 0x000000061c1c7220 */ /* 0x080fe20000410000 */
[----:B------:R-:W-:Y:S01]  /*3980*/  FMUL.FTZ R29, R29, R6 ;  /* 0x000000061d1d7220 */ /* 0x000fe20000410000 */
[----:B------:R-:W-:Y:S01]  /*3990*/  FMNMX.FTZ R7, R183, R20, !PT ;  /* 0x00000014b7077209 */ /* 0x000fe20007810000 */
[-C--:B------:R-:W-:Y:S01]  /*39a0*/  FMUL.FTZ R32, R32, R6.reuse ;  /* 0x0000000620207220 */ /* 0x080fe20000410000 */
[----:B------:R2:W-:Y:S01]  /*39b0*/  MUFU.EX2 R10, R156 ;  /* 0x0000009c000a7308 */ /* 0x0005e20000000800 */
[----:B-1----:R-:W-:Y:S01]  /*39c0*/  FFMA.FTZ R3, R6, R3, R9 ;  /* 0x0000000306037223 */ /* 0x002fe20000010009 */
[----:B------:R-:W-:Y:S01]  /*39d0*/  FMNMX.FTZ R20, R186, R7, !PT ;  /* 0x00000007ba147209 */ /* 0x000fe20007810000 */
[-C--:B------:R-:W-:Y:S01]  /*39e0*/  FMUL.FTZ R33, R33, R6.reuse ;  /* 0x0000000621217220 */ /* 0x080fe20000410000 */
[----:B------:R-:W-:Y:S01]  /*39f0*/  FMUL.FTZ R36, R36, R6 ;  /* 0x0000000624247220 */ /* 0x000fe20000410000 */
[----:B------:R-:W-:Y:S01]  /*3a00*/  FADD.FTZ R3, R8, R3 ;  /* 0x0000000308037221 */ /* 0x000fe20000010000 */
[----:B------:R-:W-:Y:S01]  /*3a10*/  FMNMX.FTZ R7, R187, R20, !PT ;  /* 0x00000014bb077209 */ /* 0x000fe20007810000 */
[-C--:B------:R-:W-:Y:S01]  /*3a20*/  FMUL.FTZ R37, R37, R6.reuse ;  /* 0x0000000625257220 */ /* 0x080fe20000410000 */
[----:B------:R-:W-:Y:S01]  /*3a30*/  MUFU.EX2 R11, R11 ;  /* 0x0000000b000b7308 */ /* 0x000fe20000000800 */
[--C-:B--2---:R-:W-:Y:S01]  /*3a40*/  FFMA.FTZ R156, R176, UR10, -R205.reuse ;  /* 0x0000000ab09c7c23 */ /* 0x104fe200080108cd */
[----:B------:R-:W-:Y:S01]  /*3a50*/  FMNMX.FTZ R20, R190, R7, !PT ;  /* 0x00000007be147209 */ /* 0x000fe20007810000 */
[-C--:B------:R-:W-:Y:S01]  /*3a60*/  FMUL.FTZ R40, R40, R6.reuse ;  /* 0x0000000628287220 */ /* 0x080fe20000410000 */
[----:B------:R-:W-:Y:S01]  /*3a70*/  IADD3 R176, -R22, 0xb, RZ ;  /* 0x0000000b16b07810 */ /* 0x000fe20007ffe1ff */
[----:B------:R-:W-:Y:S01]  /*3a80*/  FMUL.FTZ R41, R41, R6 ;  /* 0x0000000629297220 */ /* 0x000fe20000410000 */
[----:B------:R-:W-:Y:S01]  /*3a90*/  FMNMX.FTZ R7, R191, R20, !PT ;  /* 0x00000014bf077209 */ /* 0x000fe20007810000 */
[-C--:B------:R-:W-:Y:S01]  /*3aa0*/  FMUL.FTZ R44, R44, R6.reuse ;  /* 0x000000062c2c7220 */ /* 0x080fe20000410000 */
[----:B------:R1:W-:Y:S01]  /*3ab0*/  MUFU.EX2 R12, R160 ;  /* 0x000000a0000c7308 */ /* 0x0003e20000000800 */
[-C--:B------:R-:W-:Y:S01]  /*3ac0*/  FMUL.FTZ R45, R45, R6.reuse ;  /* 0x000000062d2d7220 */ /* 0x080fe20000410000 */
[----:B------:R-:W-:Y:S01]  /*3ad0*/  FMNMX.FTZ R20, R194, R7, !PT ;  /* 0x00000007c2147209 */ /* 0x000fe20007810000 */
[-C--:B------:R-:W-:Y:S01]  /*3ae0*/  FMUL.FTZ R48, R48, R6.reuse ;  /* 0x0000000630307220 */ /* 0x080fe20000410000 */
[-C--:B------:R-:W-:Y:S01]  /*3af0*/  FMUL.FTZ R49, R49, R6.reuse ;  /* 0x0000000631317220 */ /* 0x080fe20000410000 */
[----:B------:R-:W-:Y:S01]  /*3b00*/  FMUL.FTZ R52, R52, R6 ;  /* 0x0000000634347220 */ /* 0x000fe20000410000 */
[----:B------:R-:W-:Y:S01]  /*3b10*/  FMNMX.FTZ R7, R195, R20, !PT ;  /* 0x00000014c3077209 */ /* 0x000fe20007810000 */
[-C--:B------:R-:W-:Y:S01]  /*3b20*/  FMUL.FTZ R53, R53, R6.reuse ;  /* 0x0000000635357220 */ /* 0x080fe20000410000 */
[----:B------:R2:W-:Y:S01]  /*3b30*/  MUFU.EX2 R20, R172 ;  /* 0x000000ac00147308 */ /* 0x0005e20000000800 */
[--C-:B-1----:R-:W-:Y:S01]  /*3b40*/  FFMA.FTZ R160, R168, UR10, -R205.reuse ;  /* 0x0000000aa8a07c23 */ /* 0x102fe200080108cd */
[----:B------:R-:W-:Y:S01]  /*3b50*/  FMNMX.FTZ R152, R198, R7, !PT ;  /* 0x00000007c6987209 */ /* 0x000fe20007810000 */
[-C--:B------:R-:W-:Y:S01]  /*3b60*/  FMUL.FTZ R56, R56, R6.reuse ;  /* 0x0000000638387220 */ /* 0x080fe20000410000 */
[----:B------:R-:W-:Y:S01]  /*3b70*/  F2FP.F16.F32.PACK_AB R168, R8, R9 ;  /* 0x0000000908a8723e */ /* 0x000fe200000000ff */
[----:B------:R-:W-:Y:S01]  /*3b80*/  FMUL.FTZ R57, R57, R6 ;  /* 0x0000000639397220 */ /* 0x000fe20000410000 */
[----:B------:R-:W-:Y:S01]  /*3b90*/  FMNMX.FTZ R7, R199, R152, !PT ;  /* 0x00000098c7077209 */ /* 0x000fe20007810000 */
[--C-:B------:R-:W-:Y:S01]  /*3ba0*/  FFMA.FTZ R152, R180, UR10, -R205.reuse ;  /* 0x0000000ab4987c23 */ /* 0x100fe200080108cd */
[----:B------:R-:W-:Y:S01]  /*3bb0*/  MUFU.EX2 R13, R13 ;  /* 0x0000000d000d7308 */ /* 0x000fe20000000800 */
[--C-:B--2---:R-:W-:Y:S01]  /*3bc0*/  FFMA.FTZ R172, R185, UR10, -R205.reuse ;  /* 0x0000000ab9ac7c23 */ /* 0x104fe200080108cd */
[----:B------:R-:W-:Y:S01]  /*3bd0*/  FFMA.FTZ R180, R189, UR10, -R205 ;  /* 0x0000000abdb47c23 */ /* 0x000fe200080108cd */
[----:B------:R-:W1:Y:S01]  /*3be0*/  SHFL.BFLY PT, R164, R7, 0x2, 0x1f ;  /* 0x0c401f0007a47f89 */ /* 0x000e6200000e0000 */
        /* <DEDUP_REMOVED lines=22> */
[----:B------:R-:W-:Y:S01]  /*3d50*/  FMUL.FTZ R97, R97, R6 ;  /* 0x0000000661617220 */ /* 0x000fe20000410000 */
[----:B-1----:R-:W-:Y:S01]  /*3d60*/  FMNMX.FTZ R164, R7, R164, !PT ;  /* 0x000000a407a47209 */ /* 0x002fe20007810000 */
[-C--:B------:R-:W-:Y:S01]  /*3d70*/  FMUL.FTZ R100, R100, R6.reuse ;  /* 0x0000000664647220 */ /* 0x080fe20000410000 */
[-C--:B------:R-:W-:Y:S01]  /*3d80*/  FMUL.FTZ R101, R101, R6.reuse ;  /* 0x0000000665657220 */ /* 0x080fe20000410000 */
        /* <DEDUP_REMOVED lines=26> */
[----:B-1----:R-:W-:Y:S01]  /*3f30*/  FMNMX.FTZ R7, R164, R7, !PT ;  /* 0x00000007a4077209 */ /* 0x002fe20007810000 */
[----:B------:R-:W-:Y:S01]  /*3f40*/  MUFU.EX2 R152, R152 ;  /* 0x0000009800987308 */ /* 0x000fe20000000800 */
[-C--:B------:R-:W-:Y:S01]  /*3f50*/  FMUL.FTZ R148, R148, R6.reuse ;  /* 0x0000000694947220 */ /* 0x080fe20000410000 */
[----:B------:R-:W-:-:S02]  /*3f60*/  FMUL.FTZ R149, R149, R6 ;  /* 0x0000000695957220 */ /* 0x000fc40000410000 */
[----:B------:R-:W-:-:S04]  /*3f70*/  FADD.FTZ R164, -R7, R204 ;  /* 0x000000cc07a47221 */ /* 0x000fc80000010100 */
[----:B------:R-:W-:Y:S01]  /*3f80*/  FMUL.FTZ R181, R164, UR10 ;  /* 0x0000000aa4b57c20 */ /* 0x000fe20008410000 */
[----:B------:R-:W-:Y:S01]  /*3f90*/  FMUL.FTZ R164, R7, UR10 ;  /* 0x0000000a07a47c20 */ /* 0x000fe20008410000 */
[----:B------:R-:W-:Y:S03]  /*3fa0*/  MUFU.EX2 R161, R161 ;  /* 0x000000a100a17308 */ /* 0x000fe60000000800 */
        /* <DEDUP_REMOVED lines=12> */
[----:B------:R-:W-:Y:S01]  /*4070*/  IMAD.U32 R186, RZ, RZ, UR23 ;  /* 0x00000017ffba7e24 */ /* 0x000fe2000f8e00ff */
[----:B------:R-:W1:Y:S01]  /*4080*/  MUFU.EX2 R192, R192 ;  /* 0x000000c000c07308 */ /* 0x000e620000000800 */
[--C-:B------:R-:W-:Y:S01]  /*4090*/  FFMA.FTZ R204, R163, UR10, -R164.reuse ;  /* 0x0000000aa3cc7c23 */ /* 0x100fe200080108a4 */
[----:B------:R-:W-:Y:S01]  /*40a0*/  FFMA.FTZ R163, R166, UR10, -R164 ;  /* 0x0000000aa6a37c23 */ /* 0x000fe200080108a4 */
[----:B------:R-:W-:-:S02]  /*40b0*/  @!P1 VIADD R154, R186, 0x22840 ;  /* 0x00022840ba9a9836 */ /* 0x000fc40000000000 */
[--C-:B------:R-:W-:Y:S01]  /*40c0*/  FFMA.FTZ R206, R167, UR10, -R164.reuse ;  /* 0x0000000aa7ce7c23 */ /* 0x100fe200080108a4 */
[--C-:B------:R-:W-:Y:S01]  /*40d0*/  FFMA.FTZ R189, R170, UR10, -R164.reuse ;  /* 0x0000000aaabd7c23 */ /* 0x100fe200080108a4 */
[--C-:B------:R-:W-:Y:S01]  /*40e0*/  FFMA.FTZ R208, R171, UR10, -R164.reuse ;  /* 0x0000000aabd07c23 */ /* 0x100fe200080108a4 */
[----:B------:R-:W-:Y:S01]  /*40f0*/  FFMA.FTZ R193, R174, UR10, -R164 ;  /* 0x0000000aaec17c23 */ /* 0x000fe200080108a4 */
[----:B------:R-:W2:Y:S01]  /*4100*/  MUFU.EX2 R155, R155 ;  /* 0x0000009b009b7308 */ /* 0x000ea20000000800 */
[----:B------:R-:W-:Y:S01]  /*4110*/  @!P1 PRMT R154, RZ, 0x654, R154 ;  /* 0x00000654ff9a9816 */ /* 0x000fe2000000009a */
[----:B------:R3:W-:Y:S06]  /*4120*/  BAR.ARV R176, 0x100 ;  /* 0x000400b00000751d */ /* 0x0007ec0000002000 */
[----:B------:R-:W4:Y:S01]  /*4130*/  MUFU.EX2 R185, R185 ;  /* 0x000000b900b97308 */ /* 0x000f220000000800 */
[----:B-1----:R-:W-:Y:S01]  /*4140*/  FFMA.FTZ R4, R181, R4, R192 ;  /* 0x00000004b5047223 */ /* 0x002fe200000100c0 */
[----:B------:R1:W-:Y:S01]  /*4150*/  @!P1 SYNCS.ARRIVE.TRANS64.RED.A1T0 RZ, [R154+URZ], RZ ;  /* 0x000000ff9aff99a7 */ /* 0x0003e2000810043f */
[--C-:B------:R-:W-:Y:S01]  /*4160*/  FFMA.FTZ R212, R187, UR10, -R164.reuse ;  /* 0x0000000abbd47c23 */ /* 0x100fe200080108a4 */
[--C-:B------:R-:W-:Y:S01]  /*4170*/  FFMA.FTZ R187, R190, UR10, -R164.reuse ;  /* 0x0000000abebb7c23 */ /* 0x100fe200080108a4 */
[--C-:B------:R-:W-:Y:S01]  /*4180*/  FFMA.FTZ R190, R191, UR10, -R164.reuse ;  /* 0x0000000abfbe7c23 */ /* 0x100fe200080108a4 */
[--C-:B------:R-:W-:Y:S01]  /*4190*/  FFMA.FTZ R191, R194, UR10, -R164.reuse ;  /* 0x0000000ac2bf7c23 */ /* 0x100fe200080108a4 */
[----:B------:R-:W-:Y:S01]  /*41a0*/  FFMA.FTZ R195, R195, UR10, -R164 ;  /* 0x0000000ac3c37c23 */ /* 0x000fe200080108a4 */
[----:B------:R-:W5:Y:S01]  /*41b0*/  MUFU.EX2 R196, R196 ;  /* 0x000000c400c47308 */ /* 0x000f620000000800 */
[----:B--2---:R-:W-:Y:S01]  /*41c0*/  FADD.FTZ R4, R155, R4 ;  /* 0x000000049b047221 */ /* 0x004fe20000010000 */
[----:B-1----:R-:W-:Y:S01]  /*41d0*/  FADD.FTZ R154, R10, R3 ;  /* 0x000000030a9a7221 */ /* 0x002fe20000010000 */
[--C-:B------:R-:W-:Y:S01]  /*41e0*/  FFMA.FTZ R198, R198, UR10, -R164.reuse ;  /* 0x0000000ac6c67c23 */ /* 0x100fe200080108a4 */
[----:B------:R-:W-:Y:S01]  /*41f0*/  FFMA.FTZ R199, R199, UR10, -R164 ;  /* 0x0000000ac7c77c23 */ /* 0x000fe200080108a4 */
[----:B------:R-:W-:Y:S01]  /*4200*/  F2FP.F16.F32.PACK_AB R158, R161, R152 ;  /* 0x00000098a19e723e */ /* 0x000fe200000000ff */
[----:B------:R-:W-:Y:S01]  /*4210*/  FADD.FTZ R3, R11, R154 ;  /* 0x0000009a0b037221 */ /* 0x000fe20000010000 */
[----:B------:R-:W-:Y:S01]  /*4220*/  F2FP.F16.F32.PACK_AB R162, R153, R20 ;  /* 0x0000001499a2723e */ /* 0x000fe200000000ff */
[----:B------:R-:W1:Y:S01]  /*4230*/  MUFU.EX2 R159, R159 ;  /* 0x0000009f009f7308 */ /* 0x000e620000000800 */
[----:B----4-:R-:W-:Y:S01]  /*4240*/  FADD.FTZ R9, R185, R4 ;  /* 0x00000004b9097221 */ /* 0x010fe20000010000 */
[----:B------:R-:W-:Y:S01]  /*4250*/  FADD.FTZ R154, R12, R3 ;  /* 0x000000030c9a7221 */ /* 0x000fe20000010000 */
[----:B------:R-:W-:Y:S01]  /*4260*/  F2FP.F16.F32.PACK_AB R170, R11, R10 ;  /* 0x0000000a0baa723e */ /* 0x000fe200000000ff */
[-C--:B------:R-:W-:Y:S01]  /*4270*/  FMUL.FTZ R26, R26, R181.reuse ;  /* 0x000000b51a1a7220 */ /* 0x080fe20000410000 */
[C---:B------:R-:W-:Y:S01]  /*4280*/  F2FP.F16.F32.PACK_AB R164, R13.reuse, R12 ;  /* 0x0000000c0da4723e */ /* 0x040fe200000000ff */
[----:B------:R-:W-:Y:S01]  /*4290*/  FADD.FTZ R3, R13, R154 ;  /* 0x0000009a0d037221 */ /* 0x000fe20000010000 */
[----:B------:R-:W-:Y:S01]  /*42a0*/  F2FP.F16.F32.PACK_AB R166, R15, R14 ;  /* 0x0000000e0fa6723e */ /* 0x000fe200000000ff */
        /* <DEDUP_REMOVED lines=8> */
[----:B------:R-:W4:Y:S01]  /*4330*/  MUFU.EX2 R163, R163 ;  /* 0x000000a300a37308 */ /* 0x000f220000000800 */
[----:B-1----:R-:W-:Y:S01]  /*4340*/  FADD.FTZ R9, R159, R4 ;  /* 0x000000049f097221 */ /* 0x002fe20000010000 */
[----:B------:R-:W-:Y:S01]  /*4350*/  FADD.FTZ R154, R160, R3 ;  /* 0x00000003a09a7221 */ /* 0x000fe20000010000 */
[----:B------:R-:W-:Y:S01]  /*4360*/  F2FP.F16.F32.PACK_AB R160, R21, R160 ;  /* 0x000000a015a0723e */ /* 0x000fe200000000ff */
[-C--:B------:R-:W-:Y:S01]  /*4370*/  FMUL.FTZ R35, R35, R181.reuse ;  /* 0x000000b523237220 */ /* 0x080fe20000410000 */
[-C--:B------:R-:W-:Y:S01]  /*4380*/  FMUL.FTZ R38, R38, R181.reuse ;  /* 0x000000b526267220 */ /* 0x080fe20000410000 */
[----:B------:R-:W-:Y:S01]  /*4390*/  FADD.FTZ R3, R21, R154 ;  /* 0x0000009a15037221 */ /* 0x000fe20000010000 */
[-C--:B------:R-:W-:Y:S01]  /*43a0*/  FMUL.FTZ R39, R39, R181.reuse ;  /* 0x000000b527277220 */ /* 0x080fe20000410000 */
[----:B------:R-:W1:Y:S01]  /*43b0*/  MUFU.EX2 R206, R206 ;  /* 0x000000ce00ce7308 */ /* 0x000e620000000800 */
[----:B--2---:R-:W-:Y:S01]  /*43c0*/  FADD.FTZ R4, R204, R9 ;  /* 0x00000009cc047221 */ /* 0x004fe20000010000 */
[----:B------:R-:W-:Y:S01]  /*43d0*/  FADD.FTZ R154, R20, R3 ;  /* 0x00000003149a7221 */ /* 0x000fe20000010000 */
[-C--:B------:R-:W-:Y:S01]  /*43e0*/  FMUL.FTZ R42, R42, R181.reuse ;  /* 0x000000b52a2a7220 */ /* 0x080fe20000410000 */
[-C--:B------:R-:W-:Y:S01]  /*43f0*/  FMUL.FTZ R43, R43, R181.reuse ;  /* 0x000000b52b2b7220 */ /* 0x080fe20000410000 */
[-C--:B------:R-:W-:Y:S01]  /*4400*/  FMUL.FTZ R46, R46, R181.reuse ;  /* 0x000000b52e2e7220 */ /* 0x080fe20000410000 */
[----:B------:R-:W-:Y:S01]  /*4410*/  FADD.FTZ R3, R153, R154 ;  /* 0x0000009a99037221 */ /* 0x000fe20000010000 */
[-C--:B------:R-:W-:Y:S01]  /*4420*/  FMUL.FTZ R47, R47, R181.reuse ;  /* 0x000000b52f2f7220 */ /* 0x080fe20000410000 */
[----:B------:R-:W2:Y:S01]  /*4430*/  MUFU.EX2 R189, R189 ;  /* 0x000000bd00bd7308 */ /* 0x000ea20000000800 */
[----:B----4-:R-:W-:Y:S01]  /*4440*/  FADD.FTZ R9, R163, R4 ;  /* 0x00000004a3097221 */ /* 0x010fe20000010000 */
[----:B------:R-:W-:Y:S01]  /*4450*/  FADD.FTZ R154, R156, R3 ;  /* 0x000000039c9a7221 */ /* 0x000fe20000010000 */
[----:B------:R-:W-:Y:S01]  /*4460*/  F2FP.F16.F32.PACK_AB R156, R157, R156 ;  /* 0x0000009c9d9c723e */ /* 0x000fe200000000ff */
[-C--:B------:R-:W-:Y:S01]  /*4470*/  FMUL.FTZ R50, R50, R181.reuse ;  /* 0x000000b532327220 */ /* 0x080fe20000410000 */
[-C--:B------:R-:W-:Y:S01]  /*4480*/  FMUL.FTZ R51, R51, R181.reuse ;  /* 0x000000b533337220 */ /* 0x080fe20000410000 */
[----:B------:R-:W-:Y:S01]  /*4490*/  FADD.FTZ R3, R157, R154 ;  /* 0x0000009a9d037221 */ /* 0x000fe20000010000 */
[----:B------:R-:W-:Y:S01]  /*44a0*/  FMUL.FTZ R54, R54, R181 ;  /* 0x000000b536367220 */ /* 0x000fe20000410000 */
        /* <DEDUP_REMOVED lines=47> */
[----:B------:R-:W-:Y:S01]  /*47a0*/  FMUL.FTZ R119, R119, R181 ;  /* 0x000000b577777220 */ /* 0x000fe20000410000 */
[----:B------:R-:W4:Y:S01]  /*47b0*/  MUFU.EX2 R182, R182 ;  /* 0x000000b600b67308 */ /* 0x000f220000000800 */
[C---:B-1----:R-:W-:Y:S01]  /*47c0*/  FADD.FTZ R4, R178.reuse, R9 ;  /* 0x00000009b2047221 */ /* 0x042fe20000010000 */
        /* <DEDUP_REMOVED lines=20> */
[----:B------:R-:W-:Y:S01]  /*4910*/  FMUL.FTZ R151, R151, R181 ;  /* 0x000000b597977220 */ /* 0x000fe20000410000 */
[----:B------:R-:W-:Y:S01]  /*4920*/  F2FP.F16.F32.PACK_AB R171, R196, R185 ;  /* 0x000000b9c4ab723e */ /* 0x000fe200000000ff */
[----:B------:R-:W4:Y:S01]  /*4930*/  MUFU.EX2 R172, R172 ;  /* 0x000000ac00ac7308 */ /* 0x000f220000000800 */
[----:B-1----:R-:W-:Y:S01]  /*4940*/  FADD.FTZ R3, R165, R154 ;  /* 0x0000009aa5037221 */ /* 0x002fe20000010000 */
[----:B------:R-:W-:-:S02]  /*4950*/  F2FP.F16.F32.PACK_AB R161, R208, R189 ;  /* 0x000000bdd0a1723e */ /* 0x000fc400000000ff */
[----:B------:R-:W-:-:S04]  /*4960*/  F2FP.F16.F32.PACK_AB R163, R210, R193 ;  /* 0x000000c1d2a3723e */ /* 0x000fc800000000ff */
[----:B------:R-:W1:Y:S01]  /*4970*/  MUFU.EX2 R212, R212 ;  /* 0x000000d400d47308 */ /* 0x000e620000000800 */
[----:B--2---:R-:W-:-:S07]  /*4980*/  FADD.FTZ R9, R183, R4 ;  /* 0x00000004b7097221 */ /* 0x004fce0000010000 */
[----:B------:R-:W2:Y:S01]  /*4990*/  MUFU.EX2 R169, R169 ;  /* 0x000000a900a97308 */ /* 0x000ea20000000800 */
[C---:B----4-:R-:W-:Y:S01]  /*49a0*/  FADD.FTZ R154, R172.reuse, R3 ;  /* 0x00000003ac9a7221 */ /* 0x050fe20000010000 */
[----:B------:R-:W-:Y:S02]  /*49b0*/  F2FP.F16.F32.PACK_AB R152, R172, R165 ;  /* 0x000000a5ac98723e */ /* 0x000fe400000000ff */
[----:B------:R-:W-:Y:S02]  /*49c0*/  F2FP.F16.F32.PACK_AB R165, R204, R159 ;  /* 0x0000009fcca5723e */ /* 0x000fe400000000ff */
[----:B------:R-:W-:Y:S02]  /*49d0*/  F2FP.F16.F32.PACK_AB R159, R182, R179 ;  /* 0x000000b3b69f723e */ /* 0x000fe400000000ff */
[----:B------:R-:W4:Y:S01]  /*49e0*/  MUFU.EX2 R187, R187 ;  /* 0x000000bb00bb7308 */ /* 0x000f220000000800 */
[C---:B-1----:R-:W-:Y:S01]  /*49f0*/  FADD.FTZ R4, R212.reuse, R9 ;  /* 0x00000009d4047221 */ /* 0x042fe20000010000 */
[----:B------:R-:W-:-:S06]  /*4a00*/  F2FP.F16.F32.PACK_AB R153, R212, R183 ;  /* 0x000000b7d499723e */ /* 0x000fcc00000000ff */
[----:B------:R-:W1:Y:S01]  /*4a10*/  MUFU.EX2 R180, R180 ;  /* 0x000000b400b47308 */ /* 0x000e620000000800 */
[----:B--2---:R-:W-:-:S07]  /*4a20*/  FADD.FTZ R3, R169, R154 ;  /* 0x0000009aa9037221 */ /* 0x004fce0000010000 */
[----:B------:R-:W2:Y:S01]  /*4a30*/  MUFU.EX2 R190, R190 ;  /* 0x000000be00be7308 */ /* 0x000ea20000000800 */
[----:B----4-:R-:W-:-:S07]  /*4a40*/  FADD.FTZ R9, R187, R4 ;  /* 0x00000004bb097221 */ /* 0x010fce0000010000 */
[----:B------:R-:W4:Y:S01]  /*4a50*/  MUFU.EX2 R173, R173 ;  /* 0x000000ad00ad7308 */ /* 0x000f220000000800 */
[C---:B-1----:R-:W-:Y:S01]  /*4a60*/  FADD.FTZ R8, R180.reuse, R3 ;  /* 0x00000003b4087221 */ /* 0x042fe20000010000 */
[----:B------:R-:W-:Y:S02]  /*4a70*/  F2FP.F16.F32.PACK_AB R154, R180, R169 ;  /* 0x000000a9b49a723e */ /* 0x000fe400000000ff */
[----:B------:R-:W-:-:S04]  /*4a80*/  F2FP.F16.F32.PACK_AB R169, R155, R192 ;  /* 0x000000c09ba9723e */ /* 0x000fc800000000ff */
[----:B------:R-:W1:Y:S01]  /*4a90*/  MUFU.EX2 R191, R191 ;  /* 0x000000bf00bf7308 */ /* 0x000e620000000800 */
[C---:B--2---:R-:W-:Y:S01]  /*4aa0*/  FADD.FTZ R4, R190.reuse, R9 ;  /* 0x00000009be047221 */ /* 0x044fe20000010000 */
[----:B------:R-:W-:-:S06]  /*4ab0*/  F2FP.F16.F32.PACK_AB R155, R190, R187 ;  /* 0x000000bbbe9b723e */ /* 0x000fcc00000000ff */
[----:B------:R-:W2:Y:S01]  /*4ac0*/  MUFU.EX2 R184, R184 ;  /* 0x000000b800b87308 */ /* 0x000ea20000000800 */
[----:B----4-:R-:W-:-:S07]  /*4ad0*/  FADD.FTZ R3, R173, R8 ;  /* 0x00000008ad037221 */ /* 0x010fce0000010000 */
[----:B------:R-:W4:Y:S01]  /*4ae0*/  MUFU.EX2 R6, R195 ;  /* 0x000000c300067308 */ /* 0x000f220000000800 */
[----:B-1----:R-:W-:-:S07]  /*4af0*/  FADD.FTZ R9, R191, R4 ;  /* 0x00000004bf097221 */ /* 0x002fce0000010000 */
[----:B------:R-:W1:Y:S01]  /*4b00*/  MUFU.EX2 R177, R177 ;  /* 0x000000b100b17308 */ /* 0x000e620000000800 */
[C---:B--2---:R-:W-:Y:S01]  /*4b10*/  FADD.FTZ R8, R184.reuse, R3 ;  /* 0x00000003b8087221 */ /* 0x044fe20000010000 */
[----:B------:R-:W-:-:S06]  /*4b20*/  F2FP.F16.F32.PACK_AB R172, R184, R173 ;  /* 0x000000adb8ac723e */ /* 0x000fcc00000000ff */
[----:B------:R-:W2:Y:S01]  /*4b30*/  MUFU.EX2 R198, R198 ;  /* 0x000000c600c67308 */ /* 0x000ea20000000800 */
[C---:B----4-:R-:W-:Y:S01]  /*4b40*/  FADD.FTZ R9, R6.reuse, R9 ;  /* 0x0000000906097221 */ /* 0x050fe20000010000 */
[----:B------:R-:W-:-:S06]  /*4b50*/  F2FP.F16.F32.PACK_AB R173, R6, R191 ;  /* 0x000000bf06ad723e */ /* 0x000fcc00000000ff */
[----:B------:R-:W4:Y:S01]  /*4b60*/  MUFU.EX2 R188, R188 ;  /* 0x000000bc00bc7308 */ /* 0x000f220000000800 */
[----:B-1----:R-:W-:-:S07]  /*4b70*/  FADD.FTZ R3, R177, R8 ;  /* 0x00000008b1037221 */ /* 0x002fce0000010000 */
[----:B------:R-:W1:Y:S01]  /*4b80*/  MUFU.EX2 R199, R199 ;  /* 0x000000c700c77308 */ /* 0x000e620000000800 */
[----:B--2---:R-:W-:Y:S01]  /*4b90*/  FADD.FTZ R4, R198, R9 ;  /* 0x00000009c6047221 */ /* 0x004fe20000010000 */
[C---:B----4-:R-:W-:Y:S01]  /*4ba0*/  FADD.FTZ R3, R188.reuse, R3 ;  /* 0x00000003bc037221 */ /* 0x050fe20000010000 */
[----:B------:R-:W-:Y:S02]  /*4bb0*/  F2FP.F16.F32.PACK_AB R174, R188, R177 ;  /* 0x000000b1bcae723e */ /* 0x000fe400000000ff */
[C---:B-1----:R-:W-:Y:S01]  /*4bc0*/  FADD.FTZ R4, R199.reuse, R4 ;  /* 0x00000004c7047221 */ /* 0x042fe20000010000 */
[----:B------:R-:W-:Y:S01]  /*4bd0*/  F2FP.F16.F32.PACK_AB R175, R199, R198 ;  /* 0x000000c6c7af723e */ /* 0x000fe200000000ff */
[----:B---3--:R-:W-:Y:S06]  /*4be0*/  @!P0 BRA `(.L_x_258) ;  /* 0x0000000000048947 */ /* 0x008fec0003800000 */
[----:B------:R-:W-:Y:S01]  /*4bf0*/  BPT.TRAP 0x1 ;  /* 0x000000040000795c */ /* 0x000fe20000300000 */
.L_x_258:
[----:B------:R1:W2:Y:S01]  /*4c00*/  SYNCS.PHASECHK.TRANS64.TRYWAIT P3, [UR23+0x22850], R5 ;  /* 0x02285005ff0075a7 */ /* 0x0002a20008060157 */
[----:B------:R-:W-:Y:S05]  /*4c10*/  @!P0 BRA `(.L_x_259) ;  /* 0x0000000000048947 */ /* 0x000fea0003800000 */
[----:B------:R-:W-:Y:S01]  /*4c20*/  BPT.TRAP 0x1 ;  /* 0x000000040000795c */ /* 0x000fe20000300000 */
.L_x_259:
[----:B--2---:R-:W-:Y:S05]  /*4c30*/  @P3 BRA `(.L_x_260) ;  /* 0x0000000000083947 */ /* 0x004fea0003800000 */
[----:B------:R-:W2:Y:S02]  /*4c40*/  SYNCS.PHASECHK.TRANS64.TRYWAIT P3, [UR23+0x22850], R5 ;  /* 0x02285005ff0075a7 */ /* 0x000ea40008060157 */
[----:B--2---:R-:W-:Y:S05]  /*4c50*/  @!P3 BRA `(.L_x_261) ;  /* 0x0000007c00ecb947 */ /* 0x004fea0003800000 */
.L_x_260:
[----:B012---:R-:W-:Y:S01]  /*4c60*/  VIADD R5, R22, 0x8 ;  /* 0x0000000816057836 */ /* 0x007fe20000000000 */
[----:B------:R-:W-:Y:S01]  /*4c70*/  UIMAD UR11, UR37, 0xc00, UR21 ;  /* 0x00000c00250b78a4 */ /* 0x000fe2000f8e0215 */
[----:B------:R-:W-:Y:S01]  /*4c80*/  @!P1 VIADD R186, R186, 0x22860 ;  /* 0x00022860baba9836 */ /* 0x000fe20000000000 */
[----:B------:R-:W-:Y:S01]  /*4c90*/  UMOV UR7, 0x40000040 ;  /* 0x4000004000077882 */ /* 0x000fe20000000000 */
[----:B------:R-:W-:Y:S01]  /*4ca0*/  IMAD.MOV.U32 R204, RZ, RZ, R7 ;  /* 0x000000ffffcc7224 */ /* 0x000fe200078e0007 */
        /* <DEDUP_REMOVED lines=39> */
.L_x_253:
[----:B------:R-:W1:Y:S01]  /*4f20*/  SHFL.BFLY PT, R6, R3, 0x2, 0x1f ;  /* 0x0c401f0003067f89 */ /* 0x000e6200000e0000 */
[----:B------:R-:W-:Y:S01]  /*4f30*/  CS2R R20, SRZ ;  /* 0x0000000000147805 */ /* 0x000fe2000001ff00 */
[----:B------:R-:W-:Y:S01]  /*4f40*/  UIADD3 UR37, UR37, 0x1, URZ ;  /* 0x0000000125257890 */ /* 0x000fe2000fffe03f */
[----:B------:R2:W-:Y:S06]  /*4f50*/  BAR.ARV R176, 0x100 ;  /* 0x000400b00000751d */ /* 0x0005ec0000002000 */
[----:B------:R-:W-:Y:S02]  /*4f60*/  UISETP.NE.AND UP0, UPT, UR37, 0x2, UPT ;  /* 0x000000022500788c */ /* 0x000fe4000bf05270 */
[----:B------:R-:W-:Y:S06]  /*4f70*/  BAR.ARV 0x8, 0x120 ;  /* 0x0204800000007b1d */ /* 0x000fec0000002000 */
[----:B------:R-:W-:Y:S01]  /*4f80*/  USEL UR4, URZ, 0x1, UP0 ;  /* 0x000000013f047887 */ /* 0x000fe20008000000 */
[----:B------:R-:W-:Y:S01]  /*4f90*/  PLOP3.LUT P0, PT, PT, PT, PT, 0x8, 0x0 ;  /* 0x000000000000781c */ /* 0x000fe20003f0e170 */
[----:B------:R-:W4:Y:S01]  /*4fa0*/  SHFL.BFLY PT, R9, R4, 0x2, 0x1f ;  /* 0x0c401f0004097f89 */ /* 0x000f2200000e0000 */
[----:B------:R-:W-:-:S02]  /*4fb0*/  UIADD3 UR39, UR39, 0x1, URZ ;  /* 0x0000000127277890 */ /* 0x000fc4000fffe03f */
[----:B------:R-:W-:Y:S01]  /*4fc0*/  USEL UR37, UR37, URZ, UP0 ;  /* 0x0000003f25257287 */ /* 0x000fe20008000000 */
[----:B-1----:R-:W-:Y:S01]  /*4fd0*/  FADD.FTZ R6, R6, R3 ;  /* 0x0000000306067221 */ /* 0x002fe20000010000 */
[----:B------:R-:W-:-:S04]  /*4fe0*/  ULOP3.LUT UR38, UR38, UR4, URZ, 0x3c, !UPT ;  /* 0x0000000426267292 */ /* 0x000fc8000f8e3c3f */
[----:B0--3--:R-:W0:Y:S01]  /*4ff0*/  SHFL.BFLY PT, R5, R6, 0x1, 0x1f ;  /* 0x0c201f0006057f89 */ /* 0x009e2200000e0000 */
[----:B----4-:R-:W-:-:S05]  /*5000*/  FADD.FTZ R9, R9, R4 ;  /* 0x0000000409097221 */ /* 0x010fca0000010000 */
[----:B------:R-:W1:Y:S01]  /*5010*/  SHFL.BFLY PT, R8, R9, 0x1, 0x1f ;  /* 0x0c201f0009087f89 */ /* 0x000e6200000e0000 */
[----:B0-----:R-:W-:-:S05]  /*5020*/  FADD.FTZ R152, R6, R5 ;  /* 0x0000000506987221 */ /* 0x001fca0000010000 */
[----:B------:R-:W-:-:S13]  /*5030*/  FSETP.NE.FTZ.AND P1, PT, R152, RZ, PT ;  /* 0x000000ff9800720b */ /* 0x000fda0003f35000 */
[----:B------:R-:W0:Y:S01]  /*5040*/  @P1 MUFU.RCP R21, R152 ;  /* 0x0000009800151308 */ /* 0x000e220000001000 */
[----:B-1----:R-:W-:-:S05]  /*5050*/  FADD.FTZ R153, R9, R8 ;  /* 0x0000000809997221 */ /* 0x002fca0000010000 */
[----:B------:R-:W-:Y:S01]  /*5060*/  FSETP.NE.FTZ.AND P2, PT, R153, RZ, PT ;  /* 0x000000ff9900720b */ /* 0x000fe20003f55000 */
[-C--:B0-----:R-:W-:Y:S01]  /*5070*/  FMUL.FTZ R9, R40, R21.reuse ;  /* 0x0000001528097220 */ /* 0x081fe20000410000 */
[-C--:B------:R-:W-:Y:S01]  /*5080*/  FMUL.FTZ R8, R41, R21.reuse ;  /* 0x0000001529087220 */ /* 0x080fe20000410000 */
[----:B------:R-:W-:Y:S01]  /*5090*/  @P1 MUFU.LG2 R40, R152 ;  /* 0x0000009800281308 */ /* 0x000fe20000000c00 */
[-C--:B------:R-:W-:Y:S01]  /*50a0*/  FMUL.FTZ R5, R24, R21.reuse ;  /* 0x0000001518057220 */ /* 0x080fe20000410000 */
[-C--:B------:R-:W-:Y:S01]  /*50b0*/  FMUL.FTZ R6, R28, R21.reuse ;  /* 0x000000151c067220 */ /* 0x080fe20000410000 */
[-C--:B------:R-:W-:Y:S01]  /*50c0*/  FMUL.FTZ R4, R25, R21.reuse ;  /* 0x0000001519047220 */ /* 0x080fe20000410000 */
[-C--:B------:R-:W-:Y:S01]  /*50d0*/  FMUL.FTZ R29, R29, R21.reuse ;  /* 0x000000151d1d7220 */ /* 0x080fe20000410000 */
[-C--:B------:R-:W-:Y:S01]  /*50e0*/  FMUL.FTZ R32, R32, R21.reuse ;  /* 0x0000001520207220 */ /* 0x080fe20000410000 */
[-C--:B------:R-:W-:Y:S01]  /*50f0*/  FMUL.FTZ R33, R33, R21.reuse ;  /* 0x0000001521217220 */ /* 0x080fe20000410000 */
[----:B------:R-:W-:-:S03]  /*5100*/  FMUL.FTZ R36, R36, R21 ;  /* 0x0000001524247220 */ /* 0x000fc60000410000 */
[----:B------:R-:W0:Y:S01]  /*5110*/  @P2 MUFU.RCP R20, R153 ;  /* 0x0000009900142308 */ /* 0x000e220000001000 */
[-C--:B------:R-:W-:Y:S01]  /*5120*/  FMUL.FTZ R37, R37, R21.reuse ;  /* 0x0000001525257220 */ /* 0x080fe20000410000 */
[-C--:B------:R-:W-:Y:S01]  /*5130*/  FMUL.FTZ R11, R44, R21.reuse ;  /* 0x000000152c0b7220 */ /* 0x080fe20000410000 */
[-C--:B------:R-:W-:Y:S01]  /*5140*/  FMUL.FTZ R10, R45, R21.reuse ;  /* 0x000000152d0a7220 */ /* 0x080fe20000410000 */
[-C--:B------:R-:W-:Y:S01]  /*5150*/  FMUL.FTZ R13, R48, R21.reuse ;  /* 0x00000015300d7220 */ /* 0x080fe20000410000 */
[-C--:B------:R-:W-:Y:S01]  /*5160*/  FMUL.FTZ R12, R49, R21.reuse ;  /* 0x00000015310c7220 */ /* 0x080fe20000410000 */
[-C--:B------:R-:W-:Y:S01]  /*5170*/  FMUL.FTZ R15, R52, R21.reuse ;  /* 0x00000015340f7220 */ /* 0x080fe20000410000 */
[-C--:B------:R-:W-:Y:S01]  /*5180*/  FMUL.FTZ R14, R53, R21.reuse ;  /* 0x00000015350e7220 */ /* 0x080fe20000410000 */
[----:B------:R-:W1:Y:S01]  /*5190*/  @P2 MUFU.LG2 R41, R153 ;  /* 0x0000009900292308 */ /* 0x000e620000000c00 */
        /* <DEDUP_REMOVED lines=48> */
[----:B------:R-:W-:-:S02]  /*54a0*/  IMAD.U32 R21, RZ, RZ, UR10 ;  /* 0x0000000aff157e24 */ /* 0x000fc4000f8e00ff */
[-C--:B0-----:R-:W-:Y:S01]  /*54b0*/  FMUL.FTZ R174, R26, R20.reuse ;  /* 0x000000141aae7220 */ /* 0x081fe20000410000 */
[----:B------:R-:W-:Y:S02]  /*54c0*/  IMAD.U32 R49, RZ, RZ, UR10 ;  /* 0x0000000aff317e24 */ /* 0x000fe4000f8e00ff */
[-C--:B------:R-:W-:Y:S01]  /*54d0*/  FMUL.FTZ R26, R30, R20.reuse ;  /* 0x000000141e1a7220 */ /* 0x080fe20000410000 */
[----:B------:R-:W-:Y:S01]  /*54e0*/  @P1 FMUL.FTZ R21, R21, 0.69314718246459960938 ;  /* 0x3f31721815151820 */ /* 0x000fe20000410000 */
[----:B------:R-:W-:Y:S01]  /*54f0*/  @P1 FMUL.FTZ R40, R40, 0.69314718246459960938 ;  /* 0x3f31721828281820 */ /* 0x000fe20000410000 */
[----:B------:R-:W-:Y:S01]  /*5500*/  @P2 FMUL.FTZ R49, R49, 0.69314718246459960938 ;  /* 0x3f31721831312820 */ /* 0x000fe20000410000 */
[----:B-1----:R-:W-:Y:S01]  /*5510*/  @P2 FMUL.FTZ R30, R41, 0.69314718246459960938 ;  /* 0x3f317218291e2820 */ /* 0x002fe20000410000 */
[-C--:B------:R-:W-:Y:S01]  /*5520*/  FMUL.FTZ R161, R83, R20.reuse ;  /* 0x0000001453a17220 */ /* 0x080fe20000410000 */
[----:B------:R-:W-:Y:S01]  /*5530*/  FMUL.FTZ R160, R87, R20 ;  /* 0x0000001457a07220 */ /* 0x000fe20000410000 */
[----:B------:R-:W-:-:S02]  /*5540*/  IMAD.MOV.U32 R44, RZ, RZ, -0x800000 ;  /* 0xff800000ff2c7424 */ /* 0x000fc400078e00ff */
[-C--:B------:R-:W-:Y:S01]  /*5550*/  FMUL.FTZ R83, R86, R20.reuse ;  /* 0x0000001456537220 */ /* 0x080fe20000410000 */
[----:B------:R-:W-:Y:S02]  /*5560*/  IMAD.MOV.U32 R45, RZ, RZ, -0x800000 ;  /* 0xff800000ff2d7424 */ /* 0x000fe400078e00ff */
[-C--:B------:R-:W-:Y:S01]  /*5570*/  FMUL.FTZ R87, R91, R20.reuse ;  /* 0x000000145b577220 */ /* 0x080fe20000410000 */
[-C--:B------:R-:W-:Y:S01]  /*5580*/  FMUL.FTZ R179, R27, R20.reuse ;  /* 0x000000141bb37220 */ /* 0x080fe20000410000 */
[-C--:B------:R-:W-:Y:S01]  /*5590*/  FMUL.FTZ R177, R31, R20.reuse ;  /* 0x000000141fb17220 */ /* 0x080fe20000410000 */
[-C--:B------:R-:W-:Y:S01]  /*55a0*/  FMUL.FTZ R173, R34, R20.reuse ;  /* 0x0000001422ad7220 */ /* 0x080fe20000410000 */
[-C--:B--2---:R-:W-:Y:S01]  /*55b0*/  FMUL.FTZ R176, R35, R20.reuse ;  /* 0x0000001423b07220 */ /* 0x084fe20000410000 */
        /* <DEDUP_REMOVED lines=54> */
[----:B------:R-:W-:Y:S01]  /*5920*/  @P1 FFMA.FTZ R44, R21, R0, R40 ;  /* 0x00000000152c1223 */ /* 0x000fe20000010028 */
[----:B------:R-:W-:-:S07]  /*5930*/  @P2 FFMA.FTZ R45, R49, R7, R30 ;  /* 0x00000007312d2223 */ /* 0x000fce000001001e */
.L_x_242:
[----:B------:R-:W0:Y:S01]  /*5940*/  S2R R7, SR_CgaCtaId ;  /* 0x0000000000077919 */ /* 0x000e220000008800 */
[----:B------:R-:W-:Y:S01]  /*5950*/  MOV R0, 0x400 ;  /* 0x0000040000007802 */ /* 0x000fe20000000f00 */
[----:B------:R-:W-:Y:S01]  /*5960*/  BSSY B0, `(.L_x_263) ;  /* 0x00002a4000007945 */ /* 0x000fe20003800000 */
[----:B------:R-:W-:Y:S02]  /*5970*/  BAR.SYNC.DEFER_BLOCKING 0x5, 0x120 ;  /* 0x0144800000007b1d */ /* 0x000fe40000010000 */
[----:B0-----:R-:W-:-:S05]  /*5980*/  LEA R0, R7, R0, 0x18 ;  /* 0x0000000007007211 */ /* 0x001fca00078ec0ff */
[----:B------:R-:W0:Y:S02]  /*5990*/  LDS.128 R40, [R0+0x228d0] ;  /* 0x0228d00000287984 */ /* 0x000e240000000c00 */
[----:B0-----:R-:W-:Y:S01]  /*59a0*/  R2UR UR5, R42 ;  /* 0x000000002a0572ca */ /* 0x001fe200000e0000 */
[----:B------:R-:W-:Y:S06]  /*59b0*/  BAR.ARV 0x4, 0x120 ;  /* 0x0104800000007b1d */ /* 0x000fec0000002000 */
[----:B------:R-:W-:Y:S08]  /*59c0*/  @P0 BRA `(.L_x_264) ;  /* 0x0000001c00700947 */ /* 0x000ff00003800000 */
[----:B------:R-:W0:Y:S01]  /*59d0*/  S2R R7, SR_SWINHI ;  /* 0x0000000000077919 */ /* 0x000e220000002f00 */
[----:B------:R-:W-:Y:S01]  /*59e0*/  F2FP.F16.F32.PACK_AB R6, R29, R6 ;  /* 0x000000061d06723e */ /* 0x000fe200000000ff */
[----:B------:R-:W-:Y:S01]  /*59f0*/  USHF.L.U32 UR8, UR46, 0x2, URZ ;  /* 0x000000022e087899 */ /* 0x000fe2000800063f */
[----:B------:R-:W-:Y:S01]  /*5a00*/  F2FP.F16.F32.PACK_AB R4, R4, R5 ;  /* 0x000000050404723e */ /* 0x000fe200000000ff */
[----:B------:R-:W-:Y:S01]  /*5a10*/  BAR.SYNC.DEFER_BLOCKING 0x1, 0x100 ;  /* 0x0044000000007b1d */ /* 0x000fe20000010000 */
[----:B------:R-:W-:Y:S01]  /*5a20*/  F2FP.F16.F32.PACK_AB R5, R179, R174 ;  /* 0x000000aeb305723e */ /* 0x000fe200000000ff */
[----:B------:R-:W-:Y:S01]  /*5a30*/  USHF.L.U64.HI UR9, UR46, 0x2, UR45 ;  /* 0x000000022e097899 */ /* 0x000fe2000801022d */
[----:B------:R-:W-:Y:S02]  /*5a40*/  F2FP.F16.F32.PACK_AB R8, R8, R9 ;  /* 0x000000090808723e */ /* 0x000fe400000000ff */
[----:B------:R-:W-:Y:S01]  /*5a50*/  F2FP.F16.F32.PACK_AB R10, R10, R11 ;  /* 0x0000000b0a0a723e */ /* 0x000fe200000000ff */
[----:B------:R-:W-:Y:S01]  /*5a60*/  ULDC.64 UR6, c[0x0][0xbd8] ;  /* 0x0002f60000067ab9 */ /* 0x000fe20000000a00 */
[----:B------:R-:W-:Y:S01]  /*5a70*/  F2FP.F16.F32.PACK_AB R9, R170, R159 ;  /* 0x0000009faa09723e */ /* 0x000fe200000000ff */
[----:B------:R-:W-:Y:S01]  /*5a80*/  UIADD3 UR4, UP1, UR8, UR6, URZ ;  /* 0x0000000608047290 */ /* 0x000fe2000ff3e03f */
[----:B------:R-:W-:Y:S01]  /*5a90*/  F2FP.F16.F32.PACK_AB R11, R171, R158 ;  /* 0x0000009eab0b723e */ /* 0x000fe200000000ff */
[----:B------:R-:W-:Y:S01]  /*5aa0*/  UISETP.NE.U32.AND UP0, UPT, UR6, URZ, UPT ;  /* 0x0000003f0600728c */ /* 0x000fe2000bf05070 */
[----:B------:R-:W-:Y:S01]  /*5ab0*/  F2FP.F16.F32.PACK_AB R12, R12, R13 ;  /* 0x0000000d0c0c723e */ /* 0x000fe200000000ff */
[----:B------:R-:W-:Y:S01]  /*5ac0*/  UIADD3.X UR6, UR9, UR7, URZ, UP1, !UPT ;  /* 0x0000000709067290 */ /* 0x000fe20008ffe43f */
[----:B------:R-:W-:Y:S01]  /*5ad0*/  F2FP.F16.F32.PACK_AB R14, R14, R15 ;  /* 0x0000000f0e0e723e */ /* 0x000fe200000000ff */
[----:B------:R-:W-:Y:S01]  /*5ae0*/  UISETP.NE.AND.EX UP0, UPT, UR7, URZ, UPT, UP0 ;  /* 0x0000003f0700728c */ /* 0x000fe2000bf05300 */
[----:B------:R-:W-:-:S02]  /*5af0*/  F2FP.F16.F32.PACK_AB R13, R168, R157 ;  /* 0x0000009da80d723e */ /* 0x000fc400000000ff */
[----:B------:R-:W-:Y:S02]  /*5b00*/  F2FP.F16.F32.PACK_AB R15, R169, R156 ;  /* 0x0000009ca90f723e */ /* 0x000fe400000000ff */
[----:B------:R-:W-:Y:S02]  /*5b10*/  F2FP.F16.F32.PACK_AB R24, R57, R24 ;  /* 0x000000183918723e */ /* 0x000fe400000000ff */
[----:B------:R-:W-:Y:S02]  /*5b20*/  F2FP.F16.F32.PACK_AB R25, R166, R25 ;  /* 0x00000019a619723e */ /* 0x000fe400000000ff */
[----:B------:R-:W-:Y:S02]  /*5b30*/  F2FP.F16.F32.PACK_AB R28, R28, R3 ;  /* 0x000000031c1c723e */ /* 0x000fe400000000ff */
[----:B------:R-:W-:Y:S02]  /*5b40*/  F2FP.F16.F32.PACK_AB R72, R73, R72 ;  /* 0x000000484948723e */ /* 0x000fe400000000ff */
[----:B------:R-:W-:-:S02]  /*5b50*/  F2FP.F16.F32.PACK_AB R80, R81, R80 ;  /* 0x000000505150723e */ /* 0x000fc400000000ff */
[----:B------:R-:W-:Y:S02]  /*5b60*/  MOV R20, R0 ;  /* 0x0000000000147202 */ /* 0x000fe40000000f00 */
[----:B0-----:R-:W-:Y:S02]  /*5b70*/  MOV R21, R7 ;  /* 0x0000000700157202 */ /* 0x001fe40000000f00 */
[----:B------:R-:W-:Y:S02]  /*5b80*/  F2FP.F16.F32.PACK_AB R73, R165, R152 ;  /* 0x00000098a549723e */ /* 0x000fe400000000ff */
[----:B------:R-:W-:Y:S01]  /*5b90*/  F2FP.F16.F32.PACK_AB R81, R161, R82 ;  /* 0x00000052a151723e */ /* 0x000fe200000000ff */
[----:B------:R-:W-:Y:S01]  /*5ba0*/  IMAD.WIDE R78, R202, 0x2, R20 ;  /* 0x00000002ca4e7825 */ /* 0x000fe200078e0214 */
[----:B------:R-:W-:Y:S02]  /*5bb0*/  F2FP.F16.F32.PACK_AB R88, R89, R88 ;  /* 0x000000585958723e */ /* 0x000fe400000000ff */
[----:B------:R-:W-:-:S02]  /*5bc0*/  F2FP.F16.F32.PACK_AB R82, R85, R84 ;  /* 0x000000545552723e */ /* 0x000fc400000000ff */
[C---:B------:R-:W-:Y:S02]  /*5bd0*/  IADD3 R30, P1, R78.reuse, 0x20, RZ ;  /* 0x000000204e1e7810 */ /* 0x040fe40007f3e0ff */
[C---:B------:R-:W-:Y:S02]  /*5be0*/  LOP3.LUT R7, R78.reuse, 0x380, RZ, 0xc0, !PT ;  /* 0x000003804e077812 */ /* 0x040fe400078ec0ff */
[C---:B------:R-:W-:Y:S01]  /*5bf0*/  IADD3 R95, P0, R78.reuse, 0x40, RZ ;  /* 0x000000404e5f7810 */ /* 0x040fe20007f1e0ff */
[--C-:B------:R-:W-:Y:S01]  /*5c00*/  IMAD.X R31, RZ, RZ, R79.reuse, P1 ;  /* 0x000000ffff1f7224 */ /* 0x100fe200008e064f */
[C---:B------:R-:W-:Y:S02]  /*5c10*/  IADD3 R181, P4, R78.reuse, 0x60, RZ ;  /* 0x000000604eb57810 */ /* 0x040fe40007f9e0ff */
[C---:B------:R-:W-:Y:S01]  /*5c20*/  IADD3 R183, P3, R78.reuse, 0x4000, RZ ;  /* 0x000040004eb77810 */ /* 0x040fe20007f7e0ff */
[--C-:B------:R-:W-:Y:S01]  /*5c30*/  IMAD.X R35, RZ, RZ, R79.reuse, P0 ;  /* 0x000000ffff237224 */ /* 0x100fe200000e064f */
        /* <DEDUP_REMOVED lines=8> */
[----:B------:R-:W-:Y:S01]  /*5cc0*/  SHF.R.U64 R7, R7, 0x3, RZ ;  /* 0x0000000307077819 */ /* 0x000fe200000012ff */
[--C-:B------:R-:W-:Y:S01]  /*5cd0*/  IMAD.X R53, RZ, RZ, R79.reuse, P2 ;  /* 0x000000ffff357224 */ /* 0x100fe200010e064f */
[C---:B------:R-:W-:Y:S01]  /*5ce0*/  IADD3 R58, P0, R78.reuse, 0x8020, RZ ;  /* 0x000080204e3a7810 */ /* 0x040fe20007f1e0ff */
[----:B------:R-:W-:Y:S01]  /*5cf0*/  IMAD.X R55, RZ, RZ, R79, P1 ;  /* 0x000000ffff377224 */ /* 0x000fe200008e064f */
[----:B------:R-:W-:-:S02]  /*5d00*/  IADD3 R191, P4, R78, 0x8040, RZ ;  /* 0x000080404ebf7810 */ /* 0x000fc40007f9e0ff */
        /* <DEDUP_REMOVED lines=8> */
[----:B------:R-:W-:Y:S01]  /*5d90*/  IADD3 R199, P1, R78, 0xc060, RZ ;  /* 0x0000c0604ec77810 */ /* 0x000fe20007f3e0ff */
[--C-:B------:R-:W-:Y:S01]  /*5da0*/  IMAD.X R71, RZ, RZ, R79.reuse, P5 ;  /* 0x000000ffff477224 */ /* 0x100fe200028e064f */
[----:B------:R-:W-:Y:S01]  /*5db0*/  LOP3.LUT R78, R7, R78, RZ, 0x3c, !PT ;  /* 0x0000004e074e7212 */ /* 0x000fe200078e3cff */
[--C-:B------:R-:W-:Y:S01]  /*5dc0*/  IMAD.X R75, RZ, RZ, R79.reuse, P2 ;  /* 0x000000ffff4b7224 */ /* 0x100fe200010e064f */
[----:B------:R-:W-:Y:S01]  /*5dd0*/  LOP3.LUT R7, R30, 0x380, RZ, 0xc0, !PT ;  /* 0x000003801e077812 */ /* 0x000fe200078ec0ff */
[----:B------:R-:W-:Y:S01]  /*5de0*/  IMAD.X R27, RZ, RZ, R79, P1 ;  /* 0x000000ffff1b7224 */ /* 0x000fe200008e064f */
[----:B------:R-:W-:-:S02]  /*5df0*/  LOP3.LUT R40, R183, 0x380, RZ, 0xc0, !PT ;  /* 0x00000380b7287812 */ /* 0x000fc400078ec0ff */
[----:B------:R-:W-:Y:S02]  /*5e00*/  SHF.R.U64 R7, R7, 0x3, RZ ;  /* 0x0000000307077819 */ /* 0x000fe400000012ff */
[----:B------:R-:W-:Y:S02]  /*5e10*/  SHF.R.U64 R40, R40, 0x3, RZ ;  /* 0x0000000328287819 */ /* 0x000fe400000012ff */
[----:B------:R-:W-:Y:S02]  /*5e20*/  LOP3.LUT R30, R7, R30, RZ, 0x3c, !PT ;  /* 0x0000001e071e7212 */ /* 0x000fe400078e3cff */
[----:B------:R-:W-:Y:S02]  /*5e30*/  LOP3.LUT R7, R42, 0x380, RZ, 0xc0, !PT ;  /* 0x000003802a077812 */ /* 0x000fe400078ec0ff */
[----:B------:R-:W-:Y:S02]  /*5e40*/  LOP3.LUT R46, R40, R183, RZ, 0x3c, !PT ;  /* 0x000000b7282e7212 */ /* 0x000fe400078e3cff */
[----:B------:R-:W-:-:S02]  /*5e50*/  LOP3.LUT R40, R185, 0x380, RZ, 0xc0, !PT ;  /* 0x00000380b9287812 */ /* 0x000fc400078ec0ff */
[----:B------:R-:W-:Y:S02]  /*5e60*/  SHF.R.U64 R7, R7, 0x3, RZ ;  /* 0x0000000307077819 */ /* 0x000fe400000012ff */
[----:B------:R-:W-:Y:S02]  /*5e70*/  SHF.R.U64 R40, R40, 0x3, RZ ;  /* 0x0000000328287819 */ /* 0x000fe400000012ff */
[----:B------:R-:W-:Y:S02]  /*5e80*/  LOP3.LUT R48, R7, R42, RZ, 0x3c, !PT ;  /* 0x0000002a07307212 */ /* 0x000fe400078e3cff */
[----:B------:R-:W-:Y:S02]  /*5e90*/  LOP3.LUT R7, R58, 0x380, RZ, 0xc0, !PT ;  /* 0x000003803a077812 */ /* 0x000fe400078ec0ff */
[----:B------:R-:W-:Y:S02]  /*5ea0*/  LOP3.LUT R50, R40, R185, RZ, 0x3c, !PT ;  /* 0x000000b928327212 */ /* 0x000fe400078e3cff */
[----:B------:R-:W-:-:S02]  /*5eb0*/  LOP3.LUT R42, R193, 0x380, RZ, 0xc0, !PT ;  /* 0x00000380c12a7812 */ /* 0x000fc400078ec0ff */
[----:B------:R-:W-:Y:S02]  /*5ec0*/  LOP3.LUT R40, R191, 0x380, RZ, 0xc0, !PT ;  /* 0x00000380bf287812 */ /* 0x000fe400078ec0ff */
[----:B------:R-:W-:Y:S02]  /*5ed0*/  SHF.R.U64 R7, R7, 0x3, RZ ;  /* 0x0000000307077819 */ /* 0x000fe400000012ff */
[----:B------:R-:W-:Y:S02]  /*5ee0*/  SHF.R.U64 R42, R42, 0x3, RZ ;  /* 0x000000032a2a7819 */ /* 0x000fe400000012ff */
[----:B------:R-:W-:Y:S02]  /*5ef0*/  SHF.R.U64 R40, R40, 0x3, RZ ;  /* 0x0000000328287819 */ /* 0x000fe400000012ff */
[----:B------:R-:W-:Y:S02]  /*5f00*/  LOP3.LUT R58, R7, R58, RZ, 0x3c, !PT ;  /* 0x0000003a073a7212 */ /* 0x000fe400078e3cff */
[----:B------:R-:W-:-:S02]  /*5f10*/  LOP3.LUT R34, R95, 0x380, RZ, 0xc0, !PT ;  /* 0x000003805f227812 */ /* 0x000fc400078ec0ff */
[----:B------:R-:W-:Y:S02]  /*5f20*/  LOP3.LUT R64, R42, R193, RZ, 0x3c, !PT ;  /* 0x000000c12a407212 */ /* 0x000fe400078e3cff */
[----:B------:R-:W-:Y:S02]  /*5f30*/  LOP3.LUT R7, R70, 0x380, RZ, 0xc0, !PT ;  /* 0x0000038046077812 */ /* 0x000fe400078ec0ff */
[----:B------:R-:W-:Y:S02]  /*5f40*/  LOP3.LUT R38, R181, 0x380, RZ, 0xc0, !PT ;  /* 0x00000380b5267812 */ /* 0x000fe400078ec0ff */
[----:B------:R-:W-:Y:S02]  /*5f50*/  LOP3.LUT R62, R40, R191, RZ, 0x3c, !PT ;  /* 0x000000bf283e7212 */ /* 0x000fe400078e3cff */
[----:B------:R-:W-:Y:S02]  /*5f60*/  LOP3.LUT R42, R199, 0x380, RZ, 0xc0, !PT ;  /* 0x00000380c72a7812 */ /* 0x000fe400078ec0ff */
[----:B------:R-:W-:-:S02]  /*5f70*/  LOP3.LUT R40, R197, 0x380, RZ, 0xc0, !PT ;  /* 0x00000380c5287812 */ /* 0x000fc400078ec0ff */
[----:B------:R-:W-:Y:S02]  /*5f80*/  SHF.R.U64 R34, R34, 0x3, RZ ;  /* 0x0000000322227819 */ /* 0x000fe400000012ff */
[----:B------:R-:W-:Y:S02]  /*5f90*/  SHF.R.U64 R29, R7, 0x3, RZ ;  /* 0x00000003071d7819 */ /* 0x000fe400000012ff */
[----:B------:R-:W-:Y:S02]  /*5fa0*/  SHF.R.U64 R38, R38, 0x3, RZ ;  /* 0x0000000326267819 */ /* 0x000fe400000012ff */
[----:B------:R-:W-:Y:S02]  /*5fb0*/  LOP3.LUT R52, R187, 0x380, RZ, 0xc0, !PT ;  /* 0x00000380bb347812 */ /* 0x000fe400078ec0ff */
[----:B------:R-:W-:Y:S02]  /*5fc0*/  MOV R78, R78 ;  /* 0x0000004e004e7202 */ /* 0x000fe40000000f00 */
[----:B------:R-:W-:-:S02]  /*5fd0*/  SHF.R.U64 R42, R42, 0x3, RZ ;  /* 0x000000032a2a7819 */ /* 0x000fc400000012ff */
[----:B------:R-:W-:Y:S02]  /*5fe0*/  F2FP.F16.F32.PACK_AB R7, R177, R26 ;  /* 0x0000001ab107723e */ /* 0x000fe400000000ff */
[----:B------:R-:W-:Y:S02]  /*5ff0*/  LOP3.LUT R54, R189, 0x380, RZ, 0xc0, !PT ;  /* 0x00000380bd367812 */ /* 0x000fe400078ec0ff */
[----:B------:R-:W-:Y:S01]  /*6000*/  SHF.R.U64 R40, R40, 0x3, RZ ;  /* 0x0000000328287819 */ /* 0x000fe200000012ff */
[----:B------:R0:W-:Y:S01]  /*6010*/  STSM.16.M88.4 [R78], R4 ;  /* 0x000000044e007844 */ /* 0x0001e20000000200 */
[----:B------:R-:W-:Y:S02]  /*6020*/  LOP3.LUT R34, R34, R95, RZ, 0x3c, !PT ;  /* 0x0000005f22227212 */ /* 0x000fe400078e3cff */
[----:B------:R-:W-:Y:S02]  /*6030*/  LOP3.LUT R38, R38, R181, RZ, 0x3c, !PT ;  /* 0x000000b526267212 */ /* 0x000fe400078e3cff */
[----:B------:R-:W-:-:S02]  /*6040*/  SHF.R.U64 R52, R52, 0x3, RZ ;  /* 0x0000000334347819 */ /* 0x000fc400000012ff */
[----:B------:R-:W-:Y:S02]  /*6050*/  LOP3.LUT R26, R42, R199, RZ, 0x3c, !PT ;  /* 0x000000c72a1a7212 */ /* 0x000fe400078e3cff */
[----:B------:R-:W-:Y:S02]  /*6060*/  SHF.R.U64 R54, R54, 0x3, RZ ;  /* 0x0000000336367819 */ /* 0x000fe400000012ff */
[----:B------:R-:W-:Y:S02]  /*6070*/  LOP3.LUT R66, R195, 0x380, RZ, 0xc0, !PT ;  /* 0x00000380c3427812 */ /* 0x000fe400078ec0ff */
[----:B------:R-:W-:Y:S02]  /*6080*/  LOP3.LUT R74, R40, R197, RZ, 0x3c, !PT ;  /* 0x000000c5284a7212 */ /* 0x000fe400078e3cff */
[----:B------:R-:W-:Y:S02]  /*6090*/  MOV R40, R30 ;  /* 0x0000001e00287202 */ /* 0x000fe40000000f00 */
[----:B0-----:R-:W-:-:S02]  /*60a0*/  F2FP.F16.F32.PACK_AB R4, R33, R32 ;  /* 0x000000202104723e */ /* 0x001fc400000000ff */
[----:B------:R-:W-:Y:S02]  /*60b0*/  F2FP.F16.F32.PACK_AB R5, R176, R173 ;  /* 0x000000adb005723e */ /* 0x000fe400000000ff */
[----:B------:R-:W-:Y:S02]  /*60c0*/  F2FP.F16.F32.PACK_AB R6, R37, R36 ;  /* 0x000000242506723e */ /* 0x000fe400000000ff */
[----:B------:R-:W-:Y:S02]  /*60d0*/  F2FP.F16.F32.PACK_AB R7, R175, R172 ;  /* 0x000000acaf07723e */ /* 0x000fe400000000ff */
[----:B------:R-:W-:Y:S02]  /*60e0*/  MOV R35, R34 ;  /* 0x0000002200237202 */ /* 0x000fe40000000f00 */
[----:B------:R-:W-:Y:S01]  /*60f0*/  LOP3.LUT R52, R52, R187, RZ, 0x3c, !PT ;  /* 0x000000bb34347212 */ /* 0x000fe200078e3cff */
[----:B------:R0:W-:Y:S01]  /*6100*/  STSM.16.M88.4 [R40], R4 ;  /* 0x0000000428007844 */ /* 0x0001e20000000200 */
[----:B------:R-:W-:-:S02]  /*6110*/  MOV R38, R38 ;  /* 0x0000002600267202 */ /* 0x000fc40000000f00 */
[----:B------:R-:W-:Y:S01]  /*6120*/  MOV R32, R26 ;  /* 0x0000001a00207202 */ /* 0x000fe20000000f00 */
[----:B------:R-:W-:Y:S01]  /*6130*/  STSM.16.M88.4 [R35], R8 ;  /* 0x0000000823007844 */ /* 0x000fe20000000200 */
[----:B------:R-:W-:Y:S02]  /*6140*/  LOP3.LUT R54, R54, R189, RZ, 0x3c, !PT ;  /* 0x000000bd36367212 */ /* 0x000fe400078e3cff */
[----:B------:R-:W-:Y:S01]  /*6150*/  SHF.R.U64 R66, R66, 0x3, RZ ;  /* 0x0000000342427819 */ /* 0x000fe200000012ff */
[----:B------:R-:W-:Y:S01]  /*6160*/  STSM.16.M88.4 [R38], R12 ;  /* 0x0000000c26007844 */ /* 0x000fe20000000200 */
[----:B------:R-:W-:Y:S02]  /*6170*/  LOP3.LUT R70, R29, R70, RZ, 0x3c, !PT ;  /* 0x000000461d467212 */ /* 0x000fe400078e3cff */
[----:B------:R-:W-:Y:S02]  /*6180*/  MOV R46, R46 ;  /* 0x0000002e002e7202 */ /* 0x000fe40000000f00 */
[----:B------:R-:W-:-:S02]  /*6190*/  F2FP.F16.F32.PACK_AB R26, R61, R60 ;  /* 0x0000003c3d1a723e */ /* 0x000fc400000000ff */
[----:B------:R-:W-:Y:S01]  /*61a0*/  F2FP.F16.F32.PACK_AB R27, R164, R155 ;  /* 0x0000009ba41b723e */ /* 0x000fe200000000ff */
[----:B0-----:R-:W-:Y:S01]  /*61b0*/  IMAD.U32 R5, RZ, RZ, UR6 ;  /* 0x00000006ff057e24 */ /* 0x001fe2000f8e00ff */
[----:B------:R-:W-:Y:S01]  /*61c0*/  MOV R48, R48 ;  /* 0x0000003000307202 */ /* 0x000fe20000000f00 */
[----:B------:R-:W-:Y:S01]  /*61d0*/  ULDC.64 UR6, c[0x0][0xbe0] ;  /* 0x0002f80000067ab9 */ /* 0x000fe20000000a00 */
[----:B------:R-:W-:Y:S01]  /*61e0*/  MOV R34, R74 ;  /* 0x0000004a00227202 */ /* 0x000fe20000000f00 */
[----:B------:R-:W-:Y:S01]  /*61f0*/  STSM.16.M88.4 [R46], R24 ;  /* 0x000000182e007844 */ /* 0x000fe20000000200 */
[----:B------:R-:W-:Y:S01]  /*6200*/  F2FP.F16.F32.PACK_AB R29, R167, R154 ;  /* 0x0000009aa71d723e */ /* 0x000fe200000000ff */
[----:B------:R-:W-:Y:S01]  /*6210*/  IMAD.U32 R4, RZ, RZ, UR4 ;  /* 0x00000004ff047e24 */ /* 0x000fe2000f8e00ff */
[----:B------:R-:W-:Y:S02]  /*6220*/  F2FP.F16.F32.PACK_AB R30, R69, R68 ;  /* 0x00000044451e723e */ /* 0x000fe400000000ff */
[----:B------:R-:W-:-:S02]  /*6230*/  F2FP.F16.F32.PACK_AB R31, R162, R153 ;  /* 0x00000099a21f723e */ /* 0x000fc400000000ff */
[----:B------:R-:W-:Y:S02]  /*6240*/  MOV R50, R50 ;  /* 0x0000003200327202 */ /* 0x000fe40000000f00 */
[----:B------:R-:W-:Y:S01]  /*6250*/  F2FP.F16.F32.PACK_AB R74, R77, R76 ;  /* 0x0000004c4d4a723e */ /* 0x000fe200000000ff */
[----:B------:R-:W-:Y:S01]  /*6260*/  STSM.16.M88.4 [R48], R28 ;  /* 0x0000001c30007844 */ /* 0x000fe20000000200 */
[----:B------:R-:W-:Y:S02]  /*6270*/  F2FP.F16.F32.PACK_AB R75, R163, R56 ;  /* 0x00000038a34b723e */ /* 0x000fe400000000ff */
[----:B------:R-:W-:Y:S02]  /*6280*/  MOV R52, R52 ;  /* 0x0000003400347202 */ /* 0x000fe40000000f00 */
[----:B------:R-:W-:Y:S01]  /*6290*/  F2FP.F16.F32.PACK_AB R83, R160, R83 ;  /* 0x00000053a053723e */ /* 0x000fe200000000ff */
[----:B------:R-:W-:Y:S01]  /*62a0*/  STSM.16.M88.4 [R50], R72 ;  /* 0x0000004832007844 */ /* 0x000fe20000000200 */
[----:B------:R-:W-:-:S02]  /*62b0*/  F2FP.F16.F32.PACK_AB R89, R87, R90 ;  /* 0x0000005a5759723e */ /* 0x000fc400000000ff */
[----:B------:R-:W-:Y:S01]  /*62c0*/  F2FP.F16.F32.PACK_AB R96, R97, R96 ;  /* 0x000000606160723e */ /* 0x000fe200000000ff */
[----:B------:R0:W-:Y:S01]  /*62d0*/  STSM.16.M88.4 [R52], R80 ;  /* 0x0000005034007844 */ /* 0x0001e20000000200 */
[----:B------:R-:W-:Y:S02]  /*62e0*/  LOP3.LUT R66, R66, R195, RZ, 0x3c, !PT ;  /* 0x000000c342427212 */ /* 0x000fe400078e3cff */
[----:B------:R-:W-:Y:S02]  /*62f0*/  MOV R54, R54 ;  /* 0x0000003600367202 */ /* 0x000fe40000000f00 */
[----:B------:R-:W-:Y:S02]  /*6300*/  F2FP.F16.F32.PACK_AB R90, R93, R92 ;  /* 0x0000005c5d5a723e */ /* 0x000fe400000000ff */
[----:B------:R-:W-:Y:S02]  /*6310*/  F2FP.F16.F32.PACK_AB R91, R86, R91 ;  /* 0x0000005b565b723e */ /* 0x000fe400000000ff */
[----:B------:R-:W-:-:S02]  /*6320*/  F2FP.F16.F32.PACK_AB R97, R99, R98 ;  /* 0x000000626361723e */ /* 0x000fc400000000ff */
[----:B------:R-:W-:Y:S01]  /*6330*/  F2FP.F16.F32.PACK_AB R104, R105, R104 ;  /* 0x000000686968723e */ /* 0x000fe200000000ff */
[----:B------:R1:W-:Y:S01]  /*6340*/  STSM.16.M88.4 [R54], R88 ;  /* 0x0000005836007844 */ /* 0x0003e20000000200 */
[----:B------:R-:W-:Y:S02]  /*6350*/  MOV R58, R58 ;  /* 0x0000003a003a7202 */ /* 0x000fe40000000f00 */
[----:B------:R-:W-:Y:S02]  /*6360*/  F2FP.F16.F32.PACK_AB R98, R101, R100 ;  /* 0x000000646562723e */ /* 0x000fe400000000ff */
[----:B------:R-:W-:Y:S02]  /*6370*/  F2FP.F16.F32.PACK_AB R99, R103, R102 ;  /* 0x000000666763723e */ /* 0x000fe400000000ff */
[----:B------:R-:W-:Y:S02]  /*6380*/  F2FP.F16.F32.PACK_AB R105, R107, R106 ;  /* 0x0000006a6b69723e */ /* 0x000fe400000000ff */
[----:B------:R-:W-:Y:S01]  /*6390*/  F2FP.F16.F32.PACK_AB R112, R113, R112 ;  /* 0x000000707170723e */ /* 0x000fe200000000ff */
[----:B------:R1:W-:Y:S01]  /*63a0*/  STSM.16.M88.4 [R58], R96 ;  /* 0x000000603a007844 */ /* 0x0003e20000000200 */
[----:B------:R-:W-:-:S02]  /*63b0*/  MOV R62, R62 ;  /* 0x0000003e003e7202 */ /* 0x000fc40000000f00 */
[----:B------:R-:W-:Y:S02]  /*63c0*/  F2FP.F16.F32.PACK_AB R106, R109, R108 ;  /* 0x0000006c6d6a723e */ /* 0x000fe400000000ff */
[----:B------:R-:W-:Y:S02]  /*63d0*/  F2FP.F16.F32.PACK_AB R107, R111, R110 ;  /* 0x0000006e6f6b723e */ /* 0x000fe400000000ff */
[----:B------:R-:W-:Y:S02]  /*63e0*/  F2FP.F16.F32.PACK_AB R113, R115, R114 ;  /* 0x000000727371723e */ /* 0x000fe400000000ff */
[----:B------:R-:W-:Y:S01]  /*63f0*/  F2FP.F16.F32.PACK_AB R120, R121, R120 ;  /* 0x000000787978723e */ /* 0x000fe200000000ff */
[----:B------:R1:W-:Y:S01]  /*6400*/  STSM.16.M88.4 [R62], R104 ;  /* 0x000000683e007844 */ /* 0x0003e20000000200 */
[----:B------:R-:W-:Y:S02]  /*6410*/  MOV R64, R64 ;  /* 0x0000004000407202 */ /* 0x000fe40000000f00 */
[----:B------:R-:W-:-:S02]  /*6420*/  F2FP.F16.F32.PACK_AB R114, R117, R116 ;  /* 0x000000747572723e */ /* 0x000fc400000000ff */
[----:B------:R-:W-:Y:S02]  /*6430*/  F2FP.F16.F32.PACK_AB R115, R119, R118 ;  /* 0x000000767773723e */ /* 0x000fe400000000ff */
[----:B------:R-:W-:Y:S02]  /*6440*/  F2FP.F16.F32.PACK_AB R121, R123, R122 ;  /* 0x0000007a7b79723e */ /* 0x000fe400000000ff */
[----:B------:R-:W-:Y:S01]  /*6450*/  F2FP.F16.F32.PACK_AB R128, R129, R128 ;  /* 0x000000808180723e */ /* 0x000fe200000000ff */
[----:B------:R1:W-:Y:S01]  /*6460*/  STSM.16.M88.4 [R64], R112 ;  /* 0x0000007040007844 */ /* 0x0003e20000000200 */
[----:B------:R-:W-:Y:S02]  /*6470*/  MOV R66, R66 ;  /* 0x0000004200427202 */ /* 0x000fe40000000f00 */
[----:B------:R-:W-:Y:S02]  /*6480*/  F2FP.F16.F32.PACK_AB R122, R125, R124 ;  /* 0x0000007c7d7a723e */ /* 0x000fe400000000ff */
[----:B------:R-:W-:-:S02]  /*6490*/  F2FP.F16.F32.PACK_AB R123, R127, R126 ;  /* 0x0000007e7f7b723e */ /* 0x000fc400000000ff */
[----:B------:R-:W-:Y:S02]  /*64a0*/  F2FP.F16.F32.PACK_AB R129, R131, R130 ;  /* 0x000000828381723e */ /* 0x000fe400000000ff */
[----:B------:R-:W-:Y:S01]  /*64b0*/  F2FP.F16.F32.PACK_AB R136, R137, R136 ;  /* 0x000000888988723e */ /* 0x000fe200000000ff */
[----:B------:R1:W-:Y:S01]  /*64c0*/  STSM.16.M88.4 [R66], R120 ;  /* 0x0000007842007844 */ /* 0x0003e20000000200 */
[----:B------:R-:W-:Y:S02]  /*64d0*/  MOV R70, R70 ;  /* 0x0000004600467202 */ /* 0x000fe40000000f00 */
[----:B------:R-:W-:Y:S02]  /*64e0*/  F2FP.F16.F32.PACK_AB R130, R133, R132 ;  /* 0x000000848582723e */ /* 0x000fe400000000ff */
[----:B------:R-:W-:Y:S02]  /*64f0*/  F2FP.F16.F32.PACK_AB R131, R135, R134 ;  /* 0x000000868783723e */ /* 0x000fe400000000ff */
[----:B------:R-:W-:-:S02]  /*6500*/  F2FP.F16.F32.PACK_AB R137, R139, R138 ;  /* 0x0000008a8b89723e */ /* 0x000fc400000000ff */
[----:B------:R-:W-:Y:S01]  /*6510*/  F2FP.F16.F32.PACK_AB R144, R145, R144 ;  /* 0x000000909190723e */ /* 0x000fe200000000ff */
[----:B------:R1:W-:Y:S01]  /*6520*/  STSM.16.M88.4 [R70], R128 ;  /* 0x0000008046007844 */ /* 0x0003e20000000200 */
[----:B------:R-:W-:Y:S02]  /*6530*/  F2FP.F16.F32.PACK_AB R138, R141, R140 ;  /* 0x0000008c8d8a723e */ /* 0x000fe400000000ff */
[----:B------:R-:W-:Y:S02]  /*6540*/  F2FP.F16.F32.PACK_AB R139, R143, R142 ;  /* 0x0000008e8f8b723e */ /* 0x000fe400000000ff */
[----:B------:R-:W-:Y:S02]  /*6550*/  F2FP.F16.F32.PACK_AB R145, R147, R146 ;  /* 0x000000929391723e */ /* 0x000fe400000000ff */
[----:B------:R-:W-:Y:S01]  /*6560*/  F2FP.F16.F32.PACK_AB R146, R149, R148 ;  /* 0x000000949592723e */ /* 0x000fe200000000ff */
[----:B------:R1:W-:Y:S01]  /*6570*/  STSM.16.M88.4 [R34], R136 ;  /* 0x0000008822007844 */ /* 0x0003e20000000200 */
[----:B------:R-:W-:Y:S01]  /*6580*/  F2FP.F16.F32.PACK_AB R147, R151, R150 ;  /* 0x000000969793723e */ /* 0x000fe200000000ff */
[----:B------:R-:W-:Y:S01]  /*6590*/  UISETP.NE.U32.AND UP1, UPT, UR6, URZ, UPT ;  /* 0x0000003f0600728c */ /* 0x000fe2000bf25070 */
[----:B------:R-:W-:-:S03]  /*65a0*/  PLOP3.LUT P1, PT, PT, PT, UP0, 0x80, 0x0 ;  /* 0x000000000000781c */ /* 0x000fc60003f2f008 */
[----:B------:R1:W-:Y:S01]  /*65b0*/  STSM.16.M88.4 [R32], R144 ;  /* 0x0000009020007844 */ /* 0x0003e20000000200 */
[----:B------:R-:W-:Y:S01]  /*65c0*/  BAR.SYNC.DEFER_BLOCKING 0x1, 0x100 ;  /* 0x0044000000007b1d */ /* 0x000fe20000010000 */
[----:B------:R-:W-:-:S07]  /*65d0*/  UISETP.NE.AND.EX UP1, UPT, UR7, URZ, UPT, UP1 ;  /* 0x0000003f0700728c */ /* 0x000fce000bf25310 */
[----:B0-----:R-:W0:Y:S01]  /*65e0*/  LDC R81, c[0x0][0xa88] ;  /* 0x0002a200ff517b82 */ /* 0x001e220000000800 */
[----:B------:R-:W-:-:S03]  /*65f0*/  PLOP3.LUT P2, PT, PT, PT, UP1, 0x80, 0x0 ;  /* 0x000000000000781c */ /* 0x000fc60003f4f018 */
[----:B------:R-:W-:Y:S01]  /*6600*/  @UP1 UIADD3 UR6, UP2, UR8, UR6, URZ ;  /* 0x0000000608061290 */ /* 0x000fe2000ff5e03f */
[----:B------:R-:W-:-:S03]  /*6610*/  IMAD R7, R16, 0x40, R2 ;  /* 0x0000004010077824 */ /* 0x000fc600078e0202 */
[----:B------:R-:W-:Y:S01]  /*6620*/  @UP1 UIADD3.X UR7, UR9, UR7, URZ, UP2, !UPT ;  /* 0x0000000709071290 */ /* 0x000fe200097fe43f */
[----:B------:R-:W-:-:S04]  /*6630*/  IMAD.WIDE R20, R7, 0x2, R20 ;  /* 0x0000000207147825 */ /* 0x000fc800078e0214 */
[----:B------:R-:W-:Y:S01]  /*6640*/  IMAD.U32 R6, RZ, RZ, UR6 ;  /* 0x00000006ff067e24 */ /* 0x000fe2000f8e00ff */
[----:B------:R-:W2:Y:S01]  /*6650*/  @P1 LDG.E R3, desc[UR40][R4.64] ;  /* 0x0000002804031981 */ /* 0x000ea2000c1e1900 */
[----:B------:R-:W-:Y:S01]  /*6660*/  IMAD.U32 R7, RZ, RZ, UR7 ;  /* 0x00000007ff077e24 */ /* 0x000fe2000f8e00ff */
[----:B------:R-:W-:Y:S01]  /*6670*/  UMOV UR4, URZ ;  /* 0x0000003f00047c82 */ /* 0x000fe20008000000 */
[----:B------:R-:W-:-:S03]  /*6680*/  IADD3 R13, P0, R20, 0x1000, RZ ;  /* 0x00001000140d7810 */ /* 0x000fc60007f1e0ff */
[----:B0-----:R1:W5:Y:S01]  /*6690*/  @P2 LDG.E R81, desc[UR40][R6.64] ;  /* 0x0000002806512981 */ /* 0x001362000c1e1900 */
[----:B--2---:R-:W-:Y:S01]  /*66a0*/  @P1 R2UR UR4, R3 ;  /* 0x00000000030412ca */ /* 0x004fe200000e0000 */
[----:B-1----:R-:W-:-:S14]  /*66b0*/  @P2 BRA `(.L_x_265) ;  /* 0x0000000000102947 */ /* 0x002fdc0003800000 */
[----:B------:R-:W-:Y:S05]  /*66c0*/  @!P1 BRA `(.L_x_265) ;  /* 0x00000000000c9947 */ /* 0x000fea0003800000 */
[----:B------:R-:W2:Y:S04]  /*66d0*/  LDG.E R6, desc[UR40][R4.64] ;  /* 0x0000002804067981 */ /* 0x000ea8000c1e1900 */
[----:B-----5:R-:W2:Y:S02]  /*66e0*/  LDG.E R81, desc[UR40][R4.64+0x4] ;  /* 0x0000042804517981 */ /* 0x020ea4000c1e1900 */
[----:B--2---:R-:W-:-:S07]  /*66f0*/  IMAD.IADD R81, R81, 0x1, -R6 ;  /* 0x0000000151517824 */ /* 0x004fce00078e0a06 */
.L_x_265:
[----:B------:R-:W-:Y:S01]  /*6700*/  USHF.R.S32.HI UR11, URZ, 0x1f, UR44 ;  /* 0x0000001f3f0b7899 */ /* 0x000fe2000801142c */
[----:B------:R-:W-:Y:S01]  /*6710*/  IADD3 R5, P2, R20, 0x3000, RZ ;  /* 0x0000300014057810 */ /* 0x000fe20007f5e0ff */
[----:B------:R-:W-:Y:S01]  /*6720*/  ULDC.64 UR12, c[0x0][0xb70] ;  /* 0x0002dc00000c7ab9 */ /* 0x000fe20000000a00 */
[----:B------:R-:W-:Y:S01]  /*6730*/  USHF.R.S32.HI UR9, URZ, 0x1f, UR4 ;  /* 0x0000001f3f097899 */ /* 0x000fe20008011404 */
[----:B------:R-:W-:Y:S01]  /*6740*/  IMAD R10, R18, 0x80, R201 ;  /* 0x00000080120a7824 */ /* 0x000fe200078e02c9 */
[----:B------:R-:W-:Y:S01]  /*6750*/  UIMAD UR10, UR11, UR12, URZ ;  /* 0x0000000c0b0a72a4 */ /* 0x000fe2000f8e023f */
[----:B------:R-:W-:Y:S01]  /*6760*/  LOP3.LUT R4, R5, 0x380, RZ, 0xc0, !PT ;  /* 0x0000038005047812 */ /* 0x000fe200078ec0ff */
[----:B------:R-:W-:Y:S01]  /*6770*/  UMOV UR8, UR4 ;  /* 0x0000000400087c82 */ /* 0x000fe20008000000 */
[----:B------:R-:W-:Y:S01]  /*6780*/  USEL UR45, UR45, URZ, !UP0 ;  /* 0x0000003f2d2d7287 */ /* 0x000fe2000c000000 */
[----:B------:R-:W-:Y:S01]  /*6790*/  LOP3.LUT R12, R13, 0x380, RZ, 0xc0, !PT ;  /* 0x000003800d0c7812 */ /* 0x000fe200078ec0ff */
[----:B------:R-:W-:Y:S01]  /*67a0*/  UIMAD.WIDE.U32 UR6, UR44, UR12, UR8 ;  /* 0x0000000c2c0672a5 */ /* 0x000fe2000f8e0008 */
[----:B------:R-:W-:Y:S01]  /*67b0*/  SHF.R.U64 R4, R4, 0x3, RZ ;  /* 0x0000000304047819 */ /* 0x000fe200000012ff */
[----:B------:R-:W-:Y:S01]  /*67c0*/  UIMAD UR10, UR44, UR13, UR10 ;  /* 0x0000000d2c0a72a4 */ /* 0x000fe2000f8e020a */
[----:B------:R-:W-:Y:S01]  /*67d0*/  IADD3 R9, P1, R20, 0x2000, RZ ;  /* 0x0000200014097810 */ /* 0x000fe20007f3e0ff */
[----:B------:R-:W-:Y:S01]  /*67e0*/  USEL UR46, UR46, URZ, !UP0 ;  /* 0x0000003f2e2e7287 */ /* 0x000fe2000c000000 */
[----:B------:R-:W-:Y:S01]  /*67f0*/  LOP3.LUT R4, R4, R5, RZ, 0x3c, !PT ;  /* 0x0000000504047212 */ /* 0x000fe200078e3cff */
[----:B------:R-:W-:Y:S01]  /*6800*/  ULDC.64 UR12, c[0x0][0xb78] ;  /* 0x0002de00000c7ab9 */ /* 0x000fe20000000a00 */
[----:B------:R-:W-:Y:S01]  /*6810*/  UIADD3 UR7, UR7, UR10, URZ ;  /* 0x0000000a07077290 */ /* 0x000fe2000fffe03f */
[----:B------:R-:W-:Y:S01]  /*6820*/  SHF.R.S32.HI R3, RZ, 0x1f, R10 ;  /* 0x0000001fff037819 */ /* 0x000fe2000001140a */
[----:B------:R-:W-:Y:S01]  /*6830*/  UIMAD UR8, UR45, UR12, URZ ;  /* 0x0000000c2d0872a4 */ /* 0x000fe2000f8e023f */
[----:B------:R-:W-:Y:S01]  /*6840*/  SHF.R.U64 R12, R12, 0x3, RZ ;  /* 0x000000030c0c7819 */ /* 0x000fe200000012ff */
[----:B------:R-:W-:Y:S01]  /*6850*/  UIMAD.WIDE.U32 UR6, UR46, UR12, UR6 ;  /* 0x0000000c2e0672a5 */ /* 0x000fe2000f8e0006 */
[----:B------:R-:W-:Y:S01]  /*6860*/  LOP3.LUT R8, R9, 0x380, RZ, 0xc0, !PT ;  /* 0x0000038009087812 */ /* 0x000fe200078ec0ff */
[----:B------:R-:W-:Y:S01]  /*6870*/  UIMAD UR8, UR46, UR13, UR8 ;  /* 0x0000000d2e0872a4 */ /* 0x000fe2000f8e0208 */
[----:B------:R-:W-:Y:S01]  /*6880*/  LOP3.LUT R12, R12, R13, RZ, 0x3c, !PT ;  /* 0x0000000d0c0c7212 */ /* 0x000fe200078e3cff */
[----:B------:R-:W-:Y:S01]  /*6890*/  IMAD.X R13, RZ, RZ, R21, P0 ;  /* 0x000000ffff0d7224 */ /* 0x000fe200000e0615 */
[----:B------:R-:W-:Y:S01]  /*68a0*/  SHF.R.U64 R8, R8, 0x3, RZ ;  /* 0x0000000308087819 */ /* 0x000fe200000012ff */
[----:B------:R-:W-:Y:S01]  /*68b0*/  ULDC.64 UR12, c[0x0][0xaa0] ;  /* 0x0002a800000c7ab9 */ /* 0x000fe20000000a00 */
[----:B------:R-:W-:Y:S01]  /*68c0*/  IADD3 R5, P3, R10, UR6, RZ ;  /* 0x000000060a057c10 */ /* 0x000fe2000ff7e0ff */
[----:B------:R-:W-:Y:S01]  /*68d0*/  IMAD.U32 R6, RZ, RZ, UR8 ;  /* 0x00000008ff067e24 */ /* 0x000fe2000f8e00ff */
[----:B------:R-:W-:-:S02]  /*68e0*/  IADD3 R73, P0, R20, 0x8000, RZ ;  /* 0x0000800014497810 */ /* 0x000fc40007f1e0ff */
[----:B------:R-:W-:Y:S01]  /*68f0*/  LOP3.LUT R8, R8, R9, RZ, 0x3c, !PT ;  /* 0x0000000908087212 */ /* 0x000fe200078e3cff */
[--C-:B------:R-:W-:Y:S01]  /*6900*/  IMAD.X R9, RZ, RZ, R21.reuse, P1 ;  /* 0x000000ffff097224 */ /* 0x100fe200008e0615 */
[----:B------:R-:W-:Y:S01]  /*6910*/  IADD3.X R6, R3, UR7, R6, P3, !PT ;  /* 0x0000000703067c10 */ /* 0x000fe20009ffe406 */
[----:B------:R-:W-:Y:S01]  /*6920*/  ULDC.64 UR6, c[0x0][0xb40] ;  /* 0x0002d00000067ab9 */ /* 0x000fe20000000a00 */
[C---:B------:R-:W-:Y:S02]  /*6930*/  IADD3 R61, P1, R20.reuse, 0x9000, RZ ;  /* 0x00009000143d7810 */ /* 0x040fe40007f3e0ff */
[----:B------:R-:W-:Y:S02]  /*6940*/  LEA R38, P3, R5, UR6, 0x2 ;  /* 0x0000000605267c11 */ /* 0x000fe4000f8610ff */
[----:B------:R-:W-:Y:S02]  /*6950*/  LOP3.LUT R72, R73, 0x380, RZ, 0xc0, !PT ;  /* 0x0000038049487812 */ /* 0x000fe400078ec0ff */
[----:B------:R-:W-:Y:S01]  /*6960*/  LEA.HI.X R39, R5, UR7, R6, 0x2, P3 ;  /* 0x0000000705277c11 */ /* 0x000fe200098f1406 */
[----:B------:R-:W-:Y:S01]  /*6970*/  IMAD.X R5, RZ, RZ, R21, P2 ;  /* 0x000000ffff057224 */ /* 0x000fe200010e0615 */
[----:B------:R-:W-:Y:S01]  /*6980*/  IADD3 R65, P6, R20, 0x4000, RZ ;  /* 0x0000400014417810 */ /* 0x000fe20007fde0ff */
[----:B------:R-:W-:Y:S01]  /*6990*/  VIADD R6, R10, 0x8 ;  /* 0x000000080a067836 */ /* 0x000fe20000000000 */
[----:B------:R-:W-:-:S02]  /*69a0*/  IADD3 R53, P5, R20, 0x5000, RZ ;  /* 0x0000500014357810 */ /* 0x000fc40007fbe0ff */
[C---:B------:R-:W-:Y:S02]  /*69b0*/  IADD3 R33, P4, R20.reuse, 0x6000, RZ ;  /* 0x0000600014217810 */ /* 0x040fe40007f9e0ff */
[C---:B------:R-:W-:Y:S02]  /*69c0*/  IADD3 R25, P3, R20.reuse, 0x7000, RZ ;  /* 0x0000700014197810 */ /* 0x040fe40007f7e0ff */
[----:B------:R-:W-:Y:S02]  /*69d0*/  IADD3 R49, P2, R20, 0xa000, RZ ;  /* 0x0000a00014317810 */ /* 0x000fe40007f5e0ff */
[----:B------:R-:W-:Y:S02]  /*69e0*/  LOP3.LUT R60, R61, 0x380, RZ, 0xc0, !PT ;  /* 0x000003803d3c7812 */ /* 0x000fe400078ec0ff */
[----:B------:R-:W-:Y:S02]  /*69f0*/  SHF.R.U64 R72, R72, 0x3, RZ ;  /* 0x0000000348487819 */ /* 0x000fe400000012ff */
[----:B------:R-:W-:-:S02]  /*6a00*/  LOP3.LUT R64, R65, 0x380, RZ, 0xc0, !PT ;  /* 0x0000038041407812 */ /* 0x000fc400078ec0ff */
[----:B------:R-:W-:Y:S02]  /*6a10*/  LOP3.LUT R52, R53, 0x380, RZ, 0xc0, !PT ;  /* 0x0000038035347812 */ /* 0x000fe400078ec0ff */
[----:B------:R-:W-:Y:S02]  /*6a20*/  LOP3.LUT R32, R33, 0x380, RZ, 0xc0, !PT ;  /* 0x0000038021207812 */ /* 0x000fe400078ec0ff */
[----:B------:R-:W-:Y:S02]  /*6a30*/  LOP3.LUT R24, R25, 0x380, RZ, 0xc0, !PT ;  /* 0x0000038019187812 */ /* 0x000fe400078ec0ff */
[----:B------:R-:W-:Y:S02]  /*6a40*/  LOP3.LUT R48, R49, 0x380, RZ, 0xc0, !PT ;  /* 0x0000038031307812 */ /* 0x000fe400078ec0ff */
[----:B------:R-:W-:Y:S02]  /*6a50*/  SHF.R.U64 R60, R60, 0x3, RZ ;  /* 0x000000033c3c7819 */ /* 0x000fe400000012ff */
[----:B------:R-:W-:Y:S01]  /*6a60*/  LOP3.LUT R72, R72, R73, RZ, 0x3c, !PT ;  /* 0x0000004948487212 */ /* 0x000fe200078e3cff */
[----:B------:R-:W-:Y:S01]  /*6a70*/  IMAD.X R73, RZ, RZ, R21, P0 ;  /* 0x000000ffff497224 */ /* 0x000fe200000e0615 */
[----:B------:R-:W-:-:S02]  /*6a80*/  SHF.R.U64 R64, R64, 0x3, RZ ;  /* 0x0000000340407819 */ /* 0x000fc400000012ff */
[----:B------:R-:W-:Y:S02]  /*6a90*/  SHF.R.U64 R52, R52, 0x3, RZ ;  /* 0x0000000334347819 */ /* 0x000fe400000012ff */
[----:B------:R-:W-:Y:S02]  /*6aa0*/  SHF.R.U64 R32, R32, 0x3, RZ ;  /* 0x0000000320207819 */ /* 0x000fe400000012ff */
[----:B------:R-:W-:Y:S02]  /*6ab0*/  SHF.R.U64 R24, R24, 0x3, RZ ;  /* 0x0000000318187819 */ /* 0x000fe400000012ff */
[----:B------:R-:W-:Y:S02]  /*6ac0*/  SHF.R.U64 R48, R48, 0x3, RZ ;  /* 0x0000000330307819 */ /* 0x000fe400000012ff */
[----:B------:R-:W-:Y:S02]  /*6ad0*/  LOP3.LUT P0, RZ, R19, 0x3, RZ, 0xc0, !PT ;  /* 0x0000000313ff7812 */ /* 0x000fe4000780c0ff */
[----:B------:R-:W-:Y:S01]  /*6ae0*/  LOP3.LUT R60, R60, R61, RZ, 0x3c, !PT ;  /* 0x0000003d3c3c7212 */ /* 0x000fe200078e3cff */
[--C-:B------:R-:W-:Y:S01]  /*6af0*/  IMAD.X R61, RZ, RZ, R21.reuse, P1 ;  /* 0x000000ffff3d7224 */ /* 0x100fe200008e0615 */
        /* <DEDUP_REMOVED lines=9> */
[----:B------:R-:W-:Y:S01]  /*6b90*/  IMAD.X R49, RZ, RZ, R21, P2 ;  /* 0x000000ffff317224 */ /* 0x000fe200010e0615 */
[----:B-----5:R-:W-:-:S02]  /*6ba0*/  ISETP.GE.OR P1, PT, R10, R81, P0 ;  /* 0x000000510a00720c */ /* 0x020fc40000726670 */
[----:B------:R-:W-:Y:S02]  /*6bb0*/  ISETP.GE.OR P0, PT, R6, R81, P0 ;  /* 0x000000510600720c */ /* 0x000fe40000706670 */
[C---:B------:R-:W-:Y:S02]  /*6bc0*/  IADD3 R37, P6, R20.reuse, 0xb000, RZ ;  /* 0x0000b00014257810 */ /* 0x040fe40007fde0ff */
[C---:B------:R-:W-:Y:S02]  /*6bd0*/  IADD3 R77, P5, R20.reuse, 0xc000, RZ ;  /* 0x0000c000144d7810 */ /* 0x040fe40007fbe0ff */
[C---:B------:R-:W-:Y:S02]  /*6be0*/  IADD3 R69, P4, R20.reuse, 0xd000, RZ ;  /* 0x0000d00014457810 */ /* 0x040fe40007f9e0ff */
[C---:B------:R-:W-:Y:S02]  /*6bf0*/  IADD3 R57, P3, R20.reuse, 0xe000, RZ ;  /* 0x0000e00014397810 */ /* 0x040fe40007f7e0ff */
[C---:B------:R-:W-:Y:S01]  /*6c00*/  LOP3.LUT R7, R20.reuse, 0x380, RZ, 0xc0, !PT ;  /* 0x0000038014077812 */ /* 0x040fe200078ec0ff */
[----:B------:R-:W-:Y:S01]  /*6c10*/  @!P1 STG.E desc[UR40][R38.64], R44 ;  /* 0x0000002c26009986 */ /* 0x000fe2000c101928 */
[----:B------:R-:W-:-:S02]  /*6c20*/  IADD3 R10, P2, R20, 0xf000, RZ ;  /* 0x0000f000140a7810 */ /* 0x000fc40007f5e0ff */
[----:B------:R-:W-:Y:S01]  /*6c30*/  LOP3.LUT R36, R37, 0x380, RZ, 0xc0, !PT ;  /* 0x0000038025247812 */ /* 0x000fe200078ec0ff */
[----:B------:R0:W-:Y:S01]  /*6c40*/  @!P0 STG.E desc[UR40][R38.64+0x20], R45 ;  /* 0x0000202d26008986 */ /* 0x0001e2000c101928 */
[----:B------:R-:W-:Y:S01]  /*6c50*/  LOP3.LUT R76, R77, 0x380, RZ, 0xc0, !PT ;  /* 0x000003804d4c7812 */ /* 0x000fe200078ec0ff */
[----:B------:R-:W-:Y:S01]  /*6c60*/  UIMAD UR6, UR9, UR12, URZ ;  /* 0x0000000c090672a4 */ /* 0x000fe2000f8e023f */
[----:B------:R-:W-:Y:S01]  /*6c70*/  LOP3.LUT R68, R69, 0x380, RZ, 0xc0, !PT ;  /* 0x0000038045447812 */ /* 0x000fe200078ec0ff */
[----:B------:R-:W-:Y:S01]  /*6c80*/  IMAD.X R47, RZ, RZ, R21, P2 ;  /* 0x000000ffff2f7224 */ /* 0x000fe200010e0615 */
[----:B------:R-:W-:Y:S01]  /*6c90*/  LOP3.LUT R56, R57, 0x380, RZ, 0xc0, !PT ;  /* 0x0000038039387812 */ /* 0x000fe200078ec0ff */
[----:B------:R-:W5:Y:S01]  /*6ca0*/  LD.E.128 R12, desc[UR40][R12.64] ;  /* 0x000000280c0c7980 */ /* 0x000f62000c101d00 */
[----:B------:R-:W-:Y:S02]  /*6cb0*/  SHF.R.U64 R7, R7, 0x3, RZ ;  /* 0x0000000307077819 */ /* 0x000fe400000012ff */
[----:B------:R-:W-:Y:S01]  /*6cc0*/  LOP3.LUT R3, R10, 0x380, RZ, 0xc0, !PT ;  /* 0x000003800a037812 */ /* 0x000fe200078ec0ff */
[----:B------:R-:W5:Y:S01]  /*6cd0*/  LD.E.128 R64, desc[UR40][R64.64] ;  /* 0x0000002840407980 */ /* 0x000f62000c101d00 */
[----:B------:R-:W-:-:S02]  /*6ce0*/  SHF.R.U64 R36, R36, 0x3, RZ ;  /* 0x0000000324247819 */ /* 0x000fc400000012ff */
[----:B------:R-:W-:Y:S01]  /*6cf0*/  SHF.R.U64 R76, R76, 0x3, RZ ;  /* 0x000000034c4c7819 */ /* 0x000fe200000012ff */
[----:B------:R-:W5:Y:S01]  /*6d00*/  LD.E.128 R52, desc[UR40][R52.64] ;  /* 0x0000002834347980 */ /* 0x000f62000c101d00 */
[----:B------:R-:W-:Y:S02]  /*6d10*/  SHF.R.U64 R68, R68, 0x3, RZ ;  /* 0x0000000344447819 */ /* 0x000fe400000012ff */
[----:B------:R-:W-:Y:S01]  /*6d20*/  SHF.R.U64 R56, R56, 0x3, RZ ;  /* 0x0000000338387819 */ /* 0x000fe200000012ff */
[----:B------:R-:W5:Y:S01]  /*6d30*/  LD.E.128 R32, desc[UR40][R32.64] ;  /* 0x0000002820207980 */ /* 0x000f62000c101d00 */
[----:B------:R-:W-:Y:S02]  /*6d40*/  LOP3.LUT R20, R7, R20, RZ, 0x3c, !PT ;  /* 0x0000001407147212 */ /* 0x000fe400078e3cff */
[----:B------:R-:W-:Y:S01]  /*6d50*/  SHF.R.U64 R3, R3, 0x3, RZ ;  /* 0x0000000303037819 */ /* 0x000fe200000012ff */
[----:B------:R-:W-:Y:S01]  /*6d60*/  UIMAD UR6, UR4, UR13, UR6 ;  /* 0x0000000d040672a4 */ /* 0x000fe2000f8e0206 */
        /* <DEDUP_REMOVED lines=8> */
[----:B------:R-:W-:Y:S01]  /*6df0*/  LOP3.LUT R46, R3, R10, RZ, 0x3c, !PT ;  /* 0x0000000a032e7212 */ /* 0x000fe200078e3cff */
[----:B------:R1:W5:Y:S01]  /*6e00*/  LD.E.128 R28, desc[UR40][R20.64] ;  /* 0x00000028141c7980 */ /* 0x000362000c101d00 */
[----:B------:R-:W-:-:S03]  /*6e10*/  SHF.R.S32.HI R3, RZ, 0x1f, R2 ;  /* 0x0000001fff037819 */ /* 0x000fc60000011402 */
[----:B------:R-:W5:Y:S04]  /*6e20*/  LD.E.128 R8, desc[UR40][R8.64] ;  /* 0x0000002808087980 */ /* 0x000f68000c101d00 */
[----:B------:R-:W5:Y:S01]  /*6e30*/  LD.E.128 R4, desc[UR40][R4.64] ;  /* 0x0000002804047980 */ /* 0x000f62000c101d00 */
[----:B-1----:R-:W-:-:S03]  /*6e40*/  IMAD.U32 R21, RZ, RZ, UR12 ;  /* 0x0000000cff157e24 */ /* 0x002fc6000f8e00ff */
[----:B------:R-:W5:Y:S01]  /*6e50*/  LD.E.128 R24, desc[UR40][R24.64] ;  /* 0x0000002818187980 */ /* 0x000f62000c101d00 */
[----:B------:R-:W-:-:S03]  /*6e60*/  IMAD.WIDE.U32 R20, R21, UR4, R2 ;  /* 0x0000000415147c25 */ /* 0x000fc6000f8e0002 */
[----:B------:R-:W5:Y:S01]  /*6e70*/  LD.E.128 R72, desc[UR40][R72.64] ;  /* 0x0000002848487980 */ /* 0x000f62000c101d00 */
[----:B------:R-:W-:Y:S01]  /*6e80*/  VIADD R21, R21, UR6 ;  /* 0x0000000615157c36 */ /* 0x000fe20008000000 */
[----:B------:R-:W-:Y:S02]  /*6e90*/  ULDC.64 UR6, c[0x0][0xae0] ;  /* 0x0002b80000067ab9 */ /* 0x000fe40000000a00 */
[----:B------:R-:W5:Y:S04]  /*6ea0*/  LD.E.128 R60, desc[UR40][R60.64] ;  /* 0x000000283c3c7980 */ /* 0x000f68000c101d00 */
[----:B------:R-:W5:Y:S04]  /*6eb0*/  LD.E.128 R48, desc[UR40][R48.64] ;  /* 0x0000002830307980 */ /* 0x000f68000c101d00 */
[----:B0-----:R-:W5:Y:S04]  /*6ec0*/  LD.E.128 R36, desc[UR40][R36.64] ;  /* 0x0000002824247980 */ /* 0x001f68000c101d00 */
[----:B------:R-:W5:Y:S04]  /*6ed0*/  LD.E.128 R76, desc[UR40][R76.64] ;  /* 0x000000284c4c7980 */ /* 0x000f68000c101d00 */
[----:B------:R-:W5:Y:S04]  /*6ee0*/  LD.E.128 R68, desc[UR40][R68.64] ;  /* 0x0000002844447980 */ /* 0x000f68000c101d00 */
[----:B------:R-:W5:Y:S04]  /*6ef0*/  LD.E.128 R56, desc[UR40][R56.64] ;  /* 0x0000002838387980 */ /* 0x000f68000c101d00 */
[----:B------:R-:W5:Y:S01]  /*6f00*/  LD.E.128 R44, desc[UR40][R46.64] ;  /* 0x000000282e2c7980 */ /* 0x000f62000c101d00 */
[----:B------:R-:W-:Y:S01]  /*6f10*/  UIMAD UR4, UR11, UR6, URZ ;  /* 0x000000060b0472a4 */ /* 0x000fe2000f8e023f */
[----:B------:R-:W-:Y:S01]  /*6f20*/  @!PT LDS RZ, [RZ] ;  /* 0x00000000fffff984 */ /* 0x000fe20000000800 */
[----:B------:R-:W-:Y:S01]  /*6f30*/  @!PT LDS RZ, [RZ] ;  /* 0x00000000fffff984 */ /* 0x000fe20000000800 */
[----:B------:R-:W-:Y:S01]  /*6f40*/  @!PT LDS RZ, [RZ] ;  /* 0x00000000fffff984 */ /* 0x000fe20000000800 */
[----:B------:R-:W-:Y:S01]  /*6f50*/  @!PT LDS RZ, [RZ] ;  /* 0x00000000fffff984 */ /* 0x000fe20000000800 */
[----:B------:R0:W-:Y:S06]  /*6f60*/  MEMBAR.ALL.CTA ;  /* 0x0000000000007992 */ /* 0x0001ec0000008000 */
[----:B0-----:R-:W0:Y:S01]  /*6f70*/  FENCE.VIEW.ASYNC.S ;  /* 0x00000000000073c6 */ /* 0x001e220000000000 */
[----:B------:R-:W-:-:S02]  /*6f80*/  IMAD R40, R18, -0x80, R81 ;  /* 0xffffff8012287824 */ /* 0x000fc400078e0251 */
[----:B------:R-:W-:Y:S01]  /*6f90*/  IMAD.U32 R81, RZ, RZ, UR6 ;  /* 0x00000006ff517e24 */ /* 0x000fe2000f8e00ff */
[----:B------:R-:W-:-:S03]  /*6fa0*/  UIMAD UR4, UR44, UR7, UR4 ;  /* 0x000000072c0472a4 */ /* 0x000fc6000f8e0204 */
[----:B------:R-:W-:Y:S01]  /*6fb0*/  IMAD.WIDE.U32 R20, R81, UR44, R20 ;  /* 0x0000002c51147c25 */ /* 0x000fe2000f8e0014 */
[----:B------:R-:W-:Y:S01]  /*6fc0*/  ISETP.GE.AND P3, PT, R16, R40, PT ;  /* 0x000000281000720c */ /* 0x000fe20003f66270 */
[----:B------:R-:W-:Y:S02]  /*6fd0*/  ULDC.64 UR6, c[0x0][0xae8] ;  /* 0x0002ba0000067ab9 */ /* 0x000fe40000000a00 */
[----:B------:R-:W-:Y:S01]  /*6fe0*/  VIADD R21, R21, UR4 ;  /* 0x0000000415157c36 */ /* 0x000fe20008000000 */
[----:B------:R-:W-:Y:S01]  /*6ff0*/  UIMAD UR4, UR45, UR6, URZ ;  /* 0x000000062d0472a4 */ /* 0x000fe2000f8e023f */
[----:B------:R-:W-:Y:S02]  /*7000*/  VIADD R0, R0, 0x22820 ;  /* 0x0002282000007836 */ /* 0x000fe40000000000 */
[C---:B------:R-:W-:Y:S02]  /*7010*/  VIADD R3, R16.reuse, 0x20 ;  /* 0x0000002010037836 */ /* 0x040fe40000000000 */
[----:B------:R-:W-:-:S02]  /*7020*/  VIADD R17, R16, 0x60 ;  /* 0x0000006010117836 */ /* 0x000fc40000000000 */
[----:B------:R-:W-:Y:S01]  /*7030*/  IMAD.U32 R83, RZ, RZ, UR6 ;  /* 0x00000006ff537e24 */ /* 0x000fe2000f8e00ff */
[----:B------:R-:W-:Y:S01]  /*7040*/  UIMAD UR4, UR46, UR7, UR4 ;  /* 0x000000072e0472a4 */ /* 0x000fe2000f8e0204 */
[----:B------:R-:W-:Y:S02]  /*7050*/  PRMT R0, RZ, 0x654, R0 ;  /* 0x00000654ff007816 */ /* 0x000fe40000000000 */
[----:B------:R-:W-:Y:S01]  /*7060*/  IMAD.WIDE.U32 R82, R83, UR46, R20 ;  /* 0x0000002e53527c25 */ /* 0x000fe2000f8e0014 */
[-C--:B------:R-:W-:Y:S01]  /*7070*/  ISETP.GE.AND P0, PT, R3, R40.reuse, PT ;  /* 0x000000280300720c */ /* 0x080fe20003f06270 */
[----:B0-----:R0:W-:Y:S01]  /*7080*/  SYNCS.ARRIVE.TRANS64.RED.A1T0 RZ, [R0+URZ], RZ ;  /* 0x000000ff00ff79a7 */ /* 0x0011e2000810043f */
[-C--:B------:R-:W-:Y:S01]  /*7090*/  ISETP.GE.AND P2, PT, R17, R40.reuse, PT ;  /* 0x000000281100720c */ /* 0x080fe20003f46270 */
[----:B------:R-:W-:Y:S01]  /*70a0*/  VIADD R3, R16, 0x40 ;  /* 0x0000004010037836 */ /* 0x000fe20000000000 */
[--C-:B------:R-:W-:Y:S01]  /*70b0*/  SHF.R.S32.HI R17, RZ, 0x1f, R16.reuse ;  /* 0x0000001fff117819 */ /* 0x100fe20000011410 */
[----:B------:R-:W-:Y:S01]  /*70c0*/  VIADD R87, R83, UR4 ;  /* 0x0000000453577c36 */ /* 0x000fe20008000000 */
[----:B------:R-:W-:Y:S02]  /*70d0*/  BSSY B1, `(.L_x_266) ;  /* 0x000001a000017945 */ /* 0x000fe40003800000 */
[----:B------:R-:W-:Y:S01]  /*70e0*/  ISETP.GE.AND P1, PT, R3, R40, PT ;  /* 0x000000280300720c */ /* 0x000fe20003f26270 */
[----:B------:R-:W-:Y:S01]  /*70f0*/  IMAD.WIDE R80, R18, 0x80, R16 ;  /* 0x0000008012507825 */ /* 0x000fe200078e0210 */
[----:B0-----:R-:W-:Y:S11]  /*7100*/  @P3 BRA `(.L_x_267) ;  /* 0x0000000000583947 */ /* 0x001ff60003800000 */
[----:B------:R-:W-:Y:S01]  /*7110*/  ULDC.64 UR6, c[0x0][0xad8] ;  /* 0x0002b60000067ab9 */ /* 0x000fe20000000a00 */
[----:B------:R-:W-:Y:S01]  /*7120*/  IMAD.MOV.U32 R20, RZ, RZ, R82 ;  /* 0x000000ffff147224 */ /* 0x000fe200078e0052 */
[----:B------:R-:W-:Y:S01]  /*7130*/  ULDC UR4, c[0x0][0xa8c] ;  /* 0x0002a30000047ab9 */ /* 0x000fe20000000800 */
[----:B------:R-:W-:Y:S01]  /*7140*/  IMAD R3, R81, UR6, RZ ;  /* 0x0000000651037c24 */ /* 0x000fe2000f8e02ff */
[C---:B------:R-:W-:Y:S01]  /*7150*/  ISETP.GE.AND P4, PT, R2.reuse, UR4, PT ;  /* 0x0000000402007c0c */ /* 0x040fe2000bf86270 */
[----:B------:R-:W-:Y:S02]  /*7160*/  IMAD.MOV.U32 R21, RZ, RZ, R87 ;  /* 0x000000ffff157224 */ /* 0x000fe400078e0057 */
[----:B------:R-:W-:Y:S02]  /*7170*/  VIADD R0, R2, 0x40 ;  /* 0x0000004002007836 */ /* 0x000fe40000000000 */
[----:B------:R-:W-:-:S03]  /*7180*/  IMAD.WIDE.U32 R20, R80, UR6, R20 ;  /* 0x0000000650147c25 */ /* 0x000fc6000f8e0014 */
[----:B------:R-:W-:Y:S01]  /*7190*/  ISETP.GE.AND P3, PT, R0, UR4, PT ;  /* 0x0000000400007c0c */ /* 0x000fe2000bf66270 */
[----:B------:R-:W-:Y:S01]  /*71a0*/  IMAD R3, R80, UR7, R3 ;  /* 0x0000000750037c24 */ /* 0x000fe2000f8e0203 */
[----:B------:R-:W-:Y:S01]  /*71b0*/  ULDC.64 UR6, c[0x0][0xa80] ;  /* 0x0002a00000067ab9 */ /* 0x000fe20000000a00 */
[----:B------:R-:W-:Y:S01]  /*71c0*/  VIADD R0, R2, 0x80 ;  /* 0x0000008002007836 */ /* 0x000fe20000000000 */
[----:B------:R-:W-:Y:S01]  /*71d0*/  LEA R84, P6, R20, UR6, 0x1 ;  /* 0x0000000614547c11 */ /* 0x000fe2000f8c08ff */
[----:B------:R-:W-:Y:S02]  /*71e0*/  IMAD.IADD R3, R21, 0x1, R3 ;  /* 0x0000000115037824 */ /* 0x000fe400078e0203 */
[----:B------:R-:W-:Y:S01]  /*71f0*/  VIADD R18, R2, 0xc0 ;  /* 0x000000c002127836 */ /* 0x000fe20000000000 */
[----:B------:R-:W-:Y:S02]  /*7200*/  ISETP.GE.AND P5, PT, R0, UR4, PT ;  /* 0x0000000400007c0c */ /* 0x000fe4000bfa6270 */
[----:B------:R-:W-:-:S02]  /*7210*/  LEA.HI.X R85, R20, UR7, R3, 0x1, P6 ;  /* 0x0000000714557c11 */ /* 0x000fc4000b0f0c03 */
[----:B------:R-:W-:-:S03]  /*7220*/  ISETP.GE.AND P6, PT, R18, UR4, PT ;  /* 0x0000000412007c0c */ /* 0x000fc6000bfc6270 */
[----:B-----5:R0:W-:Y:S04]  /*7230*/  @!P4 STG.E.128 desc[UR40][R84.64], R28 ;  /* 0x0000001c5400c986 */ /* 0x0201e8000c101d28 */
[----:B------:R0:W-:Y:S04]  /*7240*/  @!P3 STG.E.128 desc[UR40][R84.64+0x80], R64 ;  /* 0x000080405400b986 */ /* 0x0001e8000c101d28 */
[----:B------:R0:W-:Y:S04]  /*7250*/  @!P5 STG.E.128 desc[UR40][R84.64+0x100], R72 ;  /* 0x000100485400d986 */ /* 0x0001e8000c101d28 */
[----:B------:R0:W-:Y:S02]  /*7260*/  @!P6 STG.E.128 desc[UR40][R84.64+0x180], R76 ;  /* 0x0001804c5400e986 */ /* 0x0001e4000c101d28 */
.L_x_267:
[----:B------:R-:W-:Y:S05]  /*7270*/  BSYNC B1 ;  /* 0x0000000000017941 */ /* 0x000fea0003800000 */
.L_x_266:
[----:B------:R-:W-:Y:S04]  /*7280*/  BSSY B1, `(.L_x_268) ;  /* 0x000001a000017945 */ /* 0x000fe80003800000 */
[----:B------:R-:W-:Y:S05]  /*7290*/  @P0 BRA `(.L_x_269) ;  /* 0x0000000000600947 */ /* 0x000fea0003800000 */
[----:B------:R-:W-:Y:S01]  /*72a0*/  IADD3 R3, P0, R80, 0x20, RZ ;  /* 0x0000002050037810 */ /* 0x000fe20007f1e0ff */
[C---:B------:R-:W-:Y:S01]  /*72b0*/  VIADD R20, R2.reuse, 0x80 ;  /* 0x0000008002147836 */ /* 0x040fe20000000000 */
[----:B------:R-:W-:Y:S01]  /*72c0*/  ULDC UR4, c[0x0][0xa8c] ;  /* 0x0002a30000047ab9 */ /* 0x000fe20000000800 */
[----:B------:R-:W-:Y:S01]  /*72d0*/  VIADD R18, R2, 0x40 ;  /* 0x0000004002127836 */ /* 0x000fe20000000000 */
[----:B------:R-:W-:Y:S01]  /*72e0*/  ULDC.64 UR6, c[0x0][0xad8] ;  /* 0x0002b60000067ab9 */ /* 0x000fe20000000a00 */
[----:B------:R-:W-:Y:S01]  /*72f0*/  IMAD.X R0, RZ, RZ, R81, P0 ;  /* 0x000000ffff007224 */ /* 0x000fe200000e0651 */
[----:B------:R-:W-:Y:S01]  /*7300*/  ISETP.GE.AND P5, PT, R20, UR4, PT ;  /* 0x0000000414007c0c */ /* 0x000fe2000bfa6270 */
[----:B------:R-:W-:Y:S01]  /*7310*/  IMAD.MOV.U32 R20, RZ, RZ, R82 ;  /* 0x000000ffff147224 */ /* 0x000fe200078e0052 */
[----:B------:R-:W-:Y:S01]  /*7320*/  ISETP.GE.AND P4, PT, R18, UR4, PT ;  /* 0x0000000412007c0c */ /* 0x000fe2000bf86270 */
[----:B------:R-:W-:Y:S01]  /*7330*/  IMAD.MOV.U32 R21, RZ, RZ, R87 ;  /* 0x000000ffff157224 */ /* 0x000fe200078e0057 */
[----:B------:R-:W-:Y:S01]  /*7340*/  ISETP.GE.AND P3, PT, R2, UR4, PT ;  /* 0x0000000402007c0c */ /* 0x000fe2000bf66270 */
[----:B------:R-:W-:-:S02]  /*7350*/  IMAD R0, R0, UR6, RZ ;  /* 0x0000000600007c24 */ /* 0x000fc4000f8e02ff */
[----:B------:R-:W-:Y:S02]  /*7360*/  VIADD R18, R2, 0xc0 ;  /* 0x000000c002127836 */ /* 0x000fe40000000000 */
[----:B------:R-:W-:-:S03]  /*7370*/  IMAD.WIDE.U32 R20, R3, UR6, R20 ;  /* 0x0000000603147c25 */ /* 0x000fc6000f8e0014 */
[----:B------:R-:W-:Y:S01]  /*7380*/  ISETP.GE.AND P6, PT, R18, UR4, PT ;  /* 0x0000000412007c0c */ /* 0x000fe2000bfc6270 */
[----:B------:R-:W-:Y:S01]  /*7390*/  IMAD R3, R3, UR7, R0 ;  /* 0x0000000703037c24 */ /* 0x000fe2000f8e0200 */
[----:B------:R-:W-:Y:S02]  /*73a0*/  ULDC.64 UR6, c[0x0][0xa80] ;  /* 0x0002a00000067ab9 */ /* 0x000fe40000000a00 */
[----:B0----5:R-:W-:Y:S01]  /*73b0*/  LEA R28, P0, R20, UR6, 0x1 ;  /* 0x00000006141c7c11 */ /* 0x021fe2000f8008ff */
[----:B------:R-:W-:-:S05]  /*73c0*/  IMAD.IADD R3, R21, 0x1, R3 ;  /* 0x0000000115037824 */ /* 0x000fca00078e0203 */
[----:B------:R-:W-:-:S05]  /*73d0*/  LEA.HI.X R29, R20, UR7, R3, 0x1, P0 ;  /* 0x00000007141d7c11 */ /* 0x000fca00080f0c03 */
[----:B------:R1:W-:Y:S04]  /*73e0*/  @!P3 STG.E.128 desc[UR40][R28.64], R12 ;  /* 0x0000000c1c00b986 */ /* 0x0003e8000c101d28 */
[----:B------:R1:W-:Y:S04]  /*73f0*/  @!P4 STG.E.128 desc[UR40][R28.64+0x80], R52 ;  /* 0x000080341c00c986 */ /* 0x0003e8000c101d28 */
[----:B------:R1:W-:Y:S04]  /*7400*/  @!P5 STG.E.128 desc[UR40][R28.64+0x100], R60 ;  /* 0x0001003c1c00d986 */ /* 0x0003e8000c101d28 */
[----:B------:R1:W-:Y:S02]  /*7410*/  @!P6 STG.E.128 desc[UR40][R28.64+0x180], R68 ;  /* 0x000180441c00e986 */ /* 0x0003e4000c101d28 */
.L_x_269:
[----:B------:R-:W-:Y:S05]  /*7420*/  BSYNC B1 ;  /* 0x0000000000017941 */ /* 0x000fea0003800000 */
.L_x_268:
[----:B------:R-:W-:Y:S04]  /*7430*/  BSSY B1, `(.L_x_270) ;  /* 0x000001a000017945 */ /* 0x000fe80003800000 */
[----:B------:R-:W-:Y:S05]  /*7440*/  @P1 BRA `(.L_x_271) ;  /* 0x0000000000601947 */ /* 0x000fea0003800000 */
[----:B------:R-:W-:Y:S01]  /*7450*/  IADD3 R3, P0, R80, 0x40, RZ ;  /* 0x0000004050037810 */ /* 0x000fe20007f1e0ff */
[C---:B-1---5:R-:W-:Y:S01]  /*7460*/  VIADD R12, R2.reuse, 0x40 ;  /* 0x00000040020c7836 */ /* 0x062fe20000000000 */
        /* <DEDUP_REMOVED lines=15> */
[----:B------:R-:W-:Y:S01]  /*7560*/  LEA R14, P0, R12, UR6, 0x1 ;  /* 0x000000060c0e7c11 */ /* 0x000fe2000f8008ff */
[----:B------:R-:W-:-:S05]  /*7570*/  IMAD.IADD R3, R13, 0x1, R3 ;  /* 0x000000010d037824 */ /* 0x000fca00078e0203 */
[----:B------:R-:W-:-:S05]  /*7580*/  LEA.HI.X R15, R12, UR7, R3, 0x1, P0 ;  /* 0x000000070c0f7c11 */ /* 0x000fca00080f0c03 */
[----:B------:R2:W-:Y:S04]  /*7590*/  @!P1 STG.E.128 desc[UR40][R14.64], R8 ;  /* 0x000000080e009986 */ /* 0x0005e8000c101d28 */
[----:B------:R2:W-:Y:S04]  /*75a0*/  @!P3 STG.E.128 desc[UR40][R14.64+0x80], R32 ;  /* 0x000080200e00b986 */ /* 0x0005e8000c101d28 */
[----:B------:R2:W-:Y:S04]  /*75b0*/  @!P4 STG.E.128 desc[UR40][R14.64+0x100], R48 ;  /* 0x000100300e00c986 */ /* 0x0005e8000c101d28 */
[----:B------:R2:W-:Y:S02]  /*75c0*/  @!P5 STG.E.128 desc[UR40][R14.64+0x180], R56 ;  /* 0x000180380e00d986 */ /* 0x0005e4000c101d28 */
.L_x_271:
[----:B------:R-:W-:Y:S05]  /*75d0*/  BSYNC B1 ;  /* 0x0000000000017941 */ /* 0x000fea0003800000 */
.L_x_270:
[----:B------:R-:W-:Y:S05]  /*75e0*/  @P2 BRA `(.L_x_272) ;  /* 0x0000000c006c2947 */ /* 0x000fea0003800000 */
[----:B------:R-:W-:Y:S01]  /*75f0*/  IADD3 R3, P0, R80, 0x60, RZ ;  /* 0x0000006050037810 */ /* 0x000fe20007f1e0ff */
[C---:B------:R-:W-:Y:S01]  /*7600*/  VIADD R0, R2.reuse, 0x40 ;  /* 0x0000004002007836 */ /* 0x040fe20000000000 */
[----:B------:R-:W-:Y:S01]  /*7610*/  ULDC UR4, c[0x0][0xa8c] ;  /* 0x0002a30000047ab9 */ /* 0x000fe20000000800 */
[----:B------:R-:W-:Y:S01]  /*7620*/  ULDC.64 UR6, c[0x0][0xad8] ;  /* 0x0002b60000067ab9 */ /* 0x000fe20000000a00 */
[----:B--2--5:R-:W-:Y:S01]  /*7630*/  IMAD.MOV.U32 R8, RZ, RZ, R82 ;  /* 0x000000ffff087224 */ /* 0x024fe200078e0052 */
[----:B------:R-:W-:Y:S01]  /*7640*/  ISETP.GE.AND P1, PT, R2, UR4, PT ;  /* 0x0000000402007c0c */ /* 0x000fe2000bf26270 */
[----:B------:R-:W-:Y:S01]  /*7650*/  IMAD.X R80, RZ, RZ, R81, P0 ;  /* 0x000000ffff507224 */ /* 0x000fe200000e0651 */
[----:B------:R-:W-:Y:S01]  /*7660*/  ISETP.GE.AND P2, PT, R0, UR4, PT ;  /* 0x0000000400007c0c */ /* 0x000fe2000bf46270 */
[----:B------:R-:W-:Y:S02]  /*7670*/  IMAD.MOV.U32 R9, RZ, RZ, R87 ;  /* 0x000000ffff097224 */ /* 0x000fe400078e0057 */
[----:B------:R-:W-:-:S02]  /*7680*/  IMAD R80, R80, UR6, RZ ;  /* 0x0000000650507c24 */ /* 0x000fc4000f8e02ff */
[----:B------:R-:W-:Y:S02]  /*7690*/  VIADD R0, R2, 0x80 ;  /* 0x0000008002007836 */ /* 0x000fe40000000000 */
[----:B------:R-:W-:-:S03]  /*76a0*/  IMAD.WIDE.U32 R8, R3, UR6, R8 ;  /* 0x0000000603087c25 */ /* 0x000fc6000f8e0008 */
[----:B------:R-:W-:Y:S01]  /*76b0*/  ISETP.GE.AND P3, PT, R0, UR4, PT ;  /* 0x0000000400007c0c */ /* 0x000fe2000bf66270 */
[----:B------:R-:W-:Y:S01]  /*76c0*/  IMAD R3, R3, UR7, R80 ;  /* 0x0000000703037c24 */ /* 0x000fe2000f8e0250 */
[----:B------:R-:W-:Y:S01]  /*76d0*/  ULDC.64 UR6, c[0x0][0xa80] ;  /* 0x0002a00000067ab9 */ /* 0x000fe20000000a00 */
[----:B------:R-:W-:Y:S01]  /*76e0*/  VIADD R0, R2, 0xc0 ;  /* 0x000000c002007836 */ /* 0x000fe20000000000 */
[----:B------:R-:W-:Y:S01]  /*76f0*/  LEA R10, P0, R8, UR6, 0x1 ;  /* 0x00000006080a7c11 */ /* 0x000fe2000f8008ff */
[----:B------:R-:W-:-:S05]  /*7700*/  IMAD.IADD R3, R9, 0x1, R3 ;  /* 0x0000000109037824 */ /* 0x000fca00078e0203 */
[----:B------:R-:W-:Y:S02]  /*7710*/  LEA.HI.X R11, R8, UR7, R3, 0x1, P0 ;  /* 0x00000007080b7c11 */ /* 0x000fe400080f0c03 */
[----:B------:R-:W-:-:S03]  /*7720*/  ISETP.GE.AND P0, PT, R0, UR4, PT ;  /* 0x0000000400007c0c */ /* 0x000fc6000bf06270 */
[----:B------:R4:W-:Y:S04]  /*7730*/  @!P1 STG.E.128 desc[UR40][R10.64], R4 ;  /* 0x000000040a009986 */ /* 0x0009e8000c101d28 */
[----:B------:R4:W-:Y:S04]  /*7740*/  @!P2 STG.E.128 desc[UR40][R10.64+0x80], R24 ;  /* 0x000080180a00a986 */ /* 0x0009e8000c101d28 */
[----:B------:R4:W-:Y:S02]  /*7750*/  @!P3 STG.E.128 desc[UR40][R10.64+0x100], R36 ;  /* 0x000100240a00b986 */ /* 0x0009e4000c101d28 */
[----:B------:R-:W-:Y:S05]  /*7760*/  @P0 BRA `(.L_x_272) ;  /* 0x0000000c000c0947 */ /* 0x000fea0003800000 */
[----:B------:R2:W-:Y:S01]  /*7770*/  STG.E.128 desc[UR40][R10.64+0x180], R44 ;  /* 0x0001802c0a007986 */ /* 0x0005e2000c101d28 */
[----:B------:R-:W-:Y:S05]  /*7780*/  BRA `(.L_x_272) ;  /* 0x0000000c00047947 */ /* 0x000fea0003800000 */
.L_x_264:
[----:B------:R-:W-:Y:S01]  /*7790*/  USHF.L.U32 UR8, UR46, 0x2, URZ ;  /* 0x000000022e087899 */ /* 0x000fe2000800063f */
[----:B------:R-:W-:Y:S01]  /*77a0*/  ULDC.64 UR6, c[0x0][0xbd8] ;  /* 0x0002f60000067ab9 */ /* 0x000fe20000000a00 */
[----:B------:R-:W-:Y:S01]  /*77b0*/  USHF.L.U64.HI UR9, UR46, 0x2, UR45 ;  /* 0x000000022e097899 */ /* 0x000fe2000801022d */
[----:B------:R-:W-:Y:S01]  /*77c0*/  IMAD.MOV.U32 R11, RZ, RZ, RZ ;  /* 0x000000ffff0b7224 */ /* 0x000fe200078e00ff */
[----:B------:R-:W-:Y:S02]  /*77d0*/  UIADD3 UR4, UP1, UR8, UR6, URZ ;  /* 0x0000000608047290 */ /* 0x000fe4000ff3e03f */
[----:B------:R-:W-:Y:S02]  /*77e0*/  UISETP.NE.U32.AND UP0, UPT, UR6, URZ, UPT ;  /* 0x0000003f0600728c */ /* 0x000fe4000bf05070 */
[----:B------:R-:W-:Y:S02]  /*77f0*/  UIADD3.X UR6, UR9, UR7, URZ, UP1, !UPT ;  /* 0x0000000709067290 */ /* 0x000fe40008ffe43f */
[----:B------:R-:W-:Y:S01]  /*7800*/  UISETP.NE.AND.EX UP0, UPT, UR7, URZ, UPT, UP0 ;  /* 0x0000003f0700728c */ /* 0x000fe2000bf05300 */
[----:B------:R-:W0:Y:S01]  /*7810*/  LDC R9, c[0x0][0xa88] ;  /* 0x0002a200ff097b82 */ /* 0x000e220000000800 */
[----:B------:R-:W-:-:S02]  /*7820*/  IMAD.U32 R4, RZ, RZ, UR4 ;  /* 0x00000004ff047e24 */ /* 0x000fc4000f8e00ff */
[----:B------:R-:W-:Y:S01]  /*7830*/  IMAD.U32 R5, RZ, RZ, UR6 ;  /* 0x00000006ff057e24 */ /* 0x000fe2000f8e00ff */
[----:B------:R-:W-:Y:S01]  /*7840*/  ULDC.64 UR6, c[0x0][0xbe0] ;  /* 0x0002f80000067ab9 */ /* 0x000fe20000000a00 */
[----:B------:R-:W-:Y:S01]  /*7850*/  PLOP3.LUT P1, PT, PT, PT, UP0, 0x80, 0x0 ;  /* 0x000000000000781c */ /* 0x000fe20003f2f008 */
[----:B------:R-:W-:-:S04]  /*7860*/  UISETP.NE.U32.AND UP1, UPT, UR6, URZ, UPT ;  /* 0x0000003f0600728c */ /* 0x000fc8000bf25070 */
[----:B------:R-:W-:-:S06]  /*7870*/  UISETP.NE.AND.EX UP1, UPT, UR7, URZ, UPT, UP1 ;  /* 0x0000003f0700728c */ /* 0x000fcc000bf25310 */
[----:B------:R-:W-:Y:S02]  /*7880*/  PLOP3.LUT P2, PT, PT, PT, UP1, 0x80, 0x0 ;  /* 0x000000000000781c */ /* 0x000fe40003f4f018 */
[----:B------:R1:W5:Y:S03]  /*7890*/  @P1 LDG.E R11, desc[UR40][R4.64] ;  /* 0x00000028040b1981 */ /* 0x000366000c1e1900 */
[----:B------:R-:W-:-:S04]  /*78a0*/  @UP1 UIADD3 UR6, UP2, UR8, UR6, URZ ;  /* 0x0000000608061290 */ /* 0x000fc8000ff5e03f */
[----:B------:R-:W-:Y:S02]  /*78b0*/  @UP1 UIADD3.X UR7, UR9, UR7, URZ, UP2, !UPT ;  /* 0x0000000709071290 */ /* 0x000fe400097fe43f */
[----:B------:R-:W-:-:S04]  /*78c0*/  IMAD.U32 R6, RZ, RZ, UR6 ;  /* 0x00000006ff067e24 */ /* 0x000fc8000f8e00ff */
[----:B------:R-:W-:-:S05]  /*78d0*/  IMAD.U32 R7, RZ, RZ, UR7 ;  /* 0x00000007ff077e24 */ /* 0x000fca000f8e00ff */
[----:B0-----:R1:W5:Y:S01]  /*78e0*/  @P2 LDG.E R9, desc[UR40][R6.64] ;  /* 0x0000002806092981 */ /* 0x001362000c1e1900 */
[----:B------:R-:W-:Y:S01]  /*78f0*/  ISETP.GE.AND P0, PT, R203, 0x80, PT ;  /* 0x00000080cb00780c */ /* 0x000fe20003f06270 */
[----:B------:R-:W-:-:S12]  /*7900*/  @P2 BRA `(.L_x_273) ;  /* 0x0000000000102947 */ /* 0x000fd80003800000 */
[----:B------:R-:W-:Y:S05]  /*7910*/  @!P1 BRA `(.L_x_273) ;  /* 0x00000000000c9947 */ /* 0x000fea0003800000 */
[----:B------:R-:W2:Y:S04]  /*7920*/  LDG.E R0, desc[UR40][R4.64] ;  /* 0x0000002804007981 */ /* 0x000ea8000c1e1900 */
[----:B-----5:R-:W2:Y:S02]  /*7930*/  LDG.E R9, desc[UR40][R4.64+0x4] ;  /* 0x0000042804097981 */ /* 0x020ea4000c1e1900 */
[----:B--2---:R-:W-:-:S07]  /*7940*/  IMAD.IADD R9, R9, 0x1, -R0 ;  /* 0x0000000109097824 */ /* 0x004fce00078e0a00 */
.L_x_273:
[----:B------:R-:W-:Y:S01]  /*7950*/  USHF.R.S32.HI UR7, URZ, 0x1f, UR44 ;  /* 0x0000001f3f077899 */ /* 0x000fe2000801142c */
[----:B------:R-:W-:Y:S01]  /*7960*/  BSSY B1, `(.L_x_274) ;  /* 0x000001e000017945 */ /* 0x000fe20003800000 */
[----:B------:R-:W-:Y:S01]  /*7970*/  USEL UR46, UR46, URZ, !UP0 ;  /* 0x0000003f2e2e7287 */ /* 0x000fe2000c000000 */
[----:B------:R-:W-:Y:S01]  /*7980*/  SHF.R.S32.HI R13, RZ, 0x1f, R2 ;  /* 0x0000001fff0d7819 */ /* 0x000fe20000011402 */
[----:B------:R-:W-:Y:S01]  /*7990*/  USEL UR45, UR45, URZ, !UP0 ;  /* 0x0000003f2d2d7287 */ /* 0x000fe2000c000000 */
[----:B-----5:R-:W-:Y:S01]  /*79a0*/  SHF.R.S32.HI R8, RZ, 0x1f, R11 ;  /* 0x0000001fff087819 */ /* 0x020fe2000001140b */
[----:B------:R-:W-:Y:S10]  /*79b0*/  @P0 BRA `(.L_x_275) ;  /* 0x0000000000600947 */ /* 0x000ff40003800000 */
[----:B------:R-:W0:Y:S02]  /*79c0*/  S2R R0, SR_TID.X ;  /* 0x0000000000007919 */ /* 0x000e240000002100 */
[----:B0-----:R-:W-:-:S04]  /*79d0*/  IMAD R0, R18, 0x80, R0 ;  /* 0x0000008012007824 */ /* 0x001fc800078e0200 */
[----:B------:R-:W-:-:S05]  /*79e0*/  VIADD R0, R0, 0xffffff80 ;  /* 0xffffff8000007836 */ /* 0x000fca0000000000 */
[----:B------:R-:W-:-:S13]  /*79f0*/  ISETP.GE.AND P0, PT, R0, R9, PT ;  /* 0x000000090000720c */ /* 0x000fda0003f06270 */
[----:B------:R-:W-:Y:S05]  /*7a00*/  @P0 BRA `(.L_x_275) ;  /* 0x00000000004c0947 */ /* 0x000fea0003800000 */
[C---:B-1----:R-:W-:Y:S01]  /*7a10*/  IADD3 R4, P0, R0.reuse, R11, RZ ;  /* 0x0000000b00047210 */ /* 0x042fe20007f1e0ff */
[----:B------:R-:W-:Y:S02]  /*7a20*/  ULDC.64 UR8, c[0x0][0xb70] ;  /* 0x0002dc0000087ab9 */ /* 0x000fe40000000a00 */
[----:B------:R-:W-:Y:S01]  /*7a30*/  UIMAD UR4, UR7, UR8, URZ ;  /* 0x00000008070472a4 */ /* 0x000fe2000f8e023f */
[----:B------:R-:W-:Y:S01]  /*7a40*/  LEA.HI.X.SX32 R5, R0, R8, 0x1, P0 ;  /* 0x0000000800057211 */ /* 0x000fe200000f0eff */
[----:B------:R-:W-:Y:S02]  /*7a50*/  IMAD.U32 R3, RZ, RZ, UR8 ;  /* 0x00000008ff037e24 */ /* 0x000fe4000f8e00ff */
[----:B------:R-:W-:Y:S02]  /*7a60*/  UIMAD UR4, UR44, UR9, UR4 ;  /* 0x000000092c0472a4 */ /* 0x000fe4000f8e0204 */
[----:B------:R-:W-:Y:S01]  /*7a70*/  IMAD.WIDE.U32 R4, R3, UR44, R4 ;  /* 0x0000002c03047c25 */ /* 0x000fe2000f8e0004 */
[----:B------:R-:W-:-:S02]  /*7a80*/  ULDC.64 UR8, c[0x0][0xb78] ;  /* 0x0002de0000087ab9 */ /* 0x000fc40000000a00 */
[----:B------:R-:W-:Y:S01]  /*7a90*/  UIMAD UR6, UR45, UR8, URZ ;  /* 0x000000082d0672a4 */ /* 0x000fe2000f8e023f */
[----:B------:R-:W-:Y:S02]  /*7aa0*/  VIADD R5, R5, UR4 ;  /* 0x0000000405057c36 */ /* 0x000fe40008000000 */
[----:B------:R-:W-:Y:S01]  /*7ab0*/  IMAD.U32 R3, RZ, RZ, UR8 ;  /* 0x00000008ff037e24 */ /* 0x000fe2000f8e00ff */
[----:B------:R-:W-:-:S03]  /*7ac0*/  UIMAD UR6, UR46, UR9, UR6 ;  /* 0x000000092e0672a4 */ /* 0x000fc6000f8e0206 */
[----:B------:R-:W-:Y:S01]  /*7ad0*/  IMAD.WIDE.U32 R4, R3, UR46, R4 ;  /* 0x0000002e03047c25 */ /* 0x000fe2000f8e0004 */
[----:B------:R-:W-:-:S03]  /*7ae0*/  ULDC.64 UR8, c[0x0][0xb40] ;  /* 0x0002d00000087ab9 */ /* 0x000fc60000000a00 */
[----:B------:R-:W-:Y:S01]  /*7af0*/  VIADD R3, R5, UR6 ;  /* 0x0000000605037c36 */ /* 0x000fe20008000000 */
[----:B------:R-:W-:-:S04]  /*7b00*/  LEA R6, P0, R4, UR8, 0x2 ;  /* 0x0000000804067c11 */ /* 0x000fc8000f8010ff */
[----:B------:R-:W-:Y:S01]  /*7b10*/  LEA.HI.X R7, R4, UR9, R3, 0x2, P0 ;  /* 0x0000000904077c11 */ /* 0x000fe200080f1403 */
[----:B------:R-:W-:-:S05]  /*7b20*/  IMAD.MOV.U32 R3, RZ, RZ, -0x800000 ;  /* 0xff800000ff037424 */ /* 0x000fca00078e00ff */
[----:B------:R0:W-:Y:S03]  /*7b30*/  STG.E desc[UR40][R6.64], R3 ;  /* 0x0000000306007986 */ /* 0x0001e6000c101928 */
.L_x_275:
[----:B------:R-:W-:Y:S05]  /*7b40*/  BSYNC B1 ;  /* 0x0000000000017941 */ /* 0x000fea0003800000 */
.L_x_274:
[----:B------:R-:W-:Y:S01]  /*7b50*/  ULDC.64 UR8, c[0x0][0xaa0] ;  /* 0x0002a80000087ab9 */ /* 0x000fe20000000a00 */
[----:B0-----:R-:W-:Y:S01]  /*7b60*/  IMAD.MOV.U32 R3, RZ, RZ, R13 ;  /* 0x000000ffff037224 */ /* 0x001fe200078e000d */
[----:B------:R-:W-:Y:S01]  /*7b70*/  BSSY B1, `(.L_x_276) ;  /* 0x0000032000017945 */ /* 0x000fe20003800000 */
[----:B------:R-:W-:Y:S02]  /*7b80*/  IMAD R0, R8, UR8, RZ ;  /* 0x0000000808007c24 */ /* 0x000fe4000f8e02ff */
[----:B-1----:R-:W-:-:S04]  /*7b90*/  IMAD.WIDE.U32 R4, R11, UR8, R2 ;  /* 0x000000080b047c25 */ /* 0x002fc8000f8e0002 */
[----:B------:R-:W-:Y:S01]  /*7ba0*/  IMAD R11, R11, UR9, R0 ;  /* 0x000000090b0b7c24 */ /* 0x000fe2000f8e0200 */
[----:B------:R-:W-:Y:S01]  /*7bb0*/  ULDC.64 UR8, c[0x0][0xae0] ;  /* 0x0002b80000087ab9 */ /* 0x000fe20000000a00 */
[----:B------:R-:W-:Y:S01]  /*7bc0*/  VIADD R6, R16, 0x40 ;  /* 0x0000004010067836 */ /* 0x000fe20000000000 */
[----:B------:R-:W-:Y:S01]  /*7bd0*/  UIMAD UR4, UR7, UR8, URZ ;  /* 0x00000008070472a4 */ /* 0x000fe2000f8e023f */
[----:B------:R-:W-:Y:S02]  /*7be0*/  IMAD.IADD R5, R5, 0x1, R11 ;  /* 0x0000000105057824 */ /* 0x000fe400078e020b */
[----:B------:R-:W-:Y:S01]  /*7bf0*/  IMAD.U32 R3, RZ, RZ, UR8 ;  /* 0x00000008ff037e24 */ /* 0x000fe2000f8e00ff */
[----:B------:R-:W-:Y:S01]  /*7c00*/  UIMAD UR4, UR44, UR9, UR4 ;  /* 0x000000092c0472a4 */ /* 0x000fe2000f8e0204 */
[----:B------:R-:W-:Y:S01]  /*7c10*/  IMAD R11, R18, -0x80, R9 ;  /* 0xffffff80120b7824 */ /* 0x000fe200078e0209 */
[----:B------:R-:W-:Y:S01]  /*7c20*/  ULDC.64 UR6, c[0x0][0xae8] ;  /* 0x0002ba0000067ab9 */ /* 0x000fe20000000a00 */
[----:B------:R-:W-:Y:S01]  /*7c30*/  IMAD.WIDE.U32 R4, R3, UR44, R4 ;  /* 0x0000002c03047c25 */ /* 0x000fe2000f8e0004 */
[----:B------:R-:W-:-:S02]  /*7c40*/  SHF.R.S32.HI R9, RZ, 0x1f, R16 ;  /* 0x0000001fff097819 */ /* 0x000fc40000011410 */
[-C--:B------:R-:W-:Y:S01]  /*7c50*/  ISETP.GE.AND P2, PT, R16, R11.reuse, PT ;  /* 0x0000000b1000720c */ /* 0x080fe20003f46270 */
[----:B------:R-:W-:Y:S01]  /*7c60*/  VIADD R5, R5, UR4 ;  /* 0x0000000405057c36 */ /* 0x000fe20008000000 */
[----:B------:R-:W-:Y:S02]  /*7c70*/  UIMAD UR4, UR45, UR6, URZ ;  /* 0x000000062d0472a4 */ /* 0x000fe4000f8e023f */
[----:B------:R-:W-:Y:S01]  /*7c80*/  IMAD.U32 R7, RZ, RZ, UR6 ;  /* 0x00000006ff077e24 */ /* 0x000fe2000f8e00ff */
[-C--:B------:R-:W-:Y:S01]  /*7c90*/  ISETP.GE.AND P0, PT, R6, R11.reuse, PT ;  /* 0x0000000b0600720c */ /* 0x080fe20003f06270 */
[----:B------:R-:W-:Y:S01]  /*7ca0*/  VIADD R0, R16, 0x20 ;  /* 0x0000002010007836 */ /* 0x000fe20000000000 */
[----:B------:R-:W-:Y:S02]  /*7cb0*/  UIMAD UR4, UR46, UR7, UR4 ;  /* 0x000000072e0472a4 */ /* 0x000fe4000f8e0204 */
[----:B------:R-:W-:Y:S02]  /*7cc0*/  IMAD.WIDE.U32 R6, R7, UR46, R4 ;  /* 0x0000002e07067c25 */ /* 0x000fe4000f8e0004 */
[----:B------:R-:W-:-:S02]  /*7cd0*/  ISETP.GE.AND P1, PT, R0, R11, PT ;  /* 0x0000000b0000720c */ /* 0x000fc40003f26270 */
[----:B------:R-:W-:Y:S02]  /*7ce0*/  IMAD.MOV.U32 R8, RZ, RZ, R16 ;  /* 0x000000ffff087224 */ /* 0x000fe400078e0010 */
[----:B------:R-:W-:Y:S02]  /*7cf0*/  VIADD R13, R7, UR4 ;  /* 0x00000004070d7c36 */ /* 0x000fe40008000000 */
[----:B------:R-:W-:-:S04]  /*7d00*/  IMAD.WIDE R8, R18, 0x80, R8 ;  /* 0x0000008012087825 */ /* 0x000fc800078e0208 */
[----:B------:R-:W-:Y:S01]  /*7d10*/  VIADD R0, R16, 0x60 ;  /* 0x0000006010007836 */ /* 0x000fe20000000000 */
[----:B------:R-:W-:Y:S06]  /*7d20*/  @P2 BRA `(.L_x_277) ;  /* 0x0000000000582947 */ /* 0x000fec0003800000 */
[C---:B------:R-:W-:Y:S01]  /*7d30*/  VIADD R3, R2.reuse, 0x40 ;  /* 0x0000004002037836 */ /* 0x040fe20000000000 */
[----:B------:R-:W-:Y:S01]  /*7d40*/  ULDC UR4, c[0x0][0xa8c] ;  /* 0x0002a30000047ab9 */ /* 0x000fe20000000800 */
[C---:B------:R-:W-:Y:S01]  /*7d50*/  VIADD R4, R2.reuse, 0x80 ;  /* 0x0000008002047836 */ /* 0x040fe20000000000 */
[----:B------:R-:W-:Y:S01]  /*7d60*/  ULDC.64 UR6, c[0x0][0xad8] ;  /* 0x0002b60000067ab9 */ /* 0x000fe20000000a00 */
[----:B------:R-:W-:Y:S01]  /*7d70*/  VIADD R10, R2, 0xc0 ;  /* 0x000000c0020a7836 */ /* 0x000fe20000000000 */
[----:B------:R-:W-:Y:S01]  /*7d80*/  ISETP.GE.AND P4, PT, R3, UR4, PT ;  /* 0x0000000403007c0c */ /* 0x000fe2000bf86270 */
[----:B------:R-:W-:Y:S01]  /*7d90*/  IMAD R3, R9, UR6, RZ ;  /* 0x0000000609037c24 */ /* 0x000fe2000f8e02ff */
[----:B------:R-:W-:Y:S01]  /*7da0*/  ISETP.GE.AND P5, PT, R4, UR4, PT ;  /* 0x0000000404007c0c */ /* 0x000fe2000bfa6270 */
[----:B------:R-:W-:Y:S01]  /*7db0*/  IMAD.MOV.U32 R4, RZ, RZ, R6 ;  /* 0x000000ffff047224 */ /* 0x000fe200078e0006 */
[----:B------:R-:W-:Y:S01]  /*7dc0*/  ISETP.GE.AND P3, PT, R2, UR4, PT ;  /* 0x0000000402007c0c */ /* 0x000fe2000bf66270 */
[----:B------:R-:W-:Y:S01]  /*7dd0*/  IMAD.MOV.U32 R5, RZ, RZ, R13 ;  /* 0x000000ffff057224 */ /* 0x000fe200078e000d */
[----:B------:R-:W-:Y:S01]  /*7de0*/  ISETP.GE.AND P6, PT, R10, UR4, PT ;  /* 0x000000040a007c0c */ /* 0x000fe2000bfc6270 */
[----:B------:R-:W-:-:S02]  /*7df0*/  IMAD R3, R8, UR7, R3 ;  /* 0x0000000708037c24 */ /* 0x000fc4000f8e0203 */
[----:B------:R-:W-:Y:S01]  /*7e00*/  IMAD.WIDE.U32 R4, R8, UR6, R4 ;  /* 0x0000000608047c25 */ /* 0x000fe2000f8e0004 */
[----:B------:R-:W-:-:S03]  /*7e10*/  ULDC.64 UR6, c[0x0][0xa80] ;  /* 0x0002a00000067ab9 */ /* 0x000fc60000000a00 */
[----:B------:R-:W-:Y:S01]  /*7e20*/  IMAD.IADD R3, R5, 0x1, R3 ;  /* 0x0000000105037824 */ /* 0x000fe200078e0203 */
[----:B------:R-:W-:-:S04]  /*7e30*/  LEA R14, P2, R4, UR6, 0x1 ;  /* 0x00000006040e7c11 */ /* 0x000fc8000f8408ff */
[----:B------:R-:W-:-:S05]  /*7e40*/  LEA.HI.X R15, R4, UR7, R3, 0x1, P2 ;  /* 0x00000007040f7c11 */ /* 0x000fca00090f0c03 */
[----:B------:R0:W-:Y:S04]  /*7e50*/  @!P3 STG.E.128 desc[UR40][R14.64], RZ ;  /* 0x000000ff0e00b986 */ /* 0x0001e8000c101d28 */
[----:B------:R0:W-:Y:S04]  /*7e60*/  @!P4 STG.E.128 desc[UR40][R14.64+0x80], RZ ;  /* 0x000080ff0e00c986 */ /* 0x0001e8000c101d28 */
[----:B------:R0:W-:Y:S04]  /*7e70*/  @!P5 STG.E.128 desc[UR40][R14.64+0x100], RZ ;  /* 0x000100ff0e00d986 */ /* 0x0001e8000c101d28 */
[----:B------:R0:W-:Y:S02]  /*7e80*/  @!P6 STG.E.128 desc[UR40][R14.64+0x180], RZ ;  /* 0x000180ff0e00e986 */ /* 0x0001e4000c101d28 */
.L_x_277:
[----:B------:R-:W-:Y:S05]  /*7e90*/  BSYNC B1 ;  /* 0x0000000000017941 */ /* 0x000fea0003800000 */
.L_x_276:
[----:B------:R-:W-:Y:S01]  /*7ea0*/  BSSY B1, `(.L_x_278) ;  /* 0x000001b000017945 */ /* 0x000fe20003800000 */
[----:B------:R-:W-:-:S03]  /*7eb0*/  ISETP.GE.AND P2, PT, R0, R11, PT ;  /* 0x0000000b0000720c */ /* 0x000fc60003f46270 */
[----:B------:R-:W-:Y:S10]  /*7ec0*/  @P1 BRA `(.L_x_279) ;  /* 0x0000000000601947 */ /* 0x000ff40003800000 */
        /* <DEDUP_REMOVED lines=20> */
[----:B------:R1:W-:Y:S04]  /*8010*/  @!P3 STG.E.128 desc[UR40][R10.64], RZ ;  /* 0x000000ff0a00b986 */ /* 0x0003e8000c101d28 */
[----:B------:R1:W-:Y:S04]  /*8020*/  @!P4 STG.E.128 desc[UR40][R10.64+0x80], RZ ;  /* 0x000080ff0a00c986 */ /* 0x0003e8000c101d28 */
[----:B------:R1:W-:Y:S04]  /*8030*/  @!P5 STG.E.128 desc[UR40][R10.64+0x100], RZ ;  /* 0x000100ff0a00d986 */ /* 0x0003e8000c101d28 */
[----:B------:R1:W-:Y:S02]  /*8040*/  @!P6 STG.E.128 desc[UR40][R10.64+0x180], RZ ;  /* 0x000180ff0a00e986 */ /* 0x0003e4000c101d28 */
.L_x_279:
[----:B------:R-:W-:Y:S05]  /*8050*/  BSYNC B1 ;  /* 0x0000000000017941 */ /* 0x000fea0003800000 */
.L_x_278:
        /* <DEDUP_REMOVED lines=14> */
[----:B-1----:R-:W-:Y:S02]  /*8140*/  VIADD R10, R2, 0xc0 ;  /* 0x000000c0020a7836 */ /* 0x002fe40000000000 */
        /* <DEDUP_REMOVED lines=11> */
.L_x_281:
[----:B------:R-:W-:Y:S05]  /*8200*/  BSYNC B1 ;  /* 0x0000000000017941 */ /* 0x000fea0003800000 */
.L_x_280:
[----:B------:R-:W-:Y:S05]  /*8210*/  @P2 BRA `(.L_x_272) ;  /* 0x0000000000602947 */ /* 0x000fea0003800000 */
[----:B------:R-:W-:Y:S01]  /*8220*/  IADD3 R3, P0, R8, 0x60, RZ ;  /* 0x0000006008037810 */ /* 0x000fe20007f1e0ff */
[C---:B------:R-:W-:Y:S01]  /*8230*/  VIADD R0, R2.reuse, 0x40 ;  /* 0x0000004002007836 */ /* 0x040fe20000000000 */
[----:B------:R-:W-:Y:S01]  /*8240*/  ULDC UR4, c[0x0][0xa8c] ;  /* 0x0002a30000047ab9 */ /* 0x000fe20000000800 */
[----:B------:R-:W-:Y:S01]  /*8250*/  ULDC.64 UR6, c[0x0][0xad8] ;  /* 0x0002b60000067ab9 */ /* 0x000fe20000000a00 */
[----:B------:R-:W-:Y:S01]  /*8260*/  IMAD.MOV.U32 R4, RZ, RZ, R6 ;  /* 0x000000ffff047224 */ /* 0x000fe200078e0006 */
[----:B------:R-:W-:Y:S01]  /*8270*/  ISETP.GE.AND P1, PT, R2, UR4, PT ;  /* 0x0000000402007c0c */ /* 0x000fe2000bf26270 */
[----:B------:R-:W-:Y:S01]  /*8280*/  IMAD.X R8, RZ, RZ, R9, P0 ;  /* 0x000000ffff087224 */ /* 0x000fe200000e0609 */
[----:B------:R-:W-:Y:S01]  /*8290*/  ISETP.GE.AND P2, PT, R0, UR4, PT ;  /* 0x0000000400007c0c */ /* 0x000fe2000bf46270 */
[----:B------:R-:W-:Y:S02]  /*82a0*/  IMAD.MOV.U32 R5, RZ, RZ, R13 ;  /* 0x000000ffff057224 */ /* 0x000fe400078e000d */
[----:B------:R-:W-:-:S02]  /*82b0*/  VIADD R6, R2, 0x80 ;  /* 0x0000008002067836 */ /* 0x000fc40000000000 */
[----:B------:R-:W-:Y:S02]  /*82c0*/  IMAD R8, R8, UR6, RZ ;  /* 0x0000000608087c24 */ /* 0x000fe4000f8e02ff */
[----:B------:R-:W-:Y:S01]  /*82d0*/  VIADD R0, R2, 0xc0 ;  /* 0x000000c002007836 */ /* 0x000fe20000000000 */
[----:B------:R-:W-:Y:S01]  /*82e0*/  ISETP.GE.AND P3, PT, R6, UR4, PT ;  /* 0x0000000406007c0c */ /* 0x000fe2000bf66270 */
        /* <DEDUP_REMOVED lines=11> */
.L_x_272:
[----:B------:R-:W-:Y:S05]  /*83a0*/  BSYNC B0 ;  /* 0x0000000000007941 */ /* 0x000fea0003800000 */
.L_x_263:
[----:B------:R-:W-:Y:S02]  /*83b0*/  ULDC UR4, c[0x0][0xc14] ;  /* 0x0003050000047ab9 */ /* 0x000fe40000000800 */
[----:B------:R-:W-:-:S13]  /*83c0*/  ISETP.GE.AND P0, PT, R43, UR4, PT ;  /* 0x000000042b007c0c */ /* 0x000fda000bf06270 */
[----:B------:R-:W-:Y:S05]  /*83d0*/  @!P0 BRA `(.L_x_282) ;  /* 0xffffff8800648947 */ /* 0x000fea000383ffff */
[----:B------:R-:W-:Y:S05]  /*83e0*/  EXIT ;  /* 0x000000000000794d */ /* 0x000fea0003800000 */
.L_x_239:
[----:B------:R-:W-:-:S08]  /*83f0*/  NOP ;  /* 0x0000000000007918 */ /* 0x000fd00000000000 */
[----:B------:R-:W0:-:S00]  /*8400*/  USETMAXREG.DEALLOC.CTAPOOL 0x18 ;  /* 0x00000018000079c8 */ /* 0x000e0000080e0500 */
[----:B0-----:R-:W-:-:S06]  /*8410*/  LOP3.LUT R0, R0, 0x3, RZ, 0xc0, !PT ;  /* 0x0000000300007812 */ /* 0x001fcc00078ec0ff */
[----:B------:R-:W0:Y:S02]  /*8420*/  SHFL.IDX PT, R0, R0, RZ, 0x1f ;  /* 0x00001fff00007589 */ /* 0x000e2400000e0000 */
[----:B0-----:R-:W-:-:S13]  /*8430*/  ISETP.NE.AND P0, PT, R0, RZ, PT ;  /* 0x000000ff0000720c */ /* 0x001fda0003f05270 */
[----:B------:R-:W-:Y:S05]  /*8440*/  @P0 EXIT ;  /* 0x000000000000094d */ /* 0x000fea0003800000 */
[----:B------:R-:W0:Y:S01]  /*8450*/  S2R R2, SR_TID.X ;  /* 0x0000000000027919 */ /* 0x000e220000002100 */
[----:B------:R-:W-:Y:S01]  /*8460*/  LOP3.LUT R4, R4, 0xffffffdf, RZ, 0xc0, !PT ;  /* 0xffffffdf04047812 */ /* 0x000fe200078ec0ff */
[----:B------:R-:W-:Y:S01]  /*8470*/  ULDC UR5, c[0x0][0xc14] ;  /* 0x0003050000057ab9 */ /* 0x000fe20000000800 */
[----:B------:R-:W-:Y:S01]  /*8480*/  IMAD.MOV.U32 R0, RZ, RZ, RZ ;  /* 0x000000ffff007224 */ /* 0x000fe200078e00ff */
[----:B------:R-:W1:Y:S01]  /*8490*/  S2UR UR6, SR_CTAID.X ;  /* 0x00000000000679c3 */ /* 0x000e620000002500 */
[----:B------:R-:W-:Y:S01]  /*84a0*/  ULDC UR4, c[0x0][0xc10] ;  /* 0x0003040000047ab9 */ /* 0x000fe20000000800 */
[----:B0-----:R-:W-:-:S04]  /*84b0*/  LOP3.LUT R8, R2, 0x1f, RZ, 0xc0, !PT ;  /* 0x0000001f02087812 */ /* 0x001fc800078ec0ff */
[----:B------:R-:W-:-:S13]  /*84c0*/  ISETP.NE.AND P0, PT, R8, 0x1f, PT ;  /* 0x0000001f0800780c */ /* 0x000fda0003f05270 */
[----:B------:R-:W-:Y:S02]  /*84d0*/  @P0 LOP3.LUT R4, R4, 0x20, RZ, 0xfc, !PT ;  /* 0x0000002004040812 */ /* 0x000fe400078efcff */
[----:B------:R-:W-:-:S13]  /*84e0*/  ISETP.GE.OR P0, PT, R8, UR5, !P0 ;  /* 0x0000000508007c0c */ /* 0x000fda000c706670 */
[----:B------:R-:W0:Y:S02]  /*84f0*/  @!P0 LDC.64 R2, c[0x0][0xc58] ;  /* 0x00031600ff028b82 */ /* 0x000e240000000a00 */
[----:B0-----:R-:W-:-:S05]  /*8500*/  @!P0 IMAD.WIDE.U32 R2, R8, 0x4, R2 ;  /* 0x0000000408028825 */ /* 0x001fca00078e0002 */
[----:B------:R-:W2:Y:S01]  /*8510*/  @!P0 LDG.E R0, desc[UR40][R2.64] ;  /* 0x0000002802008981 */ /* 0x000ea2000c1e1900 */
[C---:B------:R-:W-:Y:S01]  /*8520*/  ISETP.NE.AND P1, PT, R8.reuse, RZ, PT ;  /* 0x000000ff0800720c */ /* 0x040fe20003f25270 */
[----:B------:R-:W-:Y:S01]  /*8530*/  IMAD.MOV.U32 R16, RZ, RZ, RZ ;  /* 0x000000ffff107224 */ /* 0x000fe200078e00ff */
[----:B------:R-:W-:Y:S01]  /*8540*/  ISETP.GE.U32.AND P0, PT, R8, 0x2, PT ;  /* 0x000000020800780c */ /* 0x000fe20003f06070 */
[----:B------:R-:W-:Y:S01]  /*8550*/  IMAD.MOV.U32 R19, RZ, RZ, RZ ;  /* 0x000000ffff137224 */ /* 0x000fe200078e00ff */
[----:B------:R-:W-:-:S09]  /*8560*/  LOP3.LUT R4, R4, 0xfffffffe, RZ, 0xc0, !PT ;  /* 0xfffffffe04047812 */ /* 0x000fd200078ec0ff */
[----:B------:R-:W-:-:S04]  /*8570*/  @P1 LOP3.LUT R4, R4, 0x1, RZ, 0xfc, !PT ;  /* 0x0000000104041812 */ /* 0x000fc800078efcff */
[----:B------:R-:W-:-:S04]  /*8580*/  LOP3.LUT R4, R4, 0xffffffef, RZ, 0xc0, !PT ;  /* 0xffffffef04047812 */ /* 0x000fc800078ec0ff */
[----:B------:R-:W-:-:S04]  /*8590*/  @P0 LOP3.LUT R4, R4, 0x10, RZ, 0xfc, !PT ;  /* 0x0000001004040812 */ /* 0x000fc800078efcff */
[----:B------:R-:W-:Y:S01]  /*85a0*/  LOP3.LUT R4, R4, 0xfffffff7, RZ, 0xc0, !PT ;  /* 0xfffffff704047812 */ /* 0x000fe200078ec0ff */
[----:B--2---:R-:W0:Y:S02]  /*85b0*/  SHFL.UP PT, R5, R0, 0x1, RZ ;  /* 0x0420000000057989 */ /* 0x004e2400000e00ff */
[----:B0-----:R-:W-:-:S05]  /*85c0*/  SEL R5, R5, RZ, P1 ;  /* 0x000000ff05057207 */ /* 0x001fca0000800000 */
[----:B------:R-:W-:-:S05]  /*85d0*/  IMAD.IADD R5, R0, 0x1, R5 ;  /* 0x0000000100057824 */ /* 0x000fca00078e0205 */
[----:B------:R-:W0:Y:S02]  /*85e0*/  SHFL.UP PT, R6, R5, 0x2, RZ ;  /* 0x0440000005067989 */ /* 0x000e2400000e00ff */
[----:B0-----:R-:W-:Y:S02]  /*85f0*/  SEL R6, R6, RZ, P0 ;  /* 0x000000ff06067207 */ /* 0x001fe40000000000 */
[----:B------:R-:W-:-:S03]  /*8600*/  ISETP.GE.U32.AND P0, PT, R8, 0x4, PT ;  /* 0x000000040800780c */ /* 0x000fc60003f06070 */
[----:B------:R-:W-:-:S05]  /*8610*/  IMAD.IADD R6, R5, 0x1, R6 ;  /* 0x0000000105067824 */ /* 0x000fca00078e0206 */
[----:B------:R-:W0:Y:S05]  /*8620*/  SHFL.UP PT, R7, R6, 0x4, RZ ;  /* 0x0480000006077989 */ /* 0x000e2a00000e00ff */
[----:B------:R-:W-:-:S04]  /*8630*/  @P0 LOP3.LUT R4, R4, 0x8, RZ, 0xfc, !PT ;  /* 0x0000000804040812 */ /* 0x000fc800078efcff */
[----:B------:R-:W-:Y:S02]  /*8640*/  LOP3.LUT R4, R4, 0xfffffffb, RZ, 0xc0, !PT ;  /* 0xfffffffb04047812 */ /* 0x000fe400078ec0ff */
        /* <DEDUP_REMOVED lines=10> */
[----:B------:R-:W-:Y:S02]  /*86f0*/  @P0 LOP3.LUT R4, R4, 0x2, RZ, 0xfc, !PT ;  /* 0x0000000204040812 */ /* 0x000fe400078efcff */
[----:B0-----:R-:W-:-:S05]  /*8700*/  SEL R2, R2, RZ, P0 ;  /* 0x000000ff02027207 */ /* 0x001fca0000000000 */
[----:B------:R-:W-:-:S05]  /*8710*/  IMAD.IADD R2, R3, 0x1, R2 ;  /* 0x0000000103027824 */ /* 0x000fca00078e0202 */
[----:B------:R-:W0:Y:S02]  /*8720*/  SHFL.IDX PT, R5, R2, 0x1f, 0x1f ;  /* 0x03e01f0002057f89 */ /* 0x000e2400000e0000 */
[----:B0-----:R-:W-:-:S04]  /*8730*/  IMAD R5, R5, UR4, RZ ;  /* 0x0000000405057c24 */ /* 0x001fc8000f8e02ff */
[----:B------:R-:W-:Y:S01]  /*8740*/  IMAD.MOV.U32 R6, RZ, RZ, R5 ;  /* 0x000000ffff067224 */ /* 0x000fe200078e0005 */
[----:B-1----:R-:W-:-:S13]  /*8750*/  ISETP.GT.AND P0, PT, R5, UR6, PT ;  /* 0x0000000605007c0c */ /* 0x002fda000bf04270 */
[----:B------:R-:W-:Y:S05]  /*8760*/  @P0 BRA `(.L_x_283) ;  /* 0x0000000000c00947 */ /* 0x000fea0003800000 */
[----:B------:R-:W-:Y:S01]  /*8770*/  IMAD.MOV.U32 R5, RZ, RZ, R6 ;  /* 0x000000ffff057224 */ /* 0x000fe200078e0006 */
[----:B------:R-:W-:Y:S01]  /*8780*/  ULDC UR5, c[0x0][0xc14] ;  /* 0x0003050000057ab9 */ /* 0x000fe20000000800 */
[----:B------:R-:W-:Y:S01]  /*8790*/  IMAD.MOV.U32 R19, RZ, RZ, RZ ;  /* 0x000000ffff137224 */ /* 0x000fe200078e00ff */
[----:B------:R-:W-:Y:S01]  /*87a0*/  ULDC UR7, c[0x0][0xc14] ;  /* 0x0003050000077ab9 */ /* 0x000fe20000000800 */
[----:B------:R-:W-:-:S05]  /*87b0*/  ULDC UR4, c[0x0][0xc10] ;  /* 0x0003040000047ab9 */ /* 0x000fca0000000800 */
.L_x_287:
[----:B------:R-:W-:Y:S02]  /*87c0*/  VIADD R0, R19, 0x1f ;  /* 0x0000001f13007836 */ /* 0x000fe40000000000 */
[----:B------:R-:W-:-:S03]  /*87d0*/  IMAD.U32 R19, RZ, RZ, UR7 ;  /* 0x00000007ff137e24 */ /* 0x000fc6000f8e00ff */
[----:B------:R-:W-:-:S13]  /*87e0*/  ISETP.GE.AND P0, PT, R0, UR5, PT ;  /* 0x0000000500007c0c */ /* 0x000fda000bf06270 */
[----:B------:R-:W-:Y:S05]  /*87f0*/  @P0 BRA `(.L_x_284) ;  /* 0x0000000400400947 */ /* 0x000fea0003800000 */
[----:B------:R-:W0:Y:S01]  /*8800*/  S2R R2, SR_TID.X ;  /* 0x0000000000027919 */ /* 0x000e220000002100 */
[----:B------:R-:W-:Y:S01]  /*8810*/  IMAD.MOV.U32 R19, RZ, RZ, R0 ;  /* 0x000000ffff137224 */ /* 0x000fe200078e0000 */
[----:B------:R-:W-:Y:S01]  /*8820*/  BSSY B0, `(.L_x_285) ;  /* 0x000000a000007945 */ /* 0x000fe20003800000 */
[----:B------:R-:W-:Y:S01]  /*8830*/  IMAD.MOV.U32 R0, RZ, RZ, RZ ;  /* 0x000000ffff007224 */ /* 0x000fe200078e00ff */
[----:B0-----:R-:W-:-:S04]  /*8840*/  LOP3.LUT R8, R2, 0x1f, RZ, 0xc0, !PT ;  /* 0x0000001f02087812 */ /* 0x001fc800078ec0ff */
[C---:B------:R-:W-:Y:S01]  /*8850*/  ISETP.NE.AND P1, PT, R8.reuse, 0x1f, PT ;  /* 0x0000001f0800780c */ /* 0x040fe20003f25270 */
[----:B------:R-:W-:-:S05]  /*8860*/  IMAD.IADD R7, R8, 0x1, R19 ;  /* 0x0000000108077824 */ /* 0x000fca00078e0213 */
[----:B------:R-:W-:-:S13]  /*8870*/  ISETP.GE.OR P0, PT, R7, UR5, !P1 ;  /* 0x0000000507007c0c */ /* 0x000fda000cf06670 */
[----:B------:R-:W-:Y:S05]  /*8880*/  @P0 BRA `(.L_x_286) ;  /* 0x00000000000c0947 */ /* 0x000fea0003800000 */
[----:B------:R-:W0:Y:S02]  /*8890*/  LDC.64 R2, c[0x0][0xc58] ;  /* 0x00031600ff027b82 */ /* 0x000e240000000a00 */
[----:B0-----:R-:W-:-:S05]  /*88a0*/  IMAD.WIDE R2, R7, 0x4, R2 ;  /* 0x0000000407027825 */ /* 0x001fca00078e0202 */
[----:B------:R0:W5:Y:S02]  /*88b0*/  LDG.E R0, desc[UR40][R2.64] ;  /* 0x0000002802007981 */ /* 0x000164000c1e1900 */
.L_x_286:
[----:B------:R-:W-:Y:S05]  /*88c0*/  BSYNC B0 ;  /* 0x0000000000007941 */ /* 0x000fea0003800000 */
.L_x_285:
[----:B0----5:R-:W0:Y:S01]  /*88d0*/  SHFL.UP PT, R2, R0, 0x1, RZ ;  /* 0x0420000000027989 */ /* 0x021e2200000e00ff */
[C---:B------:R-:W-:Y:S02]  /*88e0*/  ISETP.NE.AND P0, PT, R8.reuse, RZ, PT ;  /* 0x000000ff0800720c */ /* 0x040fe40003f05270 */
[----:B------:R-:W-:Y:S02]  /*88f0*/  ISETP.GE.U32.AND P1, PT, R8, 0x2, PT ;  /* 0x000000020800780c */ /* 0x000fe40003f26070 */
[----:B0-----:R-:W-:Y:S02]  /*8900*/  SEL R3, R2, RZ, P0 ;  /* 0x000000ff02037207 */ /* 0x001fe40000000000 */
[----:B------:R-:W-:-:S03]  /*8910*/  ISETP.GE.U32.AND P0, PT, R8, 0x4, PT ;  /* 0x000000040800780c */ /* 0x000fc60003f06070 */
[----:B------:R-:W-:-:S05]  /*8920*/  IMAD.IADD R3, R0, 0x1, R3 ;  /* 0x0000000100037824 */ /* 0x000fca00078e0203 */
[----:B------:R-:W0:Y:S02]  /*8930*/  SHFL.UP PT, R2, R3, 0x2, RZ ;  /* 0x0440000003027989 */ /* 0x000e2400000e00ff */
        /* <DEDUP_REMOVED lines=8> */
[----:B0-----:R-:W-:-:S05]  /*89c0*/  SEL R6, R6, RZ, P1 ;  /* 0x000000ff06067207 */ /* 0x001fca0000800000 */
[----:B------:R-:W-:-:S05]  /*89d0*/  IMAD.IADD R6, R7, 0x1, R6 ;  /* 0x0000000107067824 */ /* 0x000fca00078e0206 */
[----:B------:R-:W0:Y:S02]  /*89e0*/  SHFL.UP PT, R8, R6, 0x10, RZ ;  /* 0x0600000006087989 */ /* 0x000e2400000e00ff */
[----:B0-----:R-:W-:-:S05]  /*89f0*/  SEL R9, R8, RZ, P0 ;  /* 0x000000ff08097207 */ /* 0x001fca0000000000 */
[----:B------:R-:W-:-:S05]  /*8a00*/  IMAD.IADD R9, R6, 0x1, R9 ;  /* 0x0000000106097824 */ /* 0x000fca00078e0209 */
[----:B------:R-:W0:Y:S02]  /*8a10*/  SHFL.IDX PT, R3, R9, 0x1f, 0x1f ;  /* 0x03e01f0009037f89 */ /* 0x000e2400000e0000 */
[----:B0-----:R-:W-:-:S04]  /*8a20*/  IMAD R6, R3, UR4, RZ ;  /* 0x0000000403067c24 */ /* 0x001fc8000f8e02ff */
[----:B------:R-:W-:-:S05]  /*8a30*/  IMAD.IADD R5, R6, 0x1, R5 ;  /* 0x0000000106057824 */ /* 0x000fca00078e0205 */
[----:B------:R-:W-:-:S13]  /*8a40*/  ISETP.GT.AND P0, PT, R5, UR6, PT ;  /* 0x0000000605007c0c */ /* 0x000fda000bf04270 */
[----:B------:R-:W-:Y:S05]  /*8a50*/  @!P0 BRA `(.L_x_287) ;  /* 0xfffffffc00588947 */ /* 0x000fea000383ffff */
[----:B------:R-:W-:-:S07]  /*8a60*/  IMAD.MOV.U32 R2, RZ, RZ, R9 ;  /* 0x000000ffff027224 */ /* 0x000fce00078e0009 */
.L_x_283:
[----:B------:R-:W-:-:S04]  /*8a70*/  IMAD.IADD R7, R5, 0x1, -R6 ;  /* 0x0000000105077824 */ /* 0x000fc800078e0a06 */
[----:B------:R-:W-:-:S05]  /*8a80*/  IMAD R3, R2, UR4, R7 ;  /* 0x0000000402037c24 */ /* 0x000fca000f8e0207 */
[----:B------:R-:W-:-:S13]  /*8a90*/  ISETP.GT.AND P0, PT, R3, UR6, PT ;  /* 0x0000000603007c0c */ /* 0x000fda000bf04270 */
[----:B------:R-:W-:-:S04]  /*8aa0*/  VOTE.ANY R8, PT, !P0 ;  /* 0x0000000000087806 */ /* 0x000fc800040e0100 */
[----:B------:R-:W0:Y:S01]  /*8ab0*/  POPC R5, R8 ;  /* 0x0000000800057309 */ /* 0x000e220000000000 */
[----:B------:R-:W-:Y:S01]  /*8ac0*/  ISETP.NE.AND P0, PT, R8, RZ, PT ;  /* 0x000000ff0800720c */ /* 0x000fe20003f05270 */
[----:B0-----:R-:W0:Y:S02]  /*8ad0*/  SHFL.IDX PT, R0, R0, R5, 0x1f ;  /* 0x00001f0500007589 */ /* 0x001e2400000e0000 */
[----:B0-----:R-:W-:-:S04]  /*8ae0*/  IABS R6, R0 ;  /* 0x0000000000067213 */ /* 0x001fc80000000000 */
[----:B------:R-:W0:Y:S08]  /*8af0*/  I2F.RP R9, R6 ;  /* 0x0000000600097306 */ /* 0x000e300000209400 */
[----:B0-----:R-:W0:Y:S02]  /*8b00*/  MUFU.RCP R9, R9 ;  /* 0x0000000900097308 */ /* 0x001e240000001000 */
[----:B0-----:R-:W-:-:S06]  /*8b10*/  VIADD R3, R9, 0xffffffe ;  /* 0x0ffffffe09037836 */ /* 0x001fcc0000000000 */
[----:B------:R-:W0:Y:S02]  /*8b20*/  F2I.FTZ.U32.TRUNC.NTZ R3, R3 ;  /* 0x0000000300037305 */ /* 0x000e24000021f000 */
[----:B0-----:R-:W-:Y:S01]  /*8b30*/  IMAD.MOV R11, RZ, RZ, -R3 ;  /* 0x000000ffff0b7224 */ /* 0x001fe200078e0a03 */
[----:B------:R-:W-:Y:S06]  /*8b40*/  @!P0 BRA `(.L_x_288) ;  /* 0x0000000000088947 */ /* 0x000fec0003800000 */
[----:B------:R-:W-:-:S05]  /*8b50*/  VIADD R9, R5, 0xffffffff ;  /* 0xffffffff05097836 */ /* 0x000fca0000000000 */
[----:B------:R0:W1:Y:S02]  /*8b60*/  SHFL.IDX PT, R16, R2, R9, 0x1f ;  /* 0x00001f0902107589 */ /* 0x00006400000e0000 */
.L_x_288:
[----:B-1----:R-:W-:Y:S02]  /*8b70*/  IMAD R16, R16, UR4, R7 ;  /* 0x0000000410107c24 */ /* 0x002fe4000f8e0207 */
[----:B------:R-:W-:Y:S02]  /*8b80*/  IMAD R7, R11, R6, RZ ;  /* 0x000000060b077224 */ /* 0x000fe400078e02ff */
[----:B0-----:R-:W-:Y:S01]  /*8b90*/  IMAD.MOV.U32 R2, RZ, RZ, RZ ;  /* 0x000000ffff027224 */ /* 0x001fe200078e00ff */
[----:B------:R-:W-:Y:S01]  /*8ba0*/  IADD3 R9, -R16, UR6, RZ ;  /* 0x0000000610097c10 */ /* 0x000fe2000fffe1ff */
[----:B------:R-:W-:Y:S02]  /*8bb0*/  IMAD.IADD R19, R5, 0x1, R19 ;  /* 0x0000000105137824 */ /* 0x000fe400078e0213 */
[----:B------:R-:W-:Y:S01]  /*8bc0*/  IMAD.HI.U32 R2, R3, R7, R2 ;  /* 0x0000000703027227 */ /* 0x000fe200078e0002 */
[----:B------:R-:W-:Y:S02]  /*8bd0*/  IABS R7, R0 ;  /* 0x0000000000077213 */ /* 0x000fe40000000000 */
[----:B------:R-:W-:-:S03]  /*8be0*/  IABS R3, R9 ;  /* 0x0000000900037213 */ /* 0x000fc60000000000 */
[----:B------:R-:W-:Y:S02]  /*8bf0*/  IMAD.MOV R7, RZ, RZ, -R7 ;  /* 0x000000ffff077224 */ /* 0x000fe400078e0a07 */
[----:B------:R-:W-:-:S04]  /*8c00*/  IMAD.HI.U32 R2, R2, R3, RZ ;  /* 0x0000000302027227 */ /* 0x000fc800078e00ff */
[----:B------:R-:W-:-:S05]  /*8c10*/  IMAD R3, R2, R7, R3 ;  /* 0x0000000702037224 */ /* 0x000fca00078e0203 */
[----:B------:R-:W-:-:S13]  /*8c20*/  ISETP.GT.U32.AND P0, PT, R6, R3, PT ;  /* 0x000000030600720c */ /* 0x000fda0003f04070 */
[----:B------:R-:W-:Y:S02]  /*8c30*/  @!P0 IMAD.IADD R3, R3, 0x1, -R6 ;  /* 0x0000000103038824 */ /* 0x000fe400078e0a06 */
[----:B------:R-:W-:-:S03]  /*8c40*/  @!P0 VIADD R2, R2, 0x1 ;  /* 0x0000000102028836 */ /* 0x000fc60000000000 */
[----:B------:R-:W-:Y:S02]  /*8c50*/  ISETP.GE.U32.AND P0, PT, R3, R6, PT ;  /* 0x000000060300720c */ /* 0x000fe40003f06070 */
[----:B------:R-:W-:-:S11]  /*8c60*/  LOP3.LUT R3, R9, R0, RZ, 0x3c, !PT ;  /* 0x0000000009037212 */ /* 0x000fd600078e3cff */
[----:B------:R-:W-:Y:S01]  /*8c70*/  @P0 VIADD R2, R2, 0x1 ;  /* 0x0000000102020836 */ /* 0x000fe20000000000 */
[----:B------:R-:W-:-:S13]  /*8c80*/  ISETP.GE.AND P0, PT, R3, RZ, PT ;  /* 0x000000ff0300720c */ /* 0x000fda0003f06270 */
[----:B------:R-:W-:Y:S01]  /*8c90*/  @!P0 IMAD.MOV R2, RZ, RZ, -R2 ;  /* 0x000000ffff028224 */ /* 0x000fe200078e0a02 */
[----:B------:R-:W-:-:S13]  /*8ca0*/  ISETP.NE.AND P0, PT, R0, RZ, PT ;  /* 0x000000ff0000720c */ /* 0x000fda0003f05270 */
[----:B------:R-:W-:-:S05]  /*8cb0*/  @!P0 LOP3.LUT R2, RZ, R0, RZ, 0x33, !PT ;  /* 0x00000000ff028212 */ /* 0x000fca00078e33ff */
[--C-:B------:R-:W-:Y:S02]  /*8cc0*/  IMAD.MOV R17, RZ, RZ, -R2.reuse ;  /* 0x000000ffff117224 */ /* 0x100fe400078e0a02 */
[----:B------:R-:W-:Y:S02]  /*8cd0*/  IMAD.MOV.U32 R18, RZ, RZ, R2 ;  /* 0x000000ffff127224 */ /* 0x000fe400078e0002 */
[----:B------:R-:W-:Y:S01]  /*8ce0*/  IMAD R17, R0, R17, R9 ;  /* 0x0000001100117224 */ /* 0x000fe200078e0209 */
[----:B------:R-:W-:Y:S06]  /*8cf0*/  BRA `(.L_x_289) ;  /* 0x00000000000c7947 */ /* 0x000fec0003800000 */
.L_x_284:
[----:B------:R-:W-:Y:S02]  /*8d00*/  IMAD.MOV.U32 R17, RZ, RZ, RZ ;  /* 0x000000ffff117224 */ /* 0x000fe400078e00ff */
[----:B------:R-:W-:Y:S02]  /*8d10*/  IMAD.U32 R16, RZ, RZ, UR6 ;  /* 0x00000006ff107e24 */ /* 0x000fe4000f8e00ff */
[----:B------:R-:W-:-:S07]  /*8d20*/  IMAD.MOV.U32 R18, RZ, RZ, RZ ;  /* 0x000000ffff127224 */ /* 0x000fce00078e00ff */
.L_x_289:
[----:B------:R-:W0:Y:S01]  /*8d30*/  S2R R0, SR_TID.X ;  /* 0x0000000000007919 */ /* 0x000e220000002100 */
[----:B------:R-:W-:Y:S01]  /*8d40*/  STL [R1+0x24], RZ ;  /* 0x000024ff01007387 */ /* 0x000fe20000100800 */
[----:B0-----:R-:W-:-:S04]  /*8d50*/  LOP3.LUT R0, R0, 0x1f, RZ, 0xc0, !PT ;  /* 0x0000001f00007812 */ /* 0x001fc800078ec0ff */
[----:B------:R-:W-:-:S13]  /*8d60*/  ISETP.NE.AND P0, PT, R0, RZ, PT ;  /* 0x000000ff0000720c */ /* 0x000fda0003f05270 */
[----:B------:R-:W0:Y:S01]  /*8d70*/  @!P0 S2R R3, SR_CgaCtaId ;  /* 0x0000000000038919 */ /* 0x000e220000008800 */
[----:B------:R-:W-:-:S04]  /*8d80*/  @!P0 MOV R0, 0x400 ;  /* 0x0000040000008802 */ /* 0x000fc80000000f00 */
[----:B0-----:R-:W-:-:S05]  /*8d90*/  @!P0 LEA R0, R3, R0, 0x18 ;  /* 0x0000000003008211 */ /* 0x001fca00078ec0ff */
[----:B------:R0:W-:Y:S01]  /*8da0*/  @!P0 STS.128 [R0+0x228d0], R16 ;  /* 0x0228d01000008388 */ /* 0x0001e20000000c00 */
[----:B------:R-:W-:Y:S06]  /*8db0*/  BAR.ARV 0x5, 0x120 ;  /* 0x0144800000007b1d */ /* 0x000fec0000002000 */
[----:B------:R-:W-:Y:S01]  /*8dc0*/  ISETP.GE.AND P0, PT, R19, UR5, PT ;  /* 0x0000000513007c0c */ /* 0x000fe2000bf06270 */
[----:B0-----:R-:W-:-:S05]  /*8dd0*/  IMAD.MOV.U32 R0, RZ, RZ, 0x1 ;  /* 0x00000001ff007424 */ /* 0x001fca00078e00ff */
[----:B------:R0:W-:Y:S04]  /*8de0*/  STL [R1+0x4], R0 ;  /* 0x0000040001007387 */ /* 0x0001e80000100800 */
[----:B------:R0:W-:Y:S03]  /*8df0*/  STL [R1], RZ ;  /* 0x000000ff01007387 */ /* 0x0001e60000100800 */
[----:B------:R-:W-:Y:S05]  /*8e00*/  @P0 BRA `(.L_x_290) ;  /* 0x0000003800380947 */ /* 0x000fea0003800000 */
[----:B0-----:R-:W-:Y:S01]  /*8e10*/  IMAD.MOV.U32 R0, RZ, RZ, 0x1 ;  /* 0x00000001ff007424 */ /* 0x001fe200078e00ff */
[----:B------:R0:W-:Y:S01]  /*8e20*/  STL [R1], RZ ;  /* 0x000000ff01007387 */ /* 0x0001e20000100800 */
[----:B------:R-:W-:Y:S01]  /*8e30*/  ULDC UR37, c[0x0][0xc] ;  /* 0x0000030000257ab9 */ /* 0x000fe20000000800 */
[----:B------:R-:W-:Y:S02]  /*8e40*/  ULDC.64 UR38, c[0x0][0x198] ;  /* 0x0000660000267ab9 */ /* 0x000fe40000000a00 */
[----:B------:R0:W-:Y:S04]  /*8e50*/  STL [R1+0x4], R0 ;  /* 0x0000040001007387 */ /* 0x0001e80000100800 */
[----:B------:R0:W-:Y:S02]  /*8e60*/  STL [R1+0x24], RZ ;  /* 0x000024ff01007387 */ /* 0x0001e40000100800 */
.L_x_353:
[----:B-12---:R-:W1:Y:S02]  /*8e70*/  LDC.64 R2, c[0x0][0xc60] ;  /* 0x00031800ff027b82 */ /* 0x006e640000000a00 */
[----:B-1----:R-:W-:-:S05]  /*8e80*/  IMAD.WIDE R2, R19, 0x4, R2 ;  /* 0x0000000413027825 */ /* 0x002fca00078e0202 */
[----:B------:R-:W2:Y:S01]  /*8e90*/  LDG.E R5, desc[UR40][R2.64] ;  /* 0x0000002802057981 */ /* 0x000ea2000c1e1900 */
[----:B------:R-:W-:Y:S05]  /*8ea0*/  YIELD ;  /* 0x0000000000007946 */ /* 0x000fea0003800000 */
[----:B------:R-:W-:Y:S01]  /*8eb0*/  ULDC.64 UR4, c[0x0][0xa28] ;  /* 0x00028a0000047ab9 */ /* 0x000fe20000000a00 */
[----:B0-----:R-:W-:Y:S01]  /*8ec0*/  IMAD.MOV.U32 R0, RZ, RZ, RZ ;  /* 0x000000ffff007224 */ /* 0x001fe200078e00ff */
[----:B------:R-:W-:-:S04]  /*8ed0*/  ISETP.NE.U32.AND P0, PT, RZ, UR4, PT ;  /* 0x00000004ff007c0c */ /* 0x000fc8000bf05070 */
[----:B------:R-:W-:Y:S01]  /*8ee0*/  ISETP.NE.AND.EX P0, PT, RZ, UR5, PT, P0 ;  /* 0x00000005ff007c0c */ /* 0x000fe2000bf05300 */
[----:B------:R-:W-:Y:S01]  /*8ef0*/  IMAD.MOV.U32 R6, RZ, RZ, RZ ;  /* 0x000000ffff067224 */ /* 0x000fe200078e00ff */
[----:B--2---:R-:W-:Y:S01]  /*8f00*/  SHF.R.S32.HI R4, RZ, 0x1f, R5 ;  /* 0x0000001fff047819 */ /* 0x004fe20000011405 */
[----:B------:R-:W-:-:S10]  /*8f10*/  IMAD.SHL.U32 R7, R5, 0x4, RZ ;  /* 0x0000000405077824 */ /* 0x000fd400078e00ff */
[C---:B------:R-:W-:Y:S01]  /*8f20*/  @P0 LEA R2, P1, R5.reuse, UR4, 0x2 ;  /* 0x0000000405020c11 */ /* 0x040fe2000f8210ff */
[----:B------:R-:W-:Y:S03]  /*8f30*/  STL [R1+0x10], R5 ;  /* 0x0000100501007387 */ /* 0x000fe60000100800 */
[----:B------:R-:W-:Y:S01]  /*8f40*/  @P0 LEA.HI.X R3, R5, UR5, R4, 0x2, P1 ;  /* 0x0000000505030c11 */ /* 0x000fe200088f1404 */
[----:B------:R-:W-:-:S04]  /*8f50*/  ULDC.64 UR4, c[0x0][0xa00] ;  /* 0x0002800000047ab9 */ /* 0x000fc80000000a00 */
[----:B------:R0:W5:Y:S01]  /*8f60*/  @P0 LDG.E R0, desc[UR40][R2.64] ;  /* 0x0000002802000981 */ /* 0x000162000c1e1900 */
[----:B------:R-:W-:-:S04]  /*8f70*/  ISETP.NE.U32.AND P0, PT, RZ, UR4, PT ;  /* 0x00000004ff007c0c */ /* 0x000fc8000bf05070 */
[----:B------:R-:W-:-:S13]  /*8f80*/  ISETP.NE.AND.EX P0, PT, RZ, UR5, PT, P0 ;  /* 0x00000005ff007c0c */ /* 0x000fda000bf05300 */
[----:B0-----:R-:W-:-:S04]  /*8f90*/  @P0 LEA R2, P1, R5, UR4, 0x2 ;  /* 0x0000000405020c11 */ /* 0x001fc8000f8210ff */
[----:B------:R-:W-:Y:S01]  /*8fa0*/  @P0 LEA.HI.X R3, R5, UR5, R4, 0x2, P1 ;  /* 0x0000000505030c11 */ /* 0x000fe200088f1404 */
[----:B------:R-:W-:-:S04]  /*8fb0*/  ULDC.64 UR4, c[0x0][0xa20] ;  /* 0x0002880000047ab9 */ /* 0x000fc80000000a00 */
[----:B------:R-:W2:Y:S01]  /*8fc0*/  @P0 LDG.E R6, desc[UR40][R2.64] ;  /* 0x0000002802060981 */ /* 0x000ea2000c1e1900 */
[----:B------:R-:W-:-:S04]  /*8fd0*/  ISETP.NE.U32.AND P0, PT, RZ, UR4, PT ;  /* 0x00000004ff007c0c */ /* 0x000fc8000bf05070 */
[----:B------:R-:W-:Y:S01]  /*8fe0*/  ISETP.NE.AND.EX P0, PT, RZ, UR5, PT, P0 ;  /* 0x00000005ff007c0c */ /* 0x000fe2000bf05300 */
[----:B--2---:R0:W-:Y:S04]  /*8ff0*/  STL [R1+0x2c], R6 ;  /* 0x00002c0601007387 */ /* 0x0041e80000100800 */
[----:B------:R1:W-:Y:S01]  /*9000*/  STL [R1+0x18], R7 ;  /* 0x0000180701007387 */ /* 0x0003e20000100800 */
[----:B0-----:R-:W-:-:S07]  /*9010*/  SHF.L.U64.HI R6, R5, 0x2, R4 ;  /* 0x0000000205067819 */ /* 0x001fce0000010204 */
[C---:B------:R-:W-:Y:S01]  /*9020*/  @P0 IADD3 R4, P1, R7.reuse, UR4, RZ ;  /* 0x0000000407040c10 */ /* 0x040fe2000ff3e0ff */
[----:B------:R0:W-:Y:S03]  /*9030*/  STL [R1+0x1c], R6 ;  /* 0x00001c0601007387 */ /* 0x0001e60000100800 */
[----:B------:R-:W-:Y:S01]  /*9040*/  @P0 IADD3.X R5, R6, UR5, RZ, P1, !PT ;  /* 0x0000000506050c10 */ /* 0x000fe20008ffe4ff */
[----:B------:R-:W-:Y:S02]  /*9050*/  ULDC.64 UR4, c[0x0][0xa08] ;  /* 0x0002820000047ab9 */ /* 0x000fe40000000a00 */
[----:B------:R-:W-:Y:S01]  /*9060*/  IADD3 R2, P1, R7, UR4, RZ ;  /* 0x0000000407027c10 */ /* 0x000fe2000ff3e0ff */
[----:B-1----:R-:W-:-:S03]  /*9070*/  IMAD.MOV.U32 R7, RZ, RZ, RZ ;  /* 0x000000ffff077224 */ /* 0x002fc600078e00ff */
[----:B------:R-:W-:Y:S02]  /*9080*/  IADD3.X R3, R6, UR5, RZ, P1, !PT ;  /* 0x0000000506037c10 */ /* 0x000fe40008ffe4ff */
[----:B------:R-:W-:-:S04]  /*9090*/  ISETP.NE.U32.AND P1, PT, RZ, UR4, PT ;  /* 0x00000004ff007c0c */ /* 0x000fc8000bf25070 */
[----:B------:R-:W-:Y:S01]  /*90a0*/  ISETP.NE.AND.EX P1, PT, RZ, UR5, PT, P1 ;  /* 0x00000005ff007c0c */ /* 0x000fe2000bf25310 */
[----:B------:R-:W-:Y:S02]  /*90b0*/  ULDC.64 UR4, c[0x0][0x3f8] ;  /* 0x0000fe0000047ab9 */ /* 0x000fe40000000a00 */
[----:B------:R-:W-:-:S03]  /*90c0*/  UISETP.NE.U32.AND UP0, UPT, UR4, URZ, UPT ;  /* 0x0000003f0400728c */ /* 0x000fc6000bf05070 */
[----:B------:R-:W-:Y:S01]  /*90d0*/  ULDC UR4, c[0x0][0x404] ;  /* 0x0001010000047ab9 */ /* 0x000fe20000000800 */
[----:B------:R-:W-:-:S03]  /*90e0*/  UISETP.NE.AND.EX UP0, UPT, UR5, URZ, UPT, UP0 ;  /* 0x0000003f0500728c */ /* 0x000fc6000bf05300 */
[----:B------:R-:W-:Y:S01]  /*90f0*/  ULDC UR5, c[0x0][0x2e0] ;  /* 0x0000b80000057ab9 */ /* 0x000fe20000000800 */
[----:B------:R-:W-:Y:S02]  /*9100*/  USEL UR4, UR4, 0x1, UP0 ;  /* 0x0000000104047887 */ /* 0x000fe40008000000 */
[----:B------:R1:W5:Y:S02]  /*9110*/  @P1 LDG.E R7, desc[UR40][R2.64] ;  /* 0x0000002802071981 */ /* 0x000364000c1e1900 */
[----:B------:R-:W-:-:S06]  /*9120*/  UIMAD UR4, UR4, UR5, URZ ;  /* 0x00000005040472a4 */ /* 0x000fcc000f8e023f */
[----:B0-----:R-:W-:-:S06]  /*9130*/  IMAD.U32 R6, RZ, RZ, UR4 ;  /* 0x00000004ff067e24 */ /* 0x001fcc000f8e00ff */
[----:B------:R1:W5:Y:S01]  /*9140*/  @P0 LDG.E R6, desc[UR40][R4.64] ;  /* 0x0000002804060981 */ /* 0x000362000c1e1900 */
[----:B------:R-:W-:Y:S05]  /*9150*/  @P0 BRA `(.L_x_291) ;  /* 0x0000000000100947 */ /* 0x000fea0003800000 */
[----:B------:R-:W-:Y:S05]  /*9160*/  @!P1 BRA `(.L_x_291) ;  /* 0x00000000000c9947 */ /* 0x000fea0003800000 */
[----:B-1----:R-:W2:Y:S04]  /*9170*/  LDG.E R5, desc[UR40][R2.64] ;  /* 0x0000002802057981 */ /* 0x002ea8000c1e1900 */
[----:B-----5:R-:W2:Y:S02]  /*9180*/  LDG.E R6, desc[UR40][R2.64+0x4] ;  /* 0x0000042802067981 */ /* 0x020ea4000c1e1900 */
[----:B--2---:R-:W-:-:S07]  /*9190*/  IMAD.IADD R6, R6, 0x1, -R5 ;  /* 0x0000000106067824 */ /* 0x004fce00078e0a05 */
.L_x_291:
[--C-:B-1---5:R-:W-:Y:S01]  /*91a0*/  IMAD.IADD R2, R6, 0x1, -R0.reuse ;  /* 0x0000000106027824 */ /* 0x122fe200078e0a00 */
[----:B------:R-:W-:Y:S01]  /*91b0*/  BSSY B6, `(.L_x_292) ;  /* 0x00002b6000067945 */ /* 0x000fe20003800000 */
[----:B------:R-:W-:Y:S02]  /*91c0*/  IMAD.IADD R3, R7, 0x1, R0 ;  /* 0x0000000107037824 */ /* 0x000fe400078e0200 */
[C---:B------:R-:W-:Y:S01]  /*91d0*/  VIADD R0, R2.reuse, 0x5f ;  /* 0x0000005f02007836 */ /* 0x040fe20000000000 */
[----:B------:R-:W-:Y:S01]  /*91e0*/  STL [R1+0x20], R2 ;  /* 0x0000200201007387 */ /* 0x000fe20000100800 */
[----:B------:R-:W-:Y:S02]  /*91f0*/  ISETP.GT.AND P0, PT, R2, RZ, PT ;  /* 0x000000ff0200720c */ /* 0x000fe40003f04270 */
[----:B------:R-:W-:Y:S01]  /*9200*/  IMAD.HI R0, R0, 0x2aaaaaab, RZ ;  /* 0x2aaaaaab00007827 */ /* 0x000fe200078e02ff */
[----:B------:R0:W-:Y:S04]  /*9210*/  STL [R1+0x8], R3 ;  /* 0x0000080301007387 */ /* 0x0001e80000100800 */
[----:B0-----:R-:W-:-:S04]  /*9220*/  SHF.R.U32.HI R3, RZ, 0x1f, R0 ;  /* 0x0000001fff037819 */ /* 0x001fc80000011600 */
[----:B------:R-:W-:-:S05]  /*9230*/  LEA.HI.SX32 R0, R0, R3, 0x1c ;  /* 0x0000000300007211 */ /* 0x000fca00078fe2ff */
[----:B------:R0:W-:Y:S01]  /*9240*/  STL [R1+0x14], R0 ;  /* 0x0000140001007387 */ /* 0x0001e20000100800 */
[----:B------:R-:W-:Y:S05]  /*9250*/  @P0 BRA `(.L_x_293) ;  /* 0x0000000000440947 */ /* 0x000fea0003800000 */
[----:B------:R-:W1:Y:S02]  /*9260*/  S2R R2, SR_TID.X ;  /* 0x0000000000027919 */ /* 0x000e640000002100 */
[----:B-1----:R-:W-:-:S04]  /*9270*/  LOP3.LUT R2, R2, 0x1f, RZ, 0xc0, !PT ;  /* 0x0000001f02027812 */ /* 0x002fc800078ec0ff */
[----:B------:R-:W-:-:S13]  /*9280*/  ISETP.NE.AND P1, PT, R2, RZ, PT ;  /* 0x000000ff0200720c */ /* 0x000fda0003f25270 */
[----:B------:R-:W-:Y:S05]  /*9290*/  @P1 BRA `(.L_x_294) ;  /* 0x00000028009c1947 */ /* 0x000fea0003800000 */
[----:B------:R-:W1:Y:S01]  /*92a0*/  S2R R7, SR_LANEID ;  /* 0x0000000000077919 */ /* 0x000e620000000000 */
[----:B------:R-:W-:Y:S01]  /*92b0*/  VOTEU.ANY UR4, UPT, PT ;  /* 0x0000000000047886 */ /* 0x000fe200038e0100 */
[----:B------:R-:W2:Y:S01]  /*92c0*/  LDC.64 R2, c[0x0][0xc38] ;  /* 0x00030e00ff027b82 */ /* 0x000ea20000000a00 */
[----:B0-----:R-:W1:Y:S08]  /*92d0*/  FLO.U32 R0, UR4 ;  /* 0x0000000400007d00 */ /* 0x001e7000080e0000 */
[----:B------:R-:W2:Y:S01]  /*92e0*/  POPC R5, UR4 ;  /* 0x0000000400057d09 */ /* 0x000ea20008000000 */
[----:B-1----:R-:W-:-:S13]  /*92f0*/  ISETP.EQ.U32.AND P0, PT, R0, R7, PT ;  /* 0x000000070000720c */ /* 0x002fda0003f02070 */
[----:B--2---:R-:W2:Y:S01]  /*9300*/  @P0 ATOMG.E.ADD.STRONG.GPU PT, R3, desc[UR40][R2.64], R5 ;  /* 0x00000005020309a8 */ /* 0x004ea200081ee1e8 */
[----:B------:R-:W0:Y:S02]  /*9310*/  S2R R4, SR_LTMASK ;  /* 0x0000000000047919 */ /* 0x000e240000003900 */
[----:B0-----:R-:W-:-:S04]  /*9320*/  LOP3.LUT R4, R4, UR4, RZ, 0xc0, !PT ;  /* 0x0000000404047c12 */ /* 0x001fc8000f8ec0ff */
[----:B------:R-:W0:Y:S01]  /*9330*/  POPC R7, R4 ;  /* 0x0000000400077309 */ /* 0x000e220000000000 */
[----:B--2---:R-:W0:Y:S02]  /*9340*/  SHFL.IDX PT, R0, R3, R0, 0x1f ;  /* 0x00001f0003007589 */ /* 0x004e2400000e0000 */
[----:B0-----:R-:W-:Y:S01]  /*9350*/  IADD3 R16, R0, UR37, R7 ;  /* 0x0000002500107c10 */ /* 0x001fe2000fffe007 */
[----:B------:R-:W-:Y:S06]  /*9360*/  BRA `(.L_x_294) ;  /* 0x0000002800687947 */ /* 0x000fec0003800000 */
.L_x_293:
[----:B------:R-:W1:Y:S01]  /*9370*/  S2R R3, SR_CgaCtaId ;  /* 0x0000000000037919 */ /* 0x000e620000008800 */
[----:B0-----:R-:W-:-:S04]  /*9380*/  MOV R0, 0x400 ;  /* 0x0000040000007802 */ /* 0x001fc80000000f00 */
[----:B-1----:R-:W-:-:S05]  /*9390*/  LEA R2, R3, R0, 0x18 ;  /* 0x0000000003027211 */ /* 0x002fca00078ec0ff */
[----:B------:R0:W-:Y:S01]  /*93a0*/  STL [R1+0xc], R2 ;  /* 0x00000c0201007387 */ /* 0x0001e20000100800 */
[----:B------:R-:W-:-:S05]  /*93b0*/  VIADD R0, R2, 0x1c400 ;  /* 0x0001c40002007836 */ /* 0x000fca0000000000 */
[----:B------:R-:W-:-:S13]  /*93c0*/  LOP3.LUT P0, RZ, R0, 0x3ff, RZ, 0xc0, !PT ;  /* 0x000003ff00ff7812 */ /* 0x000fda000780c0ff */
[----:B0-----:R-:W-:Y:S05]  /*93d0*/  @!P0 BRA `(.L_x_295) ;  /* 0x0000000000408947 */ /* 0x001fea0003800000 */
[----:B------:R-:W-:Y:S01]  /*93e0*/  MOV R2, 0x0 ;  /* 0x0000000000027802 */ /* 0x000fe20000000f00 */
[----:B------:R-:W-:Y:S01]  /*93f0*/  ULDC.64 UR6, c[0x4][0x90] ;  /* 0x0100240000067ab9 */ /* 0x000fe20000000a00 */
[----:B------:R-:W-:Y:S01]  /*9400*/  ULDC.64 UR8, c[0x4][0x98] ;  /* 0x0100260000087ab9 */ /* 0x000fe20000000a00 */
[----:B------:R-:W-:Y:S01]  /*9410*/  ULDC.64 UR4, c[0x4][0x8] ;  /* 0x0100020000047ab9 */ /* 0x000fe20000000a00 */
[----:B------:R-:W-:Y:S02]  /*9420*/  IMAD.U32 R4, RZ, RZ, UR6 ;  /* 0x00000006ff047e24 */ /* 0x000fe4000f8e00ff */
[----:B------:R-:W0:Y:S01]  /*9430*/  LDC.64 R2, c[0x4][R2] ;  /* 0x0100000002027b82 */ /* 0x000e220000000a00 */
[----:B------:R-:W-:Y:S02]  /*9440*/  IMAD.U32 R5, RZ, RZ, UR7 ;  /* 0x00000007ff057e24 */ /* 0x000fe4000f8e00ff */
[----:B------:R-:W-:Y:S02]  /*9450*/  IMAD.U32 R6, RZ, RZ, UR8 ;  /* 0x00000008ff067e24 */ /* 0x000fe4000f8e00ff */
[----:B------:R-:W-:-:S02]  /*9460*/  IMAD.U32 R7, RZ, RZ, UR9 ;  /* 0x00000009ff077e24 */ /* 0x000fc4000f8e00ff */
[----:B------:R-:W-:Y:S02]  /*9470*/  IMAD.U32 R10, RZ, RZ, UR4 ;  /* 0x00000004ff0a7e24 */ /* 0x000fe4000f8e00ff */
[----:B------:R-:W-:Y:S02]  /*9480*/  IMAD.U32 R11, RZ, RZ, UR5 ;  /* 0x00000005ff0b7e24 */ /* 0x000fe4000f8e00ff */
[----:B------:R-:W-:Y:S02]  /*9490*/  IMAD.MOV.U32 R8, RZ, RZ, 0x70 ;  /* 0x00000070ff087424 */ /* 0x000fe400078e00ff */
[----:B------:R-:W-:Y:S02]  /*94a0*/  IMAD.MOV.U32 R12, RZ, RZ, 0x1 ;  /* 0x00000001ff0c7424 */ /* 0x000fe400078e00ff */
[----:B------:R-:W-:-:S07]  /*94b0*/  IMAD.MOV.U32 R13, RZ, RZ, RZ ;  /* 0x000000ffff0d7224 */ /* 0x000fce00078e00ff */
[----:B------:R-:W-:-:S07]  /*94c0*/  LEPC R20, `(.L_x_295) ;  /* 0x000000001014794e */ /* 0x000fce0000000000 */
[----:B0-----:R-:W-:Y:S05]  /*94d0*/  CALL.ABS.NOINC R2 ;  /* 0x0000000002007343 */ /* 0x001fea0003c00000 */
.L_x_295:
[----:B------:R-:W2:Y:S02]  /*94e0*/  LDL R2, [R1+0xc] ;  /* 0x00000c0001027983 */ /* 0x000ea40000100800 */
[----:B--2---:R-:W-:-:S05]  /*94f0*/  VIADD R0, R2, 0x400 ;  /* 0x0000040002007836 */ /* 0x004fca0000000000 */
[----:B------:R-:W-:-:S13]  /*9500*/  LOP3.LUT P0, RZ, R0, 0x3ff, RZ, 0xc0, !PT ;  /* 0x000003ff00ff7812 */ /* 0x000fda000780c0ff */
[----:B------:R-:W-:Y:S05]  /*9510*/  @!P0 BRA `(.L_x_296) ;  /* 0x0000000000808947 */ /* 0x000fea0003800000 */
[----:B------:R-:W-:Y:S01]  /*9520*/  MOV R0, 0x0 ;  /* 0x0000000000007802 */ /* 0x000fe20000000f00 */
[----:B------:R-:W-:Y:S01]  /*9530*/  ULDC.64 UR6, c[0x4][0x90] ;  /* 0x0100240000067ab9 */ /* 0x000fe20000000a00 */
[----:B------:R-:W-:Y:S01]  /*9540*/  ULDC.64 UR8, c[0x4][0x98] ;  /* 0x0100260000087ab9 */ /* 0x000fe20000000a00 */
[----:B------:R-:W-:Y:S01]  /*9550*/  ULDC.64 UR4, c[0x4][0x10] ;  /* 0x0100040000047ab9 */ /* 0x000fe20000000a00 */
[----:B------:R0:W1:Y:S01]  /*9560*/  LDC.64 R2, c[0x4][R0] ;  /* 0x0100000000027b82 */ /* 0x0000620000000a00 */
[----:B------:R-:W-:Y:S02]  /*9570*/  IMAD.U32 R4, RZ, RZ, UR6 ;  /* 0x00000006ff047e24 */ /* 0x000fe4000f8e00ff */
[----:B------:R-:W-:Y:S02]  /*9580*/  IMAD.U32 R5, RZ, RZ, UR7 ;  /* 0x00000007ff057e24 */ /* 0x000fe4000f8e00ff */
[----:B------:R-:W-:Y:S02]  /*9590*/  IMAD.U32 R6, RZ, RZ, UR8 ;  /* 0x00000008ff067e24 */ /* 0x000fe4000f8e00ff */
[----:B------:R-:W-:-:S02]  /*95a0*/  IMAD.U32 R7, RZ, RZ, UR9 ;  /* 0x00000009ff077e24 */ /* 0x000fc4000f8e00ff */
[----:B------:R-:W-:Y:S02]  /*95b0*/  IMAD.U32 R10, RZ, RZ, UR4 ;  /* 0x00000004ff0a7e24 */ /* 0x000fe4000f8e00ff */
[----:B------:R-:W-:Y:S02]  /*95c0*/  IMAD.U32 R11, RZ, RZ, UR5 ;  /* 0x00000005ff0b7e24 */ /* 0x000fe4000f8e00ff */
[----:B------:R-:W-:Y:S02]  /*95d0*/  IMAD.MOV.U32 R8, RZ, RZ, 0x70 ;  /* 0x00000070ff087424 */ /* 0x000fe400078e00ff */
[----:B------:R-:W-:Y:S02]  /*95e0*/  IMAD.MOV.U32 R12, RZ, RZ, 0x1 ;  /* 0x00000001ff0c7424 */ /* 0x000fe400078e00ff */
[----:B0-----:R-:W-:-:S07]  /*95f0*/  IMAD.MOV.U32 R13, RZ, RZ, RZ ;  /* 0x000000ffff0d7224 */ /* 0x001fce00078e00ff */
[----:B------:R-:W-:-:S07]  /*9600*/  LEPC R20, `(.L_x_297) ;  /* 0x000000001014794e */ /* 0x000fce0000000000 */
[----:B-1----:R-:W-:Y:S05]  /*9610*/  CALL.ABS.NOINC R2 ;  /* 0x0000000002007343 */ /* 0x002fea0003c00000 */
.L_x_297:
        /* <DEDUP_REMOVED lines=16> */
.L_x_296:
[----:B------:R-:W2:Y:S01]  /*9720*/  LDL.LU R2, [R1+0x18] ;  /* 0x0000180001027983 */ /* 0x000ea20000300800 */
[----:B------:R-:W-:-:S03]  /*9730*/  ULDC.64 UR4, c[0x0][0x9f8] ;  /* 0x00027e0000047ab9 */ /* 0x000fc60000000a00 */
[----:B------:R-:W3:Y:S04]  /*9740*/  LDL.LU R0, [R1+0x1c] ;  /* 0x00001c0001007983 */ /* 0x000ee80000300800 */
[----:B------:R-:W4:Y:S04]  /*9750*/  LDL.LU R4, [R1+0x2c] ;  /* 0x00002c0001047983 */ /* 0x000f280000300800 */
[----:B------:R-:W4:Y:S01]  /*9760*/  LDL.LU R7, [R1+0x10] ;  /* 0x0000100001077983 */ /* 0x000f220000300800 */
[----:B------:R-:W-:-:S04]  /*9770*/  ISETP.NE.U32.AND P0, PT, RZ, UR4, PT ;  /* 0x00000004ff007c0c */ /* 0x000fc8000bf05070 */
[----:B------:R-:W-:Y:S01]  /*9780*/  ISETP.NE.AND.EX P0, PT, RZ, UR5, PT, P0 ;  /* 0x00000005ff007c0c */ /* 0x000fe2000bf05300 */
[----:B------:R-:W0:Y:S02]  /*9790*/  S2R R8, SR_TID.X ;  /* 0x0000000000087919 */ /* 0x000e240000002100 */
[----:B0-----:R-:W-:-:S04]  /*97a0*/  LOP3.LUT R8, R8, 0x1f, RZ, 0xc0, !PT ;  /* 0x0000001f08087812 */ /* 0x001fc800078ec0ff */
[----:B------:R-:W-:-:S13]  /*97b0*/  ISETP.NE.AND P6, PT, R8, RZ, PT ;  /* 0x000000ff0800720c */ /* 0x000fda0003fc5270 */
[----:B------:R-:W-:-:S05]  /*97c0*/  VOTEU.ALL UP1, P6 ;  /* 0x00000000003f7886 */ /* 0x000fca0003020000 */
[----:B------:R-:W-:-:S04]  /*97d0*/  @!UP1 UIADD3 UR8, UP0, UR38, 0x270, URZ ;  /* 0x0000027026089890 */ /* 0x000fc8000ff1e03f */
[----:B------:R-:W-:-:S03]  /*97e0*/  @!UP1 UIADD3.X UR9, URZ, UR39, URZ, UP0, !UPT ;  /* 0x000000273f099290 */ /* 0x000fc600087fe43f */
[----:B------:R-:W-:Y:S01]  /*97f0*/  VOTEU.ALL UP0, P6 ;  /* 0x00000000003f7886 */ /* 0x000fe20003000000 */
[----:B--2---:R-:W-:-:S04]  /*9800*/  @P0 IADD3 R2, P1, R2, UR4, RZ ;  /* 0x0000000402020c10 */ /* 0x004fc8000ff3e0ff */
[----:B---3--:R-:W-:Y:S01]  /*9810*/  @P0 IADD3.X R3, R0, UR5, RZ, P1, !PT ;  /* 0x0000000500030c10 */ /* 0x008fe20008ffe4ff */
[----:B------:R-:W-:Y:S01]  /*9820*/  ULDC.64 UR4, c[0x0][0xa00] ;  /* 0x0002800000047ab9 */ /* 0x000fe20000000a00 */
[----:B----4-:R-:W-:Y:S02]  /*9830*/  IMAD R17, R17, 0x80, R4 ;  /* 0x0000008011117824 */ /* 0x010fe400078e0204 */
[----:B------:R-:W0:Y:S01]  /*9840*/  LDC R4, c[0x0][0x428] ;  /* 0x00010a00ff047b82 */ /* 0x000e220000000800 */
[----:B------:R-:W-:-:S06]  /*9850*/  IMAD.MOV.U32 R0, RZ, RZ, R7 ;  /* 0x000000ffff007224 */ /* 0x000fcc00078e0007 */
[----:B------:R1:W5:Y:S01]  /*9860*/  @P0 LDG.E R0, desc[UR40][R2.64] ;  /* 0x0000002802000981 */ /* 0x000362000c1e1900 */
[----:B------:R-:W-:Y:S02]  /*9870*/  PLOP3.LUT P1, PT, P6, PT, PT, 0x8, 0x0 ;  /* 0x000000000000781c */ /* 0x000fe4000372e170 */
[----:B0-----:R-:W-:Y:S01]  /*9880*/  ISETP.NE.AND P0, PT, R4, 0x1, PT ;  /* 0x000000010400780c */ /* 0x001fe20003f05270 */
[----:B------:R-:W-:-:S12]  /*9890*/  IMAD.MOV.U32 R4, RZ, RZ, R18 ;  /* 0x000000ffff047224 */ /* 0x000fd800078e0012 */
[----:B------:R-:W0:Y:S08]  /*98a0*/  @P0 LDC R5, c[0x0][0x42c] ;  /* 0x00010b00ff050b82 */ /* 0x000e300000000800 */
[----:B------:R-:W2:Y:S01]  /*98b0*/  @P0 LDC R6, c[0x0][0x430] ;  /* 0x00010c00ff060b82 */ /* 0x000ea20000000800 */
[----:B0-----:R-:W-:-:S05]  /*98c0*/  @P0 IMAD.HI.U32 R5, R18, R5, RZ ;  /* 0x0000000512050227 */ /* 0x001fca00078e00ff */
[----:B--2---:R-:W-:Y:S02]  /*98d0*/  @P0 SHF.R.U32.HI R4, RZ, R6, R5 ;  /* 0x00000006ff040219 */ /* 0x004fe40000011605 */
[----:B------:R-:W-:-:S04]  /*98e0*/  ISETP.NE.U32.AND P0, PT, RZ, UR4, PT ;  /* 0x00000004ff007c0c */ /* 0x000fc8000bf05070 */
[----:B------:R-:W-:-:S04]  /*98f0*/  ISETP.NE.AND.EX P0, PT, RZ, UR5, PT, P0 ;  /* 0x00000005ff007c0c */ /* 0x000fc8000bf05300 */
[----:B-1----:R-:W-:-:S09]  /*9900*/  SEL R6, R7, RZ, !P0 ;  /* 0x000000ff07067207 */ /* 0x002fd20004000000 */
.L_x_298:
        /* <DEDUP_REMOVED lines=9> */
[----:B0-----:R-:W-:Y:S05]  /*99a0*/  @P1 BRA.U.ANY `(.L_x_298) ;  /* 0xfffffffd00d81947 */ /* 0x001fea000393ffff */
[----:B------:R-:W0:Y:S01]  /*99b0*/  LDC.64 R2, c[0x0][0x3f8] ;  /* 0x0000fe00ff027b82 */ /* 0x000e220000000a00 */
[----:B------:R-:W-:Y:S02]  /*99c0*/  ULDC.64 UR4, c[0x0][0xa08] ;  /* 0x0002820000047ab9 */ /* 0x000fe40000000a00 */
[----:B0-----:R-:W-:Y:S01]  /*99d0*/  LOP3.LUT P0, RZ, R2, UR4, RZ, 0xfc, !PT ;  /* 0x0000000402ff7c12 */ /* 0x001fe2000f80fcff */
[----:B------:R-:W-:-:S03]  /*99e0*/  UMOV UR4, 0xffffffff ;  /* 0xffffffff00047882 */ /* 0x000fc60000000000 */
[----:B------:R-:W-:-:S04]  /*99f0*/  LOP3.LUT P0, RZ, R3, UR5, RZ, 0xfc, P0 ;  /* 0x0000000503ff7c12 */ /* 0x000fc8000800fcff */
[----:B-----5:R-:W-:Y:S01]  /*9a00*/  SEL R7, R0, RZ, !P0 ;  /* 0x000000ff00077207 */ /* 0x020fe20004000000 */
[----:B------:R-:W-:Y:S08]  /*9a10*/  BRA.DIV UR4, `(.L_x_299) ;  /* 0x0000003204907947 */ /* 0x000ff0000b800000 */
.L_x_369:
[----:B------:R-:W2:Y:S01]  /*9a20*/  LDL R8, [R1+0x14] ;  /* 0x0000140001087983 */ /* 0x000ea20000100800 */
[----:B------:R-:W-:Y:S01]  /*9a30*/  UMOV UR4, 0xffffffff ;  /* 0xffffffff00047882 */ /* 0x000fe20000000000 */
[----:B------:R-:W-:Y:S01]  /*9a40*/  SHF.R.S32.HI R5, RZ, 0x1f, R0 ;  /* 0x0000001fff057819 */ /* 0x000fe20000011400 */
[----:B--2---:R-:W-:Y:S01]  /*9a50*/  VIADD R9, R8, 0xffffffff ;  /* 0xffffffff08097836 */ /* 0x004fe20000000000 */
[----:B------:R-:W-:Y:S06]  /*9a60*/  BRA.DIV UR4, `(.L_x_300) ;  /* 0x0000003204b07947 */ /* 0x000fec000b800000 */
[----:B------:R-:W-:-:S13]  /*9a70*/  ELECT P6, URZ, PT ;  /* 0x00000000003f782f */ /* 0x000fda00038c0000 */
.L_x_372:
[----:B------:R-:W-:Y:S05]  /*9a80*/  @!P6 BRA `(.L_x_301) ;  /* 0x000000040008e947 */ /* 0x000fea0003800000 */
[----:B------:R0:W-:Y:S01]  /*9a90*/  STL [R1+0x28], R9 ;  /* 0x0000280901007387 */ /* 0x0001e20000100800 */
[----:B------:R-:W-:-:S04]  /*9aa0*/  ISETP.NE.U32.AND P0, PT, R2, RZ, PT ;  /* 0x000000ff0200720c */ /* 0x000fc80003f05070 */
[----:B------:R-:W-:-:S13]  /*9ab0*/  ISETP.NE.AND.EX P0, PT, R3, RZ, PT, P0 ;  /* 0x000000ff0300720c */ /* 0x000fda0003f05300 */
[----:B0-----:R-:W-:Y:S05]  /*9ac0*/  @!P0 BRA `(.L_x_302) ;  /* 0x00000000004c8947 */ /* 0x001fea0003800000 */
[----:B------:R-:W0:Y:S01]  /*9ad0*/  LDC R12, c[0x0][0x41c] ;  /* 0x00010700ff0c7b82 */ /* 0x000e220000000800 */
[----:B------:R-:W-:Y:S01]  /*9ae0*/  IMAD.MOV.U32 R7, RZ, RZ, R9 ;  /* 0x000000ffff077224 */ /* 0x000fe200078e0009 */
[----:B------:R-:W-:Y:S01]  /*9af0*/  ULDC.64 UR4, c[0x0][0x408] ;  /* 0x0001020000047ab9 */ /* 0x000fe20000000a00 */
[----:B0-----:R-:W-:-:S13]  /*9b00*/  ISETP.NE.AND P0, PT, R12, 0x1, PT ;  /* 0x000000010c00780c */ /* 0x001fda0003f05270 */
[----:B------:R-:W0:Y:S02]  /*9b10*/  @P0 LDC.64 R10, c[0x0][0x420] ;  /* 0x00010800ff0a0b82 */ /* 0x000e240000000a00 */
[----:B0-----:R-:W-:-:S05]  /*9b20*/  @P0 IMAD.HI.U32 R10, R9, R10, RZ ;  /* 0x0000000a090a0227 */ /* 0x001fca00078e00ff */
[----:B------:R-:W-:-:S05]  /*9b30*/  @P0 SHF.R.U32.HI R7, RZ, R11, R10 ;  /* 0x0000000bff070219 */ /* 0x000fca000001160a */
[--C-:B------:R-:W-:Y:S02]  /*9b40*/  IMAD.MOV R8, RZ, RZ, -R7.reuse ;  /* 0x000000ffff087224 */ /* 0x100fe400078e0a07 */
[----:B------:R-:W-:Y:S02]  /*9b50*/  IMAD.MOV.U32 R10, RZ, RZ, R7 ;  /* 0x000000ffff0a7224 */ /* 0x000fe400078e0007 */
[----:B------:R-:W-:Y:S02]  /*9b60*/  IMAD R11, R12, R8, R9 ;  /* 0x000000080c0b7224 */ /* 0x000fe400078e0209 */
[----:B------:R-:W-:-:S03]  /*9b70*/  IMAD R8, R5, UR4, RZ ;  /* 0x0000000405087c24 */ /* 0x000fc6000f8e02ff */
[----:B------:R0:W-:Y:S01]  /*9b80*/  STL [R1+0x28], R11 ;  /* 0x0000280b01007387 */ /* 0x0001e20000100800 */
[----:B------:R-:W-:Y:S01]  /*9b90*/  IMAD R8, R0, UR5, R8 ;  /* 0x0000000500087c24 */ /* 0x000fe2000f8e0208 */
[----:B0-----:R-:W-:-:S03]  /*9ba0*/  SHF.R.S32.HI R11, RZ, 0x1f, R7 ;  /* 0x0000001fff0b7819 */ /* 0x001fc60000011407 */
[----:B------:R-:W-:-:S04]  /*9bb0*/  IMAD.WIDE.U32 R10, R0, UR4, R10 ;  /* 0x00000004000a7c25 */ /* 0x000fc8000f8e000a */
[----:B------:R-:W-:Y:S01]  /*9bc0*/  IMAD.IADD R7, R11, 0x1, R8 ;  /* 0x000000010b077824 */ /* 0x000fe200078e0208 */
[----:B------:R-:W-:-:S04]  /*9bd0*/  LEA R12, P0, R10, R2, 0x2 ;  /* 0x000000020a0c7211 */ /* 0x000fc800078010ff */
[----:B------:R-:W-:-:S05]  /*9be0*/  LEA.HI.X R13, R10, R3, R7, 0x2, P0 ;  /* 0x000000030a0d7211 */ /* 0x000fca00000f1407 */
[----:B------:R0:W5:Y:S04]  /*9bf0*/  LDG.E R7, desc[UR40][R12.64] ;  /* 0x000000280c077981 */ /* 0x000168000c1e1900 */
.L_x_302:
[----:B------:R-:W2:Y:S01]  /*9c00*/  LDL R8, [R1] ;  /* 0x0000000001087983 */ /* 0x000ea20000100800 */
[----:B------:R-:W-:-:S03]  /*9c10*/  MOV R11, 0x400 ;  /* 0x00000400000b7802 */ /* 0x000fc60000000f00 */
[----:B------:R-:W3:Y:S01]  /*9c20*/  LDL R10, [R1+0x4] ;  /* 0x00000400010a7983 */ /* 0x000ee20000100800 */
[----:B0-----:R-:W0:Y:S02]  /*9c30*/  S2R R12, SR_CgaCtaId ;  /* 0x00000000000c7919 */ /* 0x001e240000008800 */
[----:B0-----:R-:W-:-:S05]  /*9c40*/  LEA R11, R12, R11, 0x18 ;  /* 0x0000000b0c0b7211 */ /* 0x001fca00078ec0ff */
[----:B--2---:R-:W-:Y:S01]  /*9c50*/  IMAD R8, R8, 0x8, R11 ;  /* 0x0000000808087824 */ /* 0x004fe200078e020b */
[----:B---3--:R-:W-:-:S04]  /*9c60*/  SHF.L.U32 R10, R10, 0x1f, RZ ;  /* 0x0000001f0a0a7819 */ /* 0x008fc800000006ff */
[----:B------:R-:W0:Y:S02]  /*9c70*/  SYNCS.PHASECHK.TRANS64.TRYWAIT P0, [R8+URZ+0x22840], R10 ;  /* 0x0228400a080075a7 */ /* 0x000e24000800017f */
[----:B0-----:R-:W-:Y:S05]  /*9c80*/  @!P0 BRA `(.L_x_303) ;  /* 0x0000003000488947 */ /* 0x001fea0003800000 */
.L_x_373:
[----:B------:R-:W1:Y:S02]  /*9c90*/  S2R R11, SR_TID.X ;  /* 0x00000000000b7919 */ /* 0x000e640000002100 */
[----:B-1----:R-:W-:-:S04]  /*9ca0*/  LOP3.LUT R11, R11, 0x7f, RZ, 0xc0, !PT ;  /* 0x0000007f0b0b7812 */ /* 0x002fc800078ec0ff */
[----:B------:R-:W-:-:S13]  /*9cb0*/  ISETP.NE.AND P0, PT, R11, RZ, PT ;  /* 0x000000ff0b00720c */ /* 0x000fda0003f05270 */
[----:B------:R-:W-:Y:S05]  /*9cc0*/  @P0 BRA `(.L_x_304) ;  /* 0x00000000001c0947 */ /* 0x000fea0003800000 */
[----:B------:R-:W1:Y:S01]  /*9cd0*/  S2R R11, SR_TID.X ;  /* 0x00000000000b7919 */ /* 0x000e620000002100 */
[----:B0-----:R-:W-:-:S04]  /*9ce0*/  IMAD.MOV.U32 R10, RZ, RZ, 0x3000 ;  /* 0x00003000ff0a7424 */ /* 0x001fc800078e00ff */
[----:B------:R2:W-:Y:S01]  /*9cf0*/  SYNCS.ARRIVE.TRANS64 RZ, [R8+URZ+0x22830], R10 ;  /* 0x0228300a08ff79a7 */ /* 0x0005e2000800003f */
[----:B-1----:R-:W-:-:S04]  /*9d00*/  LOP3.LUT R11, R11, 0x1f, RZ, 0xc0, !PT ;  /* 0x0000001f0b0b7812 */ /* 0x002fc800078ec0ff */
[----:B------:R-:W-:-:S13]  /*9d10*/  ISETP.NE.AND P1, PT, R11, RZ, PT ;  /* 0x000000ff0b00720c */ /* 0x000fda0003f25270 */
[----:B--2---:R-:W-:Y:S05]  /*9d20*/  @!P1 BRA `(.L_x_304) ;  /* 0x0000000000049947 */ /* 0x004fea0003800000 */
[----:B------:R-:W-:Y:S01]  /*9d30*/  BPT.TRAP 0x1 ;  /* 0x000000040000795c */ /* 0x000fe20000300000 */
.L_x_304:
[----:B------:R-:W2:Y:S01]  /*9d40*/  LDL R12, [R1] ;  /* 0x00000000010c7983 */ /* 0x000ea20000100800 */
[----:B------:R-:W-:-:S03]  /*9d50*/  MOV R13, 0x400 ;  /* 0x00000400000d7802 */ /* 0x000fc60000000f00 */
[----:B------:R-:W3:Y:S04]  /*9d60*/  LDL R11, [R1+0x28] ;  /* 0x00002800010b7983 */ /* 0x000ee80000100800 */
[----:B0-----:R-:W4:Y:S01]  /*9d70*/  LDL R10, [R1+0x8] ;  /* 0x00000800010a7983 */ /* 0x001f220000100800 */
[----:B------:R-:W0:Y:S01]  /*9d80*/  S2R R14, SR_CgaCtaId ;  /* 0x00000000000e7919 */ /* 0x000e220000008800 */
[----:B------:R-:W-:Y:S01]  /*9d90*/  R2UR UR9, R8 ;  /* 0x00000000080972ca */ /* 0x000fe200000e0000 */
[----:B------:R-:W-:Y:S01]  /*9da0*/  UIADD3 UR6, UP0, UR38, 0x370, URZ ;  /* 0x0000037026067890 */ /* 0x000fe2000ff1e03f */
[----:B------:R-:W-:Y:S02]  /*9db0*/  R2UR UR12, R4 ;  /* 0x00000000040c72ca */ /* 0x000fe400000e0000 */
[----:B-----5:R-:W-:Y:S01]  /*9dc0*/  R2UR UR13, R7 ;  /* 0x00000000070d72ca */ /* 0x020fe200000e0000 */
[----:B------:R-:W-:Y:S01]  /*9dd0*/  UIADD3.X UR7, URZ, UR39, URZ, UP0, !UPT ;  /* 0x000000273f077290 */ /* 0x000fe200087fe43f */
[----:B0-----:R-:W-:-:S07]  /*9de0*/  LEA R13, R14, R13, 0x18 ;  /* 0x0000000d0e0d7211 */ /* 0x001fce00078ec0ff */
[----:B------:R-:W-:Y:S01]  /*9df0*/  UIADD3 UR9, UR9, 0x22830, URZ ;  /* 0x0002283009097890 */ /* 0x000fe2000fffe03f */
[----:B------:R-:W-:Y:S01]  /*9e00*/  UMOV UR5, 0x14f00000 ;  /* 0x14f0000000057882 */ /* 0x000fe20000000000 */
[----:B------:R-:W-:Y:S01]  /*9e10*/  UMOV UR10, URZ ;  /* 0x0000003f000a7c82 */ /* 0x000fe20008000000 */
[----:B--2---:R-:W-:Y:S01]  /*9e20*/  IMAD R8, R12, 0x3000, R13 ;  /* 0x000030000c087824 */ /* 0x004fe200078e020d */
[----:B---3--:R-:W-:-:S04]  /*9e30*/  R2UR UR11, R11 ;  /* 0x000000000b0b72ca */ /* 0x008fc800000e0000 */
[----:B------:R-:W-:Y:S02]  /*9e40*/  R2UR UR8, R8 ;  /* 0x00000000080872ca */ /* 0x000fe400000e0000 */
[----:B----4-:R-:W-:-:S11]  /*9e50*/  R2UR UR4, R10 ;  /* 0x000000000a0472ca */ /* 0x010fd600000e0000 */
[----:B------:R-:W-:Y:S02]  /*9e60*/  UIADD3 UR8, UR8, 0x1c400, URZ ;  /* 0x0001c40008087890 */ /* 0x000fe4000fffe03f */
[----:B------:R-:W-:-:S03]  /*9e70*/  UIMAD UR11, UR11, 0x60, UR4 ;  /* 0x000000600b0b78a4 */ /* 0x000fc6000f8e0204 */
[----:B------:R-:W-:-:S06]  /*9e80*/  UMOV UR4, 0x0 ;  /* 0x0000000000047882 */ /* 0x000fcc0000000000 */
[----:B------:R0:W-:Y:S02]  /*9e90*/  UTMALDG.4D [UR8], [UR6], desc[UR4] ;  /* 0x00000408060075b4 */ /* 0x0001e40008019000 */
[----:B0-----:R-:W-:Y:S01]  /*9ea0*/  NOP ;  /* 0x0000000000007918 */ /* 0x001fe20000000000 */
.L_x_301:
[----:B------:R-:W2:Y:S01]  /*9eb0*/  LDL.LU R12, [R1+0x24] ;  /* 0x00002400010c7983 */ /* 0x000ea20000300800 */
[----:B------:R-:W-:Y:S01]  /*9ec0*/  MOV R10, 0x400 ;  /* 0x00000400000a7802 */ /* 0x000fe20000000f00 */
[----:B------:R-:W-:Y:S05]  /*9ed0*/  WARPSYNC.ALL ;  /* 0x0000000000007948 */ /* 0x000fea0003800000 */
[----:B------:R-:W0:Y:S01]  /*9ee0*/  S2R R11, SR_CgaCtaId ;  /* 0x00000000000b7919 */ /* 0x000e220000008800 */
[----:B------:R-:W-:-:S13]  /*9ef0*/  ELECT P0, URZ, PT ;  /* 0x00000000003f782f */ /* 0x000fda0003800000 */
[----:B------:R-:W-:Y:S01]  /*9f00*/  @P0 R2UR UR13, R6 ;  /* 0x00000000060d02ca */ /* 0x000fe200000e0000 */
[----:B------:R-:W-:Y:S01]  /*9f10*/  UIADD3 UR4, UP0, UR38, 0x270, URZ ;  /* 0x0000027026047890 */ /* 0x000fe2000ff1e03f */
[----:B------:R-:W-:Y:S01]  /*9f20*/  @P0 R2UR UR12, R18 ;  /* 0x00000000120c02ca */ /* 0x000fe200000e0000 */
[----:B------:R-:W-:Y:S01]  /*9f30*/  UMOV UR6, 0x0 ;  /* 0x0000000000067882 */ /* 0x000fe20000000000 */
[----:B------:R-:W-:Y:S01]  /*9f40*/  @P0 R2UR UR11, R17 ;  /* 0x00000000110b02ca */ /* 0x000fe200000e0000 */
[----:B------:R-:W-:Y:S01]  /*9f50*/  UIADD3.X UR5, URZ, UR39, URZ, UP0, !UPT ;  /* 0x000000273f057290 */ /* 0x000fe200087fe43f */
[----:B------:R-:W-:Y:S01]  /*9f60*/  BSSY B0, `(.L_x_305) ;  /* 0x0000013000007945 */ /* 0x000fe20003800000 */
[----:B------:R-:W-:Y:S01]  /*9f70*/  UMOV UR7, 0x12f00000 ;  /* 0x12f0000000077882 */ /* 0x000fe20000000000 */
[----:B------:R-:W-:Y:S01]  /*9f80*/  UMOV UR10, URZ ;  /* 0x0000003f000a7c82 */ /* 0x000fe20008000000 */
[----:B------:R-:W-:Y:S01]  /*9f90*/  @P0 IMAD.MOV.U32 R8, RZ, RZ, 0x4000 ;  /* 0x00004000ff080424 */ /* 0x000fe200078e00ff */
[----:B0-----:R-:W-:Y:S01]  /*9fa0*/  LEA R10, R11, R10, 0x18 ;  /* 0x0000000a0b0a7211 */ /* 0x001fe200078ec0ff */
[----:B------:R-:W-:Y:S03]  /*9fb0*/  BAR.SYNC.DEFER_BLOCKING 0x8, 0x120 ;  /* 0x0204800000007b1d */ /* 0x000fe60000010000 */
[----:B------:R-:W-:-:S13]  /*9fc0*/  R2UR UR9, R10 ;  /* 0x000000000a0972ca */ /* 0x000fda00000e0000 */
[----:B------:R-:W-:Y:S02]  /*9fd0*/  UIADD3 UR8, UR9, 0x18400, URZ ;  /* 0x0001840009087890 */ /* 0x000fe4000fffe03f */
[----:B------:R-:W-:Y:S01]  /*9fe0*/  UIADD3 UR9, UR9, 0x22800, URZ ;  /* 0x0002280009097890 */ /* 0x000fe2000fffe03f */
[----:B------:R0:W-:Y:S08]  /*9ff0*/  @P0 SYNCS.ARRIVE.TRANS64 RZ, [R10+URZ+0x22800], R8 ;  /* 0x022800080aff09a7 */ /* 0x0001f0000800003f */
[----:B------:R0:W-:Y:S01]  /*a000*/  UTMALDG.4D [UR8], [UR4], desc[UR6] ;  /* 0x00000608040075b4 */ /* 0x0001e20008019000 */
[----:B--2---:R-:W-:-:S05]  /*a010*/  VIADD R12, R12, 0x1 ;  /* 0x000000010c0c7836 */ /* 0x004fca0000000000 */
[----:B------:R-:W-:Y:S01]  /*a020*/  LEA.HI R6, R12, R12, RZ, 0x1 ;  /* 0x0000000c0c067211 */ /* 0x000fe200078f08ff */
[----:B------:R0:W-:Y:S03]  /*a030*/  STL [R1+0x24], R12 ;  /* 0x0000240c01007387 */ /* 0x0001e60000100800 */
[----:B------:R-:W-:-:S05]  /*a040*/  LOP3.LUT R6, R6, 0xfffffffe, RZ, 0xc0, !PT ;  /* 0xfffffffe06067812 */ /* 0x000fca00078ec0ff */
[----:B------:R-:W-:-:S05]  /*a050*/  IMAD.IADD R6, R12, 0x1, -R6 ;  /* 0x000000010c067824 */ /* 0x000fca00078e0a06 */
[----:B------:R-:W-:-:S04]  /*a060*/  SHF.L.U32 R6, R6, 0x1f, RZ ;  /* 0x0000001f06067819 */ /* 0x000fc800000006ff */
[----:B------:R-:W1:Y:S02]  /*a070*/  SYNCS.PHASECHK.TRANS64.TRYWAIT P0, [R10+URZ+0x22820], R6 ;  /* 0x022820060a0075a7 */ /* 0x000e64000800017f */
[----:B01----:R-:W-:Y:S05]  /*a080*/  @!P0 BRA `(.L_x_306) ;  /* 0x0000002c005c8947 */ /* 0x003fea0003800000 */
.L_x_374:
[----:B------:R-:W-:Y:S05]  /*a090*/  BSYNC B0 ;  /* 0x0000000000007941 */ /* 0x000fea0003800000 */
.L_x_305:
[----:B------:R-:W-:Y:S04]  /*a0a0*/  BSSY B0, `(.L_x_307) ;  /* 0x000003c000007945 */ /* 0x000fe80003800000 */
[----:B------:R-:W-:Y:S05]  /*a0b0*/  @!P6 BRA `(.L_x_308) ;  /* 0x0000000000e8e947 */ /* 0x000fea0003800000 */
[----:B0-----:R-:W2:Y:S01]  /*a0c0*/  LDL R8, [R1] ;  /* 0x0000000001087983 */ /* 0x001ea20000100800 */
[----:B------:R-:W-:-:S03]  /*a0d0*/  MOV R11, 0x400 ;  /* 0x00000400000b7802 */ /* 0x000fc60000000f00 */
[----:B------:R-:W3:Y:S01]  /*a0e0*/  LDL R10, [R1+0x4] ;  /* 0x00000400010a7983 */ /* 0x000ee20000100800 */
[----:B------:R-:W0:Y:S02]  /*a0f0*/  S2R R12, SR_CgaCtaId ;  /* 0x00000000000c7919 */ /* 0x000e240000008800 */
[----:B0-----:R-:W-:-:S05]  /*a100*/  LEA R11, R12, R11, 0x18 ;  /* 0x0000000b0c0b7211 */ /* 0x001fca00078ec0ff */
[----:B--2---:R-:W-:Y:S01]  /*a110*/  IMAD R8, R8, 0x8, R11 ;  /* 0x0000000808087824 */ /* 0x004fe200078e020b */
[----:B---3--:R-:W-:-:S04]  /*a120*/  SHF.L.U32 R6, R10, 0x1f, RZ ;  /* 0x0000001f0a067819 */ /* 0x008fc800000006ff */
[----:B------:R-:W0:Y:S02]  /*a130*/  SYNCS.PHASECHK.TRANS64.TRYWAIT P0, [R8+URZ+0x22860], R6 ;  /* 0x02286006080075a7 */ /* 0x000e24000800017f */
[----:B0-----:R-:W-:Y:S05]  /*a140*/  @!P0 BRA `(.L_x_309) ;  /* 0x0000002c004c8947 */ /* 0x001fea0003800000 */
.L_x_375:
        /* <DEDUP_REMOVED lines=11> */
.L_x_310:
[----:B0-----:R-:W2:Y:S01]  /*a200*/  LDL R6, [R1] ;  /* 0x0000000001067983 */ /* 0x001ea20000100800 */
[----:B------:R-:W-:-:S03]  /*a210*/  MOV R12, 0x400 ;  /* 0x00000400000c7802 */ /* 0x000fc60000000f00 */
[----:B------:R-:W3:Y:S04]  /*a220*/  LDL R11, [R1+0x28] ;  /* 0x00002800010b7983 */ /* 0x000ee80000100800 */
[----:B------:R-:W4:Y:S01]  /*a230*/  LDL R10, [R1+0x8] ;  /* 0x00000800010a7983 */ /* 0x000f220000100800 */
[----:B------:R-:W0:Y:S01]  /*a240*/  S2R R13, SR_CgaCtaId ;  /* 0x00000000000d7919 */ /* 0x000e220000008800 */
[----:B------:R-:W-:Y:S01]  /*a250*/  R2UR UR9, R8 ;  /* 0x00000000080972ca */ /* 0x000fe200000e0000 */
[----:B------:R-:W-:Y:S01]  /*a260*/  UIADD3 UR4, UP0, UR38, 0x470, URZ ;  /* 0x0000047026047890 */ /* 0x000fe2000ff1e03f */
[----:B------:R-:W-:Y:S02]  /*a270*/  R2UR UR12, R4 ;  /* 0x00000000040c72ca */ /* 0x000fe400000e0000 */
[----:B------:R-:W-:-:S02]  /*a280*/  R2UR UR13, R7 ;  /* 0x00000000070d72ca */ /* 0x000fc400000e0000 */
[----:B0-----:R-:W-:-:S07]  /*a290*/  LEA R12, R13, R12, 0x18 ;  /* 0x0000000c0d0c7211 */ /* 0x001fce00078ec0ff */
[----:B------:R-:W-:Y:S01]  /*a2a0*/  UIADD3 UR9, UR9, 0x22850, URZ ;  /* 0x0002285009097890 */ /* 0x000fe2000fffe03f */
[----:B------:R-:W-:Y:S01]  /*a2b0*/  UMOV UR10, URZ ;  /* 0x0000003f000a7c82 */ /* 0x000fe20008000000 */
[----:B------:R-:W-:Y:S01]  /*a2c0*/  UMOV UR6, 0x0 ;  /* 0x0000000000067882 */ /* 0x000fe20000000000 */
[----:B------:R-:W-:Y:S01]  /*a2d0*/  UMOV UR7, 0x14f00000 ;  /* 0x14f0000000077882 */ /* 0x000fe20000000000 */
[----:B------:R-:W-:Y:S01]  /*a2e0*/  UMOV UR16, 0x40 ;  /* 0x0000004000107882 */ /* 0x000fe20000000000 */
[----:B--2---:R-:W-:Y:S01]  /*a2f0*/  IMAD R6, R6, 0xc000, R12 ;  /* 0x0000c00006067824 */ /* 0x004fe200078e020c */
[----:B---3--:R-:W-:-:S04]  /*a300*/  R2UR UR11, R11 ;  /* 0x000000000b0b72ca */ /* 0x008fc800000e0000 */
[----:B------:R-:W-:Y:S02]  /*a310*/  R2UR UR14, R6 ;  /* 0x00000000060e72ca */ /* 0x000fe400000e0000 */
[----:B----4-:R-:W-:-:S11]  /*a320*/  R2UR UR5, R10 ;  /* 0x000000000a0572ca */ /* 0x010fd600000e0000 */
[----:B------:R-:W-:Y:S02]  /*a330*/  UIADD3 UR8, UR14, 0x400, URZ ;  /* 0x000004000e087890 */ /* 0x000fe4000fffe03f */
[----:B------:R-:W-:Y:S02]  /*a340*/  UIMAD UR11, UR11, 0x60, UR5 ;  /* 0x000000600b0b78a4 */ /* 0x000fe4000f8e0205 */
[----:B------:R-:W-:Y:S02]  /*a350*/  UIADD3.X UR5, URZ, UR39, URZ, UP0, !UPT ;  /* 0x000000273f057290 */ /* 0x000fe400087fe43f */
[----:B------:R-:W-:Y:S02]  /*a360*/  UIADD3 UR15, UR14, 0x3400, URZ ;  /* 0x000034000e0f7890 */ /* 0x000fe4000fffe03f */
[----:B------:R-:W-:Y:S02]  /*a370*/  UIADD3 UR17, UR14, 0x6400, URZ ;  /* 0x000064000e117890 */ /* 0x000fe4000fffe03f */
[----:B------:R-:W-:-:S03]  /*a380*/  UIADD3 UR18, UR14, 0x9400, URZ ;  /* 0x000094000e127890 */ /* 0x000fc6000fffe03f */
[----:B------:R0:W-:Y:S01]  /*a390*/  UTMALDG.4D [UR8], [UR4], desc[UR6] ;  /* 0x00000608040075b4 */ /* 0x0001e20008019000 */
[----:B------:R-:W-:Y:S01]  /*a3a0*/  UMOV UR14, 0x80 ;  /* 0x00000080000e7882 */ /* 0x000fe20000000000 */
[----:B0-----:R-:W-:Y:S01]  /*a3b0*/  UMOV UR8, UR15 ;  /* 0x0000000f00087c82 */ /* 0x001fe20008000000 */
[----:B------:R-:W-:Y:S02]  /*a3c0*/  UMOV UR10, UR16 ;  /* 0x00000010000a7c82 */ /* 0x000fe40008000000 */
[----:B------:R0:W-:Y:S02]  /*a3d0*/  UTMALDG.4D [UR8], [UR4], desc[UR6] ;  /* 0x00000608040075b4 */ /* 0x0001e40008019000 */
[----:B0-----:R-:W-:Y:S01]  /*a3e0*/  UMOV UR8, UR17 ;  /* 0x0000001100087c82 */ /* 0x001fe20008000000 */
[----:B------:R-:W-:Y:S01]  /*a3f0*/  UMOV UR10, UR14 ;  /* 0x0000000e000a7c82 */ /* 0x000fe20008000000 */
[----:B------:R-:W-:Y:S01]  /*a400*/  UMOV UR14, 0xc0 ;  /* 0x000000c0000e7882 */ /* 0x000fe20000000000 */
[----:B------:R0:W-:Y:S02]  /*a410*/  UTMALDG.4D [UR8], [UR4], desc[UR6] ;  /* 0x00000608040075b4 */ /* 0x0001e40008019000 */
[----:B0-----:R-:W-:Y:S01]  /*a420*/  UMOV UR8, UR18 ;  /* 0x0000001200087c82 */ /* 0x001fe20008000000 */
[----:B------:R-:W-:-:S02]  /*a430*/  UMOV UR10, UR14 ;  /* 0x0000000e000a7c82 */ /* 0x000fc40008000000 */
[----:B------:R1:W-:Y:S02]  /*a440*/  UTMALDG.4D [UR8], [UR4], desc[UR6] ;  /* 0x00000608040075b4 */ /* 0x0003e40008019000 */
[----:B-1----:R-:W-:Y:S01]  /*a450*/  NOP ;  /* 0x0000000000007918 */ /* 0x002fe20000000000 */
.L_x_308:
[----:B------:R-:W-:Y:S05]  /*a460*/  BSYNC B0 ;  /* 0x0000000000007941 */ /* 0x000fea0003800000 */
.L_x_307:
[----:B0-----:R-:W2:Y:S01]  /*a470*/  LDL.LU R6, [R1+0x20] ;  /* 0x0000200001067983 */ /* 0x001ea20000300800 */
[----:B------:R-:W-:Y:S01]  /*a480*/  BSSY B0, `(.L_x_311) ;  /* 0x000016d000007945 */ /* 0x000fe20003800000 */
[----:B--2---:R-:W-:-:S13]  /*a490*/  ISETP.GE.AND P0, PT, R6, 0x61, PT ;  /* 0x000000610600780c */ /* 0x004fda0003f06270 */
[----:B------:R-:W-:Y:S05]  /*a4a0*/  @!P0 BRA `(.L_x_312) ;  /* 0x0000001400a88947 */ /* 0x000fea0003800000 */
[----:B------:R-:W2:Y:S01]  /*a4b0*/  LDL R8, [R1+0x14] ;  /* 0x0000140001087983 */ /* 0x000ea20000100800 */
[----:B------:R-:W-:Y:S01]  /*a4c0*/  IMAD.MOV.U32 R6, RZ, RZ, 0x1 ;  /* 0x00000001ff067424 */ /* 0x000fe200078e00ff */
[----:B------:R-:W-:Y:S01]  /*a4d0*/  BSSY B1, `(.L_x_313) ;  /* 0x000007d000017945 */ /* 0x000fe20003800000 */
[----:B--2---:R-:W-:-:S05]  /*a4e0*/  IMAD.MOV R11, RZ, RZ, -R8 ;  /* 0x000000ffff0b7224 */ /* 0x004fca00078e0a08 */
[----:B------:R-:W-:-:S05]  /*a4f0*/  VIADDMNMX R11, R11, R6, 0xffffffff, !PT ;  /* 0xffffffff0b0b7446 */ /* 0x000fca0007800106 */
[C---:B------:R-:W-:Y:S02]  /*a500*/  IMAD.IADD R6, R8.reuse, 0x1, R11 ;  /* 0x0000000108067824 */ /* 0x040fe400078e020b */
[----:B------:R-:W-:-:S03]  /*a510*/  VIADD R8, R8, 0xfffffffe ;  /* 0xfffffffe08087836 */ /* 0x000fc60000000000 */
[----:B------:R-:W-:-:S04]  /*a520*/  LOP3.LUT R6, R6, 0x1, RZ, 0xc0, !PT ;  /* 0x0000000106067812 */ /* 0x000fc800078ec0ff */
[----:B------:R-:W-:-:S13]  /*a530*/  ISETP.NE.U32.AND P0, PT, R6, 0x1, PT ;  /* 0x000000010600780c */ /* 0x000fda0003f05070 */
[----:B------:R-:W-:Y:S05]  /*a540*/  @P0 BRA `(.L_x_314) ;  /* 0x0000000400d40947 */ /* 0x000fea0003800000 */
[----:B------:R-:W2:Y:S04]  /*a550*/  LDL.LU R10, [R1] ;  /* 0x00000000010a7983 */ /* 0x000ea80000300800 */
[----:B------:R-:W3:Y:S01]  /*a560*/  LDL.LU R14, [R1+0x4] ;  /* 0x00000400010e7983 */ /* 0x000ee20000300800 */
[----:B------:R-:W-:Y:S01]  /*a570*/  BSSY B2, `(.L_x_315) ;  /* 0x0000070000027945 */ /* 0x000fe20003800000 */
[----:B--2---:R-:W-:-:S05]  /*a580*/  VIADD R10, R10, 0x1 ;  /* 0x000000010a0a7836 */ /* 0x004fca0000000000 */
[----:B------:R-:W-:-:S04]  /*a590*/  ISETP.NE.AND P0, PT, R10, 0x2, PT ;  /* 0x000000020a00780c */ /* 0x000fc80003f05270 */
[----:B------:R-:W-:Y:S02]  /*a5a0*/  SEL R6, RZ, 0x1, P0 ;  /* 0x00000001ff067807 */ /* 0x000fe40000000000 */
[----:B------:R-:W-:Y:S02]  /*a5b0*/  SEL R15, R10, RZ, P0 ;  /* 0x000000ff0a0f7207 */ /* 0x000fe40000000000 */
[----:B---3--:R-:W-:-:S05]  /*a5c0*/  LOP3.LUT R14, R14, R6, RZ, 0x3c, !PT ;  /* 0x000000060e0e7212 */ /* 0x008fca00078e3cff */
[----:B------:R0:W-:Y:S04]  /*a5d0*/  STL [R1+0x4], R14 ;  /* 0x0000040e01007387 */ /* 0x0001e80000100800 */
[----:B------:R0:W-:Y:S01]  /*a5e0*/  STL [R1], R15 ;  /* 0x0000000f01007387 */ /* 0x0001e20000100800 */
[----:B------:R-:W-:Y:S05]  /*a5f0*/  @!P6 BRA `(.L_x_316) ;  /* 0x00000004009ce947 */ /* 0x000fea0003800000 */
[----:B------:R-:W-:-:S04]  /*a600*/  ISETP.NE.U32.AND P0, PT, R2, RZ, PT ;  /* 0x000000ff0200720c */ /* 0x000fc80003f05070 */
[----:B------:R-:W-:-:S13]  /*a610*/  ISETP.NE.AND.EX P0, PT, R3, RZ, PT, P0 ;  /* 0x000000ff0300720c */ /* 0x000fda0003f05300 */
[----:B------:R-:W-:Y:S05]  /*a620*/  @!P0 BRA `(.L_x_317) ;  /* 0x0000000000488947 */ /* 0x000fea0003800000 */
[----:B------:R-:W1:Y:S01]  /*a630*/  LDC R13, c[0x0][0x41c] ;  /* 0x00010700ff0d7b82 */ /* 0x000e620000000800 */
[----:B------:R-:W-:Y:S01]  /*a640*/  IMAD.MOV.U32 R10, RZ, RZ, R8 ;  /* 0x000000ffff0a7224 */ /* 0x000fe200078e0008 */
[----:B------:R-:W-:Y:S01]  /*a650*/  ULDC.64 UR4, c[0x0][0x408] ;  /* 0x0001020000047ab9 */ /* 0x000fe20000000a00 */
[----:B-1----:R-:W-:-:S13]  /*a660*/  ISETP.NE.AND P0, PT, R13, 0x1, PT ;  /* 0x000000010d00780c */ /* 0x002fda0003f05270 */
[----:B------:R-:W1:Y:S02]  /*a670*/  @P0 LDC.64 R6, c[0x0][0x420] ;  /* 0x00010800ff060b82 */ /* 0x000e640000000a00 */
[----:B-1----:R-:W-:-:S05]  /*a680*/  @P0 IMAD.HI.U32 R6, R8, R6, RZ ;  /* 0x0000000608060227 */ /* 0x002fca00078e00ff */
[----:B------:R-:W-:Y:S01]  /*a690*/  @P0 SHF.R.U32.HI R10, RZ, R7, R6 ;  /* 0x00000007ff0a0219 */ /* 0x000fe20000011606 */
[----:B------:R-:W-:-:S03]  /*a6a0*/  IMAD R6, R5, UR4, RZ ;  /* 0x0000000405067c24 */ /* 0x000fc6000f8e02ff */
[----:B------:R-:W-:Y:S01]  /*a6b0*/  SHF.R.S32.HI R7, RZ, 0x1f, R10 ;  /* 0x0000001fff077819 */ /* 0x000fe2000001140a */
[----:B------:R-:W-:Y:S02]  /*a6c0*/  IMAD R12, R0, UR5, R6 ;  /* 0x00000005000c7c24 */ /* 0x000fe4000f8e0206 */
[----:B------:R-:W-:-:S04]  /*a6d0*/  IMAD.MOV.U32 R6, RZ, RZ, R10 ;  /* 0x000000ffff067224 */ /* 0x000fc800078e000a */
[----:B------:R-:W-:-:S04]  /*a6e0*/  IMAD.WIDE.U32 R6, R0, UR4, R6 ;  /* 0x0000000400067c25 */ /* 0x000fc8000f8e0006 */
[----:B------:R-:W-:Y:S01]  /*a6f0*/  IMAD.IADD R12, R12, 0x1, R7 ;  /* 0x000000010c0c7824 */ /* 0x000fe200078e0207 */
[----:B------:R-:W-:-:S04]  /*a700*/  LEA R2, P0, R6, R2, 0x2 ;  /* 0x0000000206027211 */ /* 0x000fc800078010ff */
[----:B------:R-:W-:Y:S01]  /*a710*/  LEA.HI.X R3, R6, R3, R12, 0x2, P0 ;  /* 0x0000000306037211 */ /* 0x000fe200000f140c */
[----:B------:R-:W-:-:S04]  /*a720*/  IMAD.MOV R6, RZ, RZ, -R10 ;  /* 0x000000ffff067224 */ /* 0x000fc800078e0a0a */
[----:B------:R1:W5:Y:S01]  /*a730*/  LDG.E R7, desc[UR40][R2.64] ;  /* 0x0000002802077981 */ /* 0x000362000c1e1900 */
[----:B------:R-:W-:-:S07]  /*a740*/  IMAD R8, R13, R6, R8 ;  /* 0x000000060d087224 */ /* 0x000fce00078e0208 */
.L_x_317:
[----:B-1----:R-:W1:Y:S01]  /*a750*/  S2R R3, SR_CgaCtaId ;  /* 0x0000000000037919 */ /* 0x002e620000008800 */
[----:B------:R-:W-:Y:S02]  /*a760*/  MOV R2, 0x400 ;  /* 0x0000040000027802 */ /* 0x000fe40000000f00 */
[----:B------:R-:W-:Y:S02]  /*a770*/  SHF.L.U32 R6, R14, 0x1f, RZ ;  /* 0x0000001f0e067819 */ /* 0x000fe400000006ff */
[----:B-1----:R-:W-:-:S05]  /*a780*/  LEA R2, R3, R2, 0x18 ;  /* 0x0000000203027211 */ /* 0x002fca00078ec0ff */
[----:B------:R-:W-:-:S04]  /*a790*/  IMAD R3, R15, 0x8, R2 ;  /* 0x000000080f037824 */ /* 0x000fc800078e0202 */
[----:B------:R-:W1:Y:S02]  /*a7a0*/  SYNCS.PHASECHK.TRANS64.TRYWAIT P0, [R3+URZ+0x22840], R6 ;  /* 0x02284006030075a7 */ /* 0x000e64000800017f */
[----:B-1----:R-:W-:Y:S05]  /*a7b0*/  @!P0 BRA `(.L_x_318) ;  /* 0x0000002400c48947 */ /* 0x002fea0003800000 */
.L_x_376:
[----:B------:R-:W2:Y:S02]  /*a7c0*/  S2R R2, SR_TID.X ;  /* 0x0000000000027919 */ /* 0x000ea40000002100 */
[----:B--2---:R-:W-:-:S04]  /*a7d0*/  LOP3.LUT R2, R2, 0x7f, RZ, 0xc0, !PT ;  /* 0x0000007f02027812 */ /* 0x004fc800078ec0ff */
[----:B------:R-:W-:-:S13]  /*a7e0*/  ISETP.NE.AND P1, PT, R2, RZ, PT ;  /* 0x000000ff0200720c */ /* 0x000fda0003f25270 */
[----:B------:R-:W-:Y:S05]  /*a7f0*/  @P1 BRA `(.L_x_319) ;  /* 0x00000000001c1947 */ /* 0x000fea0003800000 */
[----:B------:R-:W2:Y:S02]  /*a800*/  S2R R2, SR_TID.X ;  /* 0x0000000000027919 */ /* 0x000ea40000002100 */
[----:B--2---:R-:W-:-:S04]  /*a810*/  LOP3.LUT R2, R2, 0x1f, RZ, 0xc0, !PT ;  /* 0x0000001f02027812 */ /* 0x004fc800078ec0ff */
[----:B------:R-:W-:Y:S01]  /*a820*/  ISETP.NE.AND P0, PT, R2, RZ, PT ;  /* 0x000000ff0200720c */ /* 0x000fe20003f05270 */
[----:B------:R-:W-:-:S04]  /*a830*/  IMAD.MOV.U32 R2, RZ, RZ, 0x3000 ;  /* 0x00003000ff027424 */ /* 0x000fc800078e00ff */
[----:B------:R2:W-:Y:S08]  /*a840*/  SYNCS.ARRIVE.TRANS64 RZ, [R3+URZ+0x22830], R2 ;  /* 0x0228300203ff79a7 */ /* 0x0005f0000800003f */
[----:B------:R-:W-:Y:S05]  /*a850*/  @!P0 BRA `(.L_x_319) ;  /* 0x0000000000048947 */ /* 0x000fea0003800000 */
[----:B------:R-:W-:Y:S01]  /*a860*/  BPT.TRAP 0x1 ;  /* 0x000000040000795c */ /* 0x000fe20000300000 */
.L_x_319:
[----:B--2---:R-:W2:Y:S01]  /*a870*/  LDL R2, [R1] ;  /* 0x0000000001027983 */ /* 0x004ea20000100800 */
[----:B------:R-:W-:-:S03]  /*a880*/  MOV R12, 0x400 ;  /* 0x00000400000c7802 */ /* 0x000fc60000000f00 */
[----:B------:R-:W3:Y:S01]  /*a890*/  LDL R10, [R1+0x8] ;  /* 0x00000800010a7983 */ /* 0x000ee20000100800 */
[----:B------:R-:W4:Y:S01]  /*a8a0*/  S2R R13, SR_CgaCtaId ;  /* 0x00000000000d7919 */ /* 0x000f220000008800 */
[----:B------:R-:W-:Y:S01]  /*a8b0*/  R2UR UR9, R3 ;  /* 0x00000000030972ca */ /* 0x000fe200000e0000 */
[----:B------:R-:W-:Y:S01]  /*a8c0*/  UIADD3 UR4, UP0, UR38, 0x370, URZ ;  /* 0x0000037026047890 */ /* 0x000fe2000ff1e03f */
[----:B------:R-:W-:Y:S02]  /*a8d0*/  R2UR UR12, R4 ;  /* 0x00000000040c72ca */ /* 0x000fe400000e0000 */
[----:B-----5:R-:W-:Y:S01]  /*a8e0*/  R2UR UR13, R7 ;  /* 0x00000000070d72ca */ /* 0x020fe200000e0000 */
[----:B------:R-:W-:Y:S01]  /*a8f0*/  UIADD3.X UR5, URZ, UR39, URZ, UP0, !UPT ;  /* 0x000000273f057290 */ /* 0x000fe200087fe43f */
[----:B----4-:R-:W-:-:S07]  /*a900*/  LEA R12, R13, R12, 0x18 ;  /* 0x0000000c0d0c7211 */ /* 0x010fce00078ec0ff */
[----:B------:R-:W-:Y:S01]  /*a910*/  UIADD3 UR9, UR9, 0x22830, URZ ;  /* 0x0002283009097890 */ /* 0x000fe2000fffe03f */
[----:B------:R-:W-:Y:S01]  /*a920*/  UMOV UR6, 0x0 ;  /* 0x0000000000067882 */ /* 0x000fe20000000000 */
[----:B------:R-:W-:Y:S01]  /*a930*/  UMOV UR7, 0x14f00000 ;  /* 0x14f0000000077882 */ /* 0x000fe20000000000 */
[----:B------:R-:W-:Y:S01]  /*a940*/  UMOV UR10, URZ ;  /* 0x0000003f000a7c82 */ /* 0x000fe20008000000 */
[----:B--2---:R-:W-:-:S05]  /*a950*/  IMAD R2, R2, 0x3000, R12 ;  /* 0x0000300002027824 */ /* 0x004fca00078e020c */
[----:B------:R-:W-:Y:S01]  /*a960*/  R2UR UR8, R2 ;  /* 0x00000000020872ca */ /* 0x000fe200000e0000 */
[----:B---3--:R-:W-:-:S05]  /*a970*/  IMAD R8, R8, 0x60, R10 ;  /* 0x0000006008087824 */ /* 0x008fca00078e020a */
[----:B------:R-:W-:-:S07]  /*a980*/  R2UR UR11, R8 ;  /* 0x00000000080b72ca */ /* 0x000fce00000e0000 */
[----:B------:R-:W-:-:S09]  /*a990*/  UIADD3 UR8, UR8, 0x1c400, URZ ;  /* 0x0001c40008087890 */ /* 0x000fd2000fffe03f */
[----:B------:R2:W-:Y:S01]  /*a9a0*/  UTMALDG.4D [UR8], [UR4], desc[UR6] ;  /* 0x00000608040075b4 */ /* 0x0005e20008019000 */
[----:B------:R-:W3:Y:S02]  /*a9b0*/  SYNCS.PHASECHK.TRANS64.TRYWAIT P0, [R3+URZ+0x22860], R6 ;  /* 0x02286006030075a7 */ /* 0x000ee4000800017f */
[----:B--23--:R-:W-:Y:S05]  /*a9c0*/  @!P0 BRA `(.L_x_320) ;  /* 0x0000002400548947 */ /* 0x00cfea0003800000 */
.L_x_377:
[----:B------:R-:W-:Y:S05]  /*a9d0*/  @P1 BRA `(.L_x_321) ;  /* 0x00000000001c1947 */ /* 0x000fea0003800000 */
[----:B------:R-:W3:Y:S02]  /*a9e0*/  S2R R2, SR_TID.X ;  /* 0x0000000000027919 */ /* 0x000ee40000002100 */
[----:B---3--:R-:W-:-:S04]  /*a9f0*/  LOP3.LUT R2, R2, 0x1f, RZ, 0xc0, !PT ;  /* 0x0000001f02027812 */ /* 0x008fc800078ec0ff */
[----:B------:R-:W-:Y:S01]  /*aa00*/  ISETP.NE.AND P0, PT, R2, RZ, PT ;  /* 0x000000ff0200720c */ /* 0x000fe20003f05270 */
[----:B------:R-:W-:-:S04]  /*aa10*/  IMAD.MOV.U32 R2, RZ, RZ, 0xc000 ;  /* 0x0000c000ff027424 */ /* 0x000fc800078e00ff */
[----:B------:R3:W-:Y:S08]  /*aa20*/  SYNCS.ARRIVE.TRANS64 RZ, [R3+URZ+0x22850], R2 ;  /* 0x0228500203ff79a7 */ /* 0x0007f0000800003f */
[----:B------:R-:W-:Y:S05]  /*aa30*/  @!P0 BRA `(.L_x_321) ;  /* 0x0000000000048947 */ /* 0x000fea0003800000 */
[----:B------:R-:W-:Y:S01]  /*aa40*/  BPT.TRAP 0x1 ;  /* 0x000000040000795c */ /* 0x000fe20000300000 */
.L_x_321:
[----:B---3--:R-:W3:Y:S01]  /*aa50*/  LDL R2, [R1] ;  /* 0x0000000001027983 */ /* 0x008ee20000100800 */
[----:B-12---:R-:W-:Y:S01]  /*aa60*/  MOV R6, 0x400 ;  /* 0x0000040000067802 */ /* 0x006fe20000000f00 */
[----:B------:R-:W1:Y:S01]  /*aa70*/  S2R R10, SR_CgaCtaId ;  /* 0x00000000000a7919 */ /* 0x000e620000008800 */
[----:B------:R-:W-:Y:S01]  /*aa80*/  R2UR UR9, R3 ;  /* 0x00000000030972ca */ /* 0x000fe200000e0000 */
[----:B------:R-:W-:Y:S01]  /*aa90*/  UIADD3 UR4, UP0, UR38, 0x470, URZ ;  /* 0x0000047026047890 */ /* 0x000fe2000ff1e03f */
[----:B------:R-:W-:Y:S02]  /*aaa0*/  R2UR UR11, R8 ;  /* 0x00000000080b72ca */ /* 0x000fe400000e0000 */
[----:B------:R-:W-:Y:S02]  /*aab0*/  R2UR UR12, R4 ;  /* 0x00000000040c72ca */ /* 0x000fe400000e0000 */
[----:B------:R-:W-:Y:S01]  /*aac0*/  R2UR UR13, R7 ;  /* 0x00000000070d72ca */ /* 0x000fe200000e0000 */
[----:B------:R-:W-:Y:S01]  /*aad0*/  UIADD3.X UR5, URZ, UR39, URZ, UP0, !UPT ;  /* 0x000000273f057290 */ /* 0x000fe200087fe43f */
[----:B-1----:R-:W-:-:S05]  /*aae0*/  LEA R6, R10, R6, 0x18 ;  /* 0x000000060a067211 */ /* 0x002fca00078ec0ff */
[----:B------:R-:W-:Y:S01]  /*aaf0*/  UIADD3 UR9, UR9, 0x22850, URZ ;  /* 0x0002285009097890 */ /* 0x000fe2000fffe03f */
[----:B------:R-:W-:Y:S01]  /*ab00*/  UMOV UR10, URZ ;  /* 0x0000003f000a7c82 */ /* 0x000fe20008000000 */
[----:B------:R-:W-:Y:S01]  /*ab10*/  UMOV UR6, 0x0 ;  /* 0x0000000000067882 */ /* 0x000fe20000000000 */
[----:B------:R-:W-:Y:S01]  /*ab20*/  UMOV UR7, 0x14f00000 ;  /* 0x14f0000000077882 */ /* 0x000fe20000000000 */
[----:B------:R-:W-:Y:S01]  /*ab30*/  UMOV UR16, 0x40 ;  /* 0x0000004000107882 */ /* 0x000fe20000000000 */
[----:B---3--:R-:W-:-:S05]  /*ab40*/  IMAD R2, R2, 0xc000, R6 ;  /* 0x0000c00002027824 */ /* 0x008fca00078e0206 */
[----:B------:R-:W-:-:S13]  /*ab50*/  R2UR UR14, R2 ;  /* 0x00000000020e72ca */ /* 0x000fda00000e0000 */
[----:B------:R-:W-:Y:S02]  /*ab60*/  UIADD3 UR8, UR14, 0x400, URZ ;  /* 0x000004000e087890 */ /* 0x000fe4000fffe03f */
[----:B------:R-:W-:Y:S02]  /*ab70*/  UIADD3 UR15, UR14, 0x3400, URZ ;  /* 0x000034000e0f7890 */ /* 0x000fe4000fffe03f */
[----:B------:R-:W-:Y:S02]  /*ab80*/  UIADD3 UR17, UR14, 0x6400, URZ ;  /* 0x000064000e117890 */ /* 0x000fe4000fffe03f */
[----:B------:R-:W-:-:S03]  /*ab90*/  UIADD3 UR18, UR14, 0x9400, URZ ;  /* 0x000094000e127890 */ /* 0x000fc6000fffe03f */
[----:B------:R1:W-:Y:S01]  /*aba0*/  UTMALDG.4D [UR8], [UR4], desc[UR6] ;  /* 0x00000608040075b4 */ /* 0x0003e20008019000 */
[----:B------:R-:W-:Y:S01]  /*abb0*/  UMOV UR14, 0x80 ;  /* 0x00000080000e7882 */ /* 0x000fe20000000000 */
[----:B-1----:R-:W-:Y:S01]  /*abc0*/  UMOV UR8, UR15 ;  /* 0x0000000f00087c82 */ /* 0x002fe20008000000 */
[----:B------:R-:W-:Y:S02]  /*abd0*/  UMOV UR10, UR16 ;  /* 0x00000010000a7c82 */ /* 0x000fe40008000000 */
        /* <DEDUP_REMOVED lines=9> */
.L_x_316:
[----:B------:R-:W-:Y:S05]  /*ac70*/  BSYNC B2 ;  /* 0x0000000000027941 */ /* 0x000fea0003800000 */
.L_x_315:
[----:B------:R-:W2:Y:S02]  /*ac80*/  LDL.LU R2, [R1+0x14] ;  /* 0x0000140001027983 */ /* 0x000ea40000300800 */
[----:B--2---:R-:W-:-:S07]  /*ac90*/  VIADD R8, R2, 0xfffffffd ;  /* 0xfffffffd02087836 */ /* 0x004fce0000000000 */
.L_x_314:
[----:B------:R-:W-:Y:S05]  /*aca0*/  BSYNC B1 ;  /* 0x0000000000017941 */ /* 0x000fea0003800000 */
.L_x_313:
[----:B------:R-:W-:-:S05]  /*acb0*/  IMAD.MOV R2, RZ, RZ, -R11 ;  /* 0x000000ffff027224 */ /* 0x000fca00078e0a0b */
[----:B------:R-:W-:-:S13]  /*acc0*/  ISETP.NE.AND P0, PT, R9, R2, PT ;  /* 0x000000020900720c */ /* 0x000fda0003f05270 */
[----:B------:R-:W-:Y:S05]  /*acd0*/  @!P0 BRA `(.L_x_312) ;  /* 0x0000000c009c8947 */ /* 0x000fea0003800000 */
.L_x_336:
[----:B------:R-:W2:Y:S04]  /*ace0*/  LDL.LU R3, [R1] ;  /* 0x0000000001037983 */ /* 0x000ea80000300800 */
[----:B------:R-:W3:Y:S01]  /*acf0*/  LDL.LU R2, [R1+0x4] ;  /* 0x0000040001027983 */ /* 0x000ee20000300800 */
[----:B------:R-:W-:Y:S05]  /*ad00*/  YIELD ;  /* 0x0000000000007946 */ /* 0x000fea0003800000 */
[----:B------:R-:W-:Y:S01]  /*ad10*/  BSSY B1, `(.L_x_322) ;  /* 0x000006d000017945 */ /* 0x000fe20003800000 */
[----:B--2---:R-:W-:-:S05]  /*ad20*/  VIADD R9, R3, 0x1 ;  /* 0x0000000103097836 */ /* 0x004fca0000000000 */
[----:B------:R-:W-:-:S04]  /*ad30*/  ISETP.NE.AND P0, PT, R9, 0x2, PT ;  /* 0x000000020900780c */ /* 0x000fc80003f05270 */
[----:B------:R-:W-:Y:S02]  /*ad40*/  SEL R10, RZ, 0x1, P0 ;  /* 0x00000001ff0a7807 */ /* 0x000fe40000000000 */
[----:B------:R-:W-:Y:S02]  /*ad50*/  SEL R9, R9, RZ, P0 ;  /* 0x000000ff09097207 */ /* 0x000fe40000000000 */
[----:B---3--:R-:W-:Y:S01]  /*ad60*/  LOP3.LUT R10, R2, R10, RZ, 0x3c, !PT ;  /* 0x0000000a020a7212 */ /* 0x008fe200078e3cff */
[----:B-1----:R-:W-:Y:S06]  /*ad70*/  @!P6 BRA `(.L_x_323) ;  /* 0x000000040098e947 */ /* 0x002fec0003800000 */
[----:B------:R-:W-:Y:S01]  /*ad80*/  ULDC.64 UR4, c[0x0][0x3f8] ;  /* 0x0000fe0000047ab9 */ /* 0x000fe20000000a00 */
[----:B------:R-:W-:Y:S01]  /*ad90*/  IMAD.MOV.U32 R11, RZ, RZ, R8 ;  /* 0x000000ffff0b7224 */ /* 0x000fe200078e0008 */
[----:B------:R-:W-:-:S04]  /*ada0*/  ISETP.NE.U32.AND P0, PT, RZ, UR4, PT ;  /* 0x00000004ff007c0c */ /* 0x000fc8000bf05070 */
[----:B------:R-:W-:-:S13]  /*adb0*/  ISETP.NE.AND.EX P0, PT, RZ, UR5, PT, P0 ;  /* 0x00000005ff007c0c */ /* 0x000fda000bf05300 */
[----:B------:R-:W-:Y:S05]  /*adc0*/  @!P0 BRA `(.L_x_324) ;  /* 0x0000000000448947 */ /* 0x000fea0003800000 */
[----:B------:R-:W1:Y:S01]  /*add0*/  LDC R7, c[0x0][0x41c] ;  /* 0x00010700ff077b82 */ /* 0x000e620000000800 */
[----:B------:R-:W-:Y:S01]  /*ade0*/  ULDC.64 UR6, c[0x0][0x408] ;  /* 0x0001020000067ab9 */ /* 0x000fe20000000a00 */
[----:B-1----:R-:W-:-:S13]  /*adf0*/  ISETP.NE.AND P0, PT, R7, 0x1, PT ;  /* 0x000000010700780c */ /* 0x002fda0003f05270 */
[----:B------:R-:W1:Y:S02]  /*ae00*/  @P0 LDC.64 R2, c[0x0][0x420] ;  /* 0x00010800ff020b82 */ /* 0x000e640000000a00 */
[----:B-1----:R-:W-:-:S04]  /*ae10*/  @P0 IMAD.HI.U32 R6, R8, R2, RZ ;  /* 0x0000000208060227 */ /* 0x002fc800078e00ff */
[----:B------:R-:W-:Y:S01]  /*ae20*/  IMAD.MOV.U32 R2, RZ, RZ, R8 ;  /* 0x000000ffff027224 */ /* 0x000fe200078e0008 */
[----:B------:R-:W-:-:S04]  /*ae30*/  @P0 SHF.R.U32.HI R2, RZ, R3, R6 ;  /* 0x00000003ff020219 */ /* 0x000fc80000011606 */
[--C-:B------:R-:W-:Y:S01]  /*ae40*/  SHF.R.S32.HI R3, RZ, 0x1f, R2.reuse ;  /* 0x0000001fff037819 */ /* 0x100fe20000011402 */
[----:B------:R-:W-:-:S04]  /*ae50*/  IMAD.MOV R11, RZ, RZ, -R2 ;  /* 0x000000ffff0b7224 */ /* 0x000fc800078e0a02 */
[----:B------:R-:W-:Y:S02]  /*ae60*/  IMAD R11, R7, R11, R8 ;  /* 0x0000000b070b7224 */ /* 0x000fe400078e0208 */
[----:B------:R-:W-:Y:S02]  /*ae70*/  IMAD R7, R5, UR6, RZ ;  /* 0x0000000605077c24 */ /* 0x000fe4000f8e02ff */
[----:B------:R-:W-:-:S04]  /*ae80*/  IMAD.WIDE.U32 R2, R0, UR6, R2 ;  /* 0x0000000600027c25 */ /* 0x000fc8000f8e0002 */
[----:B------:R-:W-:Y:S01]  /*ae90*/  IMAD R7, R0, UR7, R7 ;  /* 0x0000000700077c24 */ /* 0x000fe2000f8e0207 */
[----:B------:R-:W-:-:S03]  /*aea0*/  LEA R6, P0, R2, UR4, 0x2 ;  /* 0x0000000402067c11 */ /* 0x000fc6000f8010ff */
[----:B------:R-:W-:-:S05]  /*aeb0*/  IMAD.IADD R7, R7, 0x1, R3 ;  /* 0x0000000107077824 */ /* 0x000fca00078e0203 */
[----:B------:R-:W-:-:S06]  /*aec0*/  LEA.HI.X R7, R2, UR5, R7, 0x2, P0 ;  /* 0x0000000502077c11 */ /* 0x000fcc00080f1407 */
[----:B------:R1:W5:Y:S02]  /*aed0*/  LDG.E R7, desc[UR40][R6.64] ;  /* 0x0000002806077981 */ /* 0x000364000c1e1900 */
.L_x_324:
[----:B------:R-:W2:Y:S01]  /*aee0*/  S2R R3, SR_CgaCtaId ;  /* 0x0000000000037919 */ /* 0x000ea20000008800 */
[----:B------:R-:W-:-:S04]  /*aef0*/  MOV R2, 0x400 ;  /* 0x0000040000027802 */ /* 0x000fc80000000f00 */
[----:B--2---:R-:W-:Y:S02]  /*af00*/  LEA R2, R3, R2, 0x18 ;  /* 0x0000000203027211 */ /* 0x004fe400078ec0ff */
[----:B------:R-:W-:-:S03]  /*af10*/  SHF.L.U32 R3, R10, 0x1f, RZ ;  /* 0x0000001f0a037819 */ /* 0x000fc600000006ff */
[----:B------:R-:W-:-:S04]  /*af20*/  IMAD R2, R9, 0x8, R2 ;  /* 0x0000000809027824 */ /* 0x000fc800078e0202 */
[----:B------:R-:W2:Y:S02]  /*af30*/  SYNCS.PHASECHK.TRANS64.TRYWAIT P0, [R2+URZ+0x22840], R3 ;  /* 0x02284003020075a7 */ /* 0x000ea4000800017f */
[----:B--2---:R-:W-:Y:S05]  /*af40*/  @!P0 BRA `(.L_x_325) ;  /* 0x0000002000088947 */ /* 0x004fea0003800000 */
.L_x_378:
[----:B-1----:R-:W1:Y:S02]  /*af50*/  S2R R6, SR_TID.X ;  /* 0x0000000000067919 */ /* 0x002e640000002100 */
[----:B-1----:R-:W-:-:S04]  /*af60*/  LOP3.LUT R6, R6, 0x7f, RZ, 0xc0, !PT ;  /* 0x0000007f06067812 */ /* 0x002fc800078ec0ff */
[----:B------:R-:W-:-:S13]  /*af70*/  ISETP.NE.AND P0, PT, R6, RZ, PT ;  /* 0x000000ff0600720c */ /* 0x000fda0003f05270 */
[----:B------:R-:W-:Y:S05]  /*af80*/  @P0 BRA `(.L_x_326) ;  /* 0x00000000001c0947 */ /* 0x000fea0003800000 */
[----:B------:R-:W1:Y:S01]  /*af90*/  S2R R6, SR_TID.X ;  /* 0x0000000000067919 */ /* 0x000e620000002100 */
[----:B------:R-:W-:-:S04]  /*afa0*/  IMAD.MOV.U32 R13, RZ, RZ, 0x3000 ;  /* 0x00003000ff0d7424 */ /* 0x000fc800078e00ff */
[----:B------:R3:W-:Y:S01]  /*afb0*/  SYNCS.ARRIVE.TRANS64 RZ, [R2+URZ+0x22830], R13 ;  /* 0x0228300d02ff79a7 */ /* 0x0007e2000800003f */
[----:B-1----:R-:W-:-:S04]  /*afc0*/  LOP3.LUT R6, R6, 0x1f, RZ, 0xc0, !PT ;  /* 0x0000001f06067812 */ /* 0x002fc800078ec0ff */
[----:B------:R-:W-:-:S13]  /*afd0*/  ISETP.NE.AND P1, PT, R6, RZ, PT ;  /* 0x000000ff0600720c */ /* 0x000fda0003f25270 */
[----:B---3--:R-:W-:Y:S05]  /*afe0*/  @!P1 BRA `(.L_x_326) ;  /* 0x0000000000049947 */ /* 0x008fea0003800000 */
[----:B------:R-:W-:Y:S01]  /*aff0*/  BPT.TRAP 0x1 ;  /* 0x000000040000795c */ /* 0x000fe20000300000 */
.L_x_326:
[----:B------:R-:W3:Y:S01]  /*b000*/  LDL R12, [R1+0x8] ;  /* 0x00000800010c7983 */ /* 0x000ee20000100800 */
[----:B------:R-:W-:Y:S01]  /*b010*/  MOV R6, 0x400 ;  /* 0x0000040000067802 */ /* 0x000fe20000000f00 */
[----:B------:R-:W1:Y:S01]  /*b020*/  S2R R13, SR_CgaCtaId ;  /* 0x00000000000d7919 */ /* 0x000e620000008800 */
[----:B------:R-:W-:Y:S01]  /*b030*/  R2UR UR9, R2 ;  /* 0x00000000020972ca */ /* 0x000fe200000e0000 */
[----:B------:R-:W-:Y:S01]  /*b040*/  UIADD3 UR4, UP0, UR38, 0x370, URZ ;  /* 0x0000037026047890 */ /* 0x000fe2000ff1e03f */
[----:B------:R-:W-:Y:S02]  /*b050*/  R2UR UR12, R4 ;  /* 0x00000000040c72ca */ /* 0x000fe400000e0000 */
[----:B-----5:R-:W-:Y:S01]  /*b060*/  R2UR UR13, R7 ;  /* 0x00000000070d72ca */ /* 0x020fe200000e0000 */
[----:B------:R-:W-:Y:S01]  /*b070*/  UIADD3.X UR5, URZ, UR39, URZ, UP0, !UPT ;  /* 0x000000273f057290 */ /* 0x000fe200087fe43f */
[----:B-1----:R-:W-:-:S05]  /*b080*/  LEA R6, R13, R6, 0x18 ;  /* 0x000000060d067211 */ /* 0x002fca00078ec0ff */
[----:B------:R-:W-:-:S05]  /*b090*/  IMAD R6, R9, 0x3000, R6 ;  /* 0x0000300009067824 */ /* 0x000fca00078e0206 */
[----:B------:R-:W-:Y:S01]  /*b0a0*/  R2UR UR8, R6 ;  /* 0x00000000060872ca */ /* 0x000fe200000e0000 */
[----:B------:R-:W-:Y:S01]  /*b0b0*/  UIADD3 UR9, UR9, 0x22830, URZ ;  /* 0x0002283009097890 */ /* 0x000fe2000fffe03f */
[----:B------:R-:W-:Y:S01]  /*b0c0*/  UMOV UR6, 0x0 ;  /* 0x0000000000067882 */ /* 0x000fe20000000000 */
[----:B------:R-:W-:Y:S01]  /*b0d0*/  UMOV UR7, 0x14f00000 ;  /* 0x14f0000000077882 */ /* 0x000fe20000000000 */
[----:B------:R-:W-:-:S09]  /*b0e0*/  UMOV UR10, URZ ;  /* 0x0000003f000a7c82 */ /* 0x000fd20008000000 */
[----:B------:R-:W-:Y:S01]  /*b0f0*/  UIADD3 UR8, UR8, 0x1c400, URZ ;  /* 0x0001c40008087890 */ /* 0x000fe2000fffe03f */
[----:B---3--:R-:W-:-:S05]  /*b100*/  IMAD R6, R11, 0x60, R12 ;  /* 0x000000600b067824 */ /* 0x008fca00078e020c */
[----:B------:R-:W-:-:S13]  /*b110*/  R2UR UR11, R6 ;  /* 0x00000000060b72ca */ /* 0x000fda00000e0000 */
[----:B------:R1:W-:Y:S01]  /*b120*/  UTMALDG.4D [UR8], [UR4], desc[UR6] ;  /* 0x00000608040075b4 */ /* 0x0003e20008019000 */
[----:B------:R-:W3:Y:S02]  /*b130*/  SYNCS.PHASECHK.TRANS64.TRYWAIT P1, [R2+URZ+0x22860], R3 ;  /* 0x02286003020075a7 */ /* 0x000ee4000802017f */
[----:B-1-3--:R-:W-:Y:S05]  /*b140*/  @!P1 BRA `(.L_x_327) ;  /* 0x0000001c009c9947 */ /* 0x00afea0003800000 */
.L_x_379:
        /* <DEDUP_REMOVED lines=8> */
.L_x_328:
        /* <DEDUP_REMOVED lines=33> */
.L_x_323:
[----:B------:R-:W-:Y:S05]  /*b3e0*/  BSYNC B1 ;  /* 0x0000000000017941 */ /* 0x000fea0003800000 */
.L_x_322:
[----:B------:R-:W-:Y:S01]  /*b3f0*/  VIADD R9, R9, 0x1 ;  /* 0x0000000109097836 */ /* 0x000fe20000000000 */
[----:B------:R-:W-:Y:S04]  /*b400*/  BSSY B1, `(.L_x_329) ;  /* 0x0000070000017945 */ /* 0x000fe80003800000 */
[----:B------:R-:W-:-:S04]  /*b410*/  ISETP.NE.AND P0, PT, R9, 0x2, PT ;  /* 0x000000020900780c */ /* 0x000fc80003f05270 */
[----:B------:R-:W-:Y:S02]  /*b420*/  SEL R3, RZ, 0x1, P0 ;  /* 0x00000001ff037807 */ /* 0x000fe40000000000 */
[----:B------:R-:W-:Y:S02]  /*b430*/  SEL R12, R9, RZ, P0 ;  /* 0x000000ff090c7207 */ /* 0x000fe40000000000 */
[----:B------:R-:W-:-:S05]  /*b440*/  LOP3.LUT R11, R10, R3, RZ, 0x3c, !PT ;  /* 0x000000030a0b7212 */ /* 0x000fca00078e3cff */
[----:B------:R1:W-:Y:S04]  /*b450*/  STL [R1+0x4], R11 ;  /* 0x0000040b01007387 */ /* 0x0003e80000100800 */
[----:B------:R1:W-:Y:S01]  /*b460*/  STL [R1], R12 ;  /* 0x0000000c01007387 */ /* 0x0003e20000100800 */
[----:B------:R-:W-:Y:S05]  /*b470*/  @!P6 BRA `(.L_x_330) ;  /* 0x0000000400a0e947 */ /* 0x000fea0003800000 */
[----:B------:R-:W-:Y:S01]  /*b480*/  ULDC.64 UR4, c[0x0][0x3f8] ;  /* 0x0000fe0000047ab9 */ /* 0x000fe20000000a00 */
[----:B------:R-:W-:Y:S01]  /*b490*/  VIADD R9, R8, 0xffffffff ;  /* 0xffffffff08097836 */ /* 0x000fe20000000000 */
[----:B------:R-:W-:-:S04]  /*b4a0*/  ISETP.NE.U32.AND P0, PT, RZ, UR4, PT ;  /* 0x00000004ff007c0c */ /* 0x000fc8000bf05070 */
[----:B------:R-:W-:-:S13]  /*b4b0*/  ISETP.NE.AND.EX P0, PT, RZ, UR5, PT, P0 ;  /* 0x00000005ff007c0c */ /* 0x000fda000bf05300 */
[----:B------:R-:W-:Y:S05]  /*b4c0*/  @!P0 BRA `(.L_x_331) ;  /* 0x0000000000448947 */ /* 0x000fea0003800000 */
[----:B------:R-:W2:Y:S01]  /*b4d0*/  LDC R6, c[0x0][0x41c] ;  /* 0x00010700ff067b82 */ /* 0x000ea20000000800 */
[----:B------:R-:W-:Y:S02]  /*b4e0*/  ULDC.64 UR6, c[0x0][0x408] ;  /* 0x0001020000067ab9 */ /* 0x000fe40000000a00 */
[----:B------:R-:W-:-:S04]  /*b4f0*/  IMAD R7, R5, UR6, RZ ;  /* 0x0000000605077c24 */ /* 0x000fc8000f8e02ff */
[----:B------:R-:W-:Y:S01]  /*b500*/  IMAD R7, R0, UR7, R7 ;  /* 0x0000000700077c24 */ /* 0x000fe2000f8e0207 */
[----:B--2---:R-:W-:-:S13]  /*b510*/  ISETP.NE.AND P0, PT, R6, 0x1, PT ;  /* 0x000000010600780c */ /* 0x004fda0003f05270 */
[----:B------:R-:W2:Y:S02]  /*b520*/  @P0 LDC.64 R2, c[0x0][0x420] ;  /* 0x00010800ff020b82 */ /* 0x000ea40000000a00 */
[----:B--2---:R-:W-:-:S04]  /*b530*/  @P0 IMAD.HI.U32 R10, R9, R2, RZ ;  /* 0x00000002090a0227 */ /* 0x004fc800078e00ff */
[----:B------:R-:W-:Y:S01]  /*b540*/  IMAD.MOV.U32 R2, RZ, RZ, R9 ;  /* 0x000000ffff027224 */ /* 0x000fe200078e0009 */
[----:B------:R-:W-:-:S05]  /*b550*/  @P0 SHF.R.U32.HI R2, RZ, R3, R10 ;  /* 0x00000003ff020219 */ /* 0x000fca000001160a */
[----:B------:R-:W-:-:S04]  /*b560*/  IMAD.MOV R3, RZ, RZ, -R2 ;  /* 0x000000ffff037224 */ /* 0x000fc800078e0a02 */
[----:B------:R-:W-:Y:S01]  /*b570*/  IMAD R9, R6, R3, R9 ;  /* 0x0000000306097224 */ /* 0x000fe200078e0209 */
[----:B------:R-:W-:-:S03]  /*b580*/  SHF.R.S32.HI R3, RZ, 0x1f, R2 ;  /* 0x0000001fff037819 */ /* 0x000fc60000011402 */
[----:B------:R-:W-:-:S04]  /*b590*/  IMAD.WIDE.U32 R2, R0, UR6, R2 ;  /* 0x0000000600027c25 */ /* 0x000fc8000f8e0002 */
[----:B------:R-:W-:Y:S01]  /*b5a0*/  IMAD.IADD R7, R7, 0x1, R3 ;  /* 0x0000000107077824 */ /* 0x000fe200078e0203 */
[----:B------:R-:W-:-:S04]  /*b5b0*/  LEA R6, P0, R2, UR4, 0x2 ;  /* 0x0000000402067c11 */ /* 0x000fc8000f8010ff */
[----:B------:R-:W-:-:S06]  /*b5c0*/  LEA.HI.X R7, R2, UR5, R7, 0x2, P0 ;  /* 0x0000000502077c11 */ /* 0x000fcc00080f1407 */
[----:B------:R2:W5:Y:S03]  /*b5d0*/  LDG.E R7, desc[UR40][R6.64] ;  /* 0x0000002806077981 */ /* 0x000566000c1e1900 */
.L_x_331:
[----:B------:R-:W3:Y:S01]  /*b5e0*/  S2R R3, SR_CgaCtaId ;  /* 0x0000000000037919 */ /* 0x000ee20000008800 */
[----:B------:R-:W-:-:S04]  /*b5f0*/  MOV R2, 0x400 ;  /* 0x0000040000027802 */ /* 0x000fc80000000f00 */
[----:B---3--:R-:W-:Y:S02]  /*b600*/  LEA R2, R3, R2, 0x18 ;  /* 0x0000000203027211 */ /* 0x008fe400078ec0ff */
[----:B------:R-:W-:-:S03]  /*b610*/  SHF.L.U32 R3, R11, 0x1f, RZ ;  /* 0x0000001f0b037819 */ /* 0x000fc600000006ff */
[----:B------:R-:W-:-:S04]  /*b620*/  IMAD R2, R12, 0x8, R2 ;  /* 0x000000080c027824 */ /* 0x000fc800078e0202 */
[----:B------:R-:W3:Y:S02]  /*b630*/  SYNCS.PHASECHK.TRANS64.TRYWAIT P0, [R2+URZ+0x22840], R3 ;  /* 0x02284003020075a7 */ /* 0x000ee4000800017f */
[----:B---3--:R-:W-:Y:S05]  /*b640*/  @!P0 BRA `(.L_x_332) ;  /* 0x0000001800708947 */ /* 0x008fea0003800000 */
.L_x_380:
[----:B--2---:R-:W2:Y:S02]  /*b650*/  S2R R6, SR_TID.X ;  /* 0x0000000000067919 */ /* 0x004ea40000002100 */
[----:B--2---:R-:W-:-:S04]  /*b660*/  LOP3.LUT R6, R6, 0x7f, RZ, 0xc0, !PT ;  /* 0x0000007f06067812 */ /* 0x004fc800078ec0ff */
[----:B------:R-:W-:-:S13]  /*b670*/  ISETP.NE.AND P0, PT, R6, RZ, PT ;  /* 0x000000ff0600720c */ /* 0x000fda0003f05270 */
[----:B------:R-:W-:Y:S05]  /*b680*/  @P0 BRA `(.L_x_333) ;  /* 0x00000000001c0947 */ /* 0x000fea0003800000 */
[----:B------:R-:W2:Y:S01]  /*b690*/  S2R R6, SR_TID.X ;  /* 0x0000000000067919 */ /* 0x000ea20000002100 */
[----:B-1----:R-:W-:-:S04]  /*b6a0*/  IMAD.MOV.U32 R11, RZ, RZ, 0x3000 ;  /* 0x00003000ff0b7424 */ /* 0x002fc800078e00ff */
[----:B------:R4:W-:Y:S01]  /*b6b0*/  SYNCS.ARRIVE.TRANS64 RZ, [R2+URZ+0x22830], R11 ;  /* 0x0228300b02ff79a7 */ /* 0x0009e2000800003f */
[----:B--2---:R-:W-:-:S04]  /*b6c0*/  LOP3.LUT R6, R6, 0x1f, RZ, 0xc0, !PT ;  /* 0x0000001f06067812 */ /* 0x004fc800078ec0ff */
[----:B------:R-:W-:-:S13]  /*b6d0*/  ISETP.NE.AND P1, PT, R6, RZ, PT ;  /* 0x000000ff0600720c */ /* 0x000fda0003f25270 */
[----:B----4-:R-:W-:Y:S05]  /*b6e0*/  @!P1 BRA `(.L_x_333) ;  /* 0x0000000000049947 */ /* 0x010fea0003800000 */
[----:B------:R-:W-:Y:S01]  /*b6f0*/  BPT.TRAP 0x1 ;  /* 0x000000040000795c */ /* 0x000fe20000300000 */
.L_x_333:
[----:B------:R-:W2:Y:S01]  /*b700*/  LDL R6, [R1] ;  /* 0x0000000001067983 */ /* 0x000ea20000100800 */
[----:B-1----:R-:W-:-:S03]  /*b710*/  MOV R11, 0x400 ;  /* 0x00000400000b7802 */ /* 0x002fc60000000f00 */
[----:B------:R-:W4:Y:S01]  /*b720*/  LDL R10, [R1+0x8] ;  /* 0x00000800010a7983 */ /* 0x000f220000100800 */
[----:B------:R-:W1:Y:S01]  /*b730*/  S2R R12, SR_CgaCtaId ;  /* 0x00000000000c7919 */ /* 0x000e620000008800 */
[----:B------:R-:W-:Y:S01]  /*b740*/  R2UR UR9, R2 ;  /* 0x00000000020972ca */ /* 0x000fe200000e0000 */
[----:B------:R-:W-:Y:S01]  /*b750*/  UIADD3 UR4, UP0, UR38, 0x370, URZ ;  /* 0x0000037026047890 */ /* 0x000fe2000ff1e03f */
[----:B------:R-:W-:Y:S02]  /*b760*/  R2UR UR12, R4 ;  /* 0x00000000040c72ca */ /* 0x000fe400000e0000 */
[----:B-----5:R-:W-:Y:S01]  /*b770*/  R2UR UR13, R7 ;  /* 0x00000000070d72ca */ /* 0x020fe200000e0000 */
[----:B------:R-:W-:Y:S01]  /*b780*/  UIADD3.X UR5, URZ, UR39, URZ, UP0, !UPT ;  /* 0x000000273f057290 */ /* 0x000fe200087fe43f */
[----:B-1----:R-:W-:-:S07]  /*b790*/  LEA R11, R12, R11, 0x18 ;  /* 0x0000000b0c0b7211 */ /* 0x002fce00078ec0ff */
[----:B------:R-:W-:Y:S01]  /*b7a0*/  UIADD3 UR9, UR9, 0x22830, URZ ;  /* 0x0002283009097890 */ /* 0x000fe2000fffe03f */
[----:B------:R-:W-:Y:S01]  /*b7b0*/  UMOV UR6, 0x0 ;  /* 0x0000000000067882 */ /* 0x000fe20000000000 */
[----:B------:R-:W-:Y:S01]  /*b7c0*/  UMOV UR7, 0x14f00000 ;  /* 0x14f0000000077882 */ /* 0x000fe20000000000 */
[----:B------:R-:W-:Y:S01]  /*b7d0*/  UMOV UR10, URZ ;  /* 0x0000003f000a7c82 */ /* 0x000fe20008000000 */
[----:B--2---:R-:W-:-:S05]  /*b7e0*/  IMAD R6, R6, 0x3000, R11 ;  /* 0x0000300006067824 */ /* 0x004fca00078e020b */
[----:B------:R-:W-:Y:S01]  /*b7f0*/  R2UR UR8, R6 ;  /* 0x00000000060872ca */ /* 0x000fe200000e0000 */
[----:B----4-:R-:W-:-:S05]  /*b800*/  IMAD R9, R9, 0x60, R10 ;  /* 0x0000006009097824 */ /* 0x010fca00078e020a */
[----:B------:R-:W-:-:S07]  /*b810*/  R2UR UR11, R9 ;  /* 0x00000000090b72ca */ /* 0x000fce00000e0000 */
[----:B------:R-:W-:-:S09]  /*b820*/  UIADD3 UR8, UR8, 0x1c400, URZ ;  /* 0x0001c40008087890 */ /* 0x000fd2000fffe03f */
[----:B------:R1:W-:Y:S01]  /*b830*/  UTMALDG.4D [UR8], [UR4], desc[UR6] ;  /* 0x00000608040075b4 */ /* 0x0003e20008019000 */
[----:B------:R-:W2:Y:S02]  /*b840*/  SYNCS.PHASECHK.TRANS64.TRYWAIT P1, [R2+URZ+0x22860], R3 ;  /* 0x02286003020075a7 */ /* 0x000ea4000802017f */
[----:B-12---:R-:W-:Y:S05]  /*b850*/  @!P1 BRA `(.L_x_334) ;  /* 0x0000001800009947 */ /* 0x006fea0003800000 */
.L_x_381:
[----:B------:R-:W-:Y:S05]  /*b860*/  @P0 BRA `(.L_x_335) ;  /* 0x00000000001c0947 */ /* 0x000fea0003800000 */
[----:B------:R-:W2:Y:S01]  /*b870*/  S2R R6, SR_TID.X ;  /* 0x0000000000067919 */ /* 0x000ea20000002100 */
[----:B-1-3--:R-:W-:-:S04]  /*b880*/  IMAD.MOV.U32 R3, RZ, RZ, 0xc000 ;  /* 0x0000c000ff037424 */ /* 0x00afc800078e00ff */
[----:B------:R4:W-:Y:S01]  /*b890*/  SYNCS.ARRIVE.TRANS64 RZ, [R2+URZ+0x22850], R3 ;  /* 0x0228500302ff79a7 */ /* 0x0009e2000800003f */
[----:B--2---:R-:W-:-:S04]  /*b8a0*/  LOP3.LUT R6, R6, 0x1f, RZ, 0xc0, !PT ;  /* 0x0000001f06067812 */ /* 0x004fc800078ec0ff */
[----:B------:R-:W-:-:S13]  /*b8b0*/  ISETP.NE.AND P1, PT, R6, RZ, PT ;  /* 0x000000ff0600720c */ /* 0x000fda0003f25270 */
[----:B----4-:R-:W-:Y:S05]  /*b8c0*/  @!P1 BRA `(.L_x_335) ;  /* 0x0000000000049947 */ /* 0x010fea0003800000 */
[----:B------:R-:W-:Y:S01]  /*b8d0*/  BPT.TRAP 0x1 ;  /* 0x000000040000795c */ /* 0x000fe20000300000 */
.L_x_335:
[----:B-1-3--:R-:W2:Y:S01]  /*b8e0*/  LDL R3, [R1] ;  /* 0x0000000001037983 */ /* 0x00aea20000100800 */
[----:B------:R-:W-:Y:S01]  /*b8f0*/  MOV R6, 0x400 ;  /* 0x0000040000067802 */ /* 0x000fe20000000f00 */
        /* <DEDUP_REMOVED lines=13> */
[----:B--2---:R-:W-:-:S05]  /*b9d0*/  IMAD R2, R3, 0xc000, R6 ;  /* 0x0000c00003027824 */ /* 0x004fca00078e0206 */
        /* <DEDUP_REMOVED lines=18> */
.L_x_330:
[----:B------:R-:W-:Y:S05]  /*bb00*/  BSYNC B1 ;  /* 0x0000000000017941 */ /* 0x000fea0003800000 */
.L_x_329:
[C---:B------:R-:W-:Y:S01]  /*bb10*/  ISETP.GT.AND P0, PT, R8.reuse, 0x1, PT ;  /* 0x000000010800780c */ /* 0x040fe20003f04270 */
[----:B------:R-:W-:-:S04]  /*bb20*/  VIADD R2, R8, 0xfffffffe ;  /* 0xfffffffe08027836 */ /* 0x000fc80000000000 */
[----:B------:R-:W-:-:S08]  /*bb30*/  IMAD.MOV.U32 R8, RZ, RZ, R2 ;  /* 0x000000ffff087224 */ /* 0x000fd000078e0002 */
[----:B------:R-:W-:Y:S05]  /*bb40*/  @P0 BRA `(.L_x_336) ;  /* 0xfffffff000640947 */ /* 0x000fea000383ffff */
.L_x_312:
[----:B------:R-:W-:Y:S05]  /*bb50*/  BSYNC B0 ;  /* 0x0000000000007941 */ /* 0x000fea0003800000 */
.L_x_311:
[----:B------:R-:W2:Y:S01]  /*bb60*/  LDL.LU R3, [R1] ;  /* 0x0000000001037983 */ /* 0x000ea20000300800 */
[----:B------:R-:W-:Y:S01]  /*bb70*/  BSSY B0, `(.L_x_337) ;  /* 0x0000016000007945 */ /* 0x000fe20003800000 */
[----:B------:R-:W3:Y:S02]  /*bb80*/  S2R R2, SR_TID.X ;  /* 0x0000000000027919 */ /* 0x000ee40000002100 */
[----:B---3--:R-:W-:-:S04]  /*bb90*/  LOP3.LUT R2, R2, 0x1f, RZ, 0xc0, !PT ;  /* 0x0000001f02027812 */ /* 0x008fc800078ec0ff */
[----:B------:R-:W-:Y:S01]  /*bba0*/  ISETP.NE.AND P1, PT, R2, RZ, PT ;  /* 0x000000ff0200720c */ /* 0x000fe20003f25270 */
[----:B--2---:R-:W-:-:S05]  /*bbb0*/  VIADD R0, R3, 0x1 ;  /* 0x0000000103007836 */ /* 0x004fca0000000000 */
[----:B------:R-:W-:-:S04]  /*bbc0*/  ISETP.NE.AND P0, PT, R0, 0x2, PT ;  /* 0x000000020000780c */ /* 0x000fc80003f05270 */
[----:B------:R-:W-:Y:S02]  /*bbd0*/  SEL R2, R0, RZ, P0 ;  /* 0x000000ff00027207 */ /* 0x000fe40000000000 */
[----:B------:R-:W-:-:S03]  /*bbe0*/  SEL R0, RZ, 0x1, P0 ;  /* 0x00000001ff007807 */ /* 0x000fc60000000000 */
[----:B------:R2:W-:Y:S01]  /*bbf0*/  STL [R1], R2 ;  /* 0x0000000201007387 */ /* 0x0005e20000100800 */
[----:B------:R-:W-:Y:S05]  /*bc00*/  @P1 BRA `(.L_x_338) ;  /* 0x0000000000301947 */ /* 0x000fea0003800000 */
[----:B------:R-:W3:Y:S01]  /*bc10*/  S2R R7, SR_LANEID ;  /* 0x0000000000077919 */ /* 0x000ee20000000000 */
[----:B------:R-:W-:Y:S01]  /*bc20*/  VOTEU.ANY UR4, UPT, PT ;  /* 0x0000000000047886 */ /* 0x000fe200038e0100 */
[----:B--2---:R-:W2:Y:S01]  /*bc30*/  LDC.64 R2, c[0x0][0xc38] ;  /* 0x00030e00ff027b82 */ /* 0x004ea20000000a00 */
[----:B------:R-:W3:Y:S08]  /*bc40*/  FLO.U32 R4, UR4 ;  /* 0x0000000400047d00 */ /* 0x000ef000080e0000 */
[----:B------:R-:W2:Y:S01]  /*bc50*/  POPC R5, UR4 ;  /* 0x0000000400057d09 */ /* 0x000ea20008000000 */
[----:B---3--:R-:W-:-:S13]  /*bc60*/  ISETP.EQ.U32.AND P0, PT, R4, R7, PT ;  /* 0x000000070400720c */ /* 0x008fda0003f02070 */
[----:B--2---:R-:W2:Y:S01]  /*bc70*/  @P0 ATOMG.E.ADD.STRONG.GPU PT, R3, desc[UR40][R2.64], R5 ;  /* 0x00000005020309a8 */ /* 0x004ea200081ee1e8 */
[----:B------:R-:W3:Y:S02]  /*bc80*/  S2R R6, SR_LTMASK ;  /* 0x0000000000067919 */ /* 0x000ee40000003900 */
[----:B---3--:R-:W-:-:S04]  /*bc90*/  LOP3.LUT R6, R6, UR4, RZ, 0xc0, !PT ;  /* 0x0000000406067c12 */ /* 0x008fc8000f8ec0ff */
[----:B------:R-:W3:Y:S01]  /*bca0*/  POPC R7, R6 ;  /* 0x0000000600077309 */ /* 0x000ee20000000000 */
[----:B--2---:R-:W3:Y:S02]  /*bcb0*/  SHFL.IDX PT, R4, R3, R4, 0x1f ;  /* 0x00001f0403047589 */ /* 0x004ee400000e0000 */
[----:B---3--:R-:W-:-:S07]  /*bcc0*/  IADD3 R16, R4, UR37, R7 ;  /* 0x0000002504107c10 */ /* 0x008fce000fffe007 */
.L_x_338:
[----:B------:R-:W-:Y:S05]  /*bcd0*/  BSYNC B0 ;  /* 0x0000000000007941 */ /* 0x000fea0003800000 */
.L_x_337:
[----:B--2---:R-:W2:Y:S02]  /*bce0*/  LDL.LU R2, [R1+0x4] ;  /* 0x0000040001027983 */ /* 0x004ea40000300800 */
[----:B--2---:R-:W-:-:S05]  /*bcf0*/  LOP3.LUT R2, R2, R0, RZ, 0x3c, !PT ;  /* 0x0000000002027212 */ /* 0x004fca00078e3cff */
[----:B------:R2:W-:Y:S02]  /*bd00*/  STL [R1+0x4], R2 ;  /* 0x0000040201007387 */ /* 0x0005e40000100800 */
.L_x_294:
[----:B------:R-:W-:Y:S05]  /*bd10*/  BSYNC B6 ;  /* 0x0000000000067941 */ /* 0x000fea0003800000 */
.L_x_292:
[----:B------:R-:W-:-:S03]  /*bd20*/  UMOV UR4, 0xffffffff ;  /* 0xffffffff00047882 */ /* 0x000fc60000000000 */
[----:B------:R-:W-:Y:S05]  /*bd30*/  BRA.DIV UR4, `(.L_x_339) ;  /* 0x0000001204dc7947 */ /* 0x000fea000b800000 */
[----:B------:R3:W4:Y:S04]  /*bd40*/  SHFL.IDX PT, R4, R16, RZ, 0x1f ;  /* 0x00001fff10047589 */ /* 0x00072800000e0000 */
[----:B------:R3:W0:Y:S02]  /*bd50*/  SHFL.IDX PT, R5, R16, 0x1, 0x1f ;  /* 0x00201f0010057f89 */ /* 0x00062400000e0000 */
.L_x_385:
[----:B0-----:R-:W0:Y:S01]  /*bd60*/  S2R R0, SR_TID.X ;  /* 0x0000000000007919 */ /* 0x001e220000002100 */
[----:B------:R-:W-:Y:S01]  /*bd70*/  ULDC UR4, c[0x0][0xc14] ;  /* 0x0003050000047ab9 */ /* 0x000fe20000000800 */
[----:B------:R-:W-:Y:S01]  /*bd80*/  BSSY B0, `(.L_x_340) ;  /* 0x000000b000007945 */ /* 0x000fe20003800000 */
[----:B------:R-:W-:Y:S01]  /*bd90*/  IMAD.MOV.U32 R3, RZ, RZ, RZ ;  /* 0x000000ffff037224 */ /* 0x000fe200078e00ff */
[----:B0-----:R-:W-:Y:S01]  /*bda0*/  LOP3.LUT R8, R0, 0x1f, RZ, 0xc0, !PT ;  /* 0x0000001f00087812 */ /* 0x001fe200078ec0ff */
[----:B------:R-:W-:-:S03]  /*bdb0*/  IMAD.U32 R0, RZ, RZ, UR4 ;  /* 0x00000004ff007e24 */ /* 0x000fc6000f8e00ff */
[C---:B------:R-:W-:Y:S01]  /*bdc0*/  ISETP.NE.AND P0, PT, R8.reuse, 0x1f, PT ;  /* 0x0000001f0800780c */ /* 0x040fe20003f05270 */
[----:B------:R-:W-:-:S05]  /*bdd0*/  IMAD.IADD R7, R8, 0x1, R19 ;  /* 0x0000000108077824 */ /* 0x000fca00078e0213 */
[----:B------:R-:W-:-:S13]  /*bde0*/  ISETP.GE.OR P0, PT, R7, R0, !P0 ;  /* 0x000000000700720c */ /* 0x000fda0004706670 */
[----:B------:R-:W-:Y:S05]  /*bdf0*/  @P0 BRA `(.L_x_341) ;  /* 0x00000000000c0947 */ /* 0x000fea0003800000 */
[----:B--2---:R-:W0:Y:S02]  /*be00*/  LDC.64 R2, c[0x0][0xc58] ;  /* 0x00031600ff027b82 */ /* 0x004e240000000a00 */
[----:B0-----:R-:W-:-:S06]  /*be10*/  IMAD.WIDE R2, R7, 0x4, R2 ;  /* 0x0000000407027825 */ /* 0x001fcc00078e0202 */
[----:B------:R0:W5:Y:S02]  /*be20*/  LDG.E R3, desc[UR40][R2.64] ;  /* 0x0000002802037981 */ /* 0x000164000c1e1900 */
.L_x_341:
[----:B------:R-:W-:Y:S05]  /*be30*/  BSYNC B0 ;  /* 0x0000000000007941 */ /* 0x000fea0003800000 */
.L_x_340:
[----:B------:R-:W-:-:S03]  /*be40*/  UMOV UR4, 0xffffffff ;  /* 0xffffffff00047882 */ /* 0x000fc60000000000 */
[----:B------:R-:W-:Y:S05]  /*be50*/  BRA.DIV UR4, `(.L_x_342) ;  /* 0x0000001204e07947 */ /* 0x000fea000b800000 */
[----:B-----5:R-:W0:Y:S01]  /*be60*/  SHFL.UP PT, R14, R3, 0x1, RZ ;  /* 0x04200000030e7989 */ /* 0x020e2200000e00ff */
[C---:B------:R-:W-:Y:S02]  /*be70*/  ISETP.NE.AND P0, PT, R8.reuse, RZ, PT ;  /* 0x000000ff0800720c */ /* 0x040fe40003f05270 */
[----:B------:R-:W-:Y:S02]  /*be80*/  ISETP.GE.U32.AND P1, PT, R8, 0x2, PT ;  /* 0x000000020800780c */ /* 0x000fe40003f26070 */
[----:B0-----:R-:W-:Y:S02]  /*be90*/  SEL R14, R14, RZ, P0 ;  /* 0x000000ff0e0e7207 */ /* 0x001fe40000000000 */
[----:B------:R-:W-:-:S03]  /*bea0*/  ISETP.GE.U32.AND P0, PT, R8, 0x4, PT ;  /* 0x000000040800780c */ /* 0x000fc60003f06070 */
[----:B------:R-:W-:-:S05]  /*beb0*/  IMAD.IADD R13, R3, 0x1, R14 ;  /* 0x00000001030d7824 */ /* 0x000fca00078e020e */
[----:B------:R-:W2:Y:S02]  /*bec0*/  SHFL.UP PT, R14, R13, 0x2, RZ ;  /* 0x044000000d0e7989 */ /* 0x000ea400000e00ff */
[----:B--2---:R-:W-:Y:S02]  /*bed0*/  SEL R2, R14, RZ, P1 ;  /* 0x000000ff0e027207 */ /* 0x004fe40000800000 */
        /* <DEDUP_REMOVED lines=12> */
[----:B------:R0:W2:Y:S02]  /*bfa0*/  SHFL.IDX PT, R14, R2, 0x1f, 0x1f ;  /* 0x03e01f00020e7f89 */ /* 0x0000a400000e0000 */
.L_x_393:
[----:B------:R-:W-:Y:S02]  /*bfb0*/  ULDC UR4, c[0x0][0xc10] ;  /* 0x0003040000047ab9 */ /* 0x000fe40000000800 */
[----:B---3--:R-:W-:-:S04]  /*bfc0*/  IMAD.U32 R16, RZ, RZ, UR4 ;  /* 0x00000004ff107e24 */ /* 0x008fc8000f8e00ff */
[----:B--2---:R-:W-:-:S04]  /*bfd0*/  IMAD R6, R14, R16, RZ ;  /* 0x000000100e067224 */ /* 0x004fc800078e02ff */
[----:B------:R-:W-:-:S05]  /*bfe0*/  IMAD.IADD R5, R5, 0x1, R6 ;  /* 0x0000000105057824 */ /* 0x000fca00078e0206 */
[----:B----4-:R-:W-:-:S13]  /*bff0*/  ISETP.GT.AND P0, PT, R5, R4, PT ;  /* 0x000000040500720c */ /* 0x010fda0003f04270 */
[----:B------:R-:W-:Y:S05]  /*c000*/  @P0 BRA `(.L_x_343) ;  /* 0x0000000000b40947 */ /* 0x000fea0003800000 */
[----:B------:R-:W2:Y:S02]  /*c010*/  LDC R0, c[0x0][0xc14] ;  /* 0x00030500ff007b82 */ /* 0x000ea40000000800 */
.L_x_348:
[----:B------:R-:W-:-:S05]  /*c020*/  VIADD R19, R19, 0x1f ;  /* 0x0000001f13137836 */ /* 0x000fca0000000000 */
[----:B--2---:R-:W-:-:S13]  /*c030*/  ISETP.GE.AND P0, PT, R19, R0, PT ;  /* 0x000000001300720c */ /* 0x004fda0003f06270 */
[----:B------:R-:W-:Y:S05]  /*c040*/  @P0 BRA `(.L_x_344) ;  /* 0x00000004005c0947 */ /* 0x000fea0003800000 */
[----:B0-----:R-:W0:Y:S01]  /*c050*/  S2R R2, SR_TID.X ;  /* 0x0000000000027919 */ /* 0x001e220000002100 */
[----:B------:R-:W-:Y:S01]  /*c060*/  BSSY B0, `(.L_x_345) ;  /* 0x000000a000007945 */ /* 0x000fe20003800000 */
[----:B------:R-:W-:Y:S01]  /*c070*/  IMAD.MOV.U32 R3, RZ, RZ, RZ ;  /* 0x000000ffff037224 */ /* 0x000fe200078e00ff */
[----:B0-----:R-:W-:-:S04]  /*c080*/  LOP3.LUT R8, R2, 0x1f, RZ, 0xc0, !PT ;  /* 0x0000001f02087812 */ /* 0x001fc800078ec0ff */
[C---:B------:R-:W-:Y:S01]  /*c090*/  ISETP.NE.AND P1, PT, R8.reuse, 0x1f, PT ;  /* 0x0000001f0800780c */ /* 0x040fe20003f25270 */
[----:B------:R-:W-:-:S05]  /*c0a0*/  IMAD.IADD R7, R8, 0x1, R19 ;  /* 0x0000000108077824 */ /* 0x000fca00078e0213 */
[----:B------:R-:W-:-:S13]  /*c0b0*/  ISETP.GE.OR P0, PT, R7, R0, !P1 ;  /* 0x000000000700720c */ /* 0x000fda0004f06670 */
[----:B------:R-:W-:Y:S05]  /*c0c0*/  @P0 BRA `(.L_x_346) ;  /* 0x00000000000c0947 */ /* 0x000fea0003800000 */
[----:B------:R-:W0:Y:S02]  /*c0d0*/  LDC.64 R2, c[0x0][0xc58] ;  /* 0x00031600ff027b82 */ /* 0x000e240000000a00 */
[----:B0-----:R-:W-:-:S06]  /*c0e0*/  IMAD.WIDE R2, R7, 0x4, R2 ;  /* 0x0000000407027825 */ /* 0x001fcc00078e0202 */
[----:B------:R0:W5:Y:S02]  /*c0f0*/  LDG.E R3, desc[UR40][R2.64] ;  /* 0x0000002802037981 */ /* 0x000164000c1e1900 */
.L_x_346:
[----:B------:R-:W-:Y:S05]  /*c100*/  BSYNC B0 ;  /* 0x0000000000007941 */ /* 0x000fea0003800000 */
.L_x_345:
[----:B------:R-:W-:-:S03]  /*c110*/  UMOV UR4, 0xffffffff ;  /* 0xffffffff00047882 */ /* 0x000fc60000000000 */
[----:B------:R-:W-:Y:S05]  /*c120*/  BRA.DIV UR4, `(.L_x_347) ;  /* 0x0000001204fc7947 */ /* 0x000fea000b800000 */
[----:B-----5:R-:W2:Y:S01]  /*c130*/  SHFL.UP PT, R14, R3, 0x1, RZ ;  /* 0x04200000030e7989 */ /* 0x020ea200000e00ff */
[C---:B------:R-:W-:Y:S02]  /*c140*/  ISETP.NE.AND P0, PT, R8.reuse, RZ, PT ;  /* 0x000000ff0800720c */ /* 0x040fe40003f05270 */
[----:B------:R-:W-:Y:S02]  /*c150*/  ISETP.GE.U32.AND P1, PT, R8, 0x2, PT ;  /* 0x000000020800780c */ /* 0x000fe40003f26070 */
        /* <DEDUP_REMOVED lines=18> */
.L_x_401:
[----:B------:R-:W-:Y:S02]  /*c280*/  ULDC UR4, c[0x0][0xc10] ;  /* 0x0003040000047ab9 */ /* 0x000fe40000000800 */
[----:B------:R-:W-:-:S04]  /*c290*/  IMAD.U32 R16, RZ, RZ, UR4 ;  /* 0x00000004ff107e24 */ /* 0x000fc8000f8e00ff */
[----:B--2---:R-:W-:-:S04]  /*c2a0*/  IMAD R6, R14, R16, RZ ;  /* 0x000000100e067224 */ /* 0x004fc800078e02ff */
[----:B------:R-:W-:-:S05]  /*c2b0*/  IMAD.IADD R5, R6, 0x1, R5 ;  /* 0x0000000106057824 */ /* 0x000fca00078e0205 */
[----:B------:R-:W-:-:S13]  /*c2c0*/  ISETP.GT.AND P0, PT, R5, R4, PT ;  /* 0x000000040500720c */ /* 0x000fda0003f04270 */
[----:B------:R-:W-:Y:S05]  /*c2d0*/  @!P0 BRA `(.L_x_348) ;  /* 0xfffffffc00508947 */ /* 0x000fea000383ffff */
.L_x_343:
[----:B------:R-:W-:Y:S01]  /*c2e0*/  IMAD.IADD R6, R5, 0x1, -R6 ;  /* 0x0000000105067824 */ /* 0x000fe200078e0a06 */
[----:B------:R-:W-:-:S03]  /*c2f0*/  UMOV UR4, 0xffffffff ;  /* 0xffffffff00047882 */ /* 0x000fc60000000000 */
[----:B------:R-:W-:-:S05]  /*c300*/  IMAD R5, R2, R16, R6 ;  /* 0x0000001002057224 */ /* 0x000fca00078e0206 */
[----:B------:R-:W-:Y:S01]  /*c310*/  ISETP.GT.AND P6, PT, R5, R4, PT ;  /* 0x000000040500720c */ /* 0x000fe20003fc4270 */
[----:B------:R-:W-:-:S12]  /*c320*/  BRA.DIV UR4, `(.L_x_349) ;  /* 0x00000016044c7947 */ /* 0x000fd8000b800000 */
[----:B------:R-:W-:-:S04]  /*c330*/  VOTE.ANY R7, PT, !P6 ;  /* 0x0000000000077806 */ /* 0x000fc800070e0100 */
[----:B------:R-:W2:Y:S02]  /*c340*/  POPC R5, R7 ;  /* 0x0000000700057309 */ /* 0x000ea40000000000 */
[----:B--2---:R2:W3:Y:S02]  /*c350*/  SHFL.IDX PT, R17, R3, R5, 0x1f ;  /* 0x00001f0503117589 */ /* 0x0044e400000e0000 */
.L_x_405:
[----:B------:R-:W-:Y:S01]  /*c360*/  ISETP.NE.AND P0, PT, R7, RZ, PT ;  /* 0x000000ff0700720c */ /* 0x000fe20003f05270 */
[----:B------:R-:W-:-:S12]  /*c370*/  IMAD.MOV.U32 R14, RZ, RZ, RZ ;  /* 0x000000ffff0e7224 */ /* 0x000fd800078e00ff */
[----:B------:R-:W-:Y:S05]  /*c380*/  @!P0 BRA `(.L_x_350) ;  /* 0x0000000000108947 */ /* 0x000fea0003800000 */
[----:B------:R-:W-:Y:S01]  /*c390*/  UMOV UR4, 0xffffffff ;  /* 0xffffffff00047882 */ /* 0x000fe20000000000 */
[----:B-1----:R-:W-:Y:S02]  /*c3a0*/  VIADD R12, R5, 0xffffffff ;  /* 0xffffffff050c7836 */ /* 0x002fe40000000000 */
[----:B------:R-:W-:Y:S05]  /*c3b0*/  BRA.DIV UR4, `(.L_x_351) ;  /* 0x0000001604707947 */ /* 0x000fea000b800000 */
[----:B------:R4:W1:Y:S02]  /*c3c0*/  SHFL.IDX PT, R14, R2, R12, 0x1f ;  /* 0x00001f0c020e7589 */ /* 0x00086400000e0000 */
.L_x_350:
[----:B---3--:R-:W-:Y:S01]  /*c3d0*/  IABS R7, R17 ;  /* 0x0000001100077213 */ /* 0x008fe20000000000 */
[----:B-1----:R-:W-:Y:S02]  /*c3e0*/  IMAD R16, R14, R16, R6 ;  /* 0x000000100e107224 */ /* 0x002fe400078e0206 */
[----:B------:R-:W-:Y:S01]  /*c3f0*/  IMAD.IADD R19, R5, 0x1, R19 ;  /* 0x0000000105137824 */ /* 0x000fe200078e0213 */
[----:B------:R-:W1:Y:S08]  /*c400*/  I2F.RP R8, R7 ;  /* 0x0000000700087306 */ /* 0x000e700000209400 */
[----:B-1----:R-:W2:Y:S02]  /*c410*/  MUFU.RCP R8, R8 ;  /* 0x0000000800087308 */ /* 0x002ea40000001000 */
[----:B--2---:R-:W-:-:S06]  /*c420*/  VIADD R3, R8, 0xffffffe ;  /* 0x0ffffffe08037836 */ /* 0x004fcc0000000000 */
[----:B------:R-:W0:Y:S02]  /*c430*/  F2I.FTZ.U32.TRUNC.NTZ R3, R3 ;  /* 0x0000000300037305 */ /* 0x000e24000021f000 */
[----:B0---4-:R-:W-:-:S04]  /*c440*/  IMAD.MOV R2, RZ, RZ, -R3 ;  /* 0x000000ffff027224 */ /* 0x011fc800078e0a03 */
[----:B------:R-:W-:Y:S02]  /*c450*/  IMAD R9, R2, R7, RZ ;  /* 0x0000000702097224 */ /* 0x000fe400078e02ff */
[----:B------:R-:W-:-:S04]  /*c460*/  IMAD.MOV.U32 R2, RZ, RZ, RZ ;  /* 0x000000ffff027224 */ /* 0x000fc800078e00ff */
[----:B------:R-:W-:-:S04]  /*c470*/  IMAD.HI.U32 R6, R3, R9, R2 ;  /* 0x0000000903067227 */ /* 0x000fc800078e0002 */
[----:B------:R-:W-:Y:S01]  /*c480*/  IMAD.IADD R2, R4, 0x1, -R16 ;  /* 0x0000000104027824 */ /* 0x000fe200078e0a10 */
[----:B------:R-:W-:-:S04]  /*c490*/  IABS R4, R17 ;  /* 0x0000001100047213 */ /* 0x000fc80000000000 */
[----:B------:R-:W-:Y:S01]  /*c4a0*/  IABS R3, R2 ;  /* 0x0000000200037213 */ /* 0x000fe20000000000 */
[----:B------:R-:W-:-:S04]  /*c4b0*/  IMAD.MOV R4, RZ, RZ, -R4 ;  /* 0x000000ffff047224 */ /* 0x000fc800078e0a04 */
[----:B------:R-:W-:-:S04]  /*c4c0*/  IMAD.HI.U32 R6, R6, R3, RZ ;  /* 0x0000000306067227 */ /* 0x000fc800078e00ff */
[----:B------:R-:W-:Y:S01]  /*c4d0*/  IMAD R4, R6, R4, R3 ;  /* 0x0000000406047224 */ /* 0x000fe200078e0203 */
[----:B------:R-:W-:-:S04]  /*c4e0*/  LOP3.LUT R3, R2, R17, RZ, 0x3c, !PT ;  /* 0x0000001102037212 */ /* 0x000fc800078e3cff */
[----:B------:R-:W-:-:S13]  /*c4f0*/  ISETP.GT.U32.AND P0, PT, R7, R4, PT ;  /* 0x000000040700720c */ /* 0x000fda0003f04070 */
[----:B------:R-:W-:Y:S02]  /*c500*/  @!P0 IMAD.IADD R4, R4, 0x1, -R7 ;  /* 0x0000000104048824 */ /* 0x000fe400078e0a07 */
[----:B------:R-:W-:-:S03]  /*c510*/  @!P0 VIADD R6, R6, 0x1 ;  /* 0x0000000106068836 */ /* 0x000fc60000000000 */
[----:B------:R-:W-:-:S13]  /*c520*/  ISETP.GE.U32.AND P0, PT, R4, R7, PT ;  /* 0x000000070400720c */ /* 0x000fda0003f06070 */
        /* <DEDUP_REMOVED lines=9> */
.L_x_344:
[----:B------:R-:W-:Y:S01]  /*c5c0*/  UMOV UR4, URZ ;  /* 0x0000003f00047c82 */ /* 0x000fe20008000000 */
[----:B------:R-:W-:Y:S01]  /*c5d0*/  UMOV UR5, URZ ;  /* 0x0000003f00057c82 */ /* 0x000fe20008000000 */
[----:B------:R-:W-:Y:S01]  /*c5e0*/  ULDC UR6, c[0x0][0xc14] ;  /* 0x0003050000067ab9 */ /* 0x000fe20000000800 */
[----:B------:R-:W-:Y:S02]  /*c5f0*/  IMAD.MOV.U32 R16, RZ, RZ, R4 ;  /* 0x000000ffff107224 */ /* 0x000fe400078e0004 */
[----:B------:R-:W-:Y:S02]  /*c600*/  IMAD.U32 R17, RZ, RZ, UR4 ;  /* 0x00000004ff117e24 */ /* 0x000fe4000f8e00ff */
[----:B------:R-:W-:Y:S02]  /*c610*/  IMAD.U32 R18, RZ, RZ, UR5 ;  /* 0x00000005ff127e24 */ /* 0x000fe4000f8e00ff */
[----:B------:R-:W-:-:S07]  /*c620*/  IMAD.U32 R19, RZ, RZ, UR6 ;  /* 0x00000006ff137e24 */ /* 0x000fce000f8e00ff */
.L_x_352:
[----:B0-----:R-:W0:Y:S01]  /*c630*/  S2R R2, SR_TID.X ;  /* 0x0000000000027919 */ /* 0x001e220000002100 */
[----:B------:R-:W-:Y:S05]  /*c640*/  WARPSYNC.ALL ;  /* 0x0000000000007948 */ /* 0x000fea0003800000 */
[----:B------:R-:W-:Y:S01]  /*c650*/  BAR.SYNC.DEFER_BLOCKING 0x4, 0x120 ;  /* 0x0104800000007b1d */ /* 0x000fe20000010000 */
[----:B0-----:R-:W-:-:S04]  /*c660*/  LOP3.LUT R2, R2, 0x1f, RZ, 0xc0, !PT ;  /* 0x0000001f02027812 */ /* 0x001fc800078ec0ff */
[----:B------:R-:W-:-:S13]  /*c670*/  ISETP.NE.AND P0, PT, R2, RZ, PT ;  /* 0x000000ff0200720c */ /* 0x000fda0003f05270 */
[----:B------:R-:W0:Y:S01]  /*c680*/  @!P0 S2R R3, SR_CgaCtaId ;  /* 0x0000000000038919 */ /* 0x000e220000008800 */
[----:B------:R-:W-:-:S04]  /*c690*/  @!P0 MOV R2, 0x400 ;  /* 0x0000040000028802 */ /* 0x000fc80000000f00 */
[----:B0-----:R-:W-:-:S05]  /*c6a0*/  @!P0 LEA R2, R3, R2, 0x18 ;  /* 0x0000000203028211 */ /* 0x001fca00078ec0ff */
[----:B------:R2:W-:Y:S01]  /*c6b0*/  @!P0 STS.128 [R2+0x228d0], R16 ;  /* 0x0228d01002008388 */ /* 0x0005e20000000c00 */
[----:B------:R-:W-:Y:S06]  /*c6c0*/  BAR.ARV 0x5, 0x120 ;  /* 0x0144800000007b1d */ /* 0x000fec0000002000 */
[----:B------:R-:W-:-:S13]  /*c6d0*/  ISETP.GE.AND P0, PT, R19, R0, PT ;  /* 0x000000001300720c */ /* 0x000fda0003f06270 */
[----:B------:R-:W-:Y:S05]  /*c6e0*/  @!P0 BRA `(.L_x_353) ;  /* 0xffffffc400e08947 */ /* 0x000fea000383ffff */
.L_x_290:
[----:B0-----:R-:W3:Y:S01]  /*c6f0*/  LDL.LU R0, [R1+0x24] ;  /* 0x0000240001007983 */ /* 0x001ee20000300800 */
[----:B------:R-:W-:Y:S01]  /*c700*/  BSSY B0, `(.L_x_354) ;  /* 0x000000b000007945 */ /* 0x000fe20003800000 */
[----:B------:R-:W0:Y:S01]  /*c710*/  S2R R5, SR_CgaCtaId ;  /* 0x0000000000057919 */ /* 0x000e220000008800 */
[----:B---3--:R-:W-:-:S05]  /*c720*/  VIADD R0, R0, 0x1 ;  /* 0x0000000100007836 */ /* 0x008fca0000000000 */
[----:B--2---:R-:W-:-:S04]  /*c730*/  LEA.HI R2, R0, R0, RZ, 0x1 ;  /* 0x0000000000027211 */ /* 0x004fc800078f08ff */
[----:B------:R-:W-:-:S05]  /*c740*/  LOP3.LUT R3, R2, 0xfffffffe, RZ, 0xc0, !PT ;  /* 0xfffffffe02037812 */ /* 0x000fca00078ec0ff */
[----:B------:R-:W-:Y:S01]  /*c750*/  IMAD.IADD R3, R0, 0x1, -R3 ;  /* 0x0000000100037824 */ /* 0x000fe200078e0a03 */
[----:B------:R-:W-:-:S04]  /*c760*/  MOV R0, 0x400 ;  /* 0x0000040000007802 */ /* 0x000fc80000000f00 */
[----:B0-----:R-:W-:Y:S02]  /*c770*/  LEA R0, R5, R0, 0x18 ;  /* 0x0000000005007211 */ /* 0x001fe400078ec0ff */
[----:B------:R-:W-:-:S04]  /*c780*/  SHF.L.U32 R3, R3, 0x1f, RZ ;  /* 0x0000001f03037819 */ /* 0x000fc800000006ff */
[----:B------:R-:W0:Y:S02]  /*c790*/  SYNCS.PHASECHK.TRANS64.TRYWAIT P0, [R0+URZ+0x22820], R3 ;  /* 0x02282003000075a7 */ /* 0x000e24000800017f */
[----:B0-----:R-:W-:Y:S05]  /*c7a0*/  @!P0 BRA `(.L_x_355) ;  /* 0x0000001000988947 */ /* 0x001fea0003800000 */
.L_x_408:
[----:B------:R-:W-:Y:S05]  /*c7b0*/  BSYNC B0 ;  /* 0x0000000000007941 */ /* 0x000fea0003800000 */
.L_x_354:
[----:B------:R-:W-:-:S03]  /*c7c0*/  UMOV UR4, 0xffffffff ;  /* 0xffffffff00047882 */ /* 0x000fc60000000000 */
[----:B------:R-:W-:Y:S05]  /*c7d0*/  BRA.DIV UR4, `(.L_x_356) ;  /* 0x0000001204a07947 */ /* 0x000fea000b800000 */
[----:B------:R-:W2:Y:S02]  /*c7e0*/  S2R R2, SR_TID.X ;  /* 0x0000000000027919 */ /* 0x000ea40000002100 */
[----:B--2---:R-:W-:-:S04]  /*c7f0*/  SHF.R.U32.HI R2, RZ, 0x5, R2 ;  /* 0x00000005ff027819 */ /* 0x004fc80000011602 */
[----:B------:R-:W-:-:S05]  /*c800*/  LOP3.LUT R2, R2, 0x3, RZ, 0xc0, !PT ;  /* 0x0000000302027812 */ /* 0x000fca00078ec0ff */
[----:B------:R2:W3:Y:S02]  /*c810*/  SHFL.IDX PT, R14, R2, RZ, 0x1f ;  /* 0x00001fff020e7589 */ /* 0x0004e400000e0000 */
.L_x_411:
[----:B---3--:R-:W-:Y:S01]  /*c820*/  ISETP.NE.AND P0, PT, R14, RZ, PT ;  /* 0x000000ff0e00720c */ /* 0x008fe20003f05270 */
[----:B------:R-:W-:-:S12]  /*c830*/  BSSY B0, `(.L_x_357) ;  /* 0x0000027000007945 */ /* 0x000fd80003800000 */
[----:B------:R-:W-:Y:S05]  /*c840*/  @P0 BRA `(.L_x_358) ;  /* 0x0000000000940947 */ /* 0x000fea0003800000 */
[----:B------:R-:W-:-:S03]  /*c850*/  UMOV UR4, 0xffffffff ;  /* 0xffffffff00047882 */ /* 0x000fc60000000000 */
[----:B------:R-:W-:Y:S05]  /*c860*/  BRA.DIV UR4, `(.L_x_359) ;  /* 0x0000001204b07947 */ /* 0x000fea000b800000 */
[----:B------:R-:W-:-:S13]  /*c870*/  ELECT P6, URZ, PT ;  /* 0x00000000003f782f */ /* 0x000fda00038c0000 */
.L_x_414:
[----:B------:R-:W-:Y:S05]  /*c880*/  @!P6 BRA `(.L_x_358) ;  /* 0x000000000084e947 */ /* 0x000fea0003800000 */
[----:B------:R-:W-:-:S06]  /*c890*/  ULOP3.LUT UR4, UR36, 0x2, URZ, 0xfc, !UPT ;  /* 0x0000000224047892 */ /* 0x000fcc000f8efc3f */
[----:B--2---:R-:W-:-:S05]  /*c8a0*/  IMAD.U32 R2, RZ, RZ, UR4 ;  /* 0x00000004ff027e24 */ /* 0x004fca000f8e00ff */
[----:B------:R-:W-:-:S13]  /*c8b0*/  ISETP.NE.AND P2, PT, R2, 0x3, PT ;  /* 0x000000030200780c */ /* 0x000fda0003f45270 */
[----:B------:R-:W-:Y:S05]  /*c8c0*/  @!P2 BRA `(.L_x_360) ;  /* 0x000000000004a947 */ /* 0x000fea0003800000 */
[----:B------:R-:W-:Y:S01]  /*c8d0*/  BPT.TRAP 0x1 ;  /* 0x000000040000795c */ /* 0x000fe20000300000 */
.L_x_360:
[----:B0-----:R-:W2:Y:S04]  /*c8e0*/  LDL R3, [R1] ;  /* 0x0000000001037983 */ /* 0x001ea80000100800 */
[----:B------:R-:W3:Y:S01]  /*c8f0*/  LDL.LU R7, [R1+0x4] ;  /* 0x0000040001077983 */ /* 0x000ee20000300800 */
[----:B------:R-:W-:-:S04]  /*c900*/  VIADD R2, R0, 0x22840 ;  /* 0x0002284000027836 */ /* 0x000fc80000000000 */
[C---:B--2---:R-:W-:Y:S02]  /*c910*/  IMAD R6, R3.reuse, 0x8, R2 ;  /* 0x0000000803067824 */ /* 0x044fe400078e0202 */
[----:B------:R-:W-:Y:S01]  /*c920*/  VIADD R3, R3, 0x1 ;  /* 0x0000000103037836 */ /* 0x000fe20000000000 */
[----:B---3--:R-:W-:-:S04]  /*c930*/  SHF.L.U32 R5, R7, 0x1f, RZ ;  /* 0x0000001f07057819 */ /* 0x008fc800000006ff */
[C---:B------:R-:W-:Y:S01]  /*c940*/  ISETP.NE.AND P1, PT, R3.reuse, 0x2, PT ;  /* 0x000000020300780c */ /* 0x040fe20003f25270 */
[----:B------:R-:W0:Y:S03]  /*c950*/  SYNCS.PHASECHK.TRANS64.TRYWAIT P0, [R6+URZ], R5 ;  /* 0x00000005060075a7 */ /* 0x000e26000800017f */
[----:B------:R-:W-:Y:S02]  /*c960*/  SEL R4, RZ, 0x1, P1 ;  /* 0x00000001ff047807 */ /* 0x000fe40000800000 */
[----:B------:R-:W-:Y:S02]  /*c970*/  SEL R3, R3, RZ, P1 ;  /* 0x000000ff03037207 */ /* 0x000fe40000800000 */
[----:B------:R-:W-:-:S03]  /*c980*/  LOP3.LUT R4, R7, R4, RZ, 0x3c, !PT ;  /* 0x0000000407047212 */ /* 0x000fc600078e3cff */
[----:B------:R-:W-:Y:S01]  /*c990*/  IMAD R7, R3, 0x8, R2 ;  /* 0x0000000803077824 */ /* 0x000fe200078e0202 */
[----:B------:R-:W-:Y:S01]  /*c9a0*/  SHF.L.U32 R2, R4, 0x1f, RZ ;  /* 0x0000001f04027819 */ /* 0x000fe200000006ff */
[----:B0-----:R-:W-:Y:S06]  /*c9b0*/  @!P0 BRA `(.L_x_361) ;  /* 0x00000010007c8947 */ /* 0x001fec0003800000 */
.L_x_415:
[----:B------:R-:W2:Y:S02]  /*c9c0*/  SYNCS.PHASECHK.TRANS64.TRYWAIT P0, [R7+URZ], R2 ;  /* 0x00000002070075a7 */ /* 0x000ea4000800017f */
[----:B--2---:R-:W-:Y:S05]  /*c9d0*/  @!P0 BRA `(.L_x_362) ;  /* 0x0000001000888947 */ /* 0x004fea0003800000 */
.L_x_416:
[----:B------:R-:W-:Y:S05]  /*c9e0*/  @!P2 BRA `(.L_x_363) ;  /* 0x000000000004a947 */ /* 0x000fea0003800000 */
[----:B------:R-:W-:Y:S01]  /*c9f0*/  BPT.TRAP 0x1 ;  /* 0x000000040000795c */ /* 0x000fe20000300000 */
.L_x_363:
[----:B------:R-:W3:Y:S01]  /*ca00*/  LDL.LU R4, [R1] ;  /* 0x0000000001047983 */ /* 0x000ee20000300800 */
[----:B------:R-:W-:-:S04]  /*ca10*/  VIADD R0, R0, 0x22860 ;  /* 0x0002286000007836 */ /* 0x000fc80000000000 */
[----:B---3--:R-:W-:-:S04]  /*ca20*/  IMAD R4, R4, 0x8, R0 ;  /* 0x0000000804047824 */ /* 0x008fc800078e0200 */
[----:B------:R-:W3:Y:S02]  /*ca30*/  SYNCS.PHASECHK.TRANS64.TRYWAIT P0, [R4+URZ], R5 ;  /* 0x00000005040075a7 */ /* 0x000ee4000800017f */
[----:B---3--:R-:W-:Y:S05]  /*ca40*/  @!P0 BRA `(.L_x_364) ;  /* 0x0000001000808947 */ /* 0x008fea0003800000 */
.L_x_417:
[----:B------:R-:W-:-:S07]  /*ca50*/  IMAD R3, R3, 0x8, R0 ;  /* 0x0000000803037824 */ /* 0x000fce00078e0200 */
.L_x_365:
[----:B----4-:R4:W0:Y:S02]  /*ca60*/  SYNCS.PHASECHK.TRANS64.TRYWAIT P0, [R3+URZ], R2 ;  /* 0x00000002030075a7 */ /* 0x010824000800017f */
[----:B0-----:R-:W-:Y:S05]  /*ca70*/  @!P0 NANOSLEEP.SYNCS 0x989680 ;  /* 0x009896800000895d */ /* 0x001fea0003900000 */
[----:B------:R-:W0:Y:S02]  /*ca80*/  @!P0 SYNCS.PHASECHK.TRANS64 P0, [R3+URZ], R2 ;  /* 0x00000002030085a7 */ /* 0x000e24000800007f */
[----:B0-----:R-:W-:Y:S05]  /*ca90*/  @!P0 BRA `(.L_x_365) ;  /* 0xfffffffc00f08947 */ /* 0x001fea000383ffff */
.L_x_358:
[----:B------:R-:W-:Y:S05]  /*caa0*/  BSYNC B0 ;  /* 0x0000000000007941 */ /* 0x000fea0003800000 */
.L_x_357:
[----:B------:R-:W-:Y:S05]  /*cab0*/  EXIT ;  /* 0x000000000000794d */ /* 0x000fea0003800000 */
.L_x_244:
[----:B0-----:R0:W1:Y:S02]  /*cac0*/  SYNCS.PHASECHK.TRANS64.TRYWAIT P0, [R6+URZ+0x22800], R3 ;  /* 0x02280003060075a7 */ /* 0x001064000800017f */
[----:B-1----:R-:W-:Y:S05]  /*cad0*/  @!P0 NANOSLEEP.SYNCS 0x989680 ;  /* 0x009896800000895d */ /* 0x002fea0003900000 */
[----:B------:R-:W1:Y:S02]  /*cae0*/  @!P0 SYNCS.PHASECHK.TRANS64 P0, [R6+URZ+0x22800], R3 ;  /* 0x02280003060085a7 */ /* 0x000e64000800007f */
[----:B-1----:R-:W-:Y:S05]  /*caf0*/  @!P0 BRA `(.L_x_244) ;  /* 0xfffffffc00f08947 */ /* 0x002fea000383ffff */
[----:B------:R-:W-:Y:S05]  /*cb00*/  BRA `(.L_x_366) ;  /* 0xffffff4c003c7947 */ /* 0x000fea000383ffff */
.L_x_248:
[----:B--2---:R2:W3:Y:S02]  /*cb10*/  SYNCS.PHASECHK.TRANS64.TRYWAIT P1, [R5+URZ+0x22830], R10 ;  /* 0x0228300a050075a7 */ /* 0x0044e4000802017f */
[----:B---3--:R-:W-:Y:S05]  /*cb20*/  @!P1 NANOSLEEP.SYNCS 0x989680 ;  /* 0x009896800000995d */ /* 0x008fea0003900000 */
[----:B------:R-:W3:Y:S02]  /*cb30*/  @!P1 SYNCS.PHASECHK.TRANS64 P1, [R5+URZ+0x22830], R10 ;  /* 0x0228300a050095a7 */ /* 0x000ee4000802007f */
[----:B---3--:R-:W-:Y:S05]  /*cb40*/  @!P1 BRA `(.L_x_248) ;  /* 0xfffffffc00f09947 */ /* 0x008fea000383ffff */
[----:B------:R-:W-:Y:S05]  /*cb50*/  BRA `(.L_x_247) ;  /* 0xffffff4c00687947 */ /* 0x000fea000383ffff */
.L_x_252:
[----:B-1----:R1:W3:Y:S02]  /*cb60*/  SYNCS.PHASECHK.TRANS64.TRYWAIT P2, [R5+URZ+0x22850], R10 ;  /* 0x0228500a050075a7 */ /* 0x0022e4000804017f */
[----:B---3--:R-:W-:Y:S05]  /*cb70*/  @!P2 NANOSLEEP.SYNCS 0x989680 ;  /* 0x009896800000a95d */ /* 0x008fea0003900000 */
[----:B------:R-:W3:Y:S02]  /*cb80*/  @!P2 SYNCS.PHASECHK.TRANS64 P2, [R5+URZ+0x22850], R10 ;  /* 0x0228500a0500a5a7 */ /* 0x000ee4000804007f */
[----:B---3--:R-:W-:Y:S05]  /*cb90*/  @!P2 BRA `(.L_x_252) ;  /* 0xfffffffc00f0a947 */ /* 0x008fea000383ffff */
[----:B------:R-:W-:Y:S05]  /*cba0*/  BRA `(.L_x_251) ;  /* 0xffffff6000d87947 */ /* 0x000fea000383ffff */
.L_x_257:
[----:B-1----:R-:W-:-:S04]  /*cbb0*/  IMAD.U32 R0, RZ, RZ, UR23 ;  /* 0x00000017ff007e24 */ /* 0x002fc8000f8e00ff */
[----:B------:R1:W2:Y:S03]  /*cbc0*/  SYNCS.PHASECHK.TRANS64.TRYWAIT P3, [R0+URZ+0x22830], R5 ;  /* 0x02283005000075a7 */ /* 0x0002a6000806017f */
[----:B--2---:R-:W-:Y:S05]  /*cbd0*/  @!P3 NANOSLEEP.SYNCS 0x989680 ;  /* 0x009896800000b95d */ /* 0x004fea0003900000 */
[----:B------:R-:W2:Y:S02]  /*cbe0*/  @!P3 SYNCS.PHASECHK.TRANS64 P3, [R0+URZ+0x22830], R5 ;  /* 0x022830050000b5a7 */ /* 0x000ea4000806007f */
[----:B--2---:R-:W-:Y:S05]  /*cbf0*/  @!P3 BRA `(.L_x_257) ;  /* 0xfffffffc00ecb947 */ /* 0x004fea000383ffff */
[----:B------:R-:W-:Y:S05]  /*cc00*/  BRA `(.L_x_256) ;  /* 0xffffff6400e87947 */ /* 0x000fea000383ffff */
.L_x_261:
[----:B--2---:R2:W3:Y:S02]  /*cc10*/  SYNCS.PHASECHK.TRANS64.TRYWAIT P3, [R186+URZ+0x22850], R5 ;  /* 0x02285005ba0075a7 */ /* 0x0044e4000806017f */
[----:B---3--:R-:W-:Y:S05]  /*cc20*/  @!P3 NANOSLEEP.SYNCS 0x989680 ;  /* 0x009896800000b95d */ /* 0x008fea0003900000 */
[----:B------:R-:W3:Y:S02]  /*cc30*/  @!P3 SYNCS.PHASECHK.TRANS64 P3, [R186+URZ+0x22850], R5 ;  /* 0x02285005ba00b5a7 */ /* 0x000ee4000806007f */
[----:B---3--:R-:W-:Y:S05]  /*cc40*/  @!P3 BRA `(.L_x_261) ;  /* 0xfffffffc00f0b947 */ /* 0x008fea000383ffff */
[----:B------:R-:W-:Y:S05]  /*cc50*/  BRA `(.L_x_260) ;  /* 0xffffff8000007947 */ /* 0x000fea000383ffff */
.L_x_299:
[----:B------:R-:W0:Y:S01]  /*cc60*/  S2R R5, SR_TID.X ;  /* 0x0000000000057919 */ /* 0x000e220000002100 */
[----:B------:R-:W-:Y:S01]  /*cc70*/  BSSY B0, `(.L_x_367) ;  /* 0x000000a000007945 */ /* 0x000fe20003800000 */
[----:B------:R-:W-:Y:S02]  /*cc80*/  IMAD.MOV.U32 R12, RZ, RZ, RZ ;  /* 0x000000ffff0c7224 */ /* 0x000fe400078e00ff */
[----:B------:R-:W-:Y:S02]  /*cc90*/  IMAD.MOV.U32 R11, RZ, RZ, 0x1f ;  /* 0x0000001fff0b7424 */ /* 0x000fe400078e00ff */
[----:B------:R-:W-:Y:S01]  /*cca0*/  IMAD.MOV.U32 R15, RZ, RZ, -0x1 ;  /* 0xffffffffff0f7424 */ /* 0x000fe200078e00ff */
[----:B0-----:R-:W-:-:S04]  /*ccb0*/  SHF.R.U32.HI R5, RZ, 0x5, R5 ;  /* 0x00000005ff057819 */ /* 0x001fc80000011605 */
[----:B------:R-:W-:-:S05]  /*ccc0*/  LOP3.LUT R5, R5, 0x3, RZ, 0xc0, !PT ;  /* 0x0000000305057812 */ /* 0x000fca00078ec0ff */
[----:B------:R-:W-:-:S07]  /*ccd0*/  IMAD.MOV.U32 R13, RZ, RZ, R5 ;  /* 0x000000ffff0d7224 */ /* 0x000fce00078e0005 */
[----:B------:R-:W-:Y:S05]  /*cce0*/  WARPSYNC.COLLECTIVE R15, `(.L_x_368) ;  /* 0x000000000f087348 */ /* 0x000fea0003c00000 */
[----:B------:R0:W1:Y:S02]  /*ccf0*/  SHFL.IDX P6, R14, R13, R12, R11 ;  /* 0x0000000c0d0e7389 */ /* 0x00006400000c000b */
[----:B01----:R-:W-:Y:S01]  /*cd00*/  ENDCOLLECTIVE ;  /* 0x000000000000791b */ /* 0x003fe20003800000 */
.L_x_368:
[----:B------:R-:W-:Y:S05]  /*cd10*/  BSYNC B0 ;  /* 0x0000000000007941 */ /* 0x000fea0003800000 */
.L_x_367:
[----:B------:R-:W-:Y:S05]  /*cd20*/  BRA `(.L_x_369) ;  /* 0xffffffcc003c7947 */ /* 0x000fea000383ffff */
.L_x_300:
[----:B------:R-:W-:Y:S01]  /*cd30*/  BSSY B0, `(.L_x_370) ;  /* 0x0000006000007945 */ /* 0x000fe20003800000 */
[----:B------:R-:W-:-:S07]  /*cd40*/  IMAD.MOV.U32 R15, RZ, RZ, -0x1 ;  /* 0xffffffffff0f7424 */ /* 0x000fce00078e00ff */
[----:B------:R-:W-:Y:S05]  /*cd50*/  WARPSYNC.COLLECTIVE R15, `(.L_x_371) ;  /* 0x000000000f0c7348 */ /* 0x000fea0003c00000 */
[----:B------:R-:W-:Y:S02]  /*cd60*/  ELECT P6, UR62, PT ;  /* 0x00000000003e782f */ /* 0x000fe400038c0000 */
[----:B------:R-:W-:Y:S01]  /*cd70*/  MOV R14, UR62 ;  /* 0x0000003e000e7c02 */ /* 0x000fe20008000f00 */
[----:B------:R-:W-:Y:S10]  /*cd80*/  ENDCOLLECTIVE ;  /* 0x000000000000791b */ /* 0x000ff40003800000 */
.L_x_371:
[----:B------:R-:W-:Y:S05]  /*cd90*/  BSYNC B0 ;  /* 0x0000000000007941 */ /* 0x000fea0003800000 */
.L_x_370:
[----:B------:R-:W-:Y:S05]  /*cda0*/  BRA `(.L_x_372) ;  /* 0xffffffcc00347947 */ /* 0x000fea000383ffff */
.L_x_303:
[----:B0-----:R0:W1:Y:S02]  /*cdb0*/  SYNCS.PHASECHK.TRANS64.TRYWAIT P0, [R8+URZ+0x22840], R10 ;  /* 0x0228400a080075a7 */ /* 0x001064000800017f */
[----:B-1----:R-:W-:Y:S05]  /*cdc0*/  @!P0 NANOSLEEP.SYNCS 0x989680 ;  /* 0x009896800000895d */ /* 0x002fea0003900000 */
[----:B------:R-:W1:Y:S02]  /*cdd0*/  @!P0 SYNCS.PHASECHK.TRANS64 P0, [R8+URZ+0x22840], R10 ;  /* 0x0228400a080085a7 */ /* 0x000e64000800007f */
[----:B-1----:R-:W-:Y:S05]  /*cde0*/  @!P0 BRA `(.L_x_303) ;  /* 0xfffffffc00f08947 */ /* 0x002fea000383ffff */
[----:B------:R-:W-:Y:S05]  /*cdf0*/  BRA `(.L_x_373) ;  /* 0xffffffcc00a47947 */ /* 0x000fea000383ffff */
.L_x_306:
[----:B0-----:R-:W0:Y:S01]  /*ce00*/  S2R R10, SR_CgaCtaId ;  /* 0x00000000000a7919 */ /* 0x001e220000008800 */
[----:B------:R-:W-:-:S04]  /*ce10*/  MOV R8, 0x400 ;  /* 0x0000040000087802 */ /* 0x000fc80000000f00 */
[----:B0-----:R-:W-:-:S04]  /*ce20*/  LEA R8, R10, R8, 0x18 ;  /* 0x000000080a087211 */ /* 0x001fc800078ec0ff */
[----:B------:R0:W1:Y:S03]  /*ce30*/  SYNCS.PHASECHK.TRANS64.TRYWAIT P0, [R8+URZ+0x22820], R6 ;  /* 0x02282006080075a7 */ /* 0x000066000800017f */
[----:B-1----:R-:W-:Y:S05]  /*ce40*/  @!P0 NANOSLEEP.SYNCS 0x989680 ;  /* 0x009896800000895d */ /* 0x002fea0003900000 */
[----:B------:R-:W1:Y:S02]  /*ce50*/  @!P0 SYNCS.PHASECHK.TRANS64 P0, [R8+URZ+0x22820], R6 ;  /* 0x02282006080085a7 */ /* 0x000e64000800007f */
[----:B-1----:R-:W-:Y:S05]  /*ce60*/  @!P0 BRA `(.L_x_306) ;  /* 0xfffffffc00e48947 */ /* 0x002fea000383ffff */
[----:B------:R-:W-:Y:S05]  /*ce70*/  BRA `(.L_x_374) ;  /* 0xffffffd000847947 */ /* 0x000fea000383ffff */
.L_x_309:
[----:B0-----:R0:W1:Y:S02]  /*ce80*/  SYNCS.PHASECHK.TRANS64.TRYWAIT P0, [R8+URZ+0x22860], R6 ;  /* 0x02286006080075a7 */ /* 0x001064000800017f */
[----:B-1----:R-:W-:Y:S05]  /*ce90*/  @!P0 NANOSLEEP.SYNCS 0x989680 ;  /* 0x009896800000895d */ /* 0x002fea0003900000 */
[----:B------:R-:W1:Y:S02]  /*cea0*/  @!P0 SYNCS.PHASECHK.TRANS64 P0, [R8+URZ+0x22860], R6 ;  /* 0x02286006080085a7 */ /* 0x000e64000800007f */
[----:B-1----:R-:W-:Y:S05]  /*ceb0*/  @!P0 BRA `(.L_x_309) ;  /* 0xfffffffc00f08947 */ /* 0x002fea000383ffff */
[----:B------:R-:W-:Y:S05]  /*cec0*/  BRA `(.L_x_375) ;  /* 0xffffffd000a07947 */ /* 0x000fea000383ffff */
.L_x_318:
[----:B-1----:R1:W2:Y:S02]  /*ced0*/  SYNCS.PHASECHK.TRANS64.TRYWAIT P0, [R3+URZ+0x22840], R6 ;  /* 0x02284006030075a7 */ /* 0x0022a4000800017f */
[----:B--2---:R-:W-:Y:S05]  /*cee0*/  @!P0 NANOSLEEP.SYNCS 0x989680 ;  /* 0x009896800000895d */ /* 0x004fea0003900000 */
[----:B------:R-:W2:Y:S02]  /*cef0*/  @!P0 SYNCS.PHASECHK.TRANS64 P0, [R3+URZ+0x22840], R6 ;  /* 0x02284006030085a7 */ /* 0x000ea4000800007f */
[----:B--2---:R-:W-:Y:S05]  /*cf00*/  @!P0 BRA `(.L_x_318) ;  /* 0xfffffffc00f08947 */ /* 0x004fea000383ffff */
[----:B------:R-:W-:Y:S05]  /*cf10*/  BRA `(.L_x_376) ;  /* 0xffffffd800287947 */ /* 0x000fea000383ffff */
.L_x_320:
[----:B--2---:R2:W3:Y:S02]  /*cf20*/  SYNCS.PHASECHK.TRANS64.TRYWAIT P0, [R3+URZ+0x22860], R6 ;  /* 0x02286006030075a7 */ /* 0x0044e4000800017f */
[----:B---3--:R-:W-:Y:S05]  /*cf30*/  @!P0 NANOSLEEP.SYNCS 0x989680 ;  /* 0x009896800000895d */ /* 0x008fea0003900000 */
[----:B------:R-:W3:Y:S02]  /*cf40*/  @!P0 SYNCS.PHASECHK.TRANS64 P0, [R3+URZ+0x22860], R6 ;  /* 0x02286006030085a7 */ /* 0x000ee4000800007f */
[----:B---3--:R-:W-:Y:S05]  /*cf50*/  @!P0 BRA `(.L_x_320) ;  /* 0xfffffffc00f08947 */ /* 0x008fea000383ffff */
[----:B------:R-:W-:Y:S05]  /*cf60*/  BRA `(.L_x_377) ;  /* 0xffffffd800987947 */ /* 0x000fea000383ffff */
.L_x_325:
[----:B--2---:R2:W3:Y:S02]  /*cf70*/  SYNCS.PHASECHK.TRANS64.TRYWAIT P0, [R2+URZ+0x22840], R3 ;  /* 0x02284003020075a7 */ /* 0x0044e4000800017f */
[----:B---3--:R-:W-:Y:S05]  /*cf80*/  @!P0 NANOSLEEP.SYNCS 0x989680 ;  /* 0x009896800000895d */ /* 0x008fea0003900000 */
[----:B------:R-:W3:Y:S02]  /*cf90*/  @!P0 SYNCS.PHASECHK.TRANS64 P0, [R2+URZ+0x22840], R3 ;  /* 0x02284003020085a7 */ /* 0x000ee4000800007f */
[----:B---3--:R-:W-:Y:S05]  /*cfa0*/  @!P0 BRA `(.L_x_325) ;  /* 0xfffffffc00f08947 */ /* 0x008fea000383ffff */
[----:B------:R-:W-:Y:S05]  /*cfb0*/  BRA `(.L_x_378) ;  /* 0xffffffdc00e47947 */ /* 0x000fea000383ffff */
.L_x_327:
[----:B-1----:R1:W3:Y:S02]  /*cfc0*/  SYNCS.PHASECHK.TRANS64.TRYWAIT P1, [R2+URZ+0x22860], R3 ;  /* 0x02286003020075a7 */ /* 0x0022e4000802017f */
[----:B---3--:R-:W-:Y:S05]  /*cfd0*/  @!P1 NANOSLEEP.SYNCS 0x989680 ;  /* 0x009896800000995d */ /* 0x008fea0003900000 */
[----:B------:R-:W3:Y:S02]  /*cfe0*/  @!P1 SYNCS.PHASECHK.TRANS64 P1, [R2+URZ+0x22860], R3 ;  /* 0x02286003020095a7 */ /* 0x000ee4000802007f */
[----:B---3--:R-:W-:Y:S05]  /*cff0*/  @!P1 BRA `(.L_x_327) ;  /* 0xfffffffc00f09947 */ /* 0x008fea000383ffff */
[----:B------:R-:W-:Y:S05]  /*d000*/  BRA `(.L_x_379) ;  /* 0xffffffe000507947 */ /* 0x000fea000383ffff */
.L_x_332:
[----:B---3--:R3:W4:Y:S02]  /*d010*/  SYNCS.PHASECHK.TRANS64.TRYWAIT P0, [R2+URZ+0x22840], R3 ;  /* 0x02284003020075a7 */ /* 0x008724000800017f */
[----:B----4-:R-:W-:Y:S05]  /*d020*/  @!P0 NANOSLEEP.SYNCS 0x989680 ;  /* 0x009896800000895d */ /* 0x010fea0003900000 */
[----:B------:R-:W4:Y:S02]  /*d030*/  @!P0 SYNCS.PHASECHK.TRANS64 P0, [R2+URZ+0x22840], R3 ;  /* 0x02284003020085a7 */ /* 0x000f24000800007f */
[----:B----4-:R-:W-:Y:S05]  /*d040*/  @!P0 BRA `(.L_x_332) ;  /* 0xfffffffc00f08947 */ /* 0x010fea000383ffff */
[----:B------:R-:W-:Y:S05]  /*d050*/  BRA `(.L_x_380) ;  /* 0xffffffe4007c7947 */ /* 0x000fea000383ffff */
.L_x_334:
[----:B-1----:R1:W2:Y:S02]  /*d060*/  SYNCS.PHASECHK.TRANS64.TRYWAIT P1, [R2+URZ+0x22860], R3 ;  /* 0x02286003020075a7 */ /* 0x0022a4000802017f */
[----:B--2---:R-:W-:Y:S05]  /*d070*/  @!P1 NANOSLEEP.SYNCS 0x989680 ;  /* 0x009896800000995d */ /* 0x004fea0003900000 */
[----:B------:R-:W2:Y:S02]  /*d080*/  @!P1 SYNCS.PHASECHK.TRANS64 P1, [R2+URZ+0x22860], R3 ;  /* 0x02286003020095a7 */ /* 0x000ea4000802007f */
[----:B--2---:R-:W-:Y:S05]  /*d090*/  @!P1 BRA `(.L_x_334) ;  /* 0xfffffffc00f09947 */ /* 0x004fea000383ffff */
[----:B------:R-:W-:Y:S05]  /*d0a0*/  BRA `(.L_x_381) ;  /* 0xffffffe400ec7947 */ /* 0x000fea000383ffff */
.L_x_339:
[----:B------:R-:W-:Y:S01]  /*d0b0*/  BSSY B0, `(.L_x_382) ;  /* 0x0000008000007945 */ /* 0x000fe20003800000 */
[----:B------:R-:W-:Y:S02]  /*d0c0*/  IMAD.MOV.U32 R13, RZ, RZ, R16 ;  /* 0x000000ffff0d7224 */ /* 0x000fe400078e0010 */
[----:B-1----:R-:W-:Y:S02]  /*d0d0*/  IMAD.MOV.U32 R12, RZ, RZ, RZ ;  /* 0x000000ffff0c7224 */ /* 0x002fe400078e00ff */
[----:B------:R-:W-:Y:S02]  /*d0e0*/  IMAD.MOV.U32 R11, RZ, RZ, 0x1f ;  /* 0x0000001fff0b7424 */ /* 0x000fe400078e00ff */
[----:B0-----:R-:W-:-:S07]  /*d0f0*/  IMAD.MOV.U32 R15, RZ, RZ, -0x1 ;  /* 0xffffffffff0f7424 */ /* 0x001fce00078e00ff */
[----:B--2---:R-:W-:Y:S05]  /*d100*/  WARPSYNC.COLLECTIVE R15, `(.L_x_383) ;  /* 0x000000000f087348 */ /* 0x004fea0003c00000 */
[----:B------:R0:W1:Y:S02]  /*d110*/  SHFL.IDX P6, R14, R13, R12, R11 ;  /* 0x0000000c0d0e7389 */ /* 0x00006400000c000b */
[----:B012---:R-:W-:Y:S01]  /*d120*/  ENDCOLLECTIVE ;  /* 0x000000000000791b */ /* 0x007fe20003800000 */
.L_x_383:
[----:B------:R-:W-:Y:S05]  /*d130*/  BSYNC B0 ;  /* 0x0000000000007941 */ /* 0x000fea0003800000 */
.L_x_382:
[----:B------:R-:W-:Y:S02]  /*d140*/  IMAD.MOV.U32 R13, RZ, RZ, R16 ;  /* 0x000000ffff0d7224 */ /* 0x000fe400078e0010 */
[----:B------:R-:W-:Y:S02]  /*d150*/  IMAD.MOV.U32 R12, RZ, RZ, 0x1 ;  /* 0x00000001ff0c7424 */ /* 0x000fe400078e00ff */
[----:B------:R-:W-:Y:S02]  /*d160*/  IMAD.MOV.U32 R11, RZ, RZ, 0x1f ;  /* 0x0000001fff0b7424 */ /* 0x000fe400078e00ff */
[----:B------:R-:W-:Y:S02]  /*d170*/  IMAD.MOV.U32 R15, RZ, RZ, -0x1 ;  /* 0xffffffffff0f7424 */ /* 0x000fe400078e00ff */
[----:B------:R-:W-:-:S07]  /*d180*/  IMAD.MOV.U32 R4, RZ, RZ, R14 ;  /* 0x000000ffff047224 */ /* 0x000fce00078e000e */
[----:B------:R-:W-:Y:S05]  /*d190*/  WARPSYNC.COLLECTIVE R15, `(.L_x_384) ;  /* 0x000000000f087348 */ /* 0x000fea0003c00000 */
[----:B------:R0:W1:Y:S02]  /*d1a0*/  SHFL.IDX P6, R14, R13, R12, R11 ;  /* 0x0000000c0d0e7389 */ /* 0x00006400000c000b */
[----:B01----:R-:W-:Y:S01]  /*d1b0*/  ENDCOLLECTIVE ;  /* 0x000000000000791b */ /* 0x003fe20003800000 */
.L_x_384:
[----:B------:R-:W-:Y:S01]  /*d1c0*/  IMAD.MOV.U32 R5, RZ, RZ, R14 ;  /* 0x000000ffff057224 */ /* 0x000fe200078e000e */
[----:B------:R-:W-:Y:S06]  /*d1d0*/  BRA `(.L_x_385) ;  /* 0xffffffe800e07947 */ /* 0x000fec000383ffff */
.L_x_342:
[----:B------:R-:W-:Y:S01]  /*d1e0*/  BSSY B0, `(.L_x_386) ;  /* 0x0000008000007945 */ /* 0x000fe20003800000 */
[----:B-----5:R-:W-:Y:S02]  /*d1f0*/  IMAD.MOV.U32 R13, RZ, RZ, R3 ;  /* 0x000000ffff0d7224 */ /* 0x020fe400078e0003 */
[----:B-1----:R-:W-:Y:S02]  /*d200*/  IMAD.MOV.U32 R12, RZ, RZ, 0x1 ;  /* 0x00000001ff0c7424 */ /* 0x002fe400078e00ff */
[----:B------:R-:W-:Y:S02]  /*d210*/  IMAD.MOV.U32 R11, RZ, RZ, RZ ;  /* 0x000000ffff0b7224 */ /* 0x000fe400078e00ff */
[----:B------:R-:W-:-:S07]  /*d220*/  IMAD.MOV.U32 R15, RZ, RZ, -0x1 ;  /* 0xffffffffff0f7424 */ /* 0x000fce00078e00ff */
[----:B0-234-:R-:W-:Y:S05]  /*d230*/  WARPSYNC.COLLECTIVE R15, `(.L_x_387) ;  /* 0x000000000f087348 */ /* 0x01dfea0003c00000 */
[----:B------:R1:W0:Y:S02]  /*d240*/  SHFL.UP P6, R14, R13, R12, R11 ;  /* 0x0400000c0d0e7389 */ /* 0x00022400000c000b */
[----:B01234-:R-:W-:Y:S01]  /*d250*/  ENDCOLLECTIVE ;  /* 0x000000000000791b */ /* 0x01ffe20003800000 */
.L_x_387:
[----:B------:R-:W-:Y:S05]  /*d260*/  BSYNC B0 ;  /* 0x0000000000007941 */ /* 0x000fea0003800000 */
.L_x_386:
[----:B------:R-:W-:Y:S01]  /*d270*/  ISETP.NE.AND P0, PT, R8, RZ, PT ;  /* 0x000000ff0800720c */ /* 0x000fe20003f05270 */
[----:B------:R-:W-:Y:S02]  /*d280*/  IMAD.MOV.U32 R12, RZ, RZ, 0x2 ;  /* 0x00000002ff0c7424 */ /* 0x000fe400078e00ff */
[----:B------:R-:W-:Y:S01]  /*d290*/  IMAD.MOV.U32 R11, RZ, RZ, RZ ;  /* 0x000000ffff0b7224 */ /* 0x000fe200078e00ff */
[----:B------:R-:W-:Y:S01]  /*d2a0*/  SEL R14, R14, RZ, P0 ;  /* 0x000000ff0e0e7207 */ /* 0x000fe20000000000 */
[----:B------:R-:W-:Y:S01]  /*d2b0*/  IMAD.MOV.U32 R15, RZ, RZ, -0x1 ;  /* 0xffffffffff0f7424 */ /* 0x000fe200078e00ff */
[----:B------:R-:W-:-:S03]  /*d2c0*/  ISETP.GE.U32.AND P0, PT, R8, 0x2, PT ;  /* 0x000000020800780c */ /* 0x000fc60003f06070 */
[----:B------:R-:W-:-:S10]  /*d2d0*/  IMAD.IADD R13, R3, 0x1, R14 ;  /* 0x00000001030d7824 */ /* 0x000fd400078e020e */
[----:B------:R-:W-:Y:S05]  /*d2e0*/  WARPSYNC.COLLECTIVE R15, `(.L_x_388) ;  /* 0x000000000f087348 */ /* 0x000fea0003c00000 */
[----:B------:R0:W1:Y:S02]  /*d2f0*/  SHFL.UP P6, R14, R13, R12, R11 ;  /* 0x0400000c0d0e7389 */ /* 0x00006400000c000b */
[----:B01----:R-:W-:Y:S01]  /*d300*/  ENDCOLLECTIVE ;  /* 0x000000000000791b */ /* 0x003fe20003800000 */
.L_x_388:
[----:B------:R-:W-:Y:S01]  /*d310*/  IMAD.MOV.U32 R12, RZ, RZ, 0x4 ;  /* 0x00000004ff0c7424 */ /* 0x000fe200078e00ff */
[----:B------:R-:W-:Y:S02]  /*d320*/  SEL R2, R14, RZ, P0 ;  /* 0x000000ff0e027207 */ /* 0x000fe40000000000 */
[----:B------:R-:W-:-:S03]  /*d330*/  ISETP.GE.U32.AND P0, PT, R8, 0x4, PT ;  /* 0x000000040800780c */ /* 0x000fc60003f06070 */
[----:B------:R-:W-:-:S04]  /*d340*/  IMAD.IADD R2, R13, 0x1, R2 ;  /* 0x000000010d027824 */ /* 0x000fc800078e0202 */
[----:B------:R-:W-:-:S07]  /*d350*/  IMAD.MOV.U32 R13, RZ, RZ, R2 ;  /* 0x000000ffff0d7224 */ /* 0x000fce00078e0002 */
[----:B------:R-:W-:Y:S05]  /*d360*/  WARPSYNC.COLLECTIVE R15, `(.L_x_389) ;  /* 0x000000000f087348 */ /* 0x000fea0003c00000 */
[----:B------:R0:W1:Y:S02]  /*d370*/  SHFL.UP P6, R14, R13, R12, R11 ;  /* 0x0400000c0d0e7389 */ /* 0x00006400000c000b */
[----:B01----:R-:W-:Y:S01]  /*d380*/  ENDCOLLECTIVE ;  /* 0x000000000000791b */ /* 0x003fe20003800000 */
.L_x_389:
        /* <DEDUP_REMOVED lines=8> */
.L_x_390:
        /* <DEDUP_REMOVED lines=8> */
.L_x_391:
[----:B------:R-:W-:Y:S02]  /*d490*/  IMAD.MOV.U32 R12, RZ, RZ, 0x1f ;  /* 0x0000001fff0c7424 */ /* 0x000fe400078e00ff */
[----:B------:R-:W-:Y:S01]  /*d4a0*/  IMAD.MOV.U32 R11, RZ, RZ, 0x1f ;  /* 0x0000001fff0b7424 */ /* 0x000fe200078e00ff */
[----:B------:R-:W-:-:S05]  /*d4b0*/  SEL R2, R14, RZ, P0 ;  /* 0x000000ff0e027207 */ /* 0x000fca0000000000 */
[----:B------:R-:W-:-:S04]  /*d4c0*/  IMAD.IADD R2, R7, 0x1, R2 ;  /* 0x0000000107027824 */ /* 0x000fc800078e0202 */
[----:B------:R-:W-:-:S07]  /*d4d0*/  IMAD.MOV.U32 R13, RZ, RZ, R2 ;  /* 0x000000ffff0d7224 */ /* 0x000fce00078e0002 */
[----:B------:R-:W-:Y:S05]  /*d4e0*/  WARPSYNC.COLLECTIVE R15, `(.L_x_392) ;  /* 0x000000000f087348 */ /* 0x000fea0003c00000 */
[----:B------:R0:W1:Y:S02]  /*d4f0*/  SHFL.IDX P6, R14, R13, R12, R11 ;  /* 0x0000000c0d0e7389 */ /* 0x00006400000c000b */
[----:B01----:R-:W-:Y:S01]  /*d500*/  ENDCOLLECTIVE ;  /* 0x000000000000791b */ /* 0x003fe20003800000 */
.L_x_392:
[----:B------:R-:W-:Y:S05]  /*d510*/  BRA `(.L_x_393) ;  /* 0xffffffe800a47947 */ /* 0x000fea000383ffff */
.L_x_347:
[----:B------:R-:W-:Y:S01]  /*d520*/  BSSY B0, `(.L_x_394) ;  /* 0x0000008000007945 */ /* 0x000fe20003800000 */
[----:B-----5:R-:W-:Y:S02]  /*d530*/  IMAD.MOV.U32 R13, RZ, RZ, R3 ;  /* 0x000000ffff0d7224 */ /* 0x020fe400078e0003 */
[----:B-1----:R-:W-:Y:S02]  /*d540*/  IMAD.MOV.U32 R12, RZ, RZ, 0x1 ;  /* 0x00000001ff0c7424 */ /* 0x002fe400078e00ff */
[----:B------:R-:W-:Y:S02]  /*d550*/  IMAD.MOV.U32 R11, RZ, RZ, RZ ;  /* 0x000000ffff0b7224 */ /* 0x000fe400078e00ff */
[----:B------:R-:W-:-:S07]  /*d560*/  IMAD.MOV.U32 R15, RZ, RZ, -0x1 ;  /* 0xffffffffff0f7424 */ /* 0x000fce00078e00ff */
[----:B0-----:R-:W-:Y:S05]  /*d570*/  WARPSYNC.COLLECTIVE R15, `(.L_x_395) ;  /* 0x000000000f087348 */ /* 0x001fea0003c00000 */
[----:B------:R1:W2:Y:S02]  /*d580*/  SHFL.UP P6, R14, R13, R12, R11 ;  /* 0x0400000c0d0e7389 */ /* 0x0002a400000c000b */
[----:B012---:R-:W-:Y:S01]  /*d590*/  ENDCOLLECTIVE ;  /* 0x000000000000791b */ /* 0x007fe20003800000 */
.L_x_395:
[----:B------:R-:W-:Y:S05]  /*d5a0*/  BSYNC B0 ;  /* 0x0000000000007941 */ /* 0x000fea0003800000 */
.L_x_394:
        /* <DEDUP_REMOVED lines=10> */
.L_x_396:
        /* <DEDUP_REMOVED lines=8> */
.L_x_397:
        /* <DEDUP_REMOVED lines=8> */
.L_x_398:
        /* <DEDUP_REMOVED lines=8> */
.L_x_399:
        /* <DEDUP_REMOVED lines=8> */
.L_x_400:
[----:B------:R-:W-:Y:S05]  /*d850*/  BRA `(.L_x_401) ;  /* 0xffffffe800887947 */ /* 0x000fea000383ffff */
.L_x_349:
[----:B------:R-:W-:Y:S01]  /*d860*/  BSSY B0, `(.L_x_402) ;  /* 0x0000006000007945 */ /* 0x000fe20003800000 */
[----:B------:R-:W-:Y:S01]  /*d870*/  PLOP3.LUT P6, PT, P6, PT, PT, 0x8, 0x0 ;  /* 0x000000000000781c */ /* 0x000fe200037ce170 */
[----:B------:R-:W-:-:S12]  /*d880*/  IMAD.MOV.U32 R15, RZ, RZ, -0x1 ;  /* 0xffffffffff0f7424 */ /* 0x000fd800078e00ff */
[----:B01----:R-:W-:Y:S05]  /*d890*/  WARPSYNC.COLLECTIVE R15, `(.L_x_403) ;  /* 0x000000000f087348 */ /* 0x003fea0003c00000 */
[----:B------:R-:W-:Y:S01]  /*d8a0*/  VOTE.ANY R14, PT, P6 ;  /* 0x00000000000e7806 */ /* 0x000fe200030e0100 */
[----:B01----:R-:W-:Y:S06]  /*d8b0*/  ENDCOLLECTIVE ;  /* 0x000000000000791b */ /* 0x003fec0003800000 */
.L_x_403:
[----:B------:R-:W-:Y:S05]  /*d8c0*/  BSYNC B0 ;  /* 0x0000000000007941 */ /* 0x000fea0003800000 */
.L_x_402:
[----:B------:R-:W-:Y:S02]  /*d8d0*/  IMAD.MOV.U32 R7, RZ, RZ, R14 ;  /* 0x000000ffff077224 */ /* 0x000fe400078e000e */
[----:B------:R-:W-:Y:S02]  /*d8e0*/  IMAD.MOV.U32 R13, RZ, RZ, R3 ;  /* 0x000000ffff0d7224 */ /* 0x000fe400078e0003 */
[----:B------:R-:W0:Y:S01]  /*d8f0*/  POPC R5, R7 ;  /* 0x0000000700057309 */ /* 0x000e220000000000 */
[----:B------:R-:W-:Y:S02]  /*d900*/  IMAD.MOV.U32 R11, RZ, RZ, 0x1f ;  /* 0x0000001fff0b7424 */ /* 0x000fe400078e00ff */
[----:B------:R-:W-:Y:S02]  /*d910*/  IMAD.MOV.U32 R15, RZ, RZ, -0x1 ;  /* 0xffffffffff0f7424 */ /* 0x000fe400078e00ff */
[----:B0-----:R-:W-:-:S07]  /*d920*/  IMAD.MOV.U32 R12, RZ, RZ, R5 ;  /* 0x000000ffff0c7224 */ /* 0x001fce00078e0005 */
[----:B------:R-:W-:Y:S05]  /*d930*/  WARPSYNC.COLLECTIVE R15, `(.L_x_404) ;  /* 0x000000000f087348 */ /* 0x000fea0003c00000 */
[----:B------:R0:W1:Y:S02]  /*d940*/  SHFL.IDX P6, R14, R13, R12, R11 ;  /* 0x0000000c0d0e7389 */ /* 0x00006400000c000b */
[----:B01----:R-:W-:Y:S01]  /*d950*/  ENDCOLLECTIVE ;  /* 0x000000000000791b */ /* 0x003fe20003800000 */
.L_x_404:
[----:B------:R-:W-:Y:S01]  /*d960*/  IMAD.MOV.U32 R17, RZ, RZ, R14 ;  /* 0x000000ffff117224 */ /* 0x000fe200078e000e */
[----:B------:R-:W-:Y:S06]  /*d970*/  BRA `(.L_x_405) ;  /* 0xffffffe800787947 */ /* 0x000fec000383ffff */
.L_x_351:
[----:B------:R-:W-:Y:S01]  /*d980*/  BSSY B0, `(.L_x_406) ;  /* 0x0000007000007945 */ /* 0x000fe20003800000 */
[----:B------:R-:W-:Y:S02]  /*d990*/  IMAD.MOV.U32 R13, RZ, RZ, R2 ;  /* 0x000000ffff0d7224 */ /* 0x000fe400078e0002 */
[----:B------:R-:W-:Y:S02]  /*d9a0*/  IMAD.MOV.U32 R11, RZ, RZ, 0x1f ;  /* 0x0000001fff0b7424 */ /* 0x000fe400078e00ff */
[----:B------:R-:W-:-:S07]  /*d9b0*/  IMAD.MOV.U32 R15, RZ, RZ, -0x1 ;  /* 0xffffffffff0f7424 */ /* 0x000fce00078e00ff */
[----:B0-23--:R-:W-:Y:S05]  /*d9c0*/  WARPSYNC.COLLECTIVE R15, `(.L_x_407) ;  /* 0x000000000f087348 */ /* 0x00dfea0003c00000 */
[----:B------:R1:W4:Y:S02]  /*d9d0*/  SHFL.IDX P6, R14, R13, R12, R11 ;  /* 0x0000000c0d0e7389 */ /* 0x00032400000c000b */
[----:B01234-:R-:W-:Y:S01]  /*d9e0*/  ENDCOLLECTIVE ;  /* 0x000000000000791b */ /* 0x01ffe20003800000 */
.L_x_407:
[----:B------:R-:W-:Y:S05]  /*d9f0*/  BSYNC B0 ;  /* 0x0000000000007941 */ /* 0x000fea0003800000 */
.L_x_406:
[----:B------:R-:W-:Y:S05]  /*da00*/  BRA `(.L_x_350) ;  /* 0xffffffe800707947 */ /* 0x000fea000383ffff */
.L_x_355:
[----:B0-----:R0:W2:Y:S02]  /*da10*/  SYNCS.PHASECHK.TRANS64.TRYWAIT P0, [R0+URZ+0x22820], R3 ;  /* 0x02282003000075a7 */ /* 0x0010a4000800017f */
[----:B--2---:R-:W-:Y:S05]  /*da20*/  @!P0 NANOSLEEP.SYNCS 0x989680 ;  /* 0x009896800000895d */ /* 0x004fea0003900000 */
[----:B------:R-:W2:Y:S02]  /*da30*/  @!P0 SYNCS.PHASECHK.TRANS64 P0, [R0+URZ+0x22820], R3 ;  /* 0x02282003000085a7 */ /* 0x000ea4000800007f */
[----:B--2---:R-:W-:Y:S05]  /*da40*/  @!P0 BRA `(.L_x_355) ;  /* 0xfffffffc00f08947 */ /* 0x004fea000383ffff */
[----:B------:R-:W-:Y:S05]  /*da50*/  BRA `(.L_x_408) ;  /* 0xffffffec00547947 */ /* 0x000fea000383ffff */
.L_x_356:
[----:B------:R-:W2:Y:S01]  /*da60*/  S2R R2, SR_TID.X ;  /* 0x0000000000027919 */ /* 0x000ea20000002100 */
[----:B------:R-:W-:Y:S01]  /*da70*/  BSSY B0, `(.L_x_409) ;  /* 0x000000a000007945 */ /* 0x000fe20003800000 */
[----:B-1----:R-:W-:Y:S02]  /*da80*/  IMAD.MOV.U32 R12, RZ, RZ, RZ ;  /* 0x000000ffff0c7224 */ /* 0x002fe400078e00ff */
[----:B------:R-:W-:Y:S02]  /*da90*/  IMAD.MOV.U32 R11, RZ, RZ, 0x1f ;  /* 0x0000001fff0b7424 */ /* 0x000fe400078e00ff */
[----:B------:R-:W-:Y:S01]  /*daa0*/  IMAD.MOV.U32 R15, RZ, RZ, -0x1 ;  /* 0xffffffffff0f7424 */ /* 0x000fe200078e00ff */
[----:B--2---:R-:W-:-:S04]  /*dab0*/  SHF.R.U32.HI R2, RZ, 0x5, R2 ;  /* 0x00000005ff027819 */ /* 0x004fc80000011602 */
[----:B------:R-:W-:-:S05]  /*dac0*/  LOP3.LUT R2, R2, 0x3, RZ, 0xc0, !PT ;  /* 0x0000000302027812 */ /* 0x000fca00078ec0ff */
[----:B------:R-:W-:-:S07]  /*dad0*/  IMAD.MOV.U32 R13, RZ, RZ, R2 ;  /* 0x000000ffff0d7224 */ /* 0x000fce00078e0002 */
[----:B0-----:R-:W-:Y:S05]  /*dae0*/  WARPSYNC.COLLECTIVE R15, `(.L_x_410) ;  /* 0x000000000f087348 */ /* 0x001fea0003c00000 */
[----:B------:R1:W2:Y:S02]  /*daf0*/  SHFL.IDX P6, R14, R13, R12, R11 ;  /* 0x0000000c0d0e7389 */ /* 0x0002a400000c000b */
[----:B012---:R-:W-:Y:S01]  /*db00*/  ENDCOLLECTIVE ;  /* 0x000000000000791b */ /* 0x007fe20003800000 */
.L_x_410:
[----:B------:R-:W-:Y:S05]  /*db10*/  BSYNC B0 ;  /* 0x0000000000007941 */ /* 0x000fea0003800000 */
.L_x_409:
[----:B------:R-:W-:Y:S05]  /*db20*/  BRA `(.L_x_411) ;  /* 0xffffffec003c7947 */ /* 0x000fea000383ffff */
.L_x_359:
[----:B------:R-:W-:Y:S01]  /*db30*/  BSSY B1, `(.L_x_412) ;  /* 0x0000006000017945 */ /* 0x000fe20003800000 */
[----:B------:R-:W-:-:S07]  /*db40*/  IMAD.MOV.U32 R15, RZ, RZ, -0x1 ;  /* 0xffffffffff0f7424 */ /* 0x000fce00078e00ff */
[----:B012---:R-:W-:Y:S05]  /*db50*/  WARPSYNC.COLLECTIVE R15, `(.L_x_413) ;  /* 0x000000000f0c7348 */ /* 0x007fea0003c00000 */
[----:B------:R-:W-:Y:S02]  /*db60*/  ELECT P6, UR62, PT ;  /* 0x00000000003e782f */ /* 0x000fe400038c0000 */
[----:B------:R-:W-:Y:S01]  /*db70*/  MOV R14, UR62 ;  /* 0x0000003e000e7c02 */ /* 0x000fe20008000f00 */
[----:B012---:R-:W-:Y:S10]  /*db80*/  ENDCOLLECTIVE ;  /* 0x000000000000791b */ /* 0x007ff40003800000 */
.L_x_413:
[----:B------:R-:W-:Y:S05]  /*db90*/  BSYNC B1 ;  /* 0x0000000000017941 */ /* 0x000fea0003800000 */
.L_x_412:
[----:B------:R-:W-:Y:S05]  /*dba0*/  BRA `(.L_x_414) ;  /* 0xffffffec00347947 */ /* 0x000fea000383ffff */
.L_x_361:
[----:B0-----:R0:W2:Y:S02]  /*dbb0*/  SYNCS.PHASECHK.TRANS64.TRYWAIT P0, [R6+URZ], R5 ;  /* 0x00000005060075a7 */ /* 0x0010a4000800017f */
[----:B--2---:R-:W-:Y:S05]  /*dbc0*/  @!P0 NANOSLEEP.SYNCS 0x989680 ;  /* 0x009896800000895d */ /* 0x004fea0003900000 */
[----:B------:R-:W2:Y:S02]  /*dbd0*/  @!P0 SYNCS.PHASECHK.TRANS64 P0, [R6+URZ], R5 ;  /* 0x00000005060085a7 */ /* 0x000ea4000800007f */
[----:B--2---:R-:W-:Y:S05]  /*dbe0*/  @!P0 BRA `(.L_x_361) ;  /* 0xfffffffc00f08947 */ /* 0x004fea000383ffff */
[----:B------:R-:W-:Y:S05]  /*dbf0*/  BRA `(.L_x_415) ;  /* 0xffffffec00707947 */ /* 0x000fea000383ffff */
.L_x_362:
[----:B--2---:R2:W3:Y:S02]  /*dc00*/  SYNCS.PHASECHK.TRANS64.TRYWAIT P0, [R7+URZ], R2 ;  /* 0x00000002070075a7 */ /* 0x0044e4000800017f */
[----:B---3--:R-:W-:Y:S05]  /*dc10*/  @!P0 NANOSLEEP.SYNCS 0x989680 ;  /* 0x009896800000895d */ /* 0x008fea0003900000 */
[----:B------:R-:W3:Y:S02]  /*dc20*/  @!P0 SYNCS.PHASECHK.TRANS64 P0, [R7+URZ], R2 ;  /* 0x00000002070085a7 */ /* 0x000ee4000800007f */
[----:B---3--:R-:W-:Y:S05]  /*dc30*/  @!P0 BRA `(.L_x_362) ;  /* 0xfffffffc00f08947 */ /* 0x008fea000383ffff */
[----:B------:R-:W-:Y:S05]  /*dc40*/  BRA `(.L_x_416) ;  /* 0xffffffec00647947 */ /* 0x000fea000383ffff */
.L_x_364:
[----:B---3--:R3:W4:Y:S02]  /*dc50*/  SYNCS.PHASECHK.TRANS64.TRYWAIT P0, [R4+URZ], R5 ;  /* 0x00000005040075a7 */ /* 0x008724000800017f */
[----:B----4-:R-:W-:Y:S05]  /*dc60*/  @!P0 NANOSLEEP.SYNCS 0x989680 ;  /* 0x009896800000895d */ /* 0x010fea0003900000 */
[----:B------:R-:W4:Y:S02]  /*dc70*/  @!P0 SYNCS.PHASECHK.TRANS64 P0, [R4+URZ], R5 ;  /* 0x00000005040085a7 */ /* 0x000f24000800007f */
[----:B----4-:R-:W-:Y:S05]  /*dc80*/  @!P0 BRA `(.L_x_364) ;  /* 0xfffffffc00f08947 */ /* 0x010fea000383ffff */
[----:B------:R-:W-:Y:S05]  /*dc90*/  BRA `(.L_x_417) ;  /* 0xffffffec006c7947 */ /* 0x000fea000383ffff */
.L_x_418:
        /* <DEDUP_REMOVED lines=14> */
.L_x_4716:


//--------------------- .text._ZN7cutlass13device_kernelIN5flash11enable_sm90INS1_16FlashAttnFwdSm90INS1_25CollectiveMainloopFwdSm90ILi2EN4cute5tupleIJNS5_1CILi1EEES8_S8_EEENS6_IJNS7_ILi128EEENS7_ILi96EEENS7_ILi64EEEEEELi256ENS_6half_tEfNS_4arch4Sm90ELb0ELb0ELb0ELb1ELb0ELb1ELb0ELb1ELb0ELb0ELb0ELb0EEENS1_21CollectiveEpilogueFwdINS6_IJSA_NS7_ILi256EEESB_EEES9_SE_SG_Li256ELb1ELb0ELb0ELb0EEENS1_36VarlenDynamicPersistentTileSchedulerILi128ELi96ELi256ELi32ELb0ELb0ELb1ELb0ELb1ELb1EEEEEEEEEvNT_6ParamsE --------------------------
	.section	.text._ZN7cutlass13device_kernelIN5flash11enable_sm90INS1_16FlashAttnFwdSm90INS1_25CollectiveMainloopFwdSm90ILi2EN4cute5tupleIJNS5_1CILi1EEES8_S8_EEENS6_IJNS7_ILi128EEENS7_ILi96EEENS7_ILi64EEEEEELi256ENS_6half_tEfNS_4arch4Sm90ELb0ELb0ELb0ELb1ELb0ELb1ELb0ELb1ELb0ELb0ELb0ELb0EEENS1_21CollectiveEpilogueFwdINS6_IJSA_NS7_ILi256EEESB_EEES9_SE_SG_Li256ELb1ELb0ELb0ELb0EEENS1_36VarlenDynamicPersistentTileSchedulerILi128ELi96ELi256ELi32ELb0ELb0ELb1ELb0ELb1ELb1EEEEEEEEEvNT_6ParamsE,"ax",@progbits
	.align	128
.text._ZN7cutlass13device_kernelIN5flash11enable_sm90INS1_16FlashAttnFwdSm90INS1_25CollectiveMainloopFwdSm90ILi2EN4cute5tupleIJNS5_1CILi1EEES8_S8_EEENS6_IJNS7_ILi128EEENS7_ILi96EEENS7_ILi64EEEEEELi256ENS_6half_tEfNS_4arch4Sm90ELb0ELb0ELb0ELb1ELb0ELb1ELb0ELb1ELb0ELb0ELb0ELb0EEENS1_21CollectiveEpilogueFwdINS6_IJSA_NS7_ILi256EEESB_EEES9_SE_SG_Li256ELb1ELb0ELb0ELb0EEENS1_36VarlenDynamicPersistentTileSchedulerILi128ELi96ELi256ELi32ELb0ELb0ELb1ELb0ELb1ELb1EEEEEEEEEvNT_6ParamsE:
        .type           _ZN7cutlass13device_kernelIN5flash11enable_sm90INS1_16FlashAttnFwdSm90INS1_25CollectiveMainloopFwdSm90ILi2EN4cute5tupleIJNS5_1CILi1EEES8_S8_EEENS6_IJNS7_ILi128EEENS7_ILi96EEENS7_ILi64EEEEEELi256ENS_6half_tEfNS_4arch4Sm90ELb0ELb0ELb0ELb1ELb0ELb1ELb0ELb1ELb0ELb0ELb0ELb0EEENS1_21CollectiveEpilogueFwdINS6_IJSA_NS7_ILi256EEESB_EEES9_SE_SG_Li256ELb1ELb0ELb0ELb0EEENS1_36VarlenDynamicPersistentTileSchedulerILi128ELi96ELi256ELi32ELb0ELb0ELb1ELb0ELb1ELb1EEEEEEEEEvNT_6ParamsE,@function
        .size           _ZN7cutlass13device_kernelIN5flash11enable_sm90INS1_16FlashAttnFwdSm90INS1_25CollectiveMainloopFwdSm90ILi2EN4cute5tupleIJNS5_1CILi1EEES8_S8_EEENS6_IJNS7_ILi128EEENS7_ILi96EEENS7_ILi64EEEEEELi256ENS_6half_tEfNS_4arch4Sm90ELb0ELb0ELb0ELb1ELb0ELb1ELb0ELb1ELb0ELb0ELb0ELb0EEENS1_21CollectiveEpilogueFwdINS6_IJSA_NS7_ILi256EEESB_EEES9_SE_SG_Li256ELb1ELb0ELb0ELb0EEENS1_36VarlenDynamicPersistentTileSchedulerILi128ELi96ELi256ELi32ELb0ELb0ELb1ELb0ELb1ELb1EEEEEEEEEvNT_6ParamsE,(.L_x_4717 - _ZN7cutlass13device_kernelIN5flash11enable_sm90INS1_16FlashAttnFwdSm90INS1_25CollectiveMainloopFwdSm90ILi2EN4cute5tupleIJNS5_1CILi1EEES8_S8_EEENS6_IJNS7_ILi128EEENS7_ILi96EEENS7_ILi64EEEEEELi256ENS_6half_tEfNS_4arch4Sm90ELb0ELb0ELb0ELb1ELb0ELb1ELb0ELb1ELb0ELb0ELb0ELb0EEENS1_21CollectiveEpilogueFwdINS6_IJSA_NS7_ILi256EEESB_EEES9_SE_SG_Li256ELb1ELb0ELb0ELb0EEENS1_36VarlenDynamicPersistentTileSchedulerILi128ELi96ELi256ELi32ELb0ELb0ELb1ELb0ELb1ELb1EEEEEEEEEvNT_6ParamsE)
        .other          _ZN7cutlass13device_kernelIN5flash11enable_sm90INS1_16FlashAttnFwdSm90INS1_25CollectiveMainloopFwdSm90ILi2EN4cute5tupleIJNS5_1CILi1EEES8_S8_EEENS6_IJNS7_ILi128EEENS7_ILi96EEENS7_ILi64EEEEEELi256ENS_6half_tEfNS_4arch4Sm90ELb0ELb0ELb0ELb1ELb0ELb1ELb0ELb1ELb0ELb0ELb0ELb0EEENS1_21CollectiveEpilogueFwdINS6_IJSA_NS7_ILi256EEESB_EEES9_SE_SG_Li256ELb1ELb0ELb0ELb0EEENS1_36VarlenDynamicPersistentTileSchedulerILi128ELi96ELi256ELi32ELb0ELb0ELb1ELb0ELb1ELb1EEEEEEEEEvNT_6ParamsE,@"STO_CUDA_ENTRY STV_DEFAULT"
_ZN7cutlass13device_kernelIN5flash11enable_sm90INS1_16FlashAttnFwdSm90INS1_25CollectiveMainloopFwdSm90ILi2EN4cute5tupleIJNS5_1CILi1EEES8_S8_EEENS6_IJNS7_ILi128EEENS7_ILi96EEENS7_ILi64EEEEEELi256ENS_6half_tEfNS_4arch4Sm90ELb0ELb0ELb0ELb1ELb0ELb1ELb0ELb1ELb0ELb0ELb0ELb0EEENS1_21CollectiveEpilogueFwdINS6_IJSA_NS7_ILi256EEESB_EEES9_SE_SG_Li256ELb1ELb0ELb0ELb0EEENS1_36VarlenDynamicPersistentTileSchedulerILi128ELi96ELi256ELi32ELb0ELb0ELb1ELb0ELb1ELb1EEEEEEEEEvNT_6ParamsE:
        /* <DEDUP_REMOVED lines=26> */
[----:B0-----:R-:W-:Y:S01]  /*01a0*/  NOP ;  /* 0x0000000000007918 */ /* 0x001fe20000000000 */
.L_x_420:
[----:B------:R-:W-:Y:S05]  /*01b0*/  BSYNC B0 ;  /* 0x0000000000007941 */ /* 0x000fea0003800000 */
.L_x_419:
        /* <DEDUP_REMOVED lines=41> */
.L_x_421:
        /* <DEDUP_REMOVED lines=22> */
.L_x_422:
        /* <DEDUP_REMOVED lines=18> */
.L_x_423:
        /* <DEDUP_REMOVED lines=22> */
.L_x_424:
        /* <DEDUP_REMOVED lines=22> */
.L_x_425:
[----:B------:R-:W-:Y:S01]  /*0990*/  PLOP3.LUT P0, PT, PT, PT, UP0, 0x80, 0x0 ;  /* 0x000000000000781c */ /* 0x000fe20003f0f008 */
[----:B------:R-:W-:Y:S01]  /*09a0*/  UMOV UR36, 0x1 ;  /* 0x0000000100247882 */ /* 0x000fe20000000000 */
[----:B------:R-:W-:Y:S01]  /*09b0*/  NOP ;  /* 0x0000000000007918 */ /* 0x000fe20000000000 */
[----:B------:R-:W-:Y:S01]  /*09c0*/  USEL UR36, UR36, 0x2, !UP0 ;  /* 0x0000000224247887 */ /* 0x000fe2000c000000 */
[----:B------:R-:W-:Y:S01]  /*09d0*/  BSSY B7, `(.L_x_426) ;  /* 0x0001390000077945 */ /* 0x000fe20003800000 */
[----:B------:R-:W-:Y:S01]  /*09e0*/  ULDC.64 UR40, c[0x0][0x208] ;  /* 0x0000820000287ab9 */ /* 0x000fe20000000a00 */
[----:B012-4-:R-:W-:Y:S07]  /*09f0*/  BAR.SYNC.DEFER_BLOCKING 0x0 ;  /* 0x0000000000007b1d */ /* 0x017fee0000010000 */
[----:B------:R-:W-:Y:S05]  /*0a00*/  @!P0 BRA `(.L_x_427) ;  /* 0x000000e000b88947 */ /* 0x000fea0003800000 */
.L_x_428:
[----:B------:R-:W-:-:S08]  /*0a10*/  NOP ;  /* 0x0000000000007918 */ /* 0x000fd00000000000 */
[----:B------:R-:W0:Y:S02]  /*0a20*/  USETMAXREG.TRY_ALLOC.CTAPOOL UP0, 0xf0 ;  /* 0x000000f0000079c8 */ /* 0x000e240008000600 */
[----:B0-----:R-:W-:-:S13]  /*0a30*/  PLOP3.LUT P0, PT, PT, PT, UP0, 0x80, 0x0 ;  /* 0x000000000000781c */ /* 0x001fda0003f0f008 */
[----:B------:R-:W-:Y:S05]  /*0a40*/  @!P0 BRA `(.L_x_428) ;  /* 0xfffffffc00f08947 */ /* 0x000fea000383ffff */
[----:B------:R-:W0:Y:S01]  /*0a50*/  S2R R0, SR_TID.X ;  /* 0x0000000000007919 */ /* 0x000e220000002100 */
[----:B------:R-:W1:Y:S01]  /*0a60*/  S2UR UR5, SR_CgaCtaId ;  /* 0x00000000000579c3 */ /* 0x000e620000008800 */
[----:B------:R-:W-:-:S07]  /*0a70*/  UMOV UR4, 0x400 ;  /* 0x0000040000047882 */ /* 0x000fce0000000000 */
[----:B------:R-:W-:Y:S06]  /*0a80*/  BAR.ARV 0x8, 0x120 ;  /* 0x0204800000007b1d */ /* 0x000fec0000002000 */
[----:B-1----:R-:W-:-:S06]  /*0a90*/  ULEA UR4, UR5, UR4, 0x18 ;  /* 0x0000000405047291 */ /* 0x002fcc000f8ec03f */
[----:B------:R-:W-:Y:S01]  /*0aa0*/  IMAD.U32 R18, RZ, RZ, UR4 ;  /* 0x00000004ff127e24 */ /* 0x000fe2000f8e00ff */
[----:B0-----:R-:W-:Y:S01]  /*0ab0*/  SHF.R.U32.HI R0, RZ, 0x7, R0 ;  /* 0x00000007ff007819 */ /* 0x001fe20000011600 */
[----:B------:R-:W-:-:S03]  /*0ac0*/  ULDC UR4, c[0x0][0xc14] ;  /* 0x0003050000047ab9 */ /* 0x000fc60000000800 */
[----:B------:R-:W-:-:S13]  /*0ad0*/  ISETP.NE.AND P0, PT, R0, 0x1, PT ;  /* 0x000000010000780c */ /* 0x000fda0003f05270 */
[----:B------:R-:W-:Y:S08]  /*0ae0*/  @!P0 BAR.ARV 0x9, 0x100 ;  /* 0x0244000000008b1d */ /* 0x000ff00000002000 */
[----:B------:R-:W-:Y:S06]  /*0af0*/  BAR.SYNC.DEFER_BLOCKING 0x5, 0x120 ;  /* 0x0144800000007b1d */ /* 0x000fec0000010000 */
[----:B------:R-:W0:Y:S02]  /*0b00*/  LDS.128 R84, [R18+0x228d0] ;  /* 0x0228d00012547984 */ /* 0x000e240000000c00 */
[----:B------:R-:W-:Y:S06]  /*0b10*/  BAR.ARV 0x4, 0x120 ;  /* 0x0104800000007b1d */ /* 0x000fec0000002000 */
[----:B0-----:R-:W-:-:S13]  /*0b20*/  ISETP.GE.AND P0, PT, R87, UR4, PT ;  /* 0x0000000457007c0c */ /* 0x001fda000bf06270 */
[----:B------:R-:W-:Y:S05]  /*0b30*/  @P0 BRA `(.L_x_429) ;  /* 0x0000013400e40947 */ /* 0x000fea0003800000 */
[----:B------:R-:W0:Y:S01]  /*0b40*/  S2R R2, SR_TID.X ;  /* 0x0000000000027919 */ /* 0x000e220000002100 */
[----:B------:R-:W-:Y:S01]  /*0b50*/  IMAD.MOV.U32 R212, RZ, RZ, RZ ;  /* 0x000000ffffd47224 */ /* 0x000fe200078e00ff */
[----:B------:R-:W-:Y:S01]  /*0b60*/  CS2R R22, SRZ ;  /* 0x0000000000167805 */ /* 0x000fe2000001ff00 */
[----:B------:R-:W-:Y:S01]  /*0b70*/  IMAD.MOV.U32 R200, RZ, RZ, RZ ;  /* 0x000000ffffc87224 */ /* 0x000fe200078e00ff */
[----:B------:R-:W-:Y:S01]  /*0b80*/  ULOP3.LUT UR44, UR36, 0x1, URZ, 0xfc, !UPT ;  /* 0x00000001242c7892 */ /* 0x000fe2000f8efc3f */
[----:B0-----:R-:W-:-:S05]  /*0b90*/  VIADD R235, R2, 0xffffff80 ;  /* 0xffffff8002eb7836 */ /* 0x001fca0000000000 */
[----:B------:R-:W-:-:S04]  /*0ba0*/  SHF.R.S32.HI R0, RZ, 0x1f, R235 ;  /* 0x0000001fff007819 */ /* 0x000fc800000114eb */
[CC--:B------:R-:W-:Y:S02]  /*0bb0*/  LEA.HI R3, R0.reuse, R235.reuse, RZ, 0x7 ;  /* 0x000000eb00037211 */ /* 0x0c0fe400078f38ff */
[----:B------:R-:W-:Y:S02]  /*0bc0*/  LEA.HI R205, R0, R235, RZ, 0x5 ;  /* 0x000000eb00cd7211 */ /* 0x000fe400078f28ff */
[----:B------:R-:W-:Y:S02]  /*0bd0*/  LOP3.LUT R2, R3, 0xffffff80, RZ, 0xc0, !PT ;  /* 0xffffff8003027812 */ /* 0x000fe400078ec0ff */
[----:B------:R-:W-:Y:S02]  /*0be0*/  SHF.R.S32.HI R230, RZ, 0x7, R3 ;  /* 0x00000007ffe67819 */ /* 0x000fe40000011403 */
[----:B------:R-:W-:Y:S01]  /*0bf0*/  SHF.R.S32.HI R205, RZ, 0x5, R205 ;  /* 0x00000005ffcd7819 */ /* 0x000fe200000114cd */
[----:B------:R-:W-:Y:S01]  /*0c00*/  IMAD.IADD R227, R235, 0x1, -R2 ;  /* 0x00000001ebe37824 */ /* 0x000fe200078e0a02 */
[----:B------:R-:W-:-:S02]  /*0c10*/  LEA.HI R3, R3, R230, RZ, 0x1 ;  /* 0x000000e603037211 */ /* 0x000fc400078f08ff */
[----:B------:R-:W-:Y:S02]  /*0c20*/  LEA.HI R2, R0, R235, RZ, 0x4 ;  /* 0x000000eb00027211 */ /* 0x000fe400078f20ff */
[----:B------:R-:W-:Y:S02]  /*0c30*/  SHF.R.S32.HI R6, RZ, 0x1f, R227 ;  /* 0x0000001fff067819 */ /* 0x000fe400000114e3 */
[----:B------:R-:W-:Y:S02]  /*0c40*/  LOP3.LUT R3, R3, 0x3fffffe, RZ, 0xc0, !PT ;  /* 0x03fffffe03037812 */ /* 0x000fe400078ec0ff */
[CC--:B------:R-:W-:Y:S02]  /*0c50*/  LEA.HI R7, R6.reuse, R227.reuse, RZ, 0x2 ;  /* 0x000000e306077211 */ /* 0x0c0fe400078f10ff */
[----:B------:R-:W-:Y:S01]  /*0c60*/  LEA.HI R6, R6, R227, RZ, 0x5 ;  /* 0x000000e306067211 */ /* 0x000fe200078f28ff */
[----:B------:R-:W-:Y:S01]  /*0c70*/  IMAD.IADD R3, R230, 0x1, -R3 ;  /* 0x00000001e6037824 */ /* 0x000fe200078e0a03 */
[----:B------:R-:W-:-:S02]  /*0c80*/  SHF.R.S32.HI R4, RZ, 0x2, R7 ;  /* 0x00000002ff047819 */ /* 0x000fc40000011407 */
[----:B------:R-:W-:Y:S02]  /*0c90*/  SHF.R.S32.HI R5, RZ, 0x1f, R7 ;  /* 0x0000001fff057819 */ /* 0x000fe40000011407 */
[----:B------:R-:W-:Y:S02]  /*0ca0*/  SHF.R.S32.HI R6, RZ, 0x5, R6 ;  /* 0x00000005ff067819 */ /* 0x000fe40000011406 */
[----:B------:R-:W-:-:S04]  /*0cb0*/  LEA.HI R5, R5, R4, RZ, 0x3 ;  /* 0x0000000405057211 */ /* 0x000fc800078f18ff */
[----:B------:R-:W-:Y:S02]  /*0cc0*/  LOP3.LUT R9, R5, 0xfffffff8, RZ, 0xc0, !PT ;  /* 0xfffffff805097812 */ /* 0x000fe400078ec0ff */
[----:B------:R-:W-:-:S03]  /*0cd0*/  SHF.R.S32.HI R5, RZ, 0x4, R2 ;  /* 0x00000004ff057819 */ /* 0x000fc60000011402 */
[----:B------:R-:W-:Y:S01]  /*0ce0*/  IMAD.IADD R9, R4, 0x1, -R9 ;  /* 0x0000000104097824 */ /* 0x000fe200078e0a09 */
[C---:B------:R-:W-:Y:S02]  /*0cf0*/  LOP3.LUT R4, R2.reuse, 0x3fffff0, RZ, 0xc0, !PT ;  /* 0x03fffff002047812 */ /* 0x040fe400078ec0ff */
[----:B------:R-:W-:Y:S01]  /*0d00*/  LEA.HI R2, R2, R5, RZ, 0x1 ;  /* 0x0000000502027211 */ /* 0x000fe200078f08ff */
[----:B------:R-:W-:Y:S01]  /*0d10*/  IMAD R6, R6, 0x10, R9 ;  /* 0x0000001006067824 */ /* 0x000fe200078e0209 */
[----:B------:R-:W-:Y:S02]  /*0d20*/  IADD3 R4, R235, -R4, RZ ;  /* 0x80000004eb047210 */ /* 0x000fe40007ffe0ff */
[----:B------:R-:W-:Y:S02]  /*0d30*/  LOP3.LUT R2, R2, 0x1ffffffe, RZ, 0xc0, !PT ;  /* 0x1ffffffe02027812 */ /* 0x000fe400078ec0ff */
[----:B------:R-:W-:Y:S02]  /*0d40*/  LEA R232, R3, R6, 0x6 ;  /* 0x0000000603e87211 */ /* 0x000fe400078e30ff */
[CC--:B------:R-:W-:Y:S01]  /*0d50*/  LEA.HI R3, R0.reuse, R235.reuse, RZ, 0x2 ;  /* 0x000000eb00037211 */ /* 0x0c0fe200078f10ff */
[----:B------:R-:W-:Y:S01]  /*0d60*/  IMAD.IADD R2, R5, 0x1, -R2 ;  /* 0x0000000105027824 */ /* 0x000fe200078e0a02 */
[----:B------:R-:W-:Y:S01]  /*0d70*/  LEA.HI R0, R0, R235, RZ, 0x3 ;  /* 0x000000eb00007211 */ /* 0x000fe200078f18ff */
[----:B------:R-:W-:Y:S01]  /*0d80*/  IMAD R5, R205, 0x10, R4 ;  /* 0x00000010cd057824 */ /* 0x000fe200078e0204 */
[----:B------:R-:W-:-:S02]  /*0d90*/  SHF.R.S32.HI R19, RZ, 0x2, R3 ;  /* 0x00000002ff137819 */ /* 0x000fc40000011403 */
[----:B------:R-:W-:Y:S01]  /*0da0*/  LOP3.LUT R4, R3, 0xfffffffc, RZ, 0xc0, !PT ;  /* 0xfffffffc03047812 */ /* 0x000fe200078ec0ff */
[----:B------:R-:W-:Y:S01]  /*0db0*/  IMAD R5, R5, 0x8, R2 ;  /* 0x0000000805057824 */ /* 0x000fe200078e0202 */
[----:B------:R-:W-:Y:S01]  /*0dc0*/  SHF.R.S32.HI R202, RZ, 0x3, R0 ;  /* 0x00000003ffca7819 */ /* 0x000fe20000011400 */
[----:B------:R-:W-:Y:S01]  /*0dd0*/  VIADD R211, R19, 0x40 ;  /* 0x0000004013d37836 */ /* 0x000fe20000000000 */
[----:B------:R-:W-:Y:S01]  /*0de0*/  IADD3 R219, R235, -R4, RZ ;  /* 0x80000004ebdb7210 */ /* 0x000fe20007ffe0ff */
[----:B------:R-:W-:Y:S01]  /*0df0*/  IMAD.MOV.U32 R2, RZ, RZ, RZ ;  /* 0x000000ffff027224 */ /* 0x000fe200078e00ff */
[----:B------:R-:W-:Y:S01]  /*0e00*/  LOP3.LUT R0, R0, 0x1ffffff8, RZ, 0xc0, !PT ;  /* 0x1ffffff800007812 */ /* 0x000fe200078ec0ff */
[----:B------:R-:W-:Y:S01]  /*0e10*/  IMAD.SHL.U32 R204, R211, 0x40, RZ ;  /* 0x00000040d3cc7824 */ /* 0x000fe200078e00ff */
[----:B------:R-:W-:Y:S01]  /*0e20*/  SHF.R.S32.HI R8, RZ, 0x1f, R211 ;  /* 0x0000001fff087819 */ /* 0x000fe200000114d3 */
[----:B------:R-:W-:Y:S01]  /*0e30*/  IMAD.SHL.U32 R16, R219, 0x8, RZ ;  /* 0x00000008db107824 */ /* 0x000fe200078e00ff */
[----:B------:R-:W-:Y:S01]  /*0e40*/  SHF.R.S32.HI R6, RZ, 0x1f, R3 ;  /* 0x0000001fff067819 */ /* 0x000fe20000011403 */
[----:B------:R-:W-:Y:S01]  /*0e50*/  IMAD.IADD R0, R235, 0x1, -R0 ;  /* 0x00000001eb007824 */ /* 0x000fe200078e0a00 */
[----:B------:R-:W-:Y:S01]  /*0e60*/  LEA.HI R8, R8, R211, RZ, 0x3 ;  /* 0x000000d308087211 */ /* 0x000fe200078f18ff */
[----:B------:R-:W-:Y:S01]  /*0e70*/  IMAD.SHL.U32 R233, R5, 0x8, RZ ;  /* 0x0000000805e97824 */ /* 0x000fe200078e00ff */
[----:B------:R-:W-:Y:S01]  /*0e80*/  LOP3.LUT R204, R204, 0x1c0, RZ, 0xc0, !PT ;  /* 0x000001c0cccc7812 */ /* 0x000fe200078ec0ff */
[----:B------:R-:W-:Y:S01]  /*0e90*/  IMAD.SHL.U32 R201, R0, 0x8, RZ ;  /* 0x0000000800c97824 */ /* 0x000fe200078e00ff */
[----:B------:R-:W-:Y:S01]  /*0ea0*/  LEA.HI R6, R6, R19, RZ, 0x3 ;  /* 0x0000001306067211 */ /* 0x000fe200078f18ff */
[----:B------:R-:W-:Y:S01]  /*0eb0*/  IMAD.SHL.U32 R8, R8, 0x40, RZ ;  /* 0x0000004008087824 */ /* 0x000fe200078e00ff */
[----:B------:R-:W-:-:S02]  /*0ec0*/  SHF.R.U32.HI R234, RZ, 0x3, R204 ;  /* 0x00000003ffea7819 */ /* 0x000fc400000116cc */
[----:B------:R-:W-:Y:S02]  /*0ed0*/  LOP3.LUT R3, R204, 0x38, R16, 0xf8, !PT ;  /* 0x00000038cc037812 */ /* 0x000fe400078ef810 */
[----:B------:R-:W-:Y:S02]  /*0ee0*/  LOP3.LUT R206, R8, 0xfffffe00, RZ, 0xc0, !PT ;  /* 0xfffffe0008ce7812 */ /* 0x000fe400078ec0ff */
[----:B------:R-:W-:Y:S02]  /*0ef0*/  LOP3.LUT R6, R6, 0xfffffff8, RZ, 0xc0, !PT ;  /* 0xfffffff806067812 */ /* 0x000fe400078ec0ff */
[----:B------:R-:W-:Y:S02]  /*0f00*/  LOP3.LUT R3, R206, R3, R234, 0xf6, !PT ;  /* 0x00000003ce037212 */ /* 0x000fe400078ef6ea */
[----:B------:R-:W-:Y:S01]  /*0f10*/  LOP3.LUT R0, R7, 0x7ffffffc, RZ, 0xc0, !PT ;  /* 0x7ffffffc07007812 */ /* 0x000fe200078ec0ff */
[----:B------:R-:W-:Y:S01]  /*0f20*/  IMAD.IADD R220, R19, 0x1, -R6 ;  /* 0x0000000113dc7824 */ /* 0x000fe200078e0a06 */
[----:B------:R-:W-:Y:S01]  /*0f30*/  SHF.R.S32.HI R218, RZ, 0x1f, R19 ;  /* 0x0000001fffda7819 */ /* 0x000fe20000011413 */
[----:B------:R-:W-:Y:S01]  /*0f40*/  IMAD R229, R3, 0x2, R18 ;  /* 0x0000000203e57824 */ /* 0x000fe200078e0212 */
[----:B------:R-:W-:-:S02]  /*0f50*/  SHF.R.S32.HI R17, RZ, 0x1f, R16 ;  /* 0x0000001fff117819 */ /* 0x000fc40000011410 */
[----:B------:R-:W-:-:S07]  /*0f60*/  IADD3 R231, R227, -R0, RZ ;  /* 0x80000000e3e77210 */ /* 0x000fce0007ffe0ff */
.L_x_562:
[----:B0--3-5:R-:W0:Y:S02]  /*0f70*/  LDC.64 R4, c[0x0][0xc60] ;  /* 0x00031800ff047b82 */ /* 0x029e240000000a00 */
[----:B0-----:R-:W-:-:S05]  /*0f80*/  IMAD.WIDE R4, R87, 0x4, R4 ;  /* 0x0000000457047825 */ /* 0x001fca00078e0204 */
[----:B--2---:R-:W2:Y:S01]  /*0f90*/  LDG.E R210, desc[UR40][R4.64] ;  /* 0x0000002804d27981 */ /* 0x004ea2000c1e1900 */
[----:B------:R-:W-:Y:S05]  /*0fa0*/  YIELD ;  /* 0x0000000000007946 */ /* 0x000fea0003800000 */
[----:B------:R-:W-:Y:S01]  /*0fb0*/  ULDC.64 UR4, c[0x0][0xa28] ;  /* 0x00028a0000047ab9 */ /* 0x000fe20000000a00 */
[----:B------:R-:W-:Y:S01]  /*0fc0*/  ULDC.64 UR8, c[0x0][0xa18] ;  /* 0x0002860000087ab9 */ /* 0x000fe20000000a00 */
[----:B------:R-:W-:Y:S01]  /*0fd0*/  ISETP.NE.U32.AND P1, PT, RZ, UR4, PT ;  /* 0x00000004ff007c0c */ /* 0x000fe2000bf25070 */
[----:B------:R-:W-:Y:S01]  /*0fe0*/  ULDC.64 UR6, c[0x0][0xa08] ;  /* 0x0002820000067ab9 */ /* 0x000fe20000000a00 */
[----:B------:R-:W-:Y:S01]  /*0ff0*/  IMAD.MOV.U32 R3, RZ, RZ, RZ ;  /* 0x000000ffff037224 */ /* 0x000fe200078e00ff */
[----:B------:R-:W-:Y:S01]  /*1000*/  ISETP.NE.U32.AND P0, PT, RZ, UR6, PT ;  /* 0x00000006ff007c0c */ /* 0x000fe2000bf05070 */
[----:B------:R-:W-:Y:S01]  /*1010*/  IMAD.MOV.U32 R27, RZ, RZ, RZ ;  /* 0x000000ffff1b7224 */ /* 0x000fe200078e00ff */
[----:B------:R-:W-:-:S02]  /*1020*/  ISETP.NE.AND.EX P1, PT, RZ, UR5, PT, P1 ;  /* 0x00000005ff007c0c */ /* 0x000fc4000bf25310 */
[----:B------:R-:W-:Y:S02]  /*1030*/  ISETP.NE.AND.EX P0, PT, RZ, UR7, PT, P0 ;  /* 0x00000007ff007c0c */ /* 0x000fe4000bf05300 */
[----:B--2---:R-:W-:Y:S01]  /*1040*/  SHF.R.S32.HI R221, RZ, 0x1f, R210 ;  /* 0x0000001fffdd7819 */ /* 0x004fe200000114d2 */
[----:B------:R-:W-:-:S08]  /*1050*/  IMAD.SHL.U32 R208, R210, 0x4, RZ ;  /* 0x00000004d2d07824 */ /* 0x000fd000078e00ff */
[C---:B----4-:R-:W-:Y:S02]  /*1060*/  @P1 LEA R6, P2, R210.reuse, UR4, 0x2 ;  /* 0x00000004d2061c11 */ /* 0x050fe4000f8410ff */
[C-C-:B------:R-:W-:Y:S02]  /*1070*/  SHF.L.U64.HI R209, R210.reuse, 0x2, R221.reuse ;  /* 0x00000002d2d17819 */ /* 0x140fe400000102dd */
[----:B------:R-:W-:Y:S02]  /*1080*/  @P1 LEA.HI.X R7, R210, UR5, R221, 0x2, P2 ;  /* 0x00000005d2071c11 */ /* 0x000fe400090f14dd */
[----:B------:R-:W-:Y:S01]  /*1090*/  ISETP.NE.U32.AND P2, PT, RZ, UR8, PT ;  /* 0x00000008ff007c0c */ /* 0x000fe2000bf45070 */
[----:B------:R-:W-:Y:S01]  /*10a0*/  ULDC UR4, c[0x0][0x288] ;  /* 0x0000a20000047ab9 */ /* 0x000fe20000000800 */
[----:B------:R-:W-:Y:S01]  /*10b0*/  IADD3 R8, P3, R208, UR6, RZ ;  /* 0x00000006d0087c10 */ /* 0x000fe2000ff7e0ff */
[----:B------:R0:W5:Y:S01]  /*10c0*/  @P1 LDG.E R3, desc[UR40][R6.64] ;  /* 0x0000002806031981 */ /* 0x000162000c1e1900 */
[----:B------:R-:W-:-:S02]  /*10d0*/  ISETP.NE.AND.EX P2, PT, RZ, UR9, PT, P2 ;  /* 0x00000009ff007c0c */ /* 0x000fc4000bf45320 */
[----:B------:R-:W-:Y:S01]  /*10e0*/  MOV R30, UR4 ;  /* 0x00000004001e7c02 */ /* 0x000fe20008000f00 */
[----:B------:R-:W-:Y:S01]  /*10f0*/  ULDC.64 UR4, c[0x0][0x3f8] ;  /* 0x0000fe0000047ab9 */ /* 0x000fe20000000a00 */
[----:B------:R-:W-:-:S05]  /*1100*/  IADD3.X R9, R209, UR7, RZ, P3, !PT ;  /* 0x00000007d1097c10 */ /* 0x000fca0009ffe4ff */
[----:B------:R0:W5:Y:S04]  /*1110*/  @P0 LDG.E R27, desc[UR40][R8.64] ;  /* 0x00000028081b0981 */ /* 0x000168000c1e1900 */
[----:B------:R-:W-:-:S04]  /*1120*/  @P2 IADD3 R4, P1, R208, UR8, RZ ;  /* 0x00000008d0042c10 */ /* 0x000fc8000ff3e0ff */
[----:B------:R-:W-:-:S05]  /*1130*/  @P2 IADD3.X R5, R209, UR9, RZ, P1, !PT ;  /* 0x00000009d1052c10 */ /* 0x000fca0008ffe4ff */
[----:B------:R0:W5:Y:S01]  /*1140*/  @P2 LDG.E R30, desc[UR40][R4.64] ;  /* 0x00000028041e2981 */ /* 0x000162000c1e1900 */
[----:B------:R-:W-:-:S03]  /*1150*/  UISETP.NE.U32.AND UP0, UPT, UR4, URZ, UPT ;  /* 0x0000003f0400728c */ /* 0x000fc6000bf05070 */
[----:B------:R-:W-:Y:S01]  /*1160*/  ULDC UR4, c[0x0][0x404] ;  /* 0x0001010000047ab9 */ /* 0x000fe20000000800 */
[----:B------:R-:W-:-:S03]  /*1170*/  UISETP.NE.AND.EX UP0, UPT, UR5, URZ, UPT, UP0 ;  /* 0x0000003f0500728c */ /* 0x000fc6000bf05300 */
[----:B------:R-:W-:Y:S01]  /*1180*/  ULDC UR5, c[0x0][0x2e0] ;  /* 0x0000b80000057ab9 */ /* 0x000fe20000000800 */
[----:B------:R-:W-:-:S04]  /*1190*/  USEL UR4, UR4, 0x1, UP0 ;  /* 0x0000000104047887 */ /* 0x000fc80008000000 */
[----:B------:R-:W-:-:S03]  /*11a0*/  UIMAD UR4, UR4, UR5, URZ ;  /* 0x00000005040472a4 */ /* 0x000fc6000f8e023f */
[----:B------:R-:W-:Y:S02]  /*11b0*/  ULDC UR5, c[0x0][0x338] ;  /* 0x0000ce0000057ab9 */ /* 0x000fe40000000800 */
[----:B------:R-:W-:Y:S02]  /*11c0*/  IMAD.U32 R62, RZ, RZ, UR5 ;  /* 0x00000005ff3e7e24 */ /* 0x000fe4000f8e00ff */
[----:B------:R-:W-:Y:S02]  /*11d0*/  IMAD.U32 R24, RZ, RZ, UR4 ;  /* 0x00000004ff187e24 */ /* 0x000fe4000f8e00ff */
[----:B------:R-:W-:Y:S01]  /*11e0*/  IMAD.MOV.U32 R25, RZ, RZ, R210 ;  /* 0x000000ffff197224 */ /* 0x000fe200078e00d2 */
[----:B0-----:R-:W-:Y:S06]  /*11f0*/  @P2 BRA `(.L_x_430) ;  /* 0x0000000000242947 */ /* 0x001fec0003800000 */
[----:B------:R-:W-:Y:S02]  /*1200*/  ULDC.64 UR4, c[0x0][0xa00] ;  /* 0x0002800000047ab9 */ /* 0x000fe40000000a00 */
[----:B------:R-:W-:-:S04]  /*1210*/  ISETP.NE.U32.AND P1, PT, RZ, UR4, PT ;  /* 0x00000004ff007c0c */ /* 0x000fc8000bf25070 */
[----:B------:R-:W-:-:S13]  /*1220*/  ISETP.NE.AND.EX P1, PT, RZ, UR5, PT, P1 ;  /* 0x00000005ff007c0c */ /* 0x000fda000bf25310 */
[----:B------:R-:W-:Y:S05]  /*1230*/  @!P1 BRA `(.L_x_430) ;  /* 0x0000000000149947 */ /* 0x000fea0003800000 */
[----:B------:R-:W0:Y:S02]  /*1240*/  LDC.64 R4, c[0x0][0xa00] ;  /* 0x00028000ff047b82 */ /* 0x000e240000000a00 */
[----:B0-----:R-:W-:-:S05]  /*1250*/  IMAD.WIDE R4, R25, 0x4, R4 ;  /* 0x0000000419047825 */ /* 0x001fca00078e0204 */
[----:B-----5:R-:W2:Y:S04]  /*1260*/  LDG.E R30, desc[UR40][R4.64] ;  /* 0x00000028041e7981 */ /* 0x020ea8000c1e1900 */
[----:B------:R-:W2:Y:S02]  /*1270*/  LDG.E R7, desc[UR40][R4.64+0x4] ;  /* 0x0000042804077981 */ /* 0x000ea4000c1e1900 */
[----:B--2---:R-:W-:-:S07]  /*1280*/  IMAD.IADD R30, R7, 0x1, -R30 ;  /* 0x00000001071e7824 */ /* 0x004fce00078e0a1e */
.L_x_430:
[----:B------:R-:W-:Y:S01]  /*1290*/  ULDC.64 UR4, c[0x0][0xa20] ;  /* 0x0002880000047ab9 */ /* 0x000fe20000000a00 */
[----:B------:R-:W-:Y:S01]  /*12a0*/  IMAD.MOV.U32 R213, RZ, RZ, R85 ;  /* 0x000000ffffd57224 */ /* 0x000fe200078e0055 */
[----:B------:R-:W-:Y:S02]  /*12b0*/  ISETP.NE.U32.AND P1, PT, RZ, UR4, PT ;  /* 0x00000004ff007c0c */ /* 0x000fe4000bf25070 */
[----:B------:R-:W-:Y:S02]  /*12c0*/  MOV R207, R86 ;  /* 0x0000005600cf7202 */ /* 0x000fe40000000f00 */
[----:B------:R-:W-:-:S13]  /*12d0*/  ISETP.NE.AND.EX P1, PT, RZ, UR5, PT, P1 ;  /* 0x00000005ff007c0c */ /* 0x000fda000bf25310 */
[----:B------:R-:W-:Y:S05]  /*12e0*/  @!P1 BRA `(.L_x_431) ;  /* 0x0000000000109947 */ /* 0x000fea0003800000 */
[----:B------:R-:W-:-:S04]  /*12f0*/  IADD3 R4, P0, R208, UR4, RZ ;  /* 0x00000004d0047c10 */ /* 0x000fc8000ff1e0ff */
[----:B------:R-:W-:-:S05]  /*1300*/  IADD3.X R5, R209, UR5, RZ, P0, !PT ;  /* 0x00000005d1057c10 */ /* 0x000fca00087fe4ff */
[----:B------:R0:W5:Y:S01]  /*1310*/  LDG.E R24, desc[UR40][R4.64] ;  /* 0x0000002804187981 */ /* 0x000162000c1e1900 */
[----:B------:R-:W-:Y:S05]  /*1320*/  BRA `(.L_x_432) ;  /* 0x0000000000107947 */ /* 0x000fea0003800000 */
.L_x_431:
[----:B------:R-:W-:Y:S05]  /*1330*/  @!P0 BRA `(.L_x_432) ;  /* 0x00000000000c8947 */ /* 0x000fea0003800000 */
[----:B------:R-:W2:Y:S04]  /*1340*/  LDG.E R5, desc[UR40][R8.64] ;  /* 0x0000002808057981 */ /* 0x000ea8000c1e1900 */
[----:B------:R-:W2:Y:S02]  /*1350*/  LDG.E R24, desc[UR40][R8.64+0x4] ;  /* 0x0000042808187981 */ /* 0x000ea4000c1e1900 */
[----:B--2---:R-:W-:-:S07]  /*1360*/  IMAD.IADD R24, R24, 0x1, -R5 ;  /* 0x0000000118187824 */ /* 0x004fce00078e0a05 */
.L_x_432:
[----:B------:R-:W-:Y:S02]  /*1370*/  ULDC.64 UR4, c[0x0][0xa10] ;  /* 0x0002840000047ab9 */ /* 0x000fe40000000a00 */
[----:B------:R-:W-:-:S04]  /*1380*/  ISETP.NE.U32.AND P0, PT, RZ, UR4, PT ;  /* 0x00000004ff007c0c */ /* 0x000fc8000bf05070 */
[----:B------:R-:W-:Y:S01]  /*1390*/  ISETP.NE.AND.EX P0, PT, RZ, UR5, PT, P0 ;  /* 0x00000005ff007c0c */ /* 0x000fe2000bf05300 */
[----:B-----5:R-:W-:Y:S01]  /*13a0*/  IMAD.IADD R3, R24, 0x1, -R3 ;  /* 0x0000000118037824 */ /* 0x020fe200078e0a03 */
[----:B------:R-:W-:-:S11]  /*13b0*/  ULDC.64 UR4, c[0x0][0xa30] ;  /* 0x00028c0000047ab9 */ /* 0x000fd60000000a00 */
[----:B0-----:R-:W0:Y:S02]  /*13c0*/  @P0 LDC.64 R4, c[0x0][0xa10] ;  /* 0x00028400ff040b82 */ /* 0x001e240000000a00 */
[----:B0-----:R-:W-:-:S05]  /*13d0*/  @P0 IMAD.WIDE R4, R25, 0x4, R4 ;  /* 0x0000000419040825 */ /* 0x001fca00078e0204 */
[----:B------:R-:W2:Y:S04]  /*13e0*/  @P0 LDG.E R0, desc[UR40][R4.64] ;  /* 0x0000002804000981 */ /* 0x000ea8000c1e1900 */
[----:B------:R-:W2:Y:S01]  /*13f0*/  @P0 LDG.E R9, desc[UR40][R4.64+0x4] ;  /* 0x0000042804090981 */ /* 0x000ea2000c1e1900 */
[----:B------:R-:W-:Y:S01]  /*1400*/  IMAD.MOV R60, RZ, RZ, -R3 ;  /* 0x000000ffff3c7224 */ /* 0x000fe200078e0a03 */
[----:B------:R-:W-:Y:S01]  /*1410*/  ISETP.NE.U32.AND P1, PT, RZ, UR4, PT ;  /* 0x00000004ff007c0c */ /* 0x000fe2000bf25070 */
[----:B------:R-:W-:-:S03]  /*1420*/  IMAD.MOV.U32 R31, RZ, RZ, R24 ;  /* 0x000000ffff1f7224 */ /* 0x000fc600078e0018 */
[----:B------:R-:W-:Y:S02]  /*1430*/  VIMNMX R60, RZ, R60, !PT ;  /* 0x0000003cff3c7248 */ /* 0x000fe40007fe0100 */
[----:B------:R-:W-:-:S13]  /*1440*/  ISETP.NE.AND.EX P1, PT, RZ, UR5, PT, P1 ;  /* 0x00000005ff007c0c */ /* 0x000fda000bf25310 */
[----:B------:R-:W-:-:S04]  /*1450*/  @P1 IADD3 R6, P2, R208, UR4, RZ ;  /* 0x00000004d0061c10 */ /* 0x000fc8000ff5e0ff */
[----:B------:R-:W-:-:S05]  /*1460*/  @P1 IADD3.X R7, R209, UR5, RZ, P2, !PT ;  /* 0x00000005d1071c10 */ /* 0x000fca00097fe4ff */
[----:B------:R0:W5:Y:S01]  /*1470*/  @P1 LDG.E R31, desc[UR40][R6.64] ;  /* 0x00000028061f1981 */ /* 0x000162000c1e1900 */
[----:B--2---:R-:W-:-:S04]  /*1480*/  @P0 IMAD.IADD R62, R9, 0x1, -R0 ;  /* 0x00000001093e0824 */ /* 0x004fc800078e0a00 */
[----:B------:R-:W-:-:S05]  /*1490*/  IMAD.IADD R176, R3, 0x1, R62 ;  /* 0x0000000103b07824 */ /* 0x000fca00078e023e */
[----:B------:R-:W-:-:S05]  /*14a0*/  IADD3 R0, R176, 0x5f, RZ ;  /* 0x0000005fb0007810 */ /* 0x000fca0007ffe0ff */
[----:B------:R-:W-:-:S05]  /*14b0*/  IMAD.HI R0, R0, 0x2aaaaaab, RZ ;  /* 0x2aaaaaab00007827 */ /* 0x000fca00078e02ff */
[----:B------:R-:W-:-:S04]  /*14c0*/  SHF.R.U32.HI R177, RZ, 0x1f, R0 ;  /* 0x0000001fffb17819 */ /* 0x000fc80000011600 */
[----:B------:R-:W-:-:S05]  /*14d0*/  LEA.HI.SX32 R177, R0, R177, 0x1c ;  /* 0x000000b100b17211 */ /* 0x000fca00078fe2ff */
[----:B------:R-:W-:-:S05]  /*14e0*/  IMAD R3, R177, 0x60, -R3 ;  /* 0x00000060b1037824 */ /* 0x000fca00078e0a03 */
[----:B------:R-:W-:-:S04]  /*14f0*/  VIMNMX R3, R3, R62, PT ;  /* 0x0000003e03037248 */ /* 0x000fc80003fe0100 */
[----:B------:R-:W-:Y:S01]  /*1500*/  ISETP.GT.AND P0, PT, R3, R60, PT ;  /* 0x0000003c0300720c */ /* 0x000fe20003f04270 */
[----:B------:R-:W-:-:S05]  /*1510*/  IMAD.WIDE.U32 R60, R60, -0x55555555, RZ ;  /* 0xaaaaaaab3c3c7825 */ /* 0x000fca00078e00ff */
[----:B------:R-:W-:-:S05]  /*1520*/  SHF.R.U32.HI R60, RZ, 0x6, R61 ;  /* 0x00000006ff3c7819 */ /* 0x000fca000001163d */
[----:B------:R-:W-:Y:S02]  /*1530*/  IMAD.MOV.U32 R59, RZ, RZ, R60 ;  /* 0x000000ffff3b7224 */ /* 0x000fe400078e003c */
[----:B------:R-:W-:-:S04]  /*1540*/  @P0 VIADD R0, R3, 0x5f ;  /* 0x0000005f03000836 */ /* 0x000fc80000000000 */
[----:B------:R-:W-:-:S05]  /*1550*/  @P0 IMAD.HI R0, R0, 0x2aaaaaab, RZ ;  /* 0x2aaaaaab00000827 */ /* 0x000fca00078e02ff */
[----:B------:R-:W-:-:S04]  /*1560*/  @P0 SHF.R.U32.HI R3, RZ, 0x1f, R0 ;  /* 0x0000001fff030819 */ /* 0x000fc80000011600 */
[----:B------:R-:W-:Y:S02]  /*1570*/  @P0 LEA.HI.SX32 R59, R0, R3, 0x1c ;  /* 0x00000003003b0211 */ /* 0x000fe400078fe2ff */
[----:B------:R-:W-:Y:S02]  /*1580*/  PLOP3.LUT P0, PT, PT, PT, PT, 0x80, 0x0 ;  /* 0x000000000000781c */ /* 0x000fe40003f0f070 */
[----:B------:R-:W-:-:S13]  /*1590*/  ISETP.GT.AND P1, PT, R59, R60, PT ;  /* 0x0000003c3b00720c */ /* 0x000fda0003f24270 */
[----:B0-----:R-:W-:Y:S05]  /*15a0*/  @!P1 BRA `(.L_x_433) ;  /* 0x0000003c00d89947 */ /* 0x001fea0003800000 */
[----:B------:R-:W-:Y:S01]  /*15b0*/  VIADD R58, R18, 0x1c400 ;  /* 0x0001c400123a7836 */ /* 0x000fe20000000000 */
[----:B------:R-:W-:Y:S04]  /*15c0*/  BSSY B6, `(.L_x_434) ;  /* 0x0000013000067945 */ /* 0x000fe80003800000 */
[----:B------:R-:W-:-:S13]  /*15d0*/  LOP3.LUT P0, RZ, R58, 0x3ff, RZ, 0xc0, !PT ;  /* 0x000003ff3aff7812 */ /* 0x000fda000780c0ff */
[----:B------:R-:W-:Y:S05]  /*15e0*/  @!P0 BRA `(.L_x_435) ;  /* 0x0000000000408947 */ /* 0x000fea0003800000 */
[----:B------:R-:W-:Y:S01]  /*15f0*/  MOV R0, 0x0 ;  /* 0x0000000000007802 */ /* 0x000fe20000000f00 */
[----:B------:R-:W-:Y:S01]  /*1600*/  ULDC.64 UR4, c[0x4][0x90] ;  /* 0x0100240000047ab9 */ /* 0x000fe20000000a00 */
[----:B------:R-:W-:Y:S01]  /*1610*/  ULDC.64 UR6, c[0x4][0x20] ;  /* 0x0100080000067ab9 */ /* 0x000fe20000000a00 */
[----:B------:R-:W-:Y:S01]  /*1620*/  IMAD.U32 R4, RZ, RZ, UR4 ;  /* 0x00000004ff047e24 */ /* 0x000fe2000f8e00ff */
[----:B------:R0:W1:Y:S01]  /*1630*/  LDC.64 R14, c[0x4][R0] ;  /* 0x01000000000e7b82 */ /* 0x0000620000000a00 */
[----:B------:R-:W-:Y:S01]  /*1640*/  MOV R5, UR5 ;  /* 0x0000000500057c02 */ /* 0x000fe20008000f00 */
[----:B------:R-:W-:Y:S01]  /*1650*/  ULDC.64 UR4, c[0x4][0x98] ;  /* 0x0100260000047ab9 */ /* 0x000fe20000000a00 */
[----:B------:R-:W-:Y:S01]  /*1660*/  IMAD.U32 R10, RZ, RZ, UR6 ;  /* 0x00000006ff0a7e24 */ /* 0x000fe2000f8e00ff */
[----:B------:R-:W-:Y:S01]  /*1670*/  MOV R12, 0x1 ;  /* 0x00000001000c7802 */ /* 0x000fe20000000f00 */
[----:B------:R-:W-:Y:S02]  /*1680*/  IMAD.U32 R6, RZ, RZ, UR4 ;  /* 0x00000004ff067e24 */ /* 0x000fe4000f8e00ff */
[----:B------:R-:W-:-:S02]  /*1690*/  IMAD.U32 R7, RZ, RZ, UR5 ;  /* 0x00000005ff077e24 */ /* 0x000fc4000f8e00ff */
[----:B------:R-:W-:Y:S02]  /*16a0*/  IMAD.U32 R11, RZ, RZ, UR7 ;  /* 0x00000007ff0b7e24 */ /* 0x000fe4000f8e00ff */
[----:B------:R-:W-:Y:S02]  /*16b0*/  IMAD.MOV.U32 R8, RZ, RZ, 0x70 ;  /* 0x00000070ff087424 */ /* 0x000fe400078e00ff */
[----:B0-----:R-:W-:-:S07]  /*16c0*/  IMAD.MOV.U32 R13, RZ, RZ, RZ ;  /* 0x000000ffff0d7224 */ /* 0x001fce00078e00ff */
[----:B------:R-:W-:-:S07]  /*16d0*/  LEPC R20, `(.L_x_435) ;  /* 0x000000001014794e */ /* 0x000fce0000000000 */
[----:B-1---5:R-:W-:Y:S05]  /*16e0*/  CALL.ABS.NOINC R14 ;  /* 0x000000000e007343 */ /* 0x022fea0003c00000 */
.L_x_435:
[----:B------:R-:W-:Y:S05]  /*16f0*/  BSYNC B6 ;  /* 0x0000000000067941 */ /* 0x000fea0003800000 */
.L_x_434:
        /* <DEDUP_REMOVED lines=17> */
[----:B0-----:R-:W-:-:S07]  /*1810*/  IMAD.MOV.U32 R13, RZ, RZ, RZ ;  /* 0x000000ffff0d7224 */ /* 0x001fce00078e00ff */
[----:B------:R-:W-:-:S07]  /*1820*/  LEPC R20, `(.L_x_437) ;  /* 0x000000001014794e */ /* 0x000fce0000000000 */
[----:B-1---5:R-:W-:Y:S05]  /*1830*/  CALL.ABS.NOINC R14 ;  /* 0x000000000e007343 */ /* 0x022fea0003c00000 */
.L_x_437:
[----:B------:R-:W-:Y:S05]  /*1840*/  BSYNC B6 ;  /* 0x0000000000067941 */ /* 0x000fea0003800000 */
.L_x_436:
[----:B------:R-:W-:Y:S01]  /*1850*/  ULDC.64 UR4, c[0x0][0x9f8] ;  /* 0x00027e0000047ab9 */ /* 0x000fe20000000a00 */
[----:B------:R-:W0:Y:S01]  /*1860*/  LDC R0, c[0x0][0x428] ;  /* 0x00010a00ff007b82 */ /* 0x000e220000000800 */
[----:B------:R-:W-:Y:S01]  /*1870*/  ISETP.NE.U32.AND P0, PT, RZ, UR4, PT ;  /* 0x00000004ff007c0c */ /* 0x000fe2000bf05070 */
[----:B------:R-:W-:-:S03]  /*1880*/  ULDC.64 UR6, c[0x0][0xa08] ;  /* 0x0002820000067ab9 */ /* 0x000fc60000000a00 */
[----:B------:R-:W-:Y:S01]  /*1890*/  ISETP.NE.AND.EX P0, PT, RZ, UR5, PT, P0 ;  /* 0x00000005ff007c0c */ /* 0x000fe2000bf05300 */
[----:B------:R-:W1:Y:S02]  /*18a0*/  S2R R20, SR_TID.X ;  /* 0x0000000000147919 */ /* 0x000e640000002100 */
[----:B------:R-:W2:Y:S01]  /*18b0*/  LDC.64 R42, c[0x0][0x2f0] ;  /* 0x0000bc00ff2a7b82 */ /* 0x000ea20000000a00 */
[----:B------:R-:W-:Y:S01]  /*18c0*/  IADD3 R56, R27, R24, RZ ;  /* 0x000000181b387210 */ /* 0x000fe20007ffe0ff */
[C---:B------:R-:W-:Y:S02]  /*18d0*/  VIADD R99, R16.reuse, 0x20 ;  /* 0x0000002010637836 */ /* 0x040fe40000000000 */
[C---:B------:R-:W-:Y:S02]  /*18e0*/  VIADD R98, R16.reuse, 0x40 ;  /* 0x0000004010627836 */ /* 0x040fe40000000000 */
[----:B------:R-:W-:Y:S02]  /*18f0*/  VIADD R96, R16, 0x60 ;  /* 0x0000006010607836 */ /* 0x000fe40000000000 */
[----:B------:R-:W3:Y:S02]  /*1900*/  LDC.64 R54, c[0x0][0x3d8] ;  /* 0x0000f600ff367b82 */ /* 0x000ee40000000a00 */
[----:B------:R-:W-:-:S04]  /*1910*/  @P0 IADD3 R4, P1, R208, UR4, RZ ;  /* 0x00000004d0040c10 */ /* 0x000fc8000ff3e0ff */
[----:B------:R-:W-:Y:S01]  /*1920*/  @P0 IADD3.X R5, R209, UR5, RZ, P1, !PT ;  /* 0x00000005d1050c10 */ /* 0x000fe20008ffe4ff */
[----:B------:R-:W-:Y:S01]  /*1930*/  ULDC.64 UR4, c[0x0][0x2f8] ;  /* 0x0000be0000047ab9 */ /* 0x000fe20000000a00 */
[----:B------:R-:W4:Y:S03]  /*1940*/  LDC R27, c[0x0][0x3d4] ;  /* 0x0000f500ff1b7b82 */ /* 0x000f260000000800 */
[----:B------:R1:W4:Y:S01]  /*1950*/  @P0 LDG.E R25, desc[UR40][R4.64] ;  /* 0x0000002804190981 */ /* 0x000322000c1e1900 */
[----:B0-----:R-:W-:Y:S01]  /*1960*/  ISETP.NE.AND P0, PT, R0, 0x1, PT ;  /* 0x000000010000780c */ /* 0x001fe20003f05270 */
[C---:B------:R-:W-:Y:S01]  /*1970*/  VIADD R94, R16.reuse, 0x80 ;  /* 0x00000080105e7836 */ /* 0x040fe20000000000 */
[----:B------:R-:W-:Y:S01]  /*1980*/  SHF.R.S32.HI R33, RZ, 0x1f, R56 ;  /* 0x0000001fff217819 */ /* 0x000fe20000011438 */
[----:B------:R-:W-:Y:S01]  /*1990*/  VIADD R92, R16, 0xa0 ;  /* 0x000000a0105c7836 */ /* 0x000fe20000000000 */
[----:B------:R-:W0:Y:S01]  /*19a0*/  LDC.64 R48, c[0x0][0x3e8] ;  /* 0x0000fa00ff307b82 */ /* 0x000e220000000a00 */
[----:B------:R-:W-:Y:S01]  /*19b0*/  IMAD.SHL.U32 R28, R219, 0x4, RZ ;  /* 0x00000004db1c7824 */ /* 0x000fe200078e00ff */
[----:B--2---:R-:W-:Y:S01]  /*19c0*/  SHF.L.U64.HI R88, R42, 0x6, R43 ;  /* 0x000000062a587819 */ /* 0x004fe2000001022b */
[-C--:B------:R-:W-:Y:S01]  /*19d0*/  IMAD R6, R33, R42.reuse, RZ ;  /* 0x0000002a21067224 */ /* 0x080fe200078e02ff */
[----:B------:R-:W-:Y:S01]  /*19e0*/  SHF.R.S32.HI R81, RZ, 0x1f, R211 ;  /* 0x0000001fff517819 */ /* 0x000fe200000114d3 */
[----:B-1----:R-:W-:Y:S01]  /*19f0*/  IMAD.WIDE.U32 R4, R56, R42, RZ ;  /* 0x0000002a38047225 */ /* 0x002fe200078e00ff */
[----:B------:R-:W-:-:S02]  /*1a00*/  SHF.R.U32.HI R26, RZ, 0x7, R20 ;  /* 0x00000007ff1a7819 */ /* 0x000fc40000011614 */
[----:B------:R-:W-:Y:S01]  /*1a10*/  SHF.R.S32.HI R29, RZ, 0x1f, R28 ;  /* 0x0000001fff1d7819 */ /* 0x000fe2000001141c */
[----:B------:R-:W1:Y:S01]  /*1a20*/  @P0 LDC R3, c[0x0][0x42c] ;  /* 0x00010b00ff030b82 */ /* 0x000e620000000800 */
[----:B------:R-:W-:Y:S01]  /*1a30*/  ISETP.NE.AND P6, PT, R26, 0x1, PT ;  /* 0x000000011a00780c */ /* 0x000fe20003fc5270 */
[----:B------:R-:W-:Y:S01]  /*1a40*/  IMAD.SHL.U32 R87, R220, 0x40, RZ ;  /* 0x00000040dc577824 */ /* 0x000fe200078e00ff */
[----:B---3--:R-:W-:Y:S01]  /*1a50*/  SHF.L.U64.HI R84, R54, 0x6, R55 ;  /* 0x0000000636547819 */ /* 0x008fe20000010237 */
[----:B------:R-:W-:Y:S01]  /*1a60*/  IMAD.MOV.U32 R80, RZ, RZ, 0x20 ;  /* 0x00000020ff507424 */ /* 0x000fe200078e00ff */
[----:B------:R-:W-:Y:S01]  /*1a70*/  IADD3 R79, R26, 0x8, RZ ;  /* 0x000000081a4f7810 */ /* 0x000fe20007ffe0ff */
[----:B------:R-:W-:Y:S01]  /*1a80*/  IMAD.SHL.U32 R83, R54, 0x40, RZ ;  /* 0x0000004036537824 */ /* 0x000fe200078e00ff */
[----:B------:R-:W-:Y:S01]  /*1a90*/  LOP3.LUT R87, R87, 0x1c0, RZ, 0xc0, !PT ;  /* 0x000001c057577812 */ /* 0x000fe200078ec0ff */
[----:B------:R-:W2:Y:S01]  /*1aa0*/  @P0 LDC R7, c[0x0][0x430] ;  /* 0x00010c00ff070b82 */ /* 0x000ea20000000800 */
[----:B----4-:R-:W-:-:S02]  /*1ab0*/  IMAD.SHL.U32 R78, R27, 0x2, RZ ;  /* 0x000000021b4e7824 */ /* 0x010fc400078e00ff */
[----:B------:R-:W-:Y:S01]  /*1ac0*/  SHF.R.U32.HI R82, RZ, 0x3, R87 ;  /* 0x00000003ff527819 */ /* 0x000fe20000011657 */
[----:B0-----:R-:W-:Y:S01]  /*1ad0*/  IMAD.WIDE.U32 R10, R19, R48, R16 ;  /* 0x00000030130a7225 */ /* 0x001fe200078e0010 */
[----:B------:R-:W-:-:S03]  /*1ae0*/  SHF.L.U64.HI R91, R48, 0x6, R49 ;  /* 0x00000006305b7819 */ /* 0x000fc60000010231 */
[----:B------:R-:W-:Y:S02]  /*1af0*/  IMAD R75, R49, 0x60, RZ ;  /* 0x00000060314b7824 */ /* 0x000fe400078e02ff */
[----:B------:R-:W-:Y:S02]  /*1b00*/  IMAD.SHL.U32 R89, R48, 0x40, RZ ;  /* 0x0000004030597824 */ /* 0x000fe400078e00ff */
[----:B-1----:R-:W-:-:S04]  /*1b10*/  @P0 IMAD.HI.U32 R0, R86, R3, RZ ;  /* 0x0000000356000227 */ /* 0x002fc800078e00ff */
[----:B------:R-:W-:Y:S02]  /*1b20*/  IMAD R3, R56, R43, R6 ;  /* 0x0000002b38037224 */ /* 0x000fe400078e0206 */
[----:B------:R-:W-:Y:S01]  /*1b30*/  IMAD R6, R218, R42, RZ ;  /* 0x0000002ada067224 */ /* 0x000fe200078e02ff */
[----:B--2---:R-:W-:Y:S01]  /*1b40*/  @P0 SHF.R.U32.HI R86, RZ, R7, R0 ;  /* 0x00000007ff560219 */ /* 0x004fe20000011600 */
[----:B------:R-:W-:Y:S01]  /*1b50*/  IMAD.IADD R5, R5, 0x1, R3 ;  /* 0x0000000105057824 */ /* 0x000fe200078e0203 */
[----:B------:R-:W-:Y:S01]  /*1b60*/  ISETP.NE.U32.AND P0, PT, RZ, UR6, PT ;  /* 0x00000006ff007c0c */ /* 0x000fe2000bf05070 */
[----:B------:R-:W-:Y:S01]  /*1b70*/  IMAD R6, R19, R43, R6 ;  /* 0x0000002b13067224 */ /* 0x000fe200078e0206 */
[----:B------:R-:W-:Y:S01]  /*1b80*/  SHF.R.S32.HI R7, RZ, 0x1f, R86 ;  /* 0x0000001fff077819 */ /* 0x000fe20000011456 */
[----:B------:R-:W-:Y:S01]  /*1b90*/  IMAD.WIDE.U32 R4, R86, UR4, R4 ;  /* 0x0000000456047c25 */ /* 0x000fe2000f8e0004 */
[----:B------:R-:W-:-:S03]  /*1ba0*/  ISETP.NE.AND.EX P0, PT, RZ, UR7, PT, P0 ;  /* 0x00000007ff007c0c */ /* 0x000fc6000bf05300 */
[----:B------:R-:W-:-:S04]  /*1bb0*/  IMAD R3, R7, UR4, RZ ;  /* 0x0000000407037c24 */ /* 0x000fc8000f8e02ff */
[----:B------:R-:W-:Y:S01]  /*1bc0*/  IMAD R3, R86, UR5, R3 ;  /* 0x0000000556037c24 */ /* 0x000fe2000f8e0203 */
[----:B------:R-:W-:-:S03]  /*1bd0*/  ULDC.64 UR4, c[0x0][0x300] ;  /* 0x0000c00000047ab9 */ /* 0x000fc60000000a00 */
[----:B------:R-:W-:Y:S01]  /*1be0*/  IMAD.IADD R5, R5, 0x1, R3 ;  /* 0x0000000105057824 */ /* 0x000fe200078e0203 */
[----:B------:R-:W-:Y:S02]  /*1bf0*/  SHF.R.S32.HI R0, RZ, 0x1f, R25 ;  /* 0x0000001fff007819 */ /* 0x000fe40000011419 */
[----:B------:R-:W-:Y:S02]  /*1c00*/  SEL R41, R25, RZ, !P0 ;  /* 0x000000ff19297207 */ /* 0x000fe40004000000 */
[----:B------:R-:W-:-:S03]  /*1c10*/  SEL R8, R0, RZ, !P0 ;  /* 0x000000ff00087207 */ /* 0x000fc60004000000 */
[----:B------:R-:W-:-:S04]  /*1c20*/  IMAD.WIDE.U32 R20, R41, UR4, R4 ;  /* 0x0000000429147c25 */ /* 0x000fc8000f8e0004 */
[----:B------:R-:W-:Y:S02]  /*1c30*/  IMAD R0, R8, UR4, RZ ;  /* 0x0000000408007c24 */ /* 0x000fe4000f8e02ff */
[----:B------:R-:W-:-:S04]  /*1c40*/  IMAD.WIDE.U32 R4, R19, R42, R16 ;  /* 0x0000002a13047225 */ /* 0x000fc800078e0010 */
[----:B------:R-:W-:Y:S01]  /*1c50*/  IMAD R97, R41, UR5, R0 ;  /* 0x0000000529617c24 */ /* 0x000fe2000f8e0200 */
[----:B------:R-:W-:Y:S05]  /*1c60*/  @!P6 WARPSYNC.ALL ;  /* 0x000000000000e948 */ /* 0x000fea0003800000 */
[----:B------:R-:W-:Y:S01]  /*1c70*/  ULDC UR4, c[0x0][0x310] ;  /* 0x0000c40000047ab9 */ /* 0x000fe20000000800 */
[----:B------:R-:W-:Y:S01]  /*1c80*/  IMAD.IADD R97, R21, 0x1, R97 ;  /* 0x0000000115617824 */ /* 0x000fe200078e0261 */
[----:B------:R-:W-:Y:S01]  /*1c90*/  @!P6 BAR.SYNC.DEFER_BLOCKING 0x9, 0x100 ;  /* 0x024400000000eb1d */ /* 0x000fe20000010000 */
[----:B------:R-:W-:Y:S02]  /*1ca0*/  ISETP.GE.AND P1, PT, R99, UR4, PT ;  /* 0x0000000463007c0c */ /* 0x000fe4000bf26270 */
[----:B------:R-:W-:Y:S01]  /*1cb0*/  IADD3 R95, P0, R20, R4, RZ ;  /* 0x00000004145f7210 */ /* 0x000fe20007f1e0ff */
[----:B------:R-:W-:Y:S01]  /*1cc0*/  VIADD R4, R16, 0xc0 ;  /* 0x000000c010047836 */ /* 0x000fe20000000000 */
[----:B------:R-:W-:Y:S01]  /*1cd0*/  SEL R3, RZ, 0xffffffff, P1 ;  /* 0xffffffffff037807 */ /* 0x000fe20000800000 */
[----:B------:R-:W-:Y:S01]  /*1ce0*/  ULDC.64 UR6, c[0x0][0x320] ;  /* 0x0000c80000067ab9 */ /* 0x000fe20000000a00 */
[----:B------:R-:W-:-:S02]  /*1cf0*/  IADD3.X R93, R97, R5, R6, P0, !PT ;  /* 0x00000005615d7210 */ /* 0x000fc400007fe406 */
[C---:B------:R-:W-:Y:S01]  /*1d00*/  ISETP.GE.AND P0, PT, R16.reuse, UR4, PT ;  /* 0x0000000410007c0c */ /* 0x040fe2000bf06270 */
[----:B------:R-:W-:Y:S01]  /*1d10*/  IMAD.SHL.U32 R5, R3, 0x2, RZ ;  /* 0x0000000203057824 */ /* 0x000fe200078e00ff */
[----:B------:R-:W-:Y:S01]  /*1d20*/  IADD3 R6, R16, 0xe0, RZ ;  /* 0x000000e010067810 */ /* 0x000fe20007ffe0ff */
[----:B------:R-:W-:Y:S01]  /*1d30*/  IMAD R3, R7, UR6, RZ ;  /* 0x0000000607037c24 */ /* 0x000fe2000f8e02ff */
[----:B------:R-:W-:Y:S02]  /*1d40*/  SEL R0, RZ, 0x1, P0 ;  /* 0x00000001ff007807 */ /* 0x000fe40000000000 */
[----:B------:R-:W-:Y:S01]  /*1d50*/  ISETP.GE.AND P0, PT, R98, UR4, PT ;  /* 0x0000000462007c0c */ /* 0x000fe2000bf06270 */
[----:B------:R-:W-:Y:S01]  /*1d60*/  IMAD R7, R86, UR7, R3 ;  /* 0x0000000756077c24 */ /* 0x000fe2000f8e0203 */
[----:B------:R-:W-:Y:S02]  /*1d70*/  ISETP.GE.AND P1, PT, R96, UR4, PT ;  /* 0x0000000460007c0c */ /* 0x000fe4000bf26270 */
[----:B------:R-:W-:-:S02]  /*1d80*/  ISETP.GE.AND P3, PT, R6, UR4, PT ;  /* 0x0000000406007c0c */ /* 0x000fc4000bf66270 */
[----:B------:R-:W-:Y:S02]  /*1d90*/  LOP3.LUT R0, R5, 0x2, R0, 0xe2, !PT ;  /* 0x0000000205007812 */ /* 0x000fe400078ee200 */
[----:B------:R-:W-:Y:S02]  /*1da0*/  SEL R3, RZ, 0x4, P0 ;  /* 0x00000004ff037807 */ /* 0x000fe40000000000 */
[----:B------:R-:W-:Y:S02]  /*1db0*/  SEL R6, RZ, 0x8, P1 ;  /* 0x00000008ff067807 */ /* 0x000fe40000800000 */
[----:B------:R-:W-:Y:S02]  /*1dc0*/  ISETP.GE.AND P0, PT, R94, UR4, PT ;  /* 0x000000045e007c0c */ /* 0x000fe4000bf06270 */
[----:B------:R-:W-:Y:S02]  /*1dd0*/  ISETP.GE.AND P1, PT, R92, UR4, PT ;  /* 0x000000045c007c0c */ /* 0x000fe4000bf26270 */
[----:B------:R-:W-:Y:S01]  /*1de0*/  ISETP.GE.AND P2, PT, R4, UR4, PT ;  /* 0x0000000404007c0c */ /* 0x000fe2000bf46270 */
[----:B------:R-:W-:Y:S01]  /*1df0*/  IMAD.WIDE.U32 R4, R86, UR6, R16 ;  /* 0x0000000656047c25 */ /* 0x000fe2000f8e0010 */
[----:B------:R-:W-:Y:S01]  /*1e00*/  LOP3.LUT R0, R6, R0, R3, 0xfe, !PT ;  /* 0x0000000006007212 */ /* 0x000fe200078efe03 */
[----:B------:R-:W-:Y:S01]  /*1e10*/  ULDC.64 UR4, c[0x0][0x328] ;  /* 0x0000ca0000047ab9 */ /* 0x000fe20000000a00 */
[----:B------:R-:W-:Y:S01]  /*1e20*/  SEL R3, RZ, 0x10, P0 ;  /* 0x00000010ff037807 */ /* 0x000fe20000000000 */
[----:B------:R-:W-:Y:S01]  /*1e30*/  IMAD.SHL.U32 R86, R42, 0x40, RZ ;  /* 0x000000402a567824 */ /* 0x000fe200078e00ff */
[----:B------:R-:W-:-:S02]  /*1e40*/  SEL R6, RZ, 0x20, P1 ;  /* 0x00000020ff067807 */ /* 0x000fc40000800000 */
[----:B------:R-:W-:Y:S01]  /*1e50*/  IADD3 R5, R5, R7, RZ ;  /* 0x0000000705057210 */ /* 0x000fe20007ffe0ff */
[----:B------:R-:W-:Y:S01]  /*1e60*/  IMAD R7, R8, UR4, RZ ;  /* 0x0000000408077c24 */ /* 0x000fe2000f8e02ff */
[----:B------:R-:W-:Y:S01]  /*1e70*/  LOP3.LUT R3, R6, R0, R3, 0xfe, !PT ;  /* 0x0000000006037212 */ /* 0x000fe200078efe03 */
[----:B------:R-:W-:Y:S01]  /*1e80*/  IMAD.WIDE.U32 R8, R19, R54, R16 ;  /* 0x0000003613087225 */ /* 0x000fe200078e0010 */
[----:B------:R-:W-:Y:S02]  /*1e90*/  SEL R0, RZ, 0x40, P2 ;  /* 0x00000040ff007807 */ /* 0x000fe40001000000 */
[----:B------:R-:W-:Y:S01]  /*1ea0*/  ISETP.GE.AND P0, PT, R16, R27, PT ;  /* 0x0000001b1000720c */ /* 0x000fe20003f06270 */
[----:B------:R-:W-:Y:S01]  /*1eb0*/  IMAD R63, R41, UR5, R7 ;  /* 0x00000005293f7c24 */ /* 0x000fe2000f8e0207 */
[----:B------:R-:W-:Y:S01]  /*1ec0*/  LOP3.LUT R0, R3, R0, RZ, 0xfc, !PT ;  /* 0x0000000003007212 */ /* 0x000fe200078efcff */
[----:B------:R-:W-:Y:S01]  /*1ed0*/  IMAD.WIDE.U32 R40, R41, UR4, R4 ;  /* 0x0000000429287c25 */ /* 0x000fe2000f8e0004 */
[----:B------:R-:W-:Y:S01]  /*1ee0*/  SEL R3, R27, RZ, P0 ;  /* 0x000000ff1b037207 */ /* 0x000fe20000000000 */
[----:B------:R-:W-:Y:S01]  /*1ef0*/  ULDC UR4, c[0x0][0x2e4] ;  /* 0x0000b90000047ab9 */ /* 0x000fe20000000800 */
[----:B------:R-:W-:Y:S01]  /*1f00*/  LOP3.LUT P1, RZ, R220, 0x4, RZ, 0xc0, !PT ;  /* 0x00000004dcff7812 */ /* 0x000fe2000782c0ff */
[----:B------:R-:W-:Y:S01]  /*1f10*/  IMAD R4, R218, R54, RZ ;  /* 0x00000036da047224 */ /* 0x000fe200078e02ff */
[C---:B------:R-:W-:Y:S01]  /*1f20*/  IADD3 R56, P2, R19.reuse, R56, RZ ;  /* 0x0000003813387210 */ /* 0x040fe20007f5e0ff */
[----:B------:R-:W-:Y:S01]  /*1f30*/  IMAD.IADD R3, R16, 0x1, R3 ;  /* 0x0000000110037824 */ /* 0x000fe200078e0203 */
[----:B------:R-:W-:Y:S01]  /*1f40*/  SEL R80, R80, 0xffffffe0, !P1 ;  /* 0xffffffe050507807 */ /* 0x000fe20004800000 */
[C---:B------:R-:W-:Y:S01]  /*1f50*/  IMAD R13, R19.reuse, R55, R4 ;  /* 0x00000037130d7224 */ /* 0x040fe200078e0204 */
[----:B------:R-:W-:Y:S01]  /*1f60*/  ISETP.GE.AND P1, PT, R16, UR4, PT ;  /* 0x0000000410007c0c */ /* 0x000fe2000bf26270 */
[----:B------:R-:W-:Y:S01]  /*1f70*/  IMAD.WIDE.U32 R4, R19, R54, R28 ;  /* 0x0000003613047225 */ /* 0x000fe200078e001c */
[----:B------:R-:W-:-:S03]  /*1f80*/  SHF.R.S32.HI R12, RZ, 0x1f, R3 ;  /* 0x0000001fff0c7819 */ /* 0x000fc60000011403 */
[----:B------:R-:W-:Y:S01]  /*1f90*/  IMAD.IADD R9, R13, 0x1, R9 ;  /* 0x000000010d097824 */ /* 0x000fe200078e0209 */
[----:B------:R-:W-:Y:S01]  /*1fa0*/  IADD3 R5, R5, R13, RZ ;  /* 0x0000000d05057210 */ /* 0x000fe20007ffe0ff */
[----:B------:R-:W-:Y:S01]  /*1fb0*/  IMAD R6, R218, R48, RZ ;  /* 0x00000030da067224 */ /* 0x000fe200078e02ff */
[----:B-----5:R-:W-:Y:S01]  /*1fc0*/  SHF.R.S32.HI R13, RZ, 0x1f, R31 ;  /* 0x0000001fff0d7819 */ /* 0x020fe2000001141f */
[----:B------:R-:W-:Y:S01]  /*1fd0*/  IMAD.WIDE.U32 R50, R31, R54, R8 ;  /* 0x000000361f327225 */ /* 0x000fe200078e0008 */
[----:B------:R-:W-:Y:S02]  /*1fe0*/  LEA.HI R12, R12, R3, RZ, 0x3 ;  /* 0x000000030c0c7211 */ /* 0x000fe400078f18ff */
[----:B------:R-:W-:Y:S01]  /*1ff0*/  LOP3.LUT R3, R87, 0x18, R16, 0xf8, !PT ;  /* 0x0000001857037812 */ /* 0x000fe200078ef810 */
[C---:B------:R-:W-:Y:S01]  /*2000*/  IMAD R15, R19.reuse, R49, R6 ;  /* 0x00000031130f7224 */ /* 0x040fe200078e0206 */
[----:B------:R-:W-:Y:S01]  /*2010*/  LOP3.LUT R69, R12, 0xfffffff8, RZ, 0xc0, !PT ;  /* 0xfffffff80c457812 */ /* 0x000fe200078ec0ff */
[----:B------:R-:W-:Y:S01]  /*2020*/  IMAD.WIDE.U32 R6, R19, R48, R28 ;  /* 0x0000003013067225 */ /* 0x000fe200078e001c */
[----:B------:R-:W-:-:S02]  /*2030*/  SHF.R.S32.HI R70, RZ, 0x3, R12 ;  /* 0x00000003ff467819 */ /* 0x000fc4000001140c */
[----:B------:R-:W-:Y:S01]  /*2040*/  SHF.R.S32.HI R64, RZ, 0x1f, R69 ;  /* 0x0000001fff407819 */ /* 0x000fe20000011445 */
[----:B------:R-:W-:Y:S02]  /*2050*/  IMAD R14, R13, R48, RZ ;  /* 0x000000300d0e7224 */ /* 0x000fe400078e02ff */
[----:B------:R-:W-:Y:S01]  /*2060*/  IMAD.WIDE.U32 R52, R31, R54, R4 ;  /* 0x000000361f347225 */ /* 0x000fe200078e0004 */
[----:B------:R-:W-:Y:S02]  /*2070*/  LOP3.LUT R4, R3, R82, RZ, 0x3c, !PT ;  /* 0x0000005203047212 */ /* 0x000fe400078e3cff */
[--C-:B------:R-:W-:Y:S01]  /*2080*/  LOP3.LUT R3, R87, 0x38, R12.reuse, 0xf8, !PT ;  /* 0x0000003857037812 */ /* 0x100fe200078ef80c */
[----:B------:R-:W-:Y:S01]  /*2090*/  IMAD.IADD R11, R15, 0x1, R11 ;  /* 0x000000010f0b7824 */ /* 0x000fe200078e020b */
[----:B------:R-:W-:Y:S01]  /*20a0*/  LOP3.LUT R5, R204, 0x38, R12, 0xf8, !PT ;  /* 0x00000038cc057812 */ /* 0x000fe200078ef80c */
[----:B------:R-:W-:Y:S02]  /*20b0*/  IMAD.IADD R7, R7, 0x1, R15 ;  /* 0x0000000107077824 */ /* 0x000fe400078e020f */
[----:B------:R-:W-:Y:S01]  /*20c0*/  IMAD R25, R31, R49, R14 ;  /* 0x000000311f197224 */ /* 0x000fe200078e020e */
[----:B------:R-:W-:Y:S01]  /*20d0*/  LOP3.LUT R5, R5, R234, RZ, 0x3c, !PT ;  /* 0x000000ea05057212 */ /* 0x000fe200078e3cff */
[----:B------:R-:W-:-:S02]  /*20e0*/  IMAD R14, R13, R54, RZ ;  /* 0x000000360d0e7224 */ /* 0x000fc400078e02ff */
[----:B------:R-:W-:-:S04]  /*20f0*/  IMAD.WIDE.U32 R44, R31, R48, R10 ;  /* 0x000000301f2c7225 */ /* 0x000fc800078e000a */
[----:B------:R-:W-:-:S04]  /*2100*/  IMAD.WIDE.U32 R46, R31, R48, R6 ;  /* 0x000000301f2e7225 */ /* 0x000fc800078e0006 */
[----:B------:R-:W-:Y:S01]  /*2110*/  IMAD R77, R205, 0x200, R4 ;  /* 0x00000200cd4d7824 */ /* 0x000fe200078e0204 */
[----:B------:R-:W-:Y:S01]  /*2120*/  LOP3.LUT R4, R3, R82, RZ, 0x3c, !PT ;  /* 0x0000005203047212 */ /* 0x000fe200078e3cff */
[----:B------:R-:W-:Y:S01]  /*2130*/  IMAD R7, R31, R55, R14 ;  /* 0x000000371f077224 */ /* 0x000fe200078e020e */
[----:B------:R-:W-:Y:S01]  /*2140*/  SEL R3, RZ, 0xffffff80, P3 ;  /* 0xffffff80ff037807 */ /* 0x000fe20001800000 */
[----:B------:R-:W-:Y:S01]  /*2150*/  IMAD R11, R55, 0x60, RZ ;  /* 0x00000060370b7824 */ /* 0x000fe200078e02ff */
[----:B------:R-:W-:Y:S01]  /*2160*/  LEA R67, R205, R4, 0x9 ;  /* 0x00000004cd437211 */ /* 0x000fe200078e48ff */
[----:B------:R-:W-:Y:S01]  /*2170*/  IMAD R15, R43, 0x60, RZ ;  /* 0x000000602b0f7824 */ /* 0x000fe200078e02ff */
[----:B------:R-:W-:Y:S01]  /*2180*/  LOP3.LUT R3, R0, 0x80, R3, 0xc8, !PT ;  /* 0x0000008000037812 */ /* 0x000fe200078ec803 */
[----:B------:R-:W-:Y:S01]  /*2190*/  IMAD.WIDE.U32 R54, R54, 0x60, RZ ;  /* 0x0000006036367825 */ /* 0x000fe200078e00ff */
[----:B------:R-:W-:-:S03]  /*21a0*/  LOP3.LUT R0, R0, 0x40, RZ, 0xc0, !PT ;  /* 0x0000004000007812 */ /* 0x000fc600078ec0ff */
[----:B------:R-:W-:Y:S01]  /*21b0*/  IMAD.WIDE.U32 R42, R42, 0x60, RZ ;  /* 0x000000602a2a7825 */ /* 0x000fe200078e00ff */
[----:B------:R-:W-:-:S03]  /*21c0*/  IADD3 R74, R55, R11, RZ ;  /* 0x0000000b374a7210 */ /* 0x000fc60007ffe0ff */
[----:B------:R-:W-:-:S04]  /*21d0*/  IMAD.WIDE.U32 R48, R48, 0x60, RZ ;  /* 0x0000006030307825 */ /* 0x000fc800078e00ff */
[----:B------:R-:W-:Y:S01]  /*21e0*/  IMAD.X R57, R218, 0x1, R33, P2 ;  /* 0x00000001da397824 */ /* 0x000fe200010e0621 */
[----:B------:R-:W-:Y:S01]  /*21f0*/  ISETP.GE.AND P2, PT, R99, UR4, PT ;  /* 0x0000000463007c0c */ /* 0x000fe2000bf46270 */
[----:B------:R-:W-:Y:S02]  /*2200*/  IMAD.IADD R76, R43, 0x1, R15 ;  /* 0x000000012b4c7824 */ /* 0x000fe400078e020f */
[----:B------:R-:W-:Y:S02]  /*2210*/  IMAD.IADD R75, R49, 0x1, R75 ;  /* 0x00000001314b7824 */ /* 0x000fe400078e024b */
[----:B------:R-:W-:Y:S02]  /*2220*/  IMAD.IADD R73, R80, 0x1, R77 ;  /* 0x0000000150497824 */ /* 0x000fe400078e024d */
[----:B------:R-:W-:Y:S02]  /*2230*/  IMAD.IADD R72, R25, 0x1, R45 ;  /* 0x0000000119487824 */ /* 0x000fe400078e022d */
[----:B------:R-:W-:-:S02]  /*2240*/  IMAD.IADD R71, R7, 0x1, R51 ;  /* 0x0000000107477824 */ /* 0x000fc400078e0233 */
[----:B------:R-:W-:Y:S02]  /*2250*/  IMAD.IADD R68, R47, 0x1, R25 ;  /* 0x000000012f447824 */ /* 0x000fe400078e0219 */
[----:B------:R-:W-:Y:S02]  /*2260*/  IMAD.IADD R66, R53, 0x1, R7 ;  /* 0x0000000135427824 */ /* 0x000fe400078e0207 */
[----:B------:R-:W-:Y:S02]  /*2270*/  IMAD.IADD R65, R206, 0x1, R5 ;  /* 0x00000001ce417824 */ /* 0x000fe400078e0205 */
[----:B------:R-:W-:-:S07]  /*2280*/  IMAD.IADD R63, R41, 0x1, R63 ;  /* 0x00000001293f7824 */ /* 0x000fce00078e023f */
.L_x_485:
[----:B------:R-:W0:Y:S01]  /*2290*/  LDC.64 R102, c[0x0][0x2d8] ;  /* 0x0000b600ff667b82 */ /* 0x000e220000000a00 */
[----:B------:R-:W-:Y:S01]  /*22a0*/  VIADD R59, R59, 0xffffffff ;  /* 0xffffffff3b3b7836 */ /* 0x000fe20000000000 */
[----:B------:R-:W-:Y:S05]  /*22b0*/  YIELD ;  /* 0x0000000000007946 */ /* 0x000fea0003800000 */
[----:B------:R-:W-:Y:S01]  /*22c0*/  SHF.R.S32.HI R11, RZ, 0x1f, R59 ;  /* 0x0000001fff0b7819 */ /* 0x000fe2000001143b */
[----:B------:R-:W1:Y:S01]  /*22d0*/  LDC R105, c[0x0][0x3d4] ;  /* 0x0000f500ff697b82 */ /* 0x000e620000000800 */
[-C--:B------:R-:W-:Y:S01]  /*22e0*/  IMAD R5, R76, R59.reuse, RZ ;  /* 0x0000003b4c057224 */ /* 0x080fe200078e02ff */
[----:B------:R-:W-:Y:S01]  /*22f0*/  BSSY B0, `(.L_x_438) ;  /* 0x00002a3000007945 */ /* 0x000fe20003800000 */
[----:B------:R-:W-:-:S04]  /*2300*/  IMAD.WIDE.U32 R108, R42, R59, RZ ;  /* 0x0000003b2a6c7225 */ /* 0x000fc800078e00ff */
[----:B------:R-:W-:Y:S01]  /*2310*/  IMAD R5, R11, R42, R5 ;  /* 0x0000002a0b057224 */ /* 0x000fe200078e0205 */
[CC--:B------:R-:W-:Y:S01]  /*2320*/  IADD3 R4, P3, P4, R95.reuse, R108.reuse, R86 ;  /* 0x0000006c5f047210 */ /* 0x0c0fe20007c7e056 */
[----:B------:R-:W-:Y:S01]  /*2330*/  IMAD R107, R2, 0x1800, R77 ;  /* 0x00001800026b7824 */ /* 0x000fe200078e024d */
[----:B------:R-:W-:Y:S01]  /*2340*/  IADD3 R6, P5, R95, R108, RZ ;  /* 0x0000006c5f067210 */ /* 0x000fe20007fbe0ff */
[----:B------:R-:W-:-:S03]  /*2350*/  IMAD.IADD R38, R109, 0x1, R5 ;  /* 0x000000016d267824 */ /* 0x000fc600078e0205 */
[----:B------:R-:W-:Y:S01]  /*2360*/  LEA R107, R107, R58, 0x1 ;  /* 0x0000003a6b6b7211 */ /* 0x000fe200078e08ff */
[----:B------:R-:W-:Y:S01]  /*2370*/  IMAD.X R7, R38, 0x1, R93, P5 ;  /* 0x0000000126077824 */ /* 0x000fe200028e065d */
[----:B------:R-:W-:Y:S02]  /*2380*/  IADD3.X R5, R93, R38, R88, P3, P4 ;  /* 0x000000265d057210 */ /* 0x000fe40001fe8458 */
[-C--:B0-----:R-:W-:Y:S02]  /*2390*/  LEA R12, P3, R4, R102.reuse, 0x1 ;  /* 0x00000066040c7211 */ /* 0x081fe400078608ff */
[----:B------:R-:W-:Y:S02]  /*23a0*/  LEA R14, P5, R6, R102, 0x1 ;  /* 0x00000066060e7211 */ /* 0x000fe400078a08ff */
[----:B------:R-:W-:Y:S01]  /*23b0*/  LEA.HI.X R13, R4, R103, R5, 0x1, P3 ;  /* 0x00000067040d7211 */ /* 0x000fe200018f0c05 */
[----:B------:R-:W-:Y:S01]  /*23c0*/  IMAD R5, R2, 0x1800, R73 ;  /* 0x0000180002057824 */ /* 0x000fe200078e0249 */
[----:B-1----:R-:W-:-:S02]  /*23d0*/  ISETP.GE.AND P3, PT, R105, 0x1, PT ;  /* 0x000000016900780c */ /* 0x002fc40003f66270 */
[----:B------:R-:W-:Y:S01]  /*23e0*/  ISETP.GT.AND P4, PT, R59, R60, PT ;  /* 0x0000003c3b00720c */ /* 0x000fe20003f84270 */
[----:B------:R-:W-:Y:S01]  /*23f0*/  IMAD R106, R5, 0x2, R58 ;  /* 0x00000002056a7824 */ /* 0x000fe200078e023a */
[----:B------:R-:W-:Y:S02]  /*2400*/  LEA.HI.X R15, R6, R103, R7, 0x1, P5 ;  /* 0x00000067060f7211 */ /* 0x000fe400028f0c07 */
[----:B------:R-:W-:-:S07]  /*2410*/  P2R R100, PR, RZ, 0x10 ;  /* 0x00000010ff647803 */ /* 0x000fce0000000000 */
[----:B--234-:R-:W-:Y:S05]  /*2420*/  @!P3 BRA `(.L_x_439) ;  /* 0x0000002400d4b947 */ /* 0x01cfea0003800000 */
[----:B------:R-:W-:Y:S01]  /*2430*/  ULDC.U8 UR4, c[0x0][0x3f0] ;  /* 0x0000fc0000047ab9 */ /* 0x000fe20000000000 */
[-C--:B------:R-:W-:Y:S01]  /*2440*/  IMAD R5, R74, R59.reuse, RZ ;  /* 0x0000003b4a057224 */ /* 0x080fe200078e02ff */
[----:B------:R-:W-:Y:S01]  /*2450*/  ISETP.NE.AND P3, PT, RZ, UR4, PT ;  /* 0x00000004ff007c0c */ /* 0x000fe2000bf65270 */
[-C--:B------:R-:W-:Y:S02]  /*2460*/  IMAD R7, R75, R59.reuse, RZ ;  /* 0x0000003b4b077224 */ /* 0x080fe400078e02ff */
[C---:B------:R-:W-:Y:S02]  /*2470*/  IMAD R9, R11.reuse, R54, R5 ;  /* 0x000000360b097224 */ /* 0x040fe400078e0205 */
[----:B------:R-:W-:Y:S02]  /*2480*/  IMAD R11, R11, R48, R7 ;  /* 0x000000300b0b7224 */ /* 0x000fe400078e0207 */
[----:B------:R-:W-:Y:S02]  /*2490*/  IMAD R104, R59, -0x60, R62 ;  /* 0xffffffa03b687824 */ /* 0x000fe400078e023e */
[----:B------:R-:W-:-:S03]  /*24a0*/  IMAD.WIDE.U32 R6, R54, R59, RZ ;  /* 0x0000003b36067225 */ /* 0x000fc600078e00ff */
[----:B------:R-:W-:Y:S01]  /*24b0*/  VIMNMX R104, R104, 0x60, PT ;  /* 0x0000006068687848 */ /* 0x000fe20003fe0100 */
[----:B------:R-:W-:-:S04]  /*24c0*/  IMAD.WIDE.U32 R4, R48, R59, RZ ;  /* 0x0000003b30047225 */ /* 0x000fc800078e00ff */
[----:B------:R-:W-:Y:S02]  /*24d0*/  IMAD.IADD R101, R7, 0x1, R9 ;  /* 0x0000000107657824 */ /* 0x000fe400078e0209 */
[----:B------:R-:W-:Y:S01]  /*24e0*/  IMAD.IADD R111, R5, 0x1, R11 ;  /* 0x00000001056f7824 */ /* 0x000fe200078e020b */
[----:B------:R-:W-:Y:S06]  /*24f0*/  @!P3 BRA `(.L_x_440) ;  /* 0x0000001000a4b947 */ /* 0x000fec0003800000 */
[----:B------:R-:W-:Y:S01]  /*2500*/  ISETP.GE.AND P4, PT, R19, R104, PT ;  /* 0x000000681300720c */ /* 0x000fe20003f86270 */
[----:B------:R-:W-:Y:S01]  /*2510*/  BSSY B1, `(.L_x_441) ;  /* 0x000001c000017945 */ /* 0x000fe20003800000 */
[----:B------:R-:W-:Y:S02]  /*2520*/  CS2R R10, SRZ ;  /* 0x00000000000a7805 */ /* 0x000fe4000001ff00 */
[----:B------:R-:W-:Y:S02]  /*2530*/  CS2R R34, SRZ ;  /* 0x0000000000227805 */ /* 0x000fe4000001ff00 */
[----:B------:R-:W-:Y:S02]  /*2540*/  CS2R R36, SRZ ;  /* 0x0000000000247805 */ /* 0x000fe4000001ff00 */
[----:B------:R-:W-:Y:S02]  /*2550*/  CS2R R32, SRZ ;  /* 0x0000000000207805 */ /* 0x000fe4000001ff00 */
[----:B------:R-:W-:-:S03]  /*2560*/  CS2R R38, SRZ ;  /* 0x0000000000267805 */ /* 0x000fc6000001ff00 */
[----:B------:R-:W-:Y:S05]  /*2570*/  @P4 BRA `(.L_x_442) ;  /* 0x0000000000544947 */ /* 0x000fea0003800000 */
[----:B------:R-:W-:Y:S01]  /*2580*/  IADD3 R9, P3, R52, R6, RZ ;  /* 0x0000000634097210 */ /* 0x000fe20007f7e0ff */
[----:B------:R-:W-:Y:S01]  /*2590*/  ULDC.64 UR4, c[0x0][0x3c8] ;  /* 0x0000f20000047ab9 */ /* 0x000fe20000000a00 */
[----:B------:R-:W-:Y:S02]  /*25a0*/  CS2R R36, SRZ ;  /* 0x0000000000247805 */ /* 0x000fe4000001ff00 */
[----:B------:R-:W-:Y:S01]  /*25b0*/  CS2R R38, SRZ ;  /* 0x0000000000267805 */ /* 0x000fe2000001ff00 */
[----:B------:R-:W-:Y:S01]  /*25c0*/  IMAD.X R24, R101, 0x1, R66, P3 ;  /* 0x0000000165187824 */ /* 0x000fe200018e0642 */
[----:B------:R-:W-:-:S04]  /*25d0*/  LEA R8, P3, R9, UR4, 0x1 ;  /* 0x0000000409087c11 */ /* 0x000fc8000f8608ff */
[----:B------:R-:W-:Y:S01]  /*25e0*/  LEA.HI.X R9, R9, UR5, R24, 0x1, P3 ;  /* 0x0000000509097c11 */ /* 0x000fe200098f0c18 */
[----:B------:R-:W-:Y:S01]  /*25f0*/  ULDC.64 UR4, c[0x0][0x3e0] ;  /* 0x0000f80000047ab9 */ /* 0x000fe20000000a00 */
[----:B------:R-:W-:-:S05]  /*2600*/  IADD3 R25, P3, R46, R4, RZ ;  /* 0x000000042e197210 */ /* 0x000fca0007f7e0ff */
[----:B------:R-:W-:Y:S01]  /*2610*/  IMAD.X R26, R111, 0x1, R68, P3 ;  /* 0x000000016f1a7824 */ /* 0x000fe200018e0644 */
[----:B------:R-:W-:-:S04]  /*2620*/  LEA R24, P3, R25, UR4, 0x1 ;  /* 0x0000000419187c11 */ /* 0x000fc8000f8608ff */
[----:B------:R-:W-:Y:S02]  /*2630*/  LEA.HI.X R25, R25, UR5, R26, 0x1, P3 ;  /* 0x0000000519197c11 */ /* 0x000fe400098f0c1a */
[C---:B------:R-:W-:Y:S02]  /*2640*/  ISETP.GE.AND P3, PT, R28.reuse, R105, PT ;  /* 0x000000691c00720c */ /* 0x040fe40003f66270 */
[----:B------:R-:W-:Y:S02]  /*2650*/  IADD3 R26, R28, 0x10, RZ ;  /* 0x000000101c1a7810 */ /* 0x000fe40007ffe0ff */
[----:B------:R-:W-:Y:S02]  /*2660*/  CS2R R34, SRZ ;  /* 0x0000000000227805 */ /* 0x000fe4000001ff00 */
[----:B------:R-:W-:-:S07]  /*2670*/  CS2R R32, SRZ ;  /* 0x0000000000207805 */ /* 0x000fce000001ff00 */
[----:B------:R0:W5:Y:S04]  /*2680*/  @!P3 LDG.E.64 R36, desc[UR40][R8.64] ;  /* 0x000000280824b981 */ /* 0x000168000c1e1b00 */
[----:B------:R0:W5:Y:S01]  /*2690*/  @!P3 LDG.E.64 R38, desc[UR40][R24.64] ;  /* 0x000000281826b981 */ /* 0x000162000c1e1b00 */
[----:B------:R-:W-:-:S13]  /*26a0*/  ISETP.GE.AND P3, PT, R26, R105, PT ;  /* 0x000000691a00720c */ /* 0x000fda0003f66270 */
[----:B------:R0:W5:Y:S04]  /*26b0*/  @!P3 LDG.E.64 R34, desc[UR40][R8.64+0x20] ;  /* 0x000020280822b981 */ /* 0x000168000c1e1b00 */
[----:B------:R0:W5:Y:S02]  /*26c0*/  @!P3 LDG.E.64 R32, desc[UR40][R24.64+0x20] ;  /* 0x000020281820b981 */ /* 0x000164000c1e1b00 */
.L_x_442:
[----:B------:R-:W-:Y:S05]  /*26d0*/  BSYNC B1 ;  /* 0x0000000000017941 */ /* 0x000fea0003800000 */
.L_x_441:
[----:B------:R-:W-:Y:S01]  /*26e0*/  ISETP.GE.AND P5, PT, R211, R104, PT ;  /* 0x00000068d300720c */ /* 0x000fe20003fa6270 */
[----:B------:R-:W-:Y:S01]  /*26f0*/  BSSY B1, `(.L_x_443) ;  /* 0x000001c000017945 */ /* 0x000fe20003800000 */
[----:B------:R-:W-:Y:S02]  /*2700*/  CS2R R26, SRZ ;  /* 0x00000000001a7805 */ /* 0x000fe4000001ff00 */
[----:B0-----:R-:W-:Y:S01]  /*2710*/  CS2R R8, SRZ ;  /* 0x0000000000087805 */ /* 0x001fe2000001ff00 */
[----:B-----5:R-:W-:Y:S01]  /*2720*/  IMAD.MOV.U32 R102, RZ, RZ, R34 ;  /* 0x000000ffff667224 */ /* 0x020fe200078e0022 */
[----:B------:R-:W-:Y:S01]  /*2730*/  CS2R R24, SRZ ;  /* 0x0000000000187805 */ /* 0x000fe2000001ff00 */
[----:B------:R-:W-:-:S06]  /*2740*/  IMAD.MOV.U32 R103, RZ, RZ, R35 ;  /* 0x000000ffff677224 */ /* 0x000fcc00078e0023 */
[----:B------:R-:W-:Y:S05]  /*2750*/  @P5 BRA `(.L_x_444) ;  /* 0x0000000000545947 */ /* 0x000fea0003800000 */
[----:B------:R-:W-:Y:S01]  /*2760*/  IADD3 R6, P3, P6, R52, R6, R83 ;  /* 0x0000000634067210 */ /* 0x000fe20007e7e053 */
[----:B------:R-:W-:Y:S01]  /*2770*/  ULDC.64 UR4, c[0x0][0x3c8] ;  /* 0x0000f20000047ab9 */ /* 0x000fe20000000a00 */
[----:B------:R-:W-:Y:S02]  /*2780*/  CS2R R26, SRZ ;  /* 0x00000000001a7805 */ /* 0x000fe4000001ff00 */
[----:B------:R-:W-:Y:S02]  /*2790*/  CS2R R24, SRZ ;  /* 0x0000000000187805 */ /* 0x000fe4000001ff00 */
[----:B------:R-:W-:Y:S02]  /*27a0*/  IADD3.X R5, R66, R101, R84, P3, P6 ;  /* 0x0000006542057210 */ /* 0x000fe40001fec454 */
[----:B------:R-:W-:-:S04]  /*27b0*/  IADD3 R7, P3, P6, R46, R4, R89 ;  /* 0x000000042e077210 */ /* 0x000fc80007e7e059 */
[----:B------:R-:W-:Y:S02]  /*27c0*/  IADD3.X R8, R68, R111, R91, P3, P6 ;  /* 0x0000006f44087210 */ /* 0x000fe40001fec45b */
[----:B------:R-:W-:-:S04]  /*27d0*/  LEA R4, P3, R6, UR4, 0x1 ;  /* 0x0000000406047c11 */ /* 0x000fc8000f8608ff */
[----:B------:R-:W-:Y:S01]  /*27e0*/  LEA.HI.X R5, R6, UR5, R5, 0x1, P3 ;  /* 0x0000000506057c11 */ /* 0x000fe200098f0c05 */
[----:B------:R-:W-:Y:S02]  /*27f0*/  ULDC.64 UR4, c[0x0][0x3e0] ;  /* 0x0000f80000047ab9 */ /* 0x000fe40000000a00 */
[----:B------:R-:W-:-:S04]  /*2800*/  LEA R6, P3, R7, UR4, 0x1 ;  /* 0x0000000407067c11 */ /* 0x000fc8000f8608ff */
[----:B------:R-:W-:Y:S02]  /*2810*/  LEA.HI.X R7, R7, UR5, R8, 0x1, P3 ;  /* 0x0000000507077c11 */ /* 0x000fe400098f0c08 */
[C---:B------:R-:W-:Y:S01]  /*2820*/  ISETP.GE.AND P3, PT, R28.reuse, R105, PT ;  /* 0x000000691c00720c */ /* 0x040fe20003f66270 */
[----:B------:R-:W-:Y:S01]  /*2830*/  VIADD R90, R28, 0x10 ;  /* 0x000000101c5a7836 */ /* 0x000fe20000000000 */
[----:B------:R-:W-:Y:S02]  /*2840*/  CS2R R10, SRZ ;  /* 0x00000000000a7805 */ /* 0x000fe4000001ff00 */
[----:B------:R-:W-:-:S09]  /*2850*/  CS2R R8, SRZ ;  /* 0x0000000000087805 */ /* 0x000fd2000001ff00 */
[----:B------:R0:W5:Y:S04]  /*2860*/  @!P3 LDG.E.64 R26, desc[UR40][R4.64] ;  /* 0x00000028041ab981 */ /* 0x000168000c1e1b00 */
[----:B------:R0:W5:Y:S01]  /*2870*/  @!P3 LDG.E.64 R24, desc[UR40][R6.64] ;  /* 0x000000280618b981 */ /* 0x000162000c1e1b00 */
[----:B------:R-:W-:-:S13]  /*2880*/  ISETP.GE.AND P3, PT, R90, R105, PT ;  /* 0x000000695a00720c */ /* 0x000fda0003f66270 */
[----:B------:R0:W5:Y:S04]  /*2890*/  @!P3 LDG.E.64 R10, desc[UR40][R4.64+0x20] ;  /* 0x00002028040ab981 */ /* 0x000168000c1e1b00 */
[----:B------:R0:W5:Y:S02]  /*28a0*/  @!P3 LDG.E.64 R8, desc[UR40][R6.64+0x20] ;  /* 0x000020280608b981 */ /* 0x000164000c1e1b00 */
.L_x_444:
[----:B------:R-:W-:Y:S05]  /*28b0*/  BSYNC B1 ;  /* 0x0000000000017941 */ /* 0x000fea0003800000 */
.L_x_443:
[----:B0-----:R-:W-:Y:S01]  /*28c0*/  IMAD.MOV.U32 R4, RZ, RZ, R36 ;  /* 0x000000ffff047224 */ /* 0x001fe200078e0024 */
[----:B------:R-:W-:Y:S01]  /*28d0*/  UISETP.NE.AND UP0, UPT, UR44, 0x3, UPT ;  /* 0x000000032c00788c */ /* 0x000fe2000bf05270 */
[----:B------:R-:W-:Y:S01]  /*28e0*/  IMAD.MOV.U32 R5, RZ, RZ, R37 ;  /* 0x000000ffff057224 */ /* 0x000fe200078e0025 */
[----:B------:R-:W-:Y:S01]  /*28f0*/  PRMT R118, R102, 0x5410, R103 ;  /* 0x0000541066767816 */ /* 0x000fe20000000067 */
[----:B------:R-:W-:Y:S02]  /*2900*/  IMAD.MOV.U32 R6, RZ, RZ, R38 ;  /* 0x000000ffff067224 */ /* 0x000fe400078e0026 */
[----:B------:R-:W-:Y:S01]  /*2910*/  IMAD.MOV.U32 R7, RZ, RZ, R39 ;  /* 0x000000ffff077224 */ /* 0x000fe200078e0027 */
[----:B------:R-:W-:Y:S01]  /*2920*/  PRMT R115, R4, 0x5410, R5 ;  /* 0x0000541004737816 */ /* 0x000fe20000000005 */
[----:B------:R-:W-:Y:S01]  /*2930*/  IMAD.MOV.U32 R5, RZ, RZ, R33 ;  /* 0x000000ffff057224 */ /* 0x000fe200078e0021 */
[----:B------:R-:W-:Y:S02]  /*2940*/  MOV R4, R32 ;  /* 0x0000002000047202 */ /* 0x000fe40000000f00 */
[----:B------:R-:W-:-:S02]  /*2950*/  PLOP3.LUT P3, PT, PT, PT, UP0, 0x80, 0x0 ;  /* 0x000000000000781c */ /* 0x000fc40003f6f008 */
[----:B------:R-:W-:Y:S01]  /*2960*/  PRMT R119, R4, 0x5410, R5 ;  /* 0x0000541004777816 */ /* 0x000fe20000000005 */
[----:B-----5:R-:W-:Y:S01]  /*2970*/  IMAD.MOV.U32 R4, RZ, RZ, R10 ;  /* 0x000000ffff047224 */ /* 0x020fe200078e000a */
[----:B------:R-:W-:Y:S01]  /*2980*/  PRMT R120, R6, 0x5410, R7 ;  /* 0x0000541006787816 */ /* 0x000fe20000000007 */
[----:B------:R-:W-:Y:S01]  /*2990*/  IMAD.MOV.U32 R5, RZ, RZ, R11 ;  /* 0x000000ffff057224 */ /* 0x000fe200078e000b */
[----:B------:R-:W-:Y:S01]  /*29a0*/  MOV R6, R26 ;  /* 0x0000001a00067202 */ /* 0x000fe20000000f00 */
[----:B------:R-:W-:-:S03]  /*29b0*/  IMAD.MOV.U32 R7, RZ, RZ, R27 ;  /* 0x000000ffff077224 */ /* 0x000fc600078e001b */
[----:B------:R-:W-:Y:S01]  /*29c0*/  PRMT R102, R4, 0x5410, R5 ;  /* 0x0000541004667816 */ /* 0x000fe20000000005 */
[----:B------:R-:W-:Y:S01]  /*29d0*/  IMAD.MOV.U32 R4, RZ, RZ, R8 ;  /* 0x000000ffff047224 */ /* 0x000fe200078e0008 */
[----:B------:R-:W-:Y:S01]  /*29e0*/  PRMT R109, R109, 0x5410, R6 ;  /* 0x000054106d6d7816 */ /* 0x000fe20000000006 */
[----:B------:R-:W-:Y:S01]  /*29f0*/  IMAD.MOV.U32 R5, RZ, RZ, R9 ;  /* 0x000000ffff057224 */ /* 0x000fe200078e0009 */
[----:B------:R-:W-:Y:S01]  /*2a00*/  PRMT R108, R7, 0x7610, R108 ;  /* 0x00007610076c7816 */ /* 0x000fe2000000006c */
[----:B------:R-:W-:Y:S02]  /*2a10*/  IMAD.MOV.U32 R6, RZ, RZ, R24 ;  /* 0x000000ffff067224 */ /* 0x000fe400078e0018 */
[----:B------:R-:W-:Y:S01]  /*2a20*/  IMAD.MOV.U32 R7, RZ, RZ, R25 ;  /* 0x000000ffff077224 */ /* 0x000fe200078e0019 */
[----:B------:R-:W-:Y:S02]  /*2a30*/  PRMT R103, R4, 0x5410, R5 ;  /* 0x0000541004677816 */ /* 0x000fe40000000005 */
[----:B------:R-:W-:-:S02]  /*2a40*/  PRMT R109, R6, 0x7610, R109 ;  /* 0x00007610066d7816 */ /* 0x000fc4000000006d */
[----:B------:R-:W-:Y:S01]  /*2a50*/  PRMT R108, R108, 0x5410, R7 ;  /* 0x000054106c6c7816 */ /* 0x000fe20000000007 */
[----:B------:R-:W-:Y:S06]  /*2a60*/  @!P3 BRA `(.L_x_445) ;  /* 0x000000000004b947 */ /* 0x000fec0003800000 */
[----:B------:R-:W-:Y:S01]  /*2a70*/  BPT.TRAP 0x1 ;  /* 0x000000040000795c */ /* 0x000fe20000300000 */
.L_x_445:
[----:B------:R-:W-:Y:S01]  /*2a80*/  LEA R90, R2, R18, 0x3 ;  /* 0x00000012025a7211 */ /* 0x000fe200078e18ff */
[----:B------:R-:W-:Y:S01]  /*2a90*/  BSSY B1, `(.L_x_446) ;  /* 0x0000004000017945 */ /* 0x000fe20003800000 */
[----:B------:R-:W-:-:S04]  /*2aa0*/  SHF.L.U32 R101, R23, 0x1f, RZ ;  /* 0x0000001f17657819 */ /* 0x000fc800000006ff */
[----:B------:R-:W0:Y:S02]  /*2ab0*/  SYNCS.PHASECHK.TRANS64.TRYWAIT P6, [R90+URZ+0x22890], R101 ;  /* 0x022890655a0075a7 */ /* 0x000e2400080c017f */
[----:B0-----:R-:W-:Y:S05]  /*2ac0*/  @!P6 BRA `(.L_x_447) ;  /* 0x000001180008e947 */ /* 0x001fea0003800000 */
.L_x_663:
[----:B------:R-:W-:Y:S05]  /*2ad0*/  BSYNC B1 ;  /* 0x0000000000017941 */ /* 0x000fea0003800000 */
.L_x_446:
[----:B------:R-:W-:Y:S04]  /*2ae0*/  BSSY B1, `(.L_x_448) ;  /* 0x0000065000017945 */ /* 0x000fe80003800000 */
[----:B------:R-:W-:Y:S05]  /*2af0*/  @P4 BRA `(.L_x_449) ;  /* 0x00000004008c4947 */ /* 0x000fea0003800000 */
[----:B------:R-:W-:Y:S04]  /*2b00*/  BSSY B2, `(.L_x_450) ;  /* 0x0000031000027945 */ /* 0x000fe80003800000 */
[----:B------:R-:W-:Y:S05]  /*2b10*/  @P1 BRA `(.L_x_451) ;  /* 0x0000000000bc1947 */ /* 0x000fea0003800000 */
[----:B------:R1:W2:Y:S01]  /*2b20*/  LDS.128 R4, [R107] ;  /* 0x000000006b047984 */ /* 0x0002a20000000c00 */
[----:B------:R-:W-:Y:S01]  /*2b30*/  ISETP.GE.AND P4, PT, R28, R105, PT ;  /* 0x000000691c00720c */ /* 0x000fe20003f86270 */
[----:B------:R-:W-:-:S12]  /*2b40*/  BSSY B3, `(.L_x_452) ;  /* 0x000002b000037945 */ /* 0x000fd80003800000 */
[----:B-1----:R-:W-:Y:S05]  /*2b50*/  @P4 BRA `(.L_x_453) ;  /* 0x0000000000a44947 */ /* 0x002fea0003800000 */
[--C-:B------:R-:W-:Y:S01]  /*2b60*/  SHF.R.U64 R111, R36, 0x10, R37.reuse ;  /* 0x00000010246f7819 */ /* 0x100fe20000001225 */
[----:B--2---:R-:W-:Y:S01]  /*2b70*/  IMAD.MOV.U32 R36, RZ, RZ, R6 ;  /* 0x000000ffff247224 */ /* 0x004fe200078e0006 */
[----:B------:R-:W-:Y:S01]  /*2b80*/  SHF.R.U32.HI R110, RZ, 0x10, R37 ;  /* 0x00000010ff6e7819 */ /* 0x000fe20000011625 */
[--C-:B------:R-:W-:Y:S01]  /*2b90*/  HADD2.F32 R6, -RZ, R5.reuse.H1_H1 ;  /* 0x30000005ff067230 */ /* 0x100fe20000004100 */
[--C-:B------:R-:W-:Y:S01]  /*2ba0*/  SHF.R.U64 R37, R38, 0x10, R39.reuse ;  /* 0x0000001026257819 */ /* 0x100fe20000001227 */
[----:B------:R-:W-:Y:S01]  /*2bb0*/  HADD2.F32 R5, -RZ, R5.H0_H0 ;  /* 0x20000005ff057230 */ /* 0x000fe20000004100 */
[----:B------:R-:W-:Y:S01]  /*2bc0*/  SHF.R.U32.HI R112, RZ, 0x10, R39 ;  /* 0x00000010ff707819 */ /* 0x000fe20000011627 */
[----:B------:R-:W-:Y:S02]  /*2bd0*/  HADD2.F32 R38, -RZ, R111.H0_H0 ;  /* 0x2000006fff267230 */ /* 0x000fe40000004100 */
[----:B------:R-:W-:Y:S02]  /*2be0*/  HADD2.F32 R39, -RZ, R37.H0_H0 ;  /* 0x20000025ff277230 */ /* 0x000fe40000004100 */
[----:B------:R-:W-:-:S02]  /*2bf0*/  HADD2.F32 R112, -RZ, R112.H0_H0 ;  /* 0x20000070ff707230 */ /* 0x000fc40000004100 */
[--C-:B------:R-:W-:Y:S02]  /*2c00*/  HADD2.F32 R37, -RZ, R7.reuse.H1_H1 ;  /* 0x30000007ff257230 */ /* 0x100fe40000004100 */
[CC--:B------:R-:W-:Y:S01]  /*2c10*/  FMUL.FTZ R114, R6.reuse, R39.reuse ;  /* 0x0000002706727220 */ /* 0x0c0fe20000410000 */
[----:B------:R-:W-:Y:S02]  /*2c20*/  HADD2.F32 R7, -RZ, R7.H0_H0 ;  /* 0x20000007ff077230 */ /* 0x000fe40000004100 */
[----:B------:R-:W-:Y:S01]  /*2c30*/  FMUL.FTZ R39, R5, R39 ;  /* 0x0000002705277220 */ /* 0x000fe20000410000 */
[----:B------:R-:W-:Y:S02]  /*2c40*/  HADD2.F32 R110, -RZ, R110.H0_H0 ;  /* 0x2000006eff6e7230 */ /* 0x000fe40000004100 */
[----:B------:R-:W-:Y:S01]  /*2c50*/  FMUL.FTZ R116, R37, R112 ;  /* 0x0000007025747220 */ /* 0x000fe20000410000 */
[----:B------:R-:W-:Y:S01]  /*2c60*/  FFMA.FTZ R114, R5, R38, -R114 ;  /* 0x0000002605727223 */ /* 0x000fe20000010872 */
[----:B------:R-:W-:Y:S01]  /*2c70*/  FMUL.FTZ R112, R7, R112 ;  /* 0x0000007007707220 */ /* 0x000fe20000410000 */
[----:B------:R-:W-:Y:S01]  /*2c80*/  FFMA.FTZ R113, R6, R38, R39 ;  /* 0x0000002606717223 */ /* 0x000fe20000010027 */
[----:B------:R-:W-:-:S02]  /*2c90*/  HADD2.F32 R38, -RZ, R120.H0_H0 ;  /* 0x20000078ff267230 */ /* 0x000fc40000004100 */
[-C--:B------:R-:W-:Y:S01]  /*2ca0*/  FFMA.FTZ R116, R7, R110.reuse, -R116 ;  /* 0x0000006e07747223 */ /* 0x080fe20000010874 */
[----:B------:R-:W-:Y:S02]  /*2cb0*/  HADD2.F32 R39, -RZ, R120.H1_H1 ;  /* 0x30000078ff277230 */ /* 0x000fe40000004100 */
[----:B------:R-:W-:Y:S01]  /*2cc0*/  FFMA.FTZ R117, R37, R110, R112 ;  /* 0x0000006e25757223 */ /* 0x000fe20000010070 */
[----:B------:R-:W-:Y:S02]  /*2cd0*/  HADD2.F32 R5, -RZ, R4.H1_H1 ;  /* 0x30000004ff057230 */ /* 0x000fe40000004100 */
[----:B------:R-:W-:Y:S02]  /*2ce0*/  HADD2.F32 R6, -RZ, R36.H1_H1 ;  /* 0x30000024ff067230 */ /* 0x000fe40000004100 */
[----:B------:R-:W-:Y:S02]  /*2cf0*/  HADD2.F32 R4, -RZ, R4.H0_H0 ;  /* 0x20000004ff047230 */ /* 0x000fe40000004100 */
[----:B------:R-:W-:Y:S01]  /*2d00*/  FMUL.FTZ R111, R5, R38 ;  /* 0x00000026056f7220 */ /* 0x000fe20000410000 */
[----:B------:R-:W-:-:S02]  /*2d10*/  HADD2.F32 R36, -RZ, R36.H0_H0 ;  /* 0x20000024ff247230 */ /* 0x000fc40000004100 */
[--C-:B------:R-:W-:Y:S02]  /*2d20*/  HADD2.F32 R7, -RZ, R115.reuse.H0_H0 ;  /* 0x20000073ff077230 */ /* 0x100fe40000004100 */
[----:B------:R-:W-:Y:S01]  /*2d30*/  FMUL.FTZ R38, R4, R38 ;  /* 0x0000002604267220 */ /* 0x000fe20000410000 */
[----:B------:R-:W-:Y:S02]  /*2d40*/  HADD2.F32 R37, -RZ, R115.H1_H1 ;  /* 0x30000073ff257230 */ /* 0x000fe40000004100 */
[-C--:B------:R-:W-:Y:S01]  /*2d50*/  FMUL.FTZ R115, R6, R39.reuse ;  /* 0x0000002706737220 */ /* 0x080fe20000410000 */
[----:B------:R-:W-:Y:S01]  /*2d60*/  FMUL.FTZ R39, R36, R39 ;  /* 0x0000002724277220 */ /* 0x000fe20000410000 */
[-C--:B------:R-:W-:Y:S01]  /*2d70*/  FFMA.FTZ R111, R4, R7.reuse, -R111 ;  /* 0x00000007046f7223 */ /* 0x080fe2000001086f */
[----:B------:R-:W-:Y:S01]  /*2d80*/  FFMA.FTZ R38, R5, R7, R38 ;  /* 0x0000000705267223 */ /* 0x000fe20000010026 */
[-C--:B------:R-:W-:Y:S01]  /*2d90*/  FFMA.FTZ R115, R36, R37.reuse, -R115 ;  /* 0x0000002524737223 */ /* 0x080fe20000010873 */
[----:B------:R-:W-:Y:S01]  /*2da0*/  FFMA.FTZ R6, R6, R37, R39 ;  /* 0x0000002506067223 */ /* 0x000fe20000010027 */
[----:B------:R-:W-:-:S02]  /*2db0*/  F2FP.F16.F32.PACK_AB R5, R113, R114 ;  /* 0x000000727105723e */ /* 0x000fc400000000ff */
[----:B------:R-:W-:Y:S02]  /*2dc0*/  F2FP.F16.F32.PACK_AB R7, R117, R116 ;  /* 0x000000747507723e */ /* 0x000fe400000000ff */
[----:B------:R-:W-:Y:S02]  /*2dd0*/  F2FP.F16.F32.PACK_AB R4, R38, R111 ;  /* 0x0000006f2604723e */ /* 0x000fe400000000ff */
[----:B------:R-:W-:-:S07]  /*2de0*/  F2FP.F16.F32.PACK_AB R6, R6, R115 ;  /* 0x000000730606723e */ /* 0x000fce00000000ff */
.L_x_453:
[----:B------:R-:W-:Y:S05]  /*2df0*/  BSYNC B3 ;  /* 0x0000000000037941 */ /* 0x000fea0003800000 */
.L_x_452:
[----:B--2---:R1:W-:Y:S02]  /*2e00*/  STG.E.128 desc[UR40][R14.64], R4 ;  /* 0x000000040e007986 */ /* 0x0043e4000c101d28 */
.L_x_451:
[----:B------:R-:W-:Y:S05]  /*2e10*/  BSYNC B2 ;  /* 0x0000000000027941 */ /* 0x000fea0003800000 */
.L_x_450:
[----:B------:R-:W-:Y:S05]  /*2e20*/  @P2 BRA `(.L_x_449) ;  /* 0x0000000000c02947 */ /* 0x000fea0003800000 */
[----:B-1----:R1:W2:Y:S01]  /*2e30*/  LDS.128 R4, [R106] ;  /* 0x000000006a047984 */ /* 0x0022a20000000c00 */
[----:B------:R-:W-:Y:S01]  /*2e40*/  VIADD R36, R28, 0x10 ;  /* 0x000000101c247836 */ /* 0x000fe20000000000 */
[----:B------:R-:W-:Y:S04]  /*2e50*/  BSSY B2, `(.L_x_454) ;  /* 0x000002c000027945 */ /* 0x000fe80003800000 */
[----:B------:R-:W-:-:S13]  /*2e60*/  ISETP.GE.AND P4, PT, R36, R105, PT ;  /* 0x000000692400720c */ /* 0x000fda0003f86270 */
[----:B-1----:R-:W-:Y:S05]  /*2e70*/  @P4 BRA `(.L_x_455) ;  /* 0x0000000000a44947 */ /* 0x002fea0003800000 */
[--C-:B------:R-:W-:Y:S02]  /*2e80*/  SHF.R.U64 R34, R34, 0x10, R35.reuse ;  /* 0x0000001022227819 */ /* 0x100fe40000001223 */
[----:B------:R-:W-:Y:S02]  /*2e90*/  SHF.R.U32.HI R36, RZ, 0x10, R35 ;  /* 0x00000010ff247819 */ /* 0x000fe40000011623 */
[--C-:B------:R-:W-:Y:S01]  /*2ea0*/  SHF.R.U64 R35, R32, 0x10, R33.reuse ;  /* 0x0000001020237819 */ /* 0x100fe20000001221 */
[----:B--2---:R-:W-:Y:S01]  /*2eb0*/  IMAD.MOV.U32 R32, RZ, RZ, R6 ;  /* 0x000000ffff207224 */ /* 0x004fe200078e0006 */
[----:B------:R-:W-:Y:S01]  /*2ec0*/  SHF.R.U32.HI R38, RZ, 0x10, R33 ;  /* 0x00000010ff267819 */ /* 0x000fe20000011621 */
[----:B------:R-:W-:Y:S02]  /*2ed0*/  HADD2.F32 R6, -RZ, R5.H1_H1 ;  /* 0x30000005ff067230 */ /* 0x000fe40000004100 */
[----:B------:R-:W-:Y:S02]  /*2ee0*/  HADD2.F32 R35, -RZ, R35.H0_H0 ;  /* 0x20000023ff237230 */ /* 0x000fe40000004100 */
[----:B------:R-:W-:-:S02]  /*2ef0*/  HADD2.F32 R5, -RZ, R5.H0_H0 ;  /* 0x20000005ff057230 */ /* 0x000fc40000004100 */
[----:B------:R-:W-:Y:S02]  /*2f00*/  HADD2.F32 R34, -RZ, R34.H0_H0 ;  /* 0x20000022ff227230 */ /* 0x000fe40000004100 */
[CC--:B------:R-:W-:Y:S01]  /*2f10*/  FMUL.FTZ R110, R6.reuse, R35.reuse ;  /* 0x00000023066e7220 */ /* 0x0c0fe20000410000 */
[----:B------:R-:W-:Y:S02]  /*2f20*/  HADD2.F32 R38, -RZ, R38.H0_H0 ;  /* 0x20000026ff267230 */ /* 0x000fe40000004100 */
[C---:B------:R-:W-:Y:S01]  /*2f30*/  FMUL.FTZ R35, R5.reuse, R35 ;  /* 0x0000002305237220 */ /* 0x040fe20000410000 */
[--C-:B------:R-:W-:Y:S02]  /*2f40*/  HADD2.F32 R33, -RZ, R7.reuse.H1_H1 ;  /* 0x30000007ff217230 */ /* 0x100fe40000004100 */
[-C--:B------:R-:W-:Y:S01]  /*2f50*/  FFMA.FTZ R110, R5, R34.reuse, -R110 ;  /* 0x00000022056e7223 */ /* 0x080fe2000001086e */
[----:B------:R-:W-:Y:S02]  /*2f60*/  HADD2.F32 R7, -RZ, R7.H0_H0 ;  /* 0x20000007ff077230 */ /* 0x000fe40000004100 */
[----:B------:R-:W-:Y:S01]  /*2f70*/  FFMA.FTZ R39, R6, R34, R35 ;  /* 0x0000002206277223 */ /* 0x000fe20000010023 */
[----:B------:R-:W-:-:S02]  /*2f80*/  HADD2.F32 R36, -RZ, R36.H0_H0 ;  /* 0x20000024ff247230 */ /* 0x000fc40000004100 */
[-C--:B------:R-:W-:Y:S01]  /*2f90*/  FMUL.FTZ R112, R33, R38.reuse ;  /* 0x0000002621707220 */ /* 0x080fe20000410000 */
[--C-:B------:R-:W-:Y:S02]  /*2fa0*/  HADD2.F32 R34, -RZ, R119.reuse.H0_H0 ;  /* 0x20000077ff227230 */ /* 0x100fe40000004100 */
[C---:B------:R-:W-:Y:S01]  /*2fb0*/  FMUL.FTZ R38, R7.reuse, R38 ;  /* 0x0000002607267220 */ /* 0x040fe20000410000 */
[----:B------:R-:W-:Y:S02]  /*2fc0*/  HADD2.F32 R35, -RZ, R119.H1_H1 ;  /* 0x30000077ff237230 */ /* 0x000fe40000004100 */
[-C--:B------:R-:W-:Y:S01]  /*2fd0*/  FFMA.FTZ R112, R7, R36.reuse, -R112 ;  /* 0x0000002407707223 */ /* 0x080fe20000010870 */
[----:B------:R-:W-:Y:S02]  /*2fe0*/  HADD2.F32 R5, -RZ, R4.H1_H1 ;  /* 0x30000004ff057230 */ /* 0x000fe40000004100 */
[----:B------:R-:W-:Y:S01]  /*2ff0*/  FFMA.FTZ R113, R33, R36, R38 ;  /* 0x0000002421717223 */ /* 0x000fe20000010026 */
[----:B------:R-:W-:-:S02]  /*3000*/  HADD2.F32 R6, -RZ, R32.H1_H1 ;  /* 0x30000020ff067230 */ /* 0x000fc40000004100 */
[----:B------:R-:W-:Y:S02]  /*3010*/  HADD2.F32 R4, -RZ, R4.H0_H0 ;  /* 0x20000004ff047230 */ /* 0x000fe40000004100 */
[CC--:B------:R-:W-:Y:S01]  /*3020*/  FMUL.FTZ R37, R5.reuse, R34.reuse ;  /* 0x0000002205257220 */ /* 0x0c0fe20000410000 */
[----:B------:R-:W-:Y:S02]  /*3030*/  HADD2.F32 R32, -RZ, R32.H0_H0 ;  /* 0x20000020ff207230 */ /* 0x000fe40000004100 */
[-C--:B------:R-:W-:Y:S01]  /*3040*/  FMUL.FTZ R111, R6, R35.reuse ;  /* 0x00000023066f7220 */ /* 0x080fe20000410000 */
[--C-:B------:R-:W-:Y:S02]  /*3050*/  HADD2.F32 R7, -RZ, R118.reuse.H0_H0 ;  /* 0x20000076ff077230 */ /* 0x100fe40000004100 */
[----:B------:R-:W-:Y:S01]  /*3060*/  FMUL.FTZ R34, R4, R34 ;  /* 0x0000002204227220 */ /* 0x000fe20000410000 */
[----:B------:R-:W-:Y:S02]  /*3070*/  HADD2.F32 R33, -RZ, R118.H1_H1 ;  /* 0x30000076ff217230 */ /* 0x000fe40000004100 */
        /* <DEDUP_REMOVED lines=9> */
.L_x_455:
[----:B------:R-:W-:Y:S05]  /*3110*/  BSYNC B2 ;  /* 0x0000000000027941 */ /* 0x000fea0003800000 */
.L_x_454:
[----:B--2---:R2:W-:Y:S02]  /*3120*/  STG.E.128 desc[UR40][R14.64+0x40], R4 ;  /* 0x000040040e007986 */ /* 0x0045e4000c101d28 */
.L_x_449:
[----:B------:R-:W-:Y:S05]  /*3130*/  BSYNC B1 ;  /* 0x0000000000017941 */ /* 0x000fea0003800000 */
.L_x_448:
[----:B------:R-:W-:Y:S05]  /*3140*/  @P5 BRA `(.L_x_456) ;  /* 0x0000001800f45947 */ /* 0x000fea0003800000 */
[----:B------:R-:W-:Y:S04]  /*3150*/  BSSY B1, `(.L_x_457) ;  /* 0x0000031000017945 */ /* 0x000fe80003800000 */
[----:B------:R-:W-:Y:S05]  /*3160*/  @P1 BRA `(.L_x_458) ;  /* 0x0000000000bc1947 */ /* 0x000fea0003800000 */
[----:B-12---:R1:W2:Y:S01]  /*3170*/  LDS.128 R4, [R107+0x2000] ;  /* 0x002000006b047984 */ /* 0x0062a20000000c00 */
[----:B------:R-:W-:Y:S01]  /*3180*/  ISETP.GE.AND P4, PT, R28, R105, PT ;  /* 0x000000691c00720c */ /* 0x000fe20003f86270 */
[----:B------:R-:W-:-:S12]  /*3190*/  BSSY B2, `(.L_x_459) ;  /* 0x000002b000027945 */ /* 0x000fd80003800000 */
[----:B-1----:R-:W-:Y:S05]  /*31a0*/  @P4 BRA `(.L_x_460) ;  /* 0x0000000000a44947 */ /* 0x002fea0003800000 */
[--C-:B------:R-:W-:Y:S01]  /*31b0*/  SHF.R.U64 R15, R24, 0x10, R25.reuse ;  /* 0x00000010180f7819 */ /* 0x100fe20000001219 */
[----:B--2---:R-:W-:Y:S01]  /*31c0*/  IMAD.MOV.U32 R14, RZ, RZ, R6 ;  /* 0x000000ffff0e7224 */ /* 0x004fe200078e0006 */
[----:B------:R-:W-:Y:S01]  /*31d0*/  SHF.R.U32.HI R32, RZ, 0x10, R25 ;  /* 0x00000010ff207819 */ /* 0x000fe20000011619 */
[----:B------:R-:W-:Y:S01]  /*31e0*/  HADD2.F32 R6, -RZ, R5.H1_H1 ;  /* 0x30000005ff067230 */ /* 0x000fe20000004100 */
[--C-:B------:R-:W-:Y:S01]  /*31f0*/  SHF.R.U64 R33, R26, 0x10, R27.reuse ;  /* 0x000000101a217819 */ /* 0x100fe2000000121b */
[----:B------:R-:W-:Y:S01]  /*3200*/  HADD2.F32 R25, -RZ, R15.H0_H0 ;  /* 0x2000000fff197230 */ /* 0x000fe20000004100 */
[----:B------:R-:W-:Y:S01]  /*3210*/  SHF.R.U32.HI R26, RZ, 0x10, R27 ;  /* 0x00000010ff1a7819 */ /* 0x000fe2000001161b */
[----:B------:R-:W-:Y:S02]  /*3220*/  HADD2.F32 R32, -RZ, R32.H0_H0 ;  /* 0x20000020ff207230 */ /* 0x000fe40000004100 */
[----:B------:R-:W-:Y:S02]  /*3230*/  HADD2.F32 R5, -RZ, R5.H0_H0 ;  /* 0x20000005ff057230 */ /* 0x000fe40000004100 */
[----:B------:R-:W-:Y:S01]  /*3240*/  FMUL.FTZ R34, R6, R25 ;  /* 0x0000001906227220 */ /* 0x000fe20000410000 */
[----:B------:R-:W-:-:S02]  /*3250*/  HADD2.F32 R15, -RZ, R7.H1_H1 ;  /* 0x30000007ff0f7230 */ /* 0x000fc40000004100 */
[----:B------:R-:W-:Y:S02]  /*3260*/  HADD2.F32 R24, -RZ, R33.H0_H0 ;  /* 0x20000021ff187230 */ /* 0x000fe40000004100 */
[----:B------:R-:W-:Y:S01]  /*3270*/  FMUL.FTZ R25, R5, R25 ;  /* 0x0000001905197220 */ /* 0x000fe20000410000 */
[----:B------:R-:W-:Y:S02]  /*3280*/  HADD2.F32 R7, -RZ, R7.H0_H0 ;  /* 0x20000007ff077230 */ /* 0x000fe40000004100 */
[----:B------:R-:W-:Y:S01]  /*3290*/  FMUL.FTZ R36, R15, R32 ;  /* 0x000000200f247220 */ /* 0x000fe20000410000 */
[----:B------:R-:W-:Y:S02]  /*32a0*/  HADD2.F32 R26, -RZ, R26.H0_H0 ;  /* 0x2000001aff1a7230 */ /* 0x000fe40000004100 */
[-C--:B------:R-:W-:Y:S01]  /*32b0*/  FFMA.FTZ R34, R5, R24.reuse, -R34 ;  /* 0x0000001805227223 */ /* 0x080fe20000010822 */
[----:B------:R-:W-:Y:S01]  /*32c0*/  FFMA.FTZ R33, R6, R24, R25 ;  /* 0x0000001806217223 */ /* 0x000fe20000010019 */
[----:B------:R-:W-:Y:S01]  /*32d0*/  FMUL.FTZ R32, R7, R32 ;  /* 0x0000002007207220 */ /* 0x000fe20000410000 */
[----:B------:R-:W-:-:S02]  /*32e0*/  HADD2.F32 R25, -RZ, R108.H1_H1 ;  /* 0x3000006cff197230 */ /* 0x000fc40000004100 */
[-C--:B------:R-:W-:Y:S01]  /*32f0*/  FFMA.FTZ R36, R7, R26.reuse, -R36 ;  /* 0x0000001a07247223 */ /* 0x080fe20000010824 */
[--C-:B------:R-:W-:Y:S02]  /*3300*/  HADD2.F32 R7, -RZ, R109.reuse.H1_H1 ;  /* 0x3000006dff077230 */ /* 0x100fe40000004100 */
[----:B------:R-:W-:Y:S01]  /*3310*/  FFMA.FTZ R37, R15, R26, R32 ;  /* 0x0000001a0f257223 */ /* 0x000fe20000010020 */
[----:B------:R-:W-:Y:S02]  /*3320*/  HADD2.F32 R5, -RZ, R4.H1_H1 ;  /* 0x30000004ff057230 */ /* 0x000fe40000004100 */
[----:B------:R-:W-:Y:S02]  /*3330*/  HADD2.F32 R6, -RZ, R14.H1_H1 ;  /* 0x3000000eff067230 */ /* 0x000fe40000004100 */
[----:B------:R-:W-:Y:S02]  /*3340*/  HADD2.F32 R109, -RZ, R109.H0_H0 ;  /* 0x2000006dff6d7230 */ /* 0x000fe40000004100 */
[----:B------:R-:W-:-:S02]  /*3350*/  HADD2.F32 R4, -RZ, R4.H0_H0 ;  /* 0x20000004ff047230 */ /* 0x000fc40000004100 */
[----:B------:R-:W-:Y:S01]  /*3360*/  FMUL.FTZ R35, R6, R25 ;  /* 0x0000001906237220 */ /* 0x000fe20000410000 */
[----:B------:R-:W-:Y:S02]  /*3370*/  HADD2.F32 R14, -RZ, R14.H0_H0 ;  /* 0x2000000eff0e7230 */ /* 0x000fe40000004100 */
[CC--:B------:R-:W-:Y:S01]  /*3380*/  FMUL.FTZ R27, R5.reuse, R109.reuse ;  /* 0x0000006d051b7220 */ /* 0x0c0fe20000410000 */
[----:B------:R-:W-:Y:S02]  /*3390*/  HADD2.F32 R15, -RZ, R108.H0_H0 ;  /* 0x2000006cff0f7230 */ /* 0x000fe40000004100 */
[----:B------:R-:W-:Y:S01]  /*33a0*/  FMUL.FTZ R24, R4, R109 ;  /* 0x0000006d04187220 */ /* 0x000fe20000410000 */
[----:B------:R-:W-:Y:S01]  /*33b0*/  FMUL.FTZ R25, R14, R25 ;  /* 0x000000190e197220 */ /* 0x000fe20000410000 */
[-C--:B------:R-:W-:Y:S02]  /*33c0*/  FFMA.FTZ R27, R4, R7.reuse, -R27 ;  /* 0x00000007041b7223 */ /* 0x080fe4000001081b */
[----:B------:R-:W-:Y:S01]  /*33d0*/  FFMA.FTZ R24, R5, R7, R24 ;  /* 0x0000000705187223 */ /* 0x000fe20000010018 */
[-C--:B------:R-:W-:Y:S01]  /*33e0*/  FFMA.FTZ R35, R14, R15.reuse, -R35 ;  /* 0x0000000f0e237223 */ /* 0x080fe20000010823 */
[----:B------:R-:W-:Y:S01]  /*33f0*/  FFMA.FTZ R6, R6, R15, R25 ;  /* 0x0000000f06067223 */ /* 0x000fe20000010019 */
[----:B------:R-:W-:-:S02]  /*3400*/  F2FP.F16.F32.PACK_AB R5, R33, R34 ;  /* 0x000000222105723e */ /* 0x000fc400000000ff */
[----:B------:R-:W-:Y:S02]  /*3410*/  F2FP.F16.F32.PACK_AB R7, R37, R36 ;  /* 0x000000242507723e */ /* 0x000fe400000000ff */
[----:B------:R-:W-:Y:S02]  /*3420*/  F2FP.F16.F32.PACK_AB R4, R24, R27 ;  /* 0x0000001b1804723e */ /* 0x000fe400000000ff */
[----:B------:R-:W-:-:S07]  /*3430*/  F2FP.F16.F32.PACK_AB R6, R6, R35 ;  /* 0x000000230606723e */ /* 0x000fce00000000ff */
.L_x_460:
[----:B------:R-:W-:Y:S05]  /*3440*/  BSYNC B2 ;  /* 0x0000000000027941 */ /* 0x000fea0003800000 */
.L_x_459:
[----:B--2---:R3:W-:Y:S02]  /*3450*/  STG.E.128 desc[UR40][R12.64], R4 ;  /* 0x000000040c007986 */ /* 0x0047e4000c101d28 */
.L_x_458:
[----:B------:R-:W-:Y:S05]  /*3460*/  BSYNC B1 ;  /* 0x0000000000017941 */ /* 0x000fea0003800000 */
.L_x_457:
[----:B------:R-:W-:Y:S05]  /*3470*/  @P2 BRA `(.L_x_456) ;  /* 0x0000001800282947 */ /* 0x000fea0003800000 */
[----:B-123--:R1:W2:Y:S01]  /*3480*/  LDS.128 R4, [R106+0x2000] ;  /* 0x002000006a047984 */ /* 0x00e2a20000000c00 */
[----:B------:R-:W-:Y:S01]  /*3490*/  VIADD R14, R28, 0x10 ;  /* 0x000000101c0e7836 */ /* 0x000fe20000000000 */
[----:B------:R-:W-:Y:S04]  /*34a0*/  BSSY B1, `(.L_x_461) ;  /* 0x000002c000017945 */ /* 0x000fe80003800000 */
[----:B------:R-:W-:-:S13]  /*34b0*/  ISETP.GE.AND P4, PT, R14, R105, PT ;  /* 0x000000690e00720c */ /* 0x000fda0003f86270 */
[----:B-1----:R-:W-:Y:S05]  /*34c0*/  @P4 BRA `(.L_x_462) ;  /* 0x0000000000a44947 */ /* 0x002fea0003800000 */
[--C-:B------:R-:W-:Y:S02]  /*34d0*/  SHF.R.U64 R10, R10, 0x10, R11.reuse ;  /* 0x000000100a0a7819 */ /* 0x100fe4000000120b */
[----:B------:R-:W-:Y:S02]  /*34e0*/  SHF.R.U32.HI R14, RZ, 0x10, R11 ;  /* 0x00000010ff0e7819 */ /* 0x000fe4000001160b */
[--C-:B------:R-:W-:Y:S01]  /*34f0*/  SHF.R.U64 R11, R8, 0x10, R9.reuse ;  /* 0x00000010080b7819 */ /* 0x100fe20000001209 */
[----:B------:R-:W-:Y:S01]  /*3500*/  HADD2.F32 R10, -RZ, R10.H0_H0 ;  /* 0x2000000aff0a7230 */ /* 0x000fe20000004100 */
[----:B--2---:R-:W-:Y:S01]  /*3510*/  MOV R8, R6 ;  /* 0x0000000600087202 */ /* 0x004fe20000000f00 */
[----:B------:R-:W-:Y:S01]  /*3520*/  HADD2.F32 R6, -RZ, R5.H1_H1 ;  /* 0x30000005ff067230 */ /* 0x000fe20000004100 */
[----:B------:R-:W-:Y:S01]  /*3530*/  SHF.R.U32.HI R24, RZ, 0x10, R9 ;  /* 0x00000010ff187819 */ /* 0x000fe20000011609 */
[----:B------:R-:W-:Y:S02]  /*3540*/  HADD2.F32 R11, -RZ, R11.H0_H0 ;  /* 0x2000000bff0b7230 */ /* 0x000fe40000004100 */
[----:B------:R-:W-:-:S02]  /*3550*/  HADD2.F32 R5, -RZ, R5.H0_H0 ;  /* 0x20000005ff057230 */ /* 0x000fc40000004100 */
[----:B------:R-:W-:Y:S02]  /*3560*/  HADD2.F32 R24, -RZ, R24.H0_H0 ;  /* 0x20000018ff187230 */ /* 0x000fe40000004100 */
[CC--:B------:R-:W-:Y:S01]  /*3570*/  FMUL.FTZ R26, R6.reuse, R11.reuse ;  /* 0x0000000b061a7220 */ /* 0x0c0fe20000410000 */
[--C-:B------:R-:W-:Y:S02]  /*3580*/  HADD2.F32 R9, -RZ, R7.reuse.H1_H1 ;  /* 0x30000007ff097230 */ /* 0x100fe40000004100 */
[C---:B------:R-:W-:Y:S01]  /*3590*/  FMUL.FTZ R11, R5.reuse, R11 ;  /* 0x0000000b050b7220 */ /* 0x040fe20000410000 */
[----:B------:R-:W-:Y:S02]  /*35a0*/  HADD2.F32 R7, -RZ, R7.H0_H0 ;  /* 0x20000007ff077230 */ /* 0x000fe40000004100 */
[-C--:B------:R-:W-:Y:S01]  /*35b0*/  FFMA.FTZ R26, R5, R10.reuse, -R26 ;  /* 0x0000000a051a7223 */ /* 0x080fe2000001081a */
[----:B------:R-:W-:Y:S02]  /*35c0*/  HADD2.F32 R14, -RZ, R14.H0_H0 ;  /* 0x2000000eff0e7230 */ /* 0x000fe40000004100 */
[----:B------:R-:W-:Y:S01]  /*35d0*/  FFMA.FTZ R15, R6, R10, R11 ;  /* 0x0000000a060f7223 */ /* 0x000fe2000001000b */
[----:B------:R-:W-:Y:S01]  /*35e0*/  FMUL.FTZ R32, R9, R24 ;  /* 0x0000001809207220 */ /* 0x000fe20000410000 */
[----:B------:R-:W-:-:S02]  /*35f0*/  HADD2.F32 R10, -RZ, R103.H0_H0 ;  /* 0x20000067ff0a7230 */ /* 0x000fc40000004100 */
[C---:B------:R-:W-:Y:S01]  /*3600*/  FMUL.FTZ R24, R7.reuse, R24 ;  /* 0x0000001807187220 */ /* 0x040fe20000410000 */
[----:B------:R-:W-:Y:S02]  /*3610*/  HADD2.F32 R103, -RZ, R103.H1_H1 ;  /* 0x30000067ff677230 */ /* 0x000fe40000004100 */
[-C--:B------:R-:W-:Y:S01]  /*3620*/  FFMA.FTZ R32, R7, R14.reuse, -R32 ;  /* 0x0000000e07207223 */ /* 0x080fe20000010820 */
[----:B------:R-:W-:Y:S02]  /*3630*/  HADD2.F32 R5, -RZ, R4.H1_H1 ;  /* 0x30000004ff057230 */ /* 0x000fe40000004100 */
[----:B------:R-:W-:Y:S01]  /*3640*/  FFMA.FTZ R27, R9, R14, R24 ;  /* 0x0000000e091b7223 */ /* 0x000fe20000010018 */
[----:B------:R-:W-:Y:S02]  /*3650*/  HADD2.F32 R6, -RZ, R8.H1_H1 ;  /* 0x30000008ff067230 */ /* 0x000fe40000004100 */
[----:B------:R-:W-:Y:S02]  /*3660*/  HADD2.F32 R4, -RZ, R4.H0_H0 ;  /* 0x20000004ff047230 */ /* 0x000fe40000004100 */
[----:B------:R-:W-:Y:S01]  /*3670*/  FMUL.FTZ R11, R5, R10 ;  /* 0x0000000a050b7220 */ /* 0x000fe20000410000 */
[----:B------:R-:W-:-:S02]  /*3680*/  HADD2.F32 R8, -RZ, R8.H0_H0 ;  /* 0x20000008ff087230 */ /* 0x000fc40000004100 */
        /* <DEDUP_REMOVED lines=13> */
.L_x_462:
[----:B------:R-:W-:Y:S05]  /*3760*/  BSYNC B1 ;  /* 0x0000000000017941 */ /* 0x000fea0003800000 */
.L_x_461:
[----:B--2---:R1:W-:Y:S01]  /*3770*/  STG.E.128 desc[UR40][R12.64+0x40], R4 ;  /* 0x000040040c007986 */ /* 0x0043e2000c101d28 */
[----:B------:R-:W-:Y:S05]  /*3780*/  BRA `(.L_x_456) ;  /* 0x0000001400647947 */ /* 0x000fea0003800000 */
.L_x_440:
[----:B------:R-:W-:Y:S02]  /*3790*/  ISETP.GE.AND P3, PT, R211, R104, PT ;  /* 0x00000068d300720c */ /* 0x000fe40003f66270 */
[----:B------:R-:W-:Y:S02]  /*37a0*/  CS2R R14, SRZ ;  /* 0x00000000000e7805 */ /* 0x000fe4000001ff00 */
[----:B------:R-:W-:Y:S02]  /*37b0*/  CS2R R12, SRZ ;  /* 0x00000000000c7805 */ /* 0x000fe4000001ff00 */
[----:B------:R-:W-:-:S13]  /*37c0*/  ISETP.GE.OR P3, PT, R16, R105, P3 ;  /* 0x000000691000720c */ /* 0x000fda0001f66670 */
[----:B------:R-:W-:Y:S01]  /*37d0*/  @!P3 IADD3 R5, P4, P5, R50, R6, R83 ;  /* 0x000000063205b210 */ /* 0x000fe20007d9e053 */
[----:B------:R-:W0:Y:S03]  /*37e0*/  @!P3 LDC.64 R34, c[0x0][0x3c8] ;  /* 0x0000f200ff22bb82 */ /* 0x000e260000000a00 */
[----:B------:R-:W-:Y:S02]  /*37f0*/  @!P3 IADD3.X R36, R71, R101, R84, P4, P5 ;  /* 0x000000654724b210 */ /* 0x000fe400027ea454 */
[----:B------:R-:W-:-:S03]  /*3800*/  @!P3 IADD3 R10, P4, P5, R44, R4, R89 ;  /* 0x000000042c0ab210 */ /* 0x000fc60007d9e059 */
[----:B------:R-:W1:Y:S01]  /*3810*/  @!P3 LDC.64 R106, c[0x0][0x3e0] ;  /* 0x0000f800ff6abb82 */ /* 0x000e620000000a00 */
[----:B------:R-:W-:Y:S02]  /*3820*/  @!P3 IADD3.X R11, R72, R111, R91, P4, P5 ;  /* 0x0000006f480bb210 */ /* 0x000fe400027ea45b */
[----:B------:R-:W-:-:S04]  /*3830*/  ISETP.GE.AND P4, PT, R19, R104, PT ;  /* 0x000000681300720c */ /* 0x000fc80003f86270 */
[----:B------:R-:W-:-:S13]  /*3840*/  ISETP.GE.OR P4, PT, R16, R105, P4 ;  /* 0x000000691000720c */ /* 0x000fda0002786670 */
[----:B------:R-:W2:Y:S01]  /*3850*/  @!P4 LDC.64 R8, c[0x0][0x3c8] ;  /* 0x0000f200ff08cb82 */ /* 0x000ea20000000a00 */
[----:B------:R-:W-:-:S05]  /*3860*/  @!P4 IADD3 R6, P5, R50, R6, RZ ;  /* 0x000000063206c210 */ /* 0x000fca0007fbe0ff */
[----:B------:R-:W-:Y:S02]  /*3870*/  @!P4 IMAD.X R7, R101, 0x1, R71, P5 ;  /* 0x000000016507c824 */ /* 0x000fe400028e0647 */
[----:B------:R-:W3:Y:S01]  /*3880*/  @!P4 LDC.64 R32, c[0x0][0x3e0] ;  /* 0x0000f800ff20cb82 */ /* 0x000ee20000000a00 */
[----:B------:R-:W-:Y:S02]  /*3890*/  CS2R R26, SRZ ;  /* 0x00000000001a7805 */ /* 0x000fe4000001ff00 */
[----:B------:R-:W-:Y:S02]  /*38a0*/  CS2R R24, SRZ ;  /* 0x0000000000187805 */ /* 0x000fe4000001ff00 */
[----:B--2---:R-:W-:-:S04]  /*38b0*/  @!P4 LEA R8, P5, R6, R8, 0x1 ;  /* 0x000000080608c211 */ /* 0x004fc800078a08ff */
[----:B------:R-:W-:Y:S02]  /*38c0*/  @!P4 LEA.HI.X R9, R6, R9, R7, 0x1, P5 ;  /* 0x000000090609c211 */ /* 0x000fe400028f0c07 */
[----:B------:R-:W-:-:S03]  /*38d0*/  @!P4 IADD3 R4, P5, R44, R4, RZ ;  /* 0x000000042c04c210 */ /* 0x000fc60007fbe0ff */
[----:B------:R2:W4:Y:S02]  /*38e0*/  @!P4 LDG.E.128 R12, desc[UR40][R8.64] ;  /* 0x00000028080cc981 */ /* 0x000524000c1e1d00 */
[----:B------:R-:W-:Y:S01]  /*38f0*/  @!P4 IMAD.X R6, R111, 0x1, R72, P5 ;  /* 0x000000016f06c824 */ /* 0x000fe200028e0648 */
[----:B---3--:R-:W-:-:S04]  /*3900*/  @!P4 LEA R32, P5, R4, R32, 0x1 ;  /* 0x000000200420c211 */ /* 0x008fc800078a08ff */
[----:B------:R-:W-:-:S05]  /*3910*/  @!P4 LEA.HI.X R33, R4, R33, R6, 0x1, P5 ;  /* 0x000000210421c211 */ /* 0x000fca00028f0c06 */
[----:B------:R4:W3:Y:S01]  /*3920*/  @!P4 LDG.E.128 R24, desc[UR40][R32.64] ;  /* 0x000000282018c981 */ /* 0x0008e2000c1e1d00 */
[C---:B0-----:R-:W-:Y:S02]  /*3930*/  @!P3 LEA R34, P4, R5.reuse, R34, 0x1 ;  /* 0x000000220522b211 */ /* 0x041fe400078808ff */
[----:B------:R-:W-:Y:S02]  /*3940*/  CS2R R6, SRZ ;  /* 0x0000000000067805 */ /* 0x000fe4000001ff00 */
[----:B------:R-:W-:Y:S02]  /*3950*/  @!P3 LEA.HI.X R35, R5, R35, R36, 0x1, P4 ;  /* 0x000000230523b211 */ /* 0x000fe400020f0c24 */
[----:B------:R-:W-:Y:S02]  /*3960*/  CS2R R4, SRZ ;  /* 0x0000000000047805 */ /* 0x000fe4000001ff00 */
[----:B-1----:R-:W-:Y:S02]  /*3970*/  @!P3 LEA R36, P4, R10, R106, 0x1 ;  /* 0x0000006a0a24b211 */ /* 0x002fe400078808ff */
[----:B--2---:R-:W-:-:S02]  /*3980*/  CS2R R8, SRZ ;  /* 0x0000000000087805 */ /* 0x004fc4000001ff00 */
[----:B------:R-:W-:Y:S01]  /*3990*/  @!P3 LEA.HI.X R37, R10, R107, R11, 0x1, P4 ;  /* 0x0000006b0a25b211 */ /* 0x000fe200020f0c0b */
[----:B------:R0:W2:Y:S01]  /*39a0*/  @!P3 LDG.E.128 R4, desc[UR40][R34.64] ;  /* 0x000000282204b981 */ /* 0x0000a2000c1e1d00 */
[----:B------:R-:W-:-:S06]  /*39b0*/  CS2R R10, SRZ ;  /* 0x00000000000a7805 */ /* 0x000fcc000001ff00 */
[----:B------:R-:W5:Y:S01]  /*39c0*/  @!P3 LDG.E.128 R8, desc[UR40][R36.64] ;  /* 0x000000282408b981 */ /* 0x000f62000c1e1d00 */
[----:B------:R-:W-:-:S06]  /*39d0*/  UISETP.NE.AND UP0, UPT, UR44, 0x3, UPT ;  /* 0x000000032c00788c */ /* 0x000fcc000bf05270 */
[----:B------:R-:W-:Y:S02]  /*39e0*/  PLOP3.LUT P3, PT, PT, PT, UP0, 0x80, 0x0 ;  /* 0x000000000000781c */ /* 0x000fe40003f6f008 */
[----:B------:R-:W-:Y:S01]  /*39f0*/  ISETP.GE.AND P4, PT, R16, R105, PT ;  /* 0x000000691000720c */ /* 0x000fe20003f86270 */
[----:B----4-:R-:W-:Y:S02]  /*3a00*/  IMAD.MOV.U32 R32, RZ, RZ, R14 ;  /* 0x000000ffff207224 */ /* 0x010fe400078e000e */
[----:B------:R-:W-:Y:S01]  /*3a10*/  IMAD.MOV.U32 R33, RZ, RZ, R15 ;  /* 0x000000ffff217224 */ /* 0x000fe200078e000f */
[----:B------:R-:W-:Y:S01]  /*3a20*/  MOV R90, R13 ;  /* 0x0000000d005a7202 */ /* 0x000fe20000000f00 */
[----:B------:R-:W-:Y:S01]  /*3a30*/  IMAD.MOV.U32 R39, RZ, RZ, R12 ;  /* 0x000000ffff277224 */ /* 0x000fe200078e000c */
[----:B------:R-:W-:Y:S02]  /*3a40*/  PRMT R121, R32, 0x7610, R121 ;  /* 0x0000761020797816 */ /* 0x000fe40000000079 */
[----:B------:R-:W-:-:S02]  /*3a50*/  PRMT R127, R33, 0x7610, R127 ;  /* 0x00007610217f7816 */ /* 0x000fc4000000007f */
[----:B------:R-:W-:Y:S02]  /*3a60*/  PRMT R133, R39, 0x7610, R133 ;  /* 0x0000761027857816 */ /* 0x000fe40000000085 */
[----:B------:R-:W-:Y:S01]  /*3a70*/  PRMT R123, R90, 0x7610, R123 ;  /* 0x000076105a7b7816 */ /* 0x000fe2000000007b */
[----:B---3--:R-:W-:Y:S02]  /*3a80*/  IMAD.MOV.U32 R32, RZ, RZ, R26 ;  /* 0x000000ffff207224 */ /* 0x008fe400078e001a */
[----:B0-----:R-:W-:Y:S02]  /*3a90*/  IMAD.MOV.U32 R34, RZ, RZ, R24 ;  /* 0x000000ffff227224 */ /* 0x001fe400078e0018 */
[----:B------:R-:W-:Y:S02]  /*3aa0*/  IMAD.MOV.U32 R35, RZ, RZ, R25 ;  /* 0x000000ffff237224 */ /* 0x000fe400078e0019 */
[----:B------:R-:W-:Y:S01]  /*3ab0*/  IMAD.MOV.U32 R33, RZ, RZ, R27 ;  /* 0x000000ffff217224 */ /* 0x000fe200078e001b */
[----:B------:R-:W-:-:S02]  /*3ac0*/  PRMT R121, R121, 0x5410, R32 ;  /* 0x0000541079797816 */ /* 0x000fc40000000020 */
[----:B------:R-:W-:Y:S02]  /*3ad0*/  PRMT R133, R133, 0x5410, R34 ;  /* 0x0000541085857816 */ /* 0x000fe40000000022 */
[----:B------:R-:W-:Y:S01]  /*3ae0*/  PRMT R123, R123, 0x5410, R35 ;  /* 0x000054107b7b7816 */ /* 0x000fe20000000023 */
[----:B--2---:R-:W-:Y:S01]  /*3af0*/  IMAD.MOV.U32 R32, RZ, RZ, R6 ;  /* 0x000000ffff207224 */ /* 0x004fe200078e0006 */
[----:B------:R-:W-:Y:S01]  /*3b00*/  PRMT R127, R127, 0x5410, R33 ;  /* 0x000054107f7f7816 */ /* 0x000fe20000000021 */
[----:B------:R-:W-:Y:S01]  /*3b10*/  IMAD.MOV.U32 R34, RZ, RZ, R4 ;  /* 0x000000ffff227224 */ /* 0x000fe200078e0004 */
[----:B------:R-:W-:Y:S01]  /*3b20*/  MOV R33, R7 ;  /* 0x0000000700217202 */ /* 0x000fe20000000f00 */
[----:B------:R-:W-:-:S03]  /*3b30*/  IMAD.MOV.U32 R35, RZ, RZ, R5 ;  /* 0x000000ffff237224 */ /* 0x000fc600078e0005 */
[----:B------:R-:W-:Y:S01]  /*3b40*/  PRMT R112, R32, 0x5410, R33 ;  /* 0x0000541020707816 */ /* 0x000fe20000000021 */
[----:B-----5:R-:W-:Y:S01]  /*3b50*/  IMAD.MOV.U32 R32, RZ, RZ, R10 ;  /* 0x000000ffff207224 */ /* 0x020fe200078e000a */
[----:B------:R-:W-:Y:S01]  /*3b60*/  PRMT R114, R34, 0x5410, R35 ;  /* 0x0000541022727816 */ /* 0x000fe20000000023 */
[----:B------:R-:W-:Y:S01]  /*3b70*/  IMAD.MOV.U32 R33, RZ, RZ, R11 ;  /* 0x000000ffff217224 */ /* 0x000fe200078e000b */
[----:B------:R-:W-:Y:S01]  /*3b80*/  MOV R35, R9 ;  /* 0x0000000900237202 */ /* 0x000fe20000000f00 */
[----:B------:R-:W-:-:S03]  /*3b90*/  IMAD.MOV.U32 R34, RZ, RZ, R8 ;  /* 0x000000ffff227224 */ /* 0x000fc600078e0008 */
[----:B------:R-:W-:Y:S02]  /*3ba0*/  PRMT R115, R32, 0x5410, R33 ;  /* 0x0000541020737816 */ /* 0x000fe40000000021 */
[----:B------:R-:W-:Y:S01]  /*3bb0*/  PRMT R116, R34, 0x5410, R35 ;  /* 0x0000541022747816 */ /* 0x000fe20000000023 */
[----:B------:R-:W-:Y:S06]  /*3bc0*/  @!P3 BRA `(.L_x_463) ;  /* 0x000000000004b947 */ /* 0x000fec0003800000 */
[----:B------:R-:W-:Y:S01]  /*3bd0*/  BPT.TRAP 0x1 ;  /* 0x000000040000795c */ /* 0x000fe20000300000 */
.L_x_463:
[----:B------:R-:W-:Y:S01]  /*3be0*/  IMAD R90, R2, 0x8, R18 ;  /* 0x00000008025a7824 */ /* 0x000fe200078e0212 */
[----:B------:R-:W-:Y:S01]  /*3bf0*/  SHF.L.U32 R101, R23, 0x1f, RZ ;  /* 0x0000001f17657819 */ /* 0x000fe200000006ff */
[----:B------:R-:W0:Y:S01]  /*3c00*/  LDC R105, c[0x0][0x2e4] ;  /* 0x0000b900ff697b82 */ /* 0x000e220000000800 */
[----:B------:R-:W-:Y:S01]  /*3c10*/  BSSY B1, `(.L_x_464) ;  /* 0x0000006000017945 */ /* 0x000fe20003800000 */
[----:B------:R-:W-:Y:S01]  /*3c20*/  IMAD.MOV.U32 R109, RZ, RZ, R38 ;  /* 0x000000ffff6d7224 */ /* 0x000fe200078e0026 */
[----:B------:R-:W1:Y:S05]  /*3c30*/  SYNCS.PHASECHK.TRANS64.TRYWAIT P5, [R90+URZ+0x22890], R101 ;  /* 0x022890655a0075a7 */ /* 0x000e6a00080a017f */
[----:B------:R-:W2:Y:S01]  /*3c40*/  LDC.64 R106, c[0x0][0x2f0] ;  /* 0x0000bc00ff6a7b82 */ /* 0x000ea20000000a00 */
[----:B0-----:R-:W-:Y:S01]  /*3c50*/  IMAD.IADD R113, R105, 0x1, -R78 ;  /* 0x0000000169717824 */ /* 0x001fe200078e0a4e */
[----:B-1----:R-:W-:Y:S06]  /*3c60*/  @!P5 BRA `(.L_x_465) ;  /* 0x0000010400b4d947 */ /* 0x002fec0003800000 */
.L_x_664:
[----:B------:R-:W-:Y:S05]  /*3c70*/  BSYNC B1 ;  /* 0x0000000000017941 */ /* 0x000fea0003800000 */
.L_x_464:
[----:B------:R-:W-:Y:S01]  /*3c80*/  ISETP.GE.OR P5, PT, R19, R104, P1 ;  /* 0x000000681300720c */ /* 0x000fe20000fa6670 */
[----:B------:R-:W-:-:S12]  /*3c90*/  BSSY B1, `(.L_x_466) ;  /* 0x0000077000017945 */ /* 0x000fd80003800000 */
[----:B------:R-:W-:Y:S05]  /*3ca0*/  @P5 BRA `(.L_x_467) ;  /* 0x0000000400d45947 */ /* 0x000fea0003800000 */
[-C--:B--2---:R-:W-:Y:S01]  /*3cb0*/  IMAD R32, R218, R106.reuse, RZ ;  /* 0x0000006ada207224 */ /* 0x084fe200078e02ff */
[----:B------:R-:W-:Y:S01]  /*3cc0*/  BSSY B2, `(.L_x_468) ;  /* 0x0000067000027945 */ /* 0x000fe20003800000 */
[----:B------:R-:W-:-:S04]  /*3cd0*/  IMAD.WIDE.U32 R110, R19, R106, R108 ;  /* 0x0000006a136e7225 */ /* 0x000fc800078e006c */
[----:B------:R-:W-:Y:S01]  /*3ce0*/  IMAD R33, R19, R107, R32 ;  /* 0x0000006b13217224 */ /* 0x000fe200078e0220 */
[----:B------:R-:W-:Y:S02]  /*3cf0*/  SEL R32, R78, R113, !P0 ;  /* 0x000000714e207207 */ /* 0x000fe40004000000 */
[----:B------:R-:W-:Y:S01]  /*3d00*/  IADD3 R117, P5, P6, R20, R110, R69 ;  /* 0x0000006e14757210 */ /* 0x000fe20007ebe045 */
[----:B------:R-:W-:Y:S01]  /*3d10*/  IMAD.IADD R120, R33, 0x1, R111 ;  /* 0x0000000121787824 */ /* 0x000fe200078e026f */
[----:B------:R-:W-:-:S04]  /*3d20*/  SHF.R.S32.HI R33, RZ, 0x1f, R32 ;  /* 0x0000001fff217819 */ /* 0x000fc80000011420 */
[----:B------:R-:W-:Y:S02]  /*3d30*/  LEA.HI R33, R33, R32, RZ, 0x4 ;  /* 0x0000002021217211 */ /* 0x000fe400078f20ff */
[----:B------:R-:W-:Y:S02]  /*3d40*/  IADD3.X R118, R97, R120, R64, P5, P6 ;  /* 0x0000007861767210 */ /* 0x000fe40002fec440 */
[----:B------:R-:W-:-:S05]  /*3d50*/  LEA.HI.SX32 R33, R33, R70, 0x1c ;  /* 0x0000004621217211 */ /* 0x000fca00078fe2ff */
[----:B------:R-:W-:-:S05]  /*3d60*/  IMAD.SHL.U32 R119, R33, 0x8, RZ ;  /* 0x0000000821777824 */ /* 0x000fca00078e00ff */
[----:B------:R-:W-:-:S04]  /*3d70*/  LOP3.LUT R33, R87, 0x38, R119, 0xf8, !PT ;  /* 0x0000003857217812 */ /* 0x000fc800078ef877 */
[----:B------:R-:W-:Y:S01]  /*3d80*/  LOP3.LUT R32, R33, R82, RZ, 0x3c, !PT ;  /* 0x0000005221207212 */ /* 0x000fe200078e3cff */
[----:B------:R-:W-:-:S03]  /*3d90*/  IMAD R33, R2, 0x1800, R67 ;  /* 0x0000180002217824 */ /* 0x000fc600078e0243 */
[----:B------:R-:W-:Y:S01]  /*3da0*/  LEA R35, R205, R32, 0x9 ;  /* 0x00000020cd237211 */ /* 0x000fe200078e48ff */
[----:B------:R-:W-:-:S04]  /*3db0*/  IMAD R33, R33, 0x2, R18 ;  /* 0x0000000221217824 */ /* 0x000fc800078e0212 */
[----:B------:R-:W-:-:S04]  /*3dc0*/  IMAD R35, R2, 0x1800, R35 ;  /* 0x0000180002237824 */ /* 0x000fc800078e0223 */
[----:B------:R-:W-:Y:S02]  /*3dd0*/  IMAD R36, R35, 0x2, R18 ;  /* 0x0000000223247824 */ /* 0x000fe400078e0212 */
[----:B------:R-:W1:Y:S04]  /*3de0*/  LDS.128 R32, [R33+0x1c400] ;  /* 0x01c4000021207984 */ /* 0x000e680000000c00 */
[----:B------:R-:W2:Y:S01]  /*3df0*/  LDS.128 R36, [R36+0x1c400] ;  /* 0x01c4000024247984 */ /* 0x000ea20000000c00 */
[----:B------:R-:W-:Y:S05]  /*3e00*/  @P4 BRA `(.L_x_469) ;  /* 0x0000000400484947 */ /* 0x000fea0003800000 */
[--C-:B------:R-:W-:Y:S02]  /*3e10*/  SHF.R.U64 R130, R24, 0x10, R25.reuse ;  /* 0x0000001018827819 */ /* 0x100fe40000001219 */
[----:B------:R-:W-:Y:S02]  /*3e20*/  SHF.R.U32.HI R24, RZ, 0x10, R25 ;  /* 0x00000010ff187819 */ /* 0x000fe40000011619 */
[--C-:B------:R-:W-:Y:S01]  /*3e30*/  SHF.R.U64 R132, R12, 0x10, R13.reuse ;  /* 0x000000100c847819 */ /* 0x100fe2000000120d */
[----:B-1----:R-:W-:Y:S01]  /*3e40*/  HADD2.F32 R12, -RZ, R33.H0_H0 ;  /* 0x20000021ff0c7230 */ /* 0x002fe20000004100 */
[----:B------:R-:W-:Y:S01]  /*3e50*/  SHF.R.U32.HI R122, RZ, 0x10, R13 ;  /* 0x00000010ff7a7819 */ /* 0x000fe2000001160d */
[--C-:B--2---:R-:W-:Y:S01]  /*3e60*/  HADD2.F32 R13, -RZ, R37.reuse.H0_H0 ;  /* 0x20000025ff0d7230 */ /* 0x104fe20000004100 */
[--C-:B------:R-:W-:Y:S01]  /*3e70*/  SHF.R.U64 R131, R14, 0x10, R15.reuse ;  /* 0x000000100e837819 */ /* 0x100fe2000000120f */
[----:B------:R-:W-:Y:S01]  /*3e80*/  HADD2.F32 R37, -RZ, R37.H1_H1 ;  /* 0x30000025ff257230 */ /* 0x000fe20000004100 */
[----:B------:R-:W-:Y:S01]  /*3e90*/  SHF.R.U32.HI R125, RZ, 0x10, R15 ;  /* 0x00000010ff7d7819 */ /* 0x000fe2000001160f */
[----:B------:R-:W-:Y:S01]  /*3ea0*/  HADD2.F32 R15, -RZ, R123.H1_H1 ;  /* 0x3000007bff0f7230 */ /* 0x000fe20000004100 */
[--C-:B------:R-:W-:Y:S01]  /*3eb0*/  SHF.R.U64 R129, R26, 0x10, R27.reuse ;  /* 0x000000101a817819 */ /* 0x100fe2000000121b */
[----:B------:R-:W-:Y:S01]  /*3ec0*/  HADD2.F32 R26, -RZ, R24.H0_H0 ;  /* 0x20000018ff1a7230 */ /* 0x000fe20000004100 */
[----:B------:R-:W-:Y:S01]  /*3ed0*/  SHF.R.U32.HI R27, RZ, 0x10, R27 ;  /* 0x00000010ff1b7819 */ /* 0x000fe2000001161b */
[----:B------:R-:W-:-:S02]  /*3ee0*/  HADD2.F32 R33, -RZ, R33.H1_H1 ;  /* 0x30000021ff217230 */ /* 0x000fc40000004100 */
[CC--:B------:R-:W-:Y:S01]  /*3ef0*/  FMUL.FTZ R124, R12.reuse, R15.reuse ;  /* 0x0000000f0c7c7220 */ /* 0x0c0fe20000410000 */
[----:B------:R-:W-:Y:S02]  /*3f00*/  HADD2.F32 R14, -RZ, R123.H0_H0 ;  /* 0x2000007bff0e7230 */ /* 0x000fe40000004100 */
[-C--:B------:R-:W-:Y:S01]  /*3f10*/  FMUL.FTZ R126, R37, R26.reuse ;  /* 0x0000001a257e7220 */ /* 0x080fe20000410000 */
[----:B------:R-:W-:Y:S02]  /*3f20*/  HADD2.F32 R24, -RZ, R122.H0_H0 ;  /* 0x2000007aff187230 */ /* 0x000fe40000004100 */
[----:B------:R-:W-:Y:S01]  /*3f30*/  FMUL.FTZ R25, R13, R15 ;  /* 0x0000000f0d197220 */ /* 0x000fe20000410000 */
[----:B------:R-:W-:Y:S01]  /*3f40*/  FMUL.FTZ R26, R33, R26 ;  /* 0x0000001a211a7220 */ /* 0x000fe20000410000 */
[-C--:B------:R-:W-:Y:S01]  /*3f50*/  FFMA.FTZ R124, R13, R14.reuse, R124 ;  /* 0x0000000e0d7c7223 */ /* 0x080fe2000001007c */
[--C-:B------:R-:W-:Y:S02]  /*3f60*/  HADD2.F32 R13, -RZ, R39.reuse.H0_H0 ;  /* 0x20000027ff0d7230 */ /* 0x100fe40000004100 */
[----:B------:R-:W-:Y:S01]  /*3f70*/  FFMA.FTZ R122, R12, R14, -R25 ;  /* 0x0000000e0c7a7223 */ /* 0x000fe20000010819 */
[----:B------:R-:W-:Y:S01]  /*3f80*/  FFMA.FTZ R37, R37, R24, R26 ;  /* 0x0000001825257223 */ /* 0x000fe2000001001a */
[----:B------:R-:W-:-:S02]  /*3f90*/  HADD2.F32 R39, -RZ, R39.H1_H1 ;  /* 0x30000027ff277230 */ /* 0x000fc40000004100 */
[----:B------:R-:W-:Y:S01]  /*3fa0*/  FFMA.FTZ R123, R33, R24, -R126 ;  /* 0x00000018217b7223 */ /* 0x000fe2000001087e */
[----:B------:R-:W-:Y:S02]  /*3fb0*/  HADD2.F32 R12, -RZ, R35.H0_H0 ;  /* 0x20000023ff0c7230 */ /* 0x000fe40000004100 */
[----:B------:R-:W-:Y:S01]  /*3fc0*/  HADD2.F32 R26, -RZ, R27.H0_H0 ;  /* 0x2000001bff1a7230 */ /* 0x000fe20000004100 */
[----:B------:R-:W-:Y:S01]  /*3fd0*/  F2FP.F16.F32.PACK_AB R37, R37, R124 ;  /* 0x0000007c2525723e */ /* 0x000fe200000000ff */
[----:B------:R-:W-:Y:S01]  /*3fe0*/  HADD2.F32 R15, -RZ, R127.H1_H1 ;  /* 0x3000007fff0f7230 */ /* 0x000fe20000004100 */
[----:B------:R-:W-:Y:S01]  /*3ff0*/  F2FP.F16.F32.PACK_AB R122, R123, R122 ;  /* 0x0000007a7b7a723e */ /* 0x000fe200000000ff */
[----:B------:R-:W-:Y:S02]  /*4000*/  HADD2.F32 R35, -RZ, R35.H1_H1 ;  /* 0x30000023ff237230 */ /* 0x000fe40000004100 */
[----:B------:R-:W-:Y:S01]  /*4010*/  FMUL.FTZ R128, R39, R26 ;  /* 0x0000001a27807220 */ /* 0x000fe20000410000 */
[----:B------:R-:W-:-:S02]  /*4020*/  HADD2.F32 R14, -RZ, R127.H0_H0 ;  /* 0x2000007fff0e7230 */ /* 0x000fc40000004100 */
[CC--:B------:R-:W-:Y:S01]  /*4030*/  FMUL.FTZ R126, R12.reuse, R15.reuse ;  /* 0x0000000f0c7e7220 */ /* 0x0c0fe20000410000 */
[----:B------:R-:W-:Y:S02]  /*4040*/  HADD2.F32 R24, -RZ, R125.H0_H0 ;  /* 0x2000007dff187230 */ /* 0x000fe40000004100 */
[----:B------:R-:W-:Y:S01]  /*4050*/  FMUL.FTZ R26, R35, R26 ;  /* 0x0000001a231a7220 */ /* 0x000fe20000410000 */
[C---:B------:R-:W-:Y:S01]  /*4060*/  FMUL.FTZ R25, R13.reuse, R15 ;  /* 0x0000000f0d197220 */ /* 0x040fe20000410000 */
[----:B------:R-:W-:Y:S01]  /*4070*/  FFMA.FTZ R126, R13, R14, R126 ;  /* 0x0000000e0d7e7223 */ /* 0x000fe2000001007e */
[----:B------:R-:W-:Y:S02]  /*4080*/  HADD2.F32 R13, -RZ, R36.H0_H0 ;  /* 0x20000024ff0d7230 */ /* 0x000fe40000004100 */
[-C--:B------:R-:W-:Y:S01]  /*4090*/  FFMA.FTZ R128, R35, R24.reuse, -R128 ;  /* 0x0000001823807223 */ /* 0x080fe20000010880 */
[----:B------:R-:W-:Y:S01]  /*40a0*/  FFMA.FTZ R127, R39, R24, R26 ;  /* 0x00000018277f7223 */ /* 0x000fe2000001001a */
[----:B------:R-:W-:Y:S01]  /*40b0*/  FFMA.FTZ R125, R12, R14, -R25 ;  /* 0x0000000e0c7d7223 */ /* 0x000fe20000010819 */
[----:B------:R-:W-:-:S02]  /*40c0*/  HADD2.F32 R24, -RZ, R133.H1_H1 ;  /* 0x30000085ff187230 */ /* 0x000fc40000004100 */
[----:B------:R-:W-:Y:S02]  /*40d0*/  HADD2.F32 R25, -RZ, R130.H0_H0 ;  /* 0x20000082ff197230 */ /* 0x000fe40000004100 */
[----:B------:R-:W-:Y:S02]  /*40e0*/  HADD2.F32 R12, -RZ, R32.H0_H0 ;  /* 0x20000020ff0c7230 */ /* 0x000fe40000004100 */
[-C--:B------:R-:W-:Y:S01]  /*40f0*/  FMUL.FTZ R27, R13, R24.reuse ;  /* 0x000000180d1b7220 */ /* 0x080fe20000410000 */
[----:B------:R-:W-:Y:S01]  /*4100*/  HADD2.F32 R36, -RZ, R36.H1_H1 ;  /* 0x30000024ff247230 */ /* 0x000fe20000004100 */
[----:B------:R-:W-:Y:S01]  /*4110*/  F2FP.F16.F32.PACK_AB R125, R128, R125 ;  /* 0x0000007d807d723e */ /* 0x000fe200000000ff */
[----:B------:R-:W-:Y:S02]  /*4120*/  HADD2.F32 R32, -RZ, R32.H1_H1 ;  /* 0x30000020ff207230 */ /* 0x000fe40000004100 */
[----:B------:R-:W-:Y:S01]  /*4130*/  FMUL.FTZ R24, R12, R24 ;  /* 0x000000180c187220 */ /* 0x000fe20000410000 */
[----:B------:R-:W-:-:S02]  /*4140*/  HADD2.F32 R14, -RZ, R133.H0_H0 ;  /* 0x20000085ff0e7230 */ /* 0x000fc40000004100 */
[-C--:B------:R-:W-:Y:S01]  /*4150*/  FMUL.FTZ R33, R36, R25.reuse ;  /* 0x0000001924217220 */ /* 0x080fe20000410000 */
[----:B------:R-:W-:Y:S02]  /*4160*/  HADD2.F32 R15, -RZ, R132.H0_H0 ;  /* 0x20000084ff0f7230 */ /* 0x000fe40000004100 */
[----:B------:R-:W-:Y:S01]  /*4170*/  FMUL.FTZ R25, R32, R25 ;  /* 0x0000001920197220 */ /* 0x000fe20000410000 */
[-C--:B------:R-:W-:Y:S01]  /*4180*/  FFMA.FTZ R27, R12, R14.reuse, -R27 ;  /* 0x0000000e0c1b7223 */ /* 0x080fe2000001081b */
[----:B------:R-:W-:Y:S01]  /*4190*/  FFMA.FTZ R24, R13, R14, R24 ;  /* 0x0000000e0d187223 */ /* 0x000fe20000010018 */
[-C--:B------:R-:W-:Y:S01]  /*41a0*/  FFMA.FTZ R32, R32, R15.reuse, -R33 ;  /* 0x0000000f20207223 */ /* 0x080fe20000010821 */
[----:B------:R-:W-:Y:S01]  /*41b0*/  FFMA.FTZ R33, R36, R15, R25 ;  /* 0x0000000f24217223 */ /* 0x000fe20000010019 */
[--C-:B------:R-:W-:Y:S02]  /*41c0*/  HADD2.F32 R14, -RZ, R121.reuse.H0_H0 ;  /* 0x20000079ff0e7230 */ /* 0x100fe40000004100 */
[----:B------:R-:W-:Y:S01]  /*41d0*/  HADD2.F32 R13, -RZ, R38.H0_H0 ;  /* 0x20000026ff0d7230 */ /* 0x000fe20000004100 */
[----:B------:R-:W-:Y:S01]  /*41e0*/  F2FP.F16.F32.PACK_AB R32, R32, R27 ;  /* 0x0000001b2020723e */ /* 0x000fe200000000ff */
[----:B------:R-:W-:Y:S01]  /*41f0*/  HADD2.F32 R121, -RZ, R121.H1_H1 ;  /* 0x30000079ff797230 */ /* 0x000fe20000004100 */
[----:B------:R-:W-:Y:S01]  /*4200*/  F2FP.F16.F32.PACK_AB R36, R33, R24 ;  /* 0x000000182124723e */ /* 0x000fe200000000ff */
[----:B------:R-:W-:-:S02]  /*4210*/  HADD2.F32 R25, -RZ, R129.H0_H0 ;  /* 0x20000081ff197230 */ /* 0x000fc40000004100 */
[----:B------:R-:W-:Y:S02]  /*4220*/  HADD2.F32 R12, -RZ, R34.H0_H0 ;  /* 0x20000022ff0c7230 */ /* 0x000fe40000004100 */
[CC--:B------:R-:W-:Y:S01]  /*4230*/  FMUL.FTZ R35, R13.reuse, R121.reuse ;  /* 0x000000790d237220 */ /* 0x0c0fe20000410000 */
[----:B------:R-:W-:Y:S02]  /*4240*/  HADD2.F32 R38, -RZ, R38.H1_H1 ;  /* 0x30000026ff267230 */ /* 0x000fe40000004100 */
[----:B------:R-:W-:Y:S02]  /*4250*/  HADD2.F32 R34, -RZ, R34.H1_H1 ;  /* 0x30000022ff227230 */ /* 0x000fe40000004100 */
[----:B------:R-:W-:Y:S01]  /*4260*/  FMUL.FTZ R26, R12, R121 ;  /* 0x000000790c1a7220 */ /* 0x000fe20000410000 */
[----:B------:R-:W-:Y:S02]  /*4270*/  HADD2.F32 R15, -RZ, R131.H0_H0 ;  /* 0x20000083ff0f7230 */ /* 0x000fe40000004100 */
[-C--:B------:R-:W-:Y:S01]  /*4280*/  FMUL.FTZ R39, R38, R25.reuse ;  /* 0x0000001926277220 */ /* 0x080fe20000410000 */
[-C--:B------:R-:W-:Y:S01]  /*4290*/  FFMA.FTZ R35, R12, R14.reuse, -R35 ;  /* 0x0000000e0c237223 */ /* 0x080fe20000010823 */
[C---:B------:R-:W-:Y:S01]  /*42a0*/  FMUL.FTZ R25, R34.reuse, R25 ;  /* 0x0000001922197220 */ /* 0x040fe20000410000 */
[----:B------:R-:W-:Y:S01]  /*42b0*/  FFMA.FTZ R26, R13, R14, R26 ;  /* 0x0000000e0d1a7223 */ /* 0x000fe2000001001a */
[-C--:B------:R-:W-:Y:S01]  /*42c0*/  FFMA.FTZ R34, R34, R15.reuse, -R39 ;  /* 0x0000000f22227223 */ /* 0x080fe20000010827 */
[----:B------:R-:W-:Y:S01]  /*42d0*/  F2FP.F16.F32.PACK_AB R39, R127, R126 ;  /* 0x0000007e7f27723e */ /* 0x000fe200000000ff */
[----:B------:R-:W-:Y:S01]  /*42e0*/  FFMA.FTZ R25, R38, R15, R25 ;  /* 0x0000000f26197223 */ /* 0x000fe20000010019 */
[----:B------:R-:W-:-:S02]  /*42f0*/  IMAD.MOV.U32 R33, RZ, RZ, R122 ;  /* 0x000000ffff217224 */ /* 0x000fc400078e007a */
[----:B------:R-:W-:Y:S01]  /*4300*/  F2FP.F16.F32.PACK_AB R34, R34, R35 ;  /* 0x000000232222723e */ /* 0x000fe200000000ff */
[----:B------:R-:W-:Y:S01]  /*4310*/  IMAD.MOV.U32 R35, RZ, RZ, R125 ;  /* 0x000000ffff237224 */ /* 0x000fe200078e007d */
[----:B------:R-:W-:-:S07]  /*4320*/  F2FP.F16.F32.PACK_AB R38, R25, R26 ;  /* 0x0000001a1926723e */ /* 0x000fce00000000ff */
.L_x_469:
[----:B------:R-:W-:Y:S05]  /*4330*/  BSYNC B2 ;  /* 0x0000000000027941 */ /* 0x000fea0003800000 */
.L_x_468:
[----:B------:R-:W-:Y:S02]  /*4340*/  ISETP.GE.AND P5, PT, R119, R105, PT ;  /* 0x000000697700720c */ /* 0x000fe40003fa6270 */
[----:B------:R-:W-:-:S11]  /*4350*/  P2R R13, PR, RZ, 0x1 ;  /* 0x00000001ff0d7803 */ /* 0x000fd60000000000 */
[--C-:B------:R-:W-:Y:S02]  /*4360*/  @!P5 SHF.R.S32.HI R12, RZ, 0x1f, R119.reuse ;  /* 0x0000001fff0cd819 */ /* 0x100fe40000011477 */
[----:B------:R-:W-:-:S04]  /*4370*/  @!P5 IADD3 R110, P0, P6, R20, R110, R119 ;  /* 0x0000006e146ed210 */ /* 0x000fc80007e1e077 */
[----:B------:R-:W-:Y:S02]  /*4380*/  @!P5 IADD3.X R120, R97, R120, R12, P0, P6 ;  /* 0x000000786178d210 */ /* 0x000fe400007ec40c */
[-C--:B------:R-:W-:Y:S02]  /*4390*/  LEA R12, P6, R117, R102.reuse, 0x1 ;  /* 0x00000066750c7211 */ /* 0x080fe400078c08ff */
[----:B------:R-:W-:Y:S02]  /*43a0*/  ISETP.NE.AND P0, PT, R13, RZ, PT ;  /* 0x000000ff0d00720c */ /* 0x000fe40003f05270 */
[----:B------:R-:W-:Y:S02]  /*43b0*/  LEA.HI.X R13, R117, R103, R118, 0x1, P6 ;  /* 0x00000067750d7211 */ /* 0x000fe400030f0c76 */
[----:B------:R-:W-:-:S03]  /*43c0*/  @!P5 LEA R14, P6, R110, R102, 0x1 ;  /* 0x000000666e0ed211 */ /* 0x000fc600078c08ff */
[----:B-1----:R1:W-:Y:S01]  /*43d0*/  STG.E.128 desc[UR40][R12.64], R32 ;  /* 0x000000200c007986 */ /* 0x0023e2000c101d28 */
[----:B------:R-:W-:-:S05]  /*43e0*/  @!P5 LEA.HI.X R15, R110, R103, R120, 0x1, P6 ;  /* 0x000000676e0fd211 */ /* 0x000fca00030f0c78 */
[----:B--2---:R1:W-:Y:S04]  /*43f0*/  @!P5 STG.E.128 desc[UR40][R14.64], R36 ;  /* 0x000000240e00d986 */ /* 0x0043e8000c101d28 */
.L_x_467:
[----:B------:R-:W-:Y:S05]  /*4400*/  BSYNC B1 ;  /* 0x0000000000017941 */ /* 0x000fea0003800000 */
.L_x_466:
[----:B------:R-:W-:Y:S01]  /*4410*/  ISETP.GE.OR P5, PT, R211, R104, P1 ;  /* 0x00000068d300720c */ /* 0x000fe20000fa6670 */
[-C--:B-12---:R-:W-:Y:S02]  /*4420*/  IMAD R12, R81, R106.reuse, RZ ;  /* 0x0000006a510c7224 */ /* 0x086fe400078e02ff */
[----:B------:R-:W-:-:S04]  /*4430*/  IMAD.WIDE.U32 R108, R211, R106, R108 ;  /* 0x0000006ad36c7225 */ /* 0x000fc800078e006c */
[----:B------:R-:W-:-:S06]  /*4440*/  IMAD R107, R211, R107, R12 ;  /* 0x0000006bd36b7224 */ /* 0x000fcc00078e020c */
[----:B------:R-:W-:Y:S05]  /*4450*/  @P5 BRA `(.L_x_456) ;  /* 0x0000000800305947 */ /* 0x000fea0003800000 */
[----:B------:R-:W-:Y:S01]  /*4460*/  IMAD.IADD R34, R109, 0x1, R107 ;  /* 0x000000016d227824 */ /* 0x000fe200078e026b */
[----:B------:R-:W-:Y:S01]  /*4470*/  IADD3 R12, P5, P6, R20, R108, R69 ;  /* 0x0000006c140c7210 */ /* 0x000fe20007ebe045 */
[----:B------:R-:W-:Y:S01]  /*4480*/  BSSY B1, `(.L_x_470) ;  /* 0x0000065000017945 */ /* 0x000fe20003800000 */
[----:B------:R-:W-:Y:S02]  /*4490*/  SEL R113, R78, R113, !P0 ;  /* 0x000000714e717207 */ /* 0x000fe40004000000 */
[----:B------:R-:W-:Y:S02]  /*44a0*/  IADD3.X R13, R97, R34, R64, P5, P6 ;  /* 0x00000022610d7210 */ /* 0x000fe40002fec440 */
[----:B------:R-:W-:-:S04]  /*44b0*/  LEA R32, P5, R12, R102, 0x1 ;  /* 0x000000660c207211 */ /* 0x000fc800078a08ff */
[----:B------:R-:W-:Y:S02]  /*44c0*/  LEA.HI.X R33, R12, R103, R13, 0x1, P5 ;  /* 0x000000670c217211 */ /* 0x000fe400028f0c0d */
[----:B------:R-:W-:-:S04]  /*44d0*/  SHF.R.S32.HI R12, RZ, 0x1f, R113 ;  /* 0x0000001fff0c7819 */ /* 0x000fc80000011471 */
[----:B------:R-:W-:-:S04]  /*44e0*/  LEA.HI R113, R12, R113, RZ, 0x4 ;  /* 0x000000710c717211 */ /* 0x000fc800078f20ff */
[----:B------:R-:W-:-:S04]  /*44f0*/  LEA.HI.SX32 R35, R113, R70, 0x1c ;  /* 0x0000004671237211 */ /* 0x000fc800078fe2ff */
[----:B------:R-:W-:-:S04]  /*4500*/  SHF.L.U32 R35, R35, 0x3, RZ ;  /* 0x0000000323237819 */ /* 0x000fc800000006ff */
[----:B------:R-:W-:-:S04]  /*4510*/  LOP3.LUT R13, R204, 0x38, R35, 0xf8, !PT ;  /* 0x00000038cc0d7812 */ /* 0x000fc800078ef823 */
[----:B------:R-:W-:-:S05]  /*4520*/  LOP3.LUT R13, R13, R234, RZ, 0x3c, !PT ;  /* 0x000000ea0d0d7212 */ /* 0x000fca00078e3cff */
[----:B------:R-:W-:Y:S02]  /*4530*/  IMAD.IADD R15, R206, 0x1, R13 ;  /* 0x00000001ce0f7824 */ /* 0x000fe400078e020d */
[C---:B------:R-:W-:Y:S02]  /*4540*/  IMAD R13, R2.reuse, 0x1800, R65 ;  /* 0x00001800020d7824 */ /* 0x040fe400078e0241 */
[----:B------:R-:W-:Y:S02]  /*4550*/  IMAD R15, R2, 0x1800, R15 ;  /* 0x00001800020f7824 */ /* 0x000fe400078e020f */
[--C-:B------:R-:W-:Y:S02]  /*4560*/  IMAD R13, R13, 0x2, R18.reuse ;  /* 0x000000020d0d7824 */ /* 0x100fe400078e0212 */
[----:B------:R-:W-:-:S04]  /*4570*/  IMAD R24, R15, 0x2, R18 ;  /* 0x000000020f187824 */ /* 0x000fc800078e0212 */
        /* <DEDUP_REMOVED lines=17> */
[-C--:B------:R-:W-:Y:S01]  /*4690*/  FMUL.FTZ R9, R5, R7.reuse ;  /* 0x0000000705097220 */ /* 0x080fe20000410000 */
[----:B------:R-:W-:Y:S02]  /*46a0*/  HADD2.F32 R13, -RZ, R13.H1_H1 ;  /* 0x3000000dff0d7230 */ /* 0x000fe40000004100 */
[C---:B------:R-:W-:Y:S01]  /*46b0*/  FMUL.FTZ R38, R4.reuse, R7 ;  /* 0x0000000704267220 */ /* 0x040fe20000410000 */
[----:B------:R-:W-:Y:S02]  /*46c0*/  HADD2.F32 R8, -RZ, R36.H0_H0 ;  /* 0x20000024ff087230 */ /* 0x000fe40000004100 */
[----:B------:R-:W-:Y:S01]  /*46d0*/  FMUL.FTZ R106, R25, R10 ;  /* 0x0000000a196a7220 */ /* 0x000fe20000410000 */
[----:B------:R-:W-:Y:S01]  /*46e0*/  FFMA.FTZ R36, R4, R6, -R9 ;  /* 0x0000000604247223 */ /* 0x000fe20000010809 */
[----:B------:R-:W-:Y:S01]  /*46f0*/  FMUL.FTZ R10, R13, R10 ;  /* 0x0000000a0d0a7220 */ /* 0x000fe20000410000 */
[----:B------:R-:W-:Y:S01]  /*4700*/  FFMA.FTZ R38, R5, R6, R38 ;  /* 0x0000000605267223 */ /* 0x000fe20000010026 */
[----:B------:R-:W-:-:S02]  /*4710*/  HADD2.F32 R7, -RZ, R115.H1_H1 ;  /* 0x30000073ff077230 */ /* 0x000fc40000004100 */
[-C--:B------:R-:W-:Y:S01]  /*4720*/  FFMA.FTZ R37, R13, R8.reuse, -R106 ;  /* 0x000000080d257223 */ /* 0x080fe2000001086a */
[----:B------:R-:W-:Y:S02]  /*4730*/  HADD2.F32 R4, -RZ, R15.H0_H0 ;  /* 0x2000000fff047230 */ /* 0x000fe40000004100 */
[----:B------:R-:W-:Y:S01]  /*4740*/  FFMA.FTZ R25, R25, R8, R10 ;  /* 0x0000000819197223 */ /* 0x000fe2000001000a */
[--C-:B------:R-:W-:Y:S02]  /*4750*/  HADD2.F32 R5, -RZ, R27.reuse.H0_H0 ;  /* 0x2000001bff057230 */ /* 0x100fe40000004100 */
[----:B------:R-:W-:Y:S02]  /*4760*/  HADD2.F32 R6, -RZ, R112.H1_H1 ;  /* 0x30000070ff067230 */ /* 0x000fe40000004100 */
[-C--:B------:R-:W-:Y:S01]  /*4770*/  FMUL.FTZ R106, R4, R7.reuse ;  /* 0x00000007046a7220 */ /* 0x080fe20000410000 */
[----:B------:R-:W-:Y:S02]  /*4780*/  HADD2.F32 R27, -RZ, R27.H1_H1 ;  /* 0x3000001bff1b7230 */ /* 0x000fe40000004100 */
[----:B------:R-:W-:Y:S01]  /*4790*/  FMUL.FTZ R9, R5, R7 ;  /* 0x0000000705097220 */ /* 0x000fe20000410000 */
[----:B------:R-:W-:-:S02]  /*47a0*/  HADD2.F32 R10, -RZ, R11.H0_H0 ;  /* 0x2000000bff0a7230 */ /* 0x000fc40000004100 */
[----:B------:R-:W-:Y:S01]  /*47b0*/  FFMA.FTZ R106, R5, R6, R106 ;  /* 0x00000006056a7223 */ /* 0x000fe2000001006a */
[----:B------:R-:W-:Y:S01]  /*47c0*/  HADD2.F32 R15, -RZ, R15.H1_H1 ;  /* 0x3000000fff0f7230 */ /* 0x000fe20000004100 */
[----:B------:R-:W-:Y:S01]  /*47d0*/  F2FP.F16.F32.PACK_AB R36, R37, R36 ;  /* 0x000000242524723e */ /* 0x000fe200000000ff */
[----:B------:R-:W-:Y:S02]  /*47e0*/  HADD2.F32 R116, -RZ, R116.H0_H0 ;  /* 0x20000074ff747230 */ /* 0x000fe40000004100 */
[-C--:B------:R-:W-:Y:S01]  /*47f0*/  FMUL.FTZ R110, R27, R10.reuse ;  /* 0x0000000a1b6e7220 */ /* 0x080fe20000410000 */
[----:B------:R-:W-:Y:S02]  /*4800*/  HADD2.F32 R5, -RZ, R24.H0_H0 ;  /* 0x20000018ff057230 */ /* 0x000fe40000004100 */
[----:B------:R-:W-:Y:S01]  /*4810*/  FMUL.FTZ R118, R15, R10 ;  /* 0x0000000a0f767220 */ /* 0x000fe20000410000 */
[----:B------:R-:W-:Y:S01]  /*4820*/  FFMA.FTZ R10, R4, R6, -R9 ;  /* 0x00000006040a7223 */ /* 0x000fe20000010809 */
[----:B------:R-:W-:Y:S01]  /*4830*/  HADD2.F32 R9, -RZ, R113.H0_H0 ;  /* 0x20000071ff097230 */ /* 0x000fe20000004100 */
[----:B------:R-:W-:Y:S01]  /*4840*/  F2FP.F16.F32.PACK_AB R25, R25, R38 ;  /* 0x000000261919723e */ /* 0x000fe200000000ff */
[----:B------:R-:W-:-:S02]  /*4850*/  HADD2.F32 R4, -RZ, R12.H0_H0 ;  /* 0x2000000cff047230 */ /* 0x000fc40000004100 */
[-C--:B------:R-:W-:Y:S01]  /*4860*/  FMUL.FTZ R11, R5, R116.reuse ;  /* 0x00000074050b7220 */ /* 0x080fe20000410000 */
[----:B------:R-:W-:Y:S02]  /*4870*/  HADD2.F32 R24, -RZ, R24.H1_H1 ;  /* 0x30000018ff187230 */ /* 0x000fe40000004100 */
[----:B------:R-:W-:Y:S02]  /*4880*/  HADD2.F32 R12, -RZ, R12.H1_H1 ;  /* 0x3000000cff0c7230 */ /* 0x000fe40000004100 */
[----:B------:R-:W-:Y:S01]  /*4890*/  FMUL.FTZ R116, R4, R116 ;  /* 0x0000007404747220 */ /* 0x000fe20000410000 */
[----:B------:R-:W-:Y:S02]  /*48a0*/  HADD2.F32 R114, -RZ, R114.H0_H0 ;  /* 0x20000072ff727230 */ /* 0x000fe40000004100 */
[-C--:B------:R-:W-:Y:S01]  /*48b0*/  FMUL.FTZ R13, R24, R9.reuse ;  /* 0x00000009180d7220 */ /* 0x080fe20000410000 */
[----:B------:R-:W-:Y:S02]  /*48c0*/  HADD2.F32 R7, -RZ, R119.H0_H0 ;  /* 0x20000077ff077230 */ /* 0x000fe40000004100 */
[----:B------:R-:W-:Y:S01]  /*48d0*/  FMUL.FTZ R9, R12, R9 ;  /* 0x000000090c097220 */ /* 0x000fe20000410000 */
[----:B------:R-:W-:-:S02]  /*48e0*/  HADD2.F32 R8, -RZ, R39.H0_H0 ;  /* 0x20000027ff087230 */ /* 0x000fc40000004100 */
[-C--:B------:R-:W-:Y:S01]  /*48f0*/  FFMA.FTZ R116, R5, R114.reuse, R116 ;  /* 0x0000007205747223 */ /* 0x080fe20000010074 */
[----:B------:R-:W-:Y:S01]  /*4900*/  FFMA.FTZ R11, R4, R114, -R11 ;  /* 0x00000072040b7223 */ /* 0x000fe2000001080b */
[-C--:B------:R-:W-:Y:S01]  /*4910*/  FFMA.FTZ R12, R12, R7.reuse, -R13 ;  /* 0x000000070c0c7223 */ /* 0x080fe2000001080d */
[----:B------:R-:W-:Y:S01]  /*4920*/  FFMA.FTZ R13, R24, R7, R9 ;  /* 0x00000007180d7223 */ /* 0x000fe20000010009 */
[----:B------:R-:W-:Y:S02]  /*4930*/  HADD2.F32 R5, -RZ, R26.H0_H0 ;  /* 0x2000001aff057230 */ /* 0x000fe40000004100 */
[-C--:B------:R-:W-:Y:S01]  /*4940*/  FFMA.FTZ R39, R15, R8.reuse, -R110 ;  /* 0x000000080f277223 */ /* 0x080fe2000001086e */
[----:B------:R-:W-:Y:S02]  /*4950*/  HADD2.F32 R115, -RZ, R115.H0_H0 ;  /* 0x20000073ff737230 */ /* 0x000fe40000004100 */
[----:B------:R-:W-:Y:S01]  /*4960*/  FFMA.FTZ R107, R27, R8, R118 ;  /* 0x000000081b6b7223 */ /* 0x000fe20000010076 */
[----:B------:R-:W-:Y:S01]  /*4970*/  HADD2.F32 R9, -RZ, R111.H0_H0 ;  /* 0x2000006fff097230 */ /* 0x000fe20000004100 */
[----:B------:R-:W-:Y:S01]  /*4980*/  F2FP.F16.F32.PACK_AB R24, R13, R116 ;  /* 0x000000740d18723e */ /* 0x000fe200000000ff */
[----:B------:R-:W-:-:S02]  /*4990*/  HADD2.F32 R4, -RZ, R14.H0_H0 ;  /* 0x2000000eff047230 */ /* 0x000fc40000004100 */
[-C--:B------:R-:W-:Y:S01]  /*49a0*/  FMUL.FTZ R15, R5, R115.reuse ;  /* 0x00000073050f7220 */ /* 0x080fe20000410000 */
[----:B------:R-:W-:Y:S01]  /*49b0*/  HADD2.F32 R26, -RZ, R26.H1_H1 ;  /* 0x3000001aff1a7230 */ /* 0x000fe20000004100 */
[----:B------:R-:W-:Y:S01]  /*49c0*/  F2FP.F16.F32.PACK_AB R10, R39, R10 ;  /* 0x0000000a270a723e */ /* 0x000fe200000000ff */
[----:B------:R-:W-:Y:S02]  /*49d0*/  HADD2.F32 R14, -RZ, R14.H1_H1 ;  /* 0x3000000eff0e7230 */ /* 0x000fe40000004100 */
[----:B------:R-:W-:Y:S01]  /*49e0*/  FMUL.FTZ R6, R4, R115 ;  /* 0x0000007304067220 */ /* 0x000fe20000410000 */
[----:B------:R-:W-:Y:S02]  /*49f0*/  HADD2.F32 R112, -RZ, R112.H0_H0 ;  /* 0x20000070ff707230 */ /* 0x000fe40000004100 */
[-C--:B------:R-:W-:Y:S01]  /*4a00*/  FMUL.FTZ R27, R26, R9.reuse ;  /* 0x000000091a1b7220 */ /* 0x080fe20000410000 */
[----:B------:R-:W-:Y:S02]  /*4a10*/  HADD2.F32 R7, -RZ, R117.H0_H0 ;  /* 0x20000075ff077230 */ /* 0x000fe40000004100 */
[----:B------:R-:W-:Y:S01]  /*4a20*/  FMUL.FTZ R9, R14, R9 ;  /* 0x000000090e097220 */ /* 0x000fe20000410000 */
[----:B------:R-:W-:Y:S01]  /*4a30*/  F2FP.F16.F32.PACK_AB R12, R12, R11 ;  /* 0x0000000b0c0c723e */ /* 0x000fe200000000ff */
[-C--:B------:R-:W-:Y:S01]  /*4a40*/  FFMA.FTZ R15, R4, R112.reuse, -R15 ;  /* 0x00000070040f7223 */ /* 0x080fe2000001080f */
[----:B------:R-:W-:Y:S01]  /*4a50*/  FFMA.FTZ R6, R5, R112, R6 ;  /* 0x0000007005067223 */ /* 0x000fe20000010006 */
[-C--:B------:R-:W-:Y:S01]  /*4a60*/  FFMA.FTZ R14, R14, R7.reuse, -R27 ;  /* 0x000000070e0e7223 */ /* 0x080fe2000001081b */
[----:B------:R-:W-:Y:S01]  /*4a70*/  FFMA.FTZ R9, R26, R7, R9 ;  /* 0x000000071a097223 */ /* 0x000fe20000010009 */
[----:B------:R-:W-:Y:S01]  /*4a80*/  F2FP.F16.F32.PACK_AB R27, R107, R106 ;  /* 0x0000006a6b1b723e */ /* 0x000fe200000000ff */
[----:B------:R-:W-:-:S02]  /*4a90*/  IMAD.MOV.U32 R13, RZ, RZ, R36 ;  /* 0x000000ffff0d7224 */ /* 0x000fc400078e0024 */
[----:B------:R-:W-:Y:S01]  /*4aa0*/  F2FP.F16.F32.PACK_AB R14, R14, R15 ;  /* 0x0000000f0e0e723e */ /* 0x000fe200000000ff */
[----:B------:R-:W-:Y:S01]  /*4ab0*/  IMAD.MOV.U32 R15, RZ, RZ, R10 ;  /* 0x000000ffff0f7224 */ /* 0x000fe200078e000a */
[----:B------:R-:W-:-:S07]  /*4ac0*/  F2FP.F16.F32.PACK_AB R26, R9, R6 ;  /* 0x00000006091a723e */ /* 0x000fce00000000ff */
.L_x_471:
[----:B------:R-:W-:Y:S05]  /*4ad0*/  BSYNC B1 ;  /* 0x0000000000017941 */ /* 0x000fea0003800000 */
.L_x_470:
[----:B-1----:R4:W-:Y:S01]  /*4ae0*/  STG.E.128 desc[UR40][R32.64], R12 ;  /* 0x0000000c20007986 */ /* 0x0029e2000c101d28 */
[----:B------:R-:W-:-:S13]  /*4af0*/  ISETP.GE.AND P4, PT, R35, R105, PT ;  /* 0x000000692300720c */ /* 0x000fda0003f86270 */
[----:B------:R-:W-:Y:S05]  /*4b00*/  @P4 BRA `(.L_x_456) ;  /* 0x0000000000844947 */ /* 0x000fea0003800000 */
[--C-:B------:R-:W-:Y:S02]  /*4b10*/  SHF.R.S32.HI R4, RZ, 0x1f, R35.reuse ;  /* 0x0000001fff047819 */ /* 0x100fe40000011423 */
[----:B------:R-:W-:-:S04]  /*4b20*/  IADD3 R35, P4, P5, R20, R108, R35 ;  /* 0x0000006c14237210 */ /* 0x000fc80007d9e023 */
[----:B------:R-:W-:Y:S02]  /*4b30*/  IADD3.X R34, R97, R34, R4, P4, P5 ;  /* 0x0000002261227210 */ /* 0x000fe400027ea404 */
[----:B------:R-:W-:-:S04]  /*4b40*/  LEA R102, P4, R35, R102, 0x1 ;  /* 0x0000006623667211 */ /* 0x000fc800078808ff */
[----:B------:R-:W-:-:S05]  /*4b50*/  LEA.HI.X R103, R35, R103, R34, 0x1, P4 ;  /* 0x0000006723677211 */ /* 0x000fca00020f0c22 */
[----:B--2---:R1:W-:Y:S01]  /*4b60*/  STG.E.128 desc[UR40][R102.64], R24 ;  /* 0x0000001866007986 */ /* 0x0043e2000c101d28 */
[----:B------:R-:W-:Y:S05]  /*4b70*/  BRA `(.L_x_456) ;  /* 0x0000000000687947 */ /* 0x000fea0003800000 */
.L_x_439:
[----:B------:R-:W-:-:S06]  /*4b80*/  UISETP.NE.AND UP0, UPT, UR44, 0x3, UPT ;  /* 0x000000032c00788c */ /* 0x000fcc000bf05270 */
[----:B------:R-:W-:-:S13]  /*4b90*/  PLOP3.LUT P3, PT, PT, PT, UP0, 0x80, 0x0 ;  /* 0x000000000000781c */ /* 0x000fda0003f6f008 */
[----:B------:R-:W-:Y:S05]  /*4ba0*/  @!P3 BRA `(.L_x_472) ;  /* 0x000000000004b947 */ /* 0x000fea0003800000 */
[----:B------:R-:W-:Y:S01]  /*4bb0*/  BPT.TRAP 0x1 ;  /* 0x000000040000795c */ /* 0x000fe20000300000 */
.L_x_472:
[----:B------:R-:W-:Y:S01]  /*4bc0*/  LEA R90, R2, R18, 0x3 ;  /* 0x00000012025a7211 */ /* 0x000fe200078e18ff */
[----:B------:R-:W-:Y:S01]  /*4bd0*/  IMAD R104, R59, -0x60, R62 ;  /* 0xffffffa03b687824 */ /* 0x000fe200078e023e */
[----:B------:R-:W-:Y:S01]  /*4be0*/  SHF.L.U32 R101, R23, 0x1f, RZ ;  /* 0x0000001f17657819 */ /* 0x000fe200000006ff */
[----:B------:R-:W-:Y:S03]  /*4bf0*/  BSSY B1, `(.L_x_473) ;  /* 0x0000004000017945 */ /* 0x000fe60003800000 */
[----:B------:R-:W0:Y:S01]  /*4c00*/  SYNCS.PHASECHK.TRANS64.TRYWAIT P4, [R90+URZ+0x22890], R101 ;  /* 0x022890655a0075a7 */ /* 0x000e22000808017f */
[----:B------:R-:W-:Y:S01]  /*4c10*/  VIMNMX R104, R104, 0x60, PT ;  /* 0x0000006068687848 */ /* 0x000fe20003fe0100 */
[----:B0-----:R-:W-:Y:S06]  /*4c20*/  @!P4 BRA `(.L_x_474) ;  /* 0x000000f400d8c947 */ /* 0x001fec0003800000 */
.L_x_665:
[----:B------:R-:W-:Y:S05]  /*4c30*/  BSYNC B1 ;  /* 0x0000000000017941 */ /* 0x000fea0003800000 */
.L_x_473:
[-C--:B------:R-:W-:Y:S01]  /*4c40*/  ISETP.GE.AND P5, PT, R19, R104.reuse, PT ;  /* 0x000000681300720c */ /* 0x080fe20003fa6270 */
[----:B------:R-:W-:Y:S01]  /*4c50*/  BSSY B1, `(.L_x_475) ;  /* 0x0000007000017945 */ /* 0x000fe20003800000 */
[----:B------:R-:W-:-:S11]  /*4c60*/  ISETP.GE.AND P4, PT, R211, R104, PT ;  /* 0x00000068d300720c */ /* 0x000fd60003f86270 */
[----:B------:R-:W-:Y:S05]  /*4c70*/  @P5 BRA `(.L_x_476) ;  /* 0x0000000000105947 */ /* 0x000fea0003800000 */
[----:B------:R-:W1:Y:S04]  /*4c80*/  @!P1 LDS.128 R4, [R107] ;  /* 0x000000006b049984 */ /* 0x000e680000000c00 */
[----:B------:R-:W2:Y:S04]  /*4c90*/  @!P2 LDS.128 R8, [R106] ;  /* 0x000000006a08a984 */ /* 0x000ea80000000c00 */
[----:B-1----:R1:W-:Y:S04]  /*4ca0*/  @!P1 STG.E.128 desc[UR40][R14.64], R4 ;  /* 0x000000040e009986 */ /* 0x0023e8000c101d28 */
[----:B--2---:R1:W-:Y:S02]  /*4cb0*/  @!P2 STG.E.128 desc[UR40][R14.64+0x40], R8 ;  /* 0x000040080e00a986 */ /* 0x0043e4000c101d28 */
.L_x_476:
[----:B------:R-:W-:Y:S05]  /*4cc0*/  BSYNC B1 ;  /* 0x0000000000017941 */ /* 0x000fea0003800000 */
.L_x_475:
[----:B------:R-:W-:Y:S05]  /*4cd0*/  @P4 BRA `(.L_x_456) ;  /* 0x0000000000104947 */ /* 0x000fea0003800000 */
[----:B-1----:R-:W1:Y:S04]  /*4ce0*/  @!P1 LDS.128 R4, [R107+0x2000] ;  /* 0x002000006b049984 */ /* 0x002e680000000c00 */
[----:B------:R-:W2:Y:S04]  /*4cf0*/  @!P2 LDS.128 R8, [R106+0x2000] ;  /* 0x002000006a08a984 */ /* 0x000ea80000000c00 */
[----:B-1----:R3:W-:Y:S04]  /*4d00*/  @!P1 STG.E.128 desc[UR40][R12.64], R4 ;  /* 0x000000040c009986 */ /* 0x0027e8000c101d28 */
[----:B--2---:R3:W-:Y:S02]  /*4d10*/  @!P2 STG.E.128 desc[UR40][R12.64+0x40], R8 ;  /* 0x000040080c00a986 */ /* 0x0047e4000c101d28 */
.L_x_456:
[----:B------:R-:W-:Y:S05]  /*4d20*/  BSYNC B0 ;  /* 0x0000000000007941 */ /* 0x000fea0003800000 */
.L_x_438:
[----:B-123--:R-:W1:Y:S01]  /*4d30*/  S2R R4, SR_TID.X ;  /* 0x0000000000047919 */ /* 0x00ee620000002100 */
[----:B------:R-:W-:Y:S01]  /*4d40*/  @!PT LDS RZ, [RZ] ;  /* 0x00000000fffff984 */ /* 0x000fe20000000800 */
[----:B------:R-:W-:Y:S01]  /*4d50*/  @!PT LDS RZ, [RZ] ;  /* 0x00000000fffff984 */ /* 0x000fe20000000800 */
[----:B------:R-:W-:Y:S01]  /*4d60*/  @!PT LDS RZ, [RZ] ;  /* 0x00000000fffff984 */ /* 0x000fe20000000800 */
[----:B------:R-:W-:Y:S01]  /*4d70*/  @!PT LDS RZ, [RZ] ;  /* 0x00000000fffff984 */ /* 0x000fe20000000800 */
[----:B------:R2:W-:Y:S06]  /*4d80*/  MEMBAR.ALL.CTA ;  /* 0x0000000000007992 */ /* 0x0005ec0000008000 */
[----:B--2---:R-:W2:Y:S01]  /*4d90*/  FENCE.VIEW.ASYNC.S ;  /* 0x00000000000073c6 */ /* 0x004ea20000000000 */
[----:B------:R-:W-:Y:S05]  /*4da0*/  WARPSYNC.ALL ;  /* 0x0000000000007948 */ /* 0x000fea0003800000 */
[----:B------:R-:W-:Y:S01]  /*4db0*/  BSSY B0, `(.L_x_477) ;  /* 0x0000009000007945 */ /* 0x000fe20003800000 */
[----:B-1----:R-:W-:Y:S01]  /*4dc0*/  LOP3.LUT R4, R4, 0x7f, RZ, 0xc0, !PT ;  /* 0x0000007f04047812 */ /* 0x002fe200078ec0ff */
[----:B--2---:R1:W-:Y:S03]  /*4dd0*/  BAR.SYNC.DEFER_BLOCKING R79, 0x80 ;  /* 0x0002004f0000751d */ /* 0x0043e60000010000 */
[----:B------:R-:W-:-:S13]  /*4de0*/  ISETP.NE.AND P4, PT, R4, RZ, PT ;  /* 0x000000ff0400720c */ /* 0x000fda0003f85270 */
[----:B------:R-:W-:-:S05]  /*4df0*/  @!P4 VIADD R4, R90, 0x228a0 ;  /* 0x000228a05a04c836 */ /* 0x000fca0000000000 */
[----:B------:R-:W-:-:S04]  /*4e00*/  @!P4 PRMT R4, RZ, 0x654, R4 ;  /* 0x00000654ff04c816 */ /* 0x000fc80000000004 */
[----:B------:R1:W-:Y:S01]  /*4e10*/  @!P4 SYNCS.ARRIVE.TRANS64.RED.A1T0 RZ, [R4+URZ], RZ ;  /* 0x000000ff04ffc9a7 */ /* 0x0003e2000810043f */
[----:B------:R-:W-:Y:S05]  /*4e20*/  @!P3 BRA `(.L_x_478) ;  /* 0x000000000004b947 */ /* 0x000fea0003800000 */
[----:B------:R-:W-:Y:S01]  /*4e30*/  BPT.TRAP 0x1 ;  /* 0x000000040000795c */ /* 0x000fe20000300000 */
.L_x_478:
[----:B------:R-:W-:Y:S05]  /*4e40*/  BSYNC B0 ;  /* 0x0000000000007941 */ /* 0x000fea0003800000 */
.L_x_477:
[----:B------:R-:W2:Y:S01]  /*4e50*/  SYNCS.PHASECHK.TRANS64.TRYWAIT P3, [R90+URZ+0x228b0], R101 ;  /* 0x0228b0655a0075a7 */ /* 0x000ea2000806017f */
[----:B------:R-:W-:Y:S01]  /*4e60*/  ULDC UR45, c[0x0][0x310] ;  /* 0x0000c400002d7ab9 */ /* 0x000fe20000000800 */
[----:B------:R-:W-:Y:S01]  /*4e70*/  ULDC.64 UR42, c[0x0][0x318] ;  /* 0x0000c600002a7ab9 */ /* 0x000fe20000000a00 */
[----:B------:R-:W-:Y:S01]  /*4e80*/  ULDC.64 UR38, c[0x0][0x308] ;  /* 0x0000c20000267ab9 */ /* 0x000fe20000000a00 */
[----:B------:R-:W-:Y:S01]  /*4e90*/  BSSY B0, `(.L_x_479) ;  /* 0x0000003000007945 */ /* 0x000fe20003800000 */
[----:B-1----:R-:W-:-:S03]  /*4ea0*/  IMAD R4, R2, 0x6000, R77 ;  /* 0x0000600002047824 */ /* 0x002fc600078e024d */
[----:B--2---:R-:W-:Y:S05]  /*4eb0*/  @!P3 BRA `(.L_x_480) ;  /* 0x000000f40048b947 */ /* 0x004fea0003800000 */
.L_x_666:
[----:B------:R-:W-:Y:S05]  /*4ec0*/  BSYNC B0 ;  /* 0x0000000000007941 */ /* 0x000fea0003800000 */
.L_x_479:
[----:B------:R-:W-:Y:S01]  /*4ed0*/  ISETP.GE.AND P3, PT, R19, R104, PT ;  /* 0x000000681300720c */ /* 0x000fe20003f66270 */
[----:B------:R-:W-:Y:S01]  /*4ee0*/  IMAD.IADD R6, R80, 0x1, R4 ;  /* 0x0000000150067824 */ /* 0x000fe200078e0204 */
[----:B------:R-:W-:Y:S01]  /*4ef0*/  BSSY B0, `(.L_x_481) ;  /* 0x0000025000007945 */ /* 0x000fe20003800000 */
[----:B------:R-:W-:Y:S02]  /*4f00*/  IMAD R36, R4, 0x2, R61 ;  /* 0x0000000204247824 */ /* 0x000fe400078e023d */
[----:B----4-:R-:W-:-:S04]  /*4f10*/  IMAD.WIDE R32, R59, 0x60, R56 ;  /* 0x000000603b207825 */ /* 0x010fc800078e0238 */
[----:B------:R-:W-:-:S04]  /*4f20*/  IMAD R37, R6, 0x2, R61 ;  /* 0x0000000206257824 */ /* 0x000fc800078e023d */
[----:B------:R-:W-:Y:S05]  /*4f30*/  @P3 BRA `(.L_x_482) ;  /* 0x0000000000803947 */ /* 0x000fea0003800000 */
[----:B------:R-:W-:Y:S01]  /*4f40*/  MOV R5, R63 ;  /* 0x0000003f00057202 */ /* 0x000fe20000000f00 */
[----:B------:R-:W-:Y:S02]  /*4f50*/  IMAD R7, R33, UR42, RZ ;  /* 0x0000002a21077c24 */ /* 0x000fe4000f8e02ff */
[----:B------:R-:W-:Y:S02]  /*4f60*/  IMAD.MOV.U32 R4, RZ, RZ, R40 ;  /* 0x000000ffff047224 */ /* 0x000fe400078e0028 */
[C---:B------:R-:W-:Y:S02]  /*4f70*/  IMAD R7, R32.reuse, UR43, R7 ;  /* 0x0000002b20077c24 */ /* 0x040fe4000f8e0207 */
[----:B------:R-:W-:-:S04]  /*4f80*/  IMAD.WIDE.U32 R4, R32, UR42, R4 ;  /* 0x0000002a20047c25 */ /* 0x000fc8000f8e0004 */
[----:B------:R-:W-:Y:S01]  /*4f90*/  IMAD.IADD R5, R5, 0x1, R7 ;  /* 0x0000000105057824 */ /* 0x000fe200078e0207 */
[----:B------:R-:W-:-:S04]  /*4fa0*/  LEA R34, P3, R4, UR38, 0x1 ;  /* 0x0000002604227c11 */ /* 0x000fc8000f8608ff */
[----:B------:R-:W-:Y:S02]  /*4fb0*/  LEA.HI.X R35, R4, UR39, R5, 0x1, P3 ;  /* 0x0000002704237c11 */ /* 0x000fe400098f0c05 */
[----:B------:R-:W-:-:S13]  /*4fc0*/  ISETP.GE.AND P3, PT, R16, UR45, PT ;  /* 0x0000002d10007c0c */ /* 0x000fda000bf66270 */
[----:B------:R-:W2:Y:S04]  /*4fd0*/  @!P3 LDS.128 R4, [R36] ;  /* 0x000000002404b984 */ /* 0x000ea80000000c00 */
[----:B--2---:R-:W-:Y:S01]  /*4fe0*/  @!P3 STG.E.128 desc[UR40][R34.64], R4 ;  /* 0x000000042200b986 */ /* 0x004fe2000c101d28 */
[----:B------:R-:W-:-:S13]  /*4ff0*/  ISETP.GE.AND P3, PT, R99, UR45, PT ;  /* 0x0000002d63007c0c */ /* 0x000fda000bf66270 */
[----:B------:R-:W2:Y:S04]  /*5000*/  @!P3 LDS.128 R8, [R37] ;  /* 0x000000002508b984 */ /* 0x000ea80000000c00 */
[----:B--2---:R-:W-:Y:S01]  /*5010*/  @!P3 STG.E.128 desc[UR40][R34.64+0x40], R8 ;  /* 0x000040082200b986 */ /* 0x004fe2000c101d28 */
[----:B------:R-:W-:-:S13]  /*5020*/  ISETP.GE.AND P3, PT, R98, UR45, PT ;  /* 0x0000002d62007c0c */ /* 0x000fda000bf66270 */
[----:B------:R-:W2:Y:S04]  /*5030*/  @!P3 LDS.128 R12, [R36+0x3000] ;  /* 0x00300000240cb984 */ /* 0x000ea80000000c00 */
        /* <DEDUP_REMOVED lines=10> */
[----:B------:R-:W-:-:S13]  /*50e0*/  ISETP.NE.AND P3, PT, R0, RZ, PT ;  /* 0x000000ff0000720c */ /* 0x000fda0003f65270 */
[----:B------:R-:W2:Y:S04]  /*50f0*/  @P3 LDS.128 R12, [R36+0x9000] ;  /* 0x00900000240c3984 */ /* 0x000ea80000000c00 */
[----:B--2---:R-:W-:Y:S01]  /*5100*/  @P3 STG.E.128 desc[UR40][R34.64+0x180], R12 ;  /* 0x0001800c22003986 */ /* 0x004fe2000c101d28 */
[----:B------:R-:W-:-:S13]  /*5110*/  ISETP.NE.AND P3, PT, R3, RZ, PT ;  /* 0x000000ff0300720c */ /* 0x000fda0003f65270 */
[----:B------:R-:W2:Y:S04]  /*5120*/  @P3 LDS.128 R24, [R37+0x9000] ;  /* 0x0090000025183984 */ /* 0x000ea80000000c00 */
[----:B--2---:R2:W-:Y:S02]  /*5130*/  @P3 STG.E.128 desc[UR40][R34.64+0x1c0], R24 ;  /* 0x0001c01822003986 */ /* 0x0045e4000c101d28 */
.L_x_482:
[----:B------:R-:W-:Y:S05]  /*5140*/  BSYNC B0 ;  /* 0x0000000000007941 */ /* 0x000fea0003800000 */
.L_x_481:
[----:B------:R-:W-:Y:S01]  /*5150*/  ISETP.GE.AND P3, PT, R211, R104, PT ;  /* 0x00000068d300720c */ /* 0x000fe20003f66270 */
[----:B------:R-:W-:-:S12]  /*5160*/  BSSY B0, `(.L_x_483) ;  /* 0x0000024000007945 */ /* 0x000fd80003800000 */
[----:B------:R-:W-:Y:S05]  /*5170*/  @P3 BRA `(.L_x_484) ;  /* 0x0000000000883947 */ /* 0x000fea0003800000 */
[----:B------:R-:W-:Y:S01]  /*5180*/  IADD3 R7, P3, R32, 0x40, RZ ;  /* 0x0000004020077810 */ /* 0x000fe20007f7e0ff */
[----:B------:R-:W-:Y:S02]  /*5190*/  IMAD.MOV.U32 R4, RZ, RZ, R40 ;  /* 0x000000ffff047224 */ /* 0x000fe400078e0028 */
[----:B------:R-:W-:Y:S02]  /*51a0*/  IMAD.MOV.U32 R5, RZ, RZ, R63 ;  /* 0x000000ffff057224 */ /* 0x000fe400078e003f */
[----:B------:R-:W-:Y:S02]  /*51b0*/  IMAD.X R32, RZ, RZ, R33, P3 ;  /* 0x000000ffff207224 */ /* 0x000fe400018e0621 */
[----:B------:R-:W-:-:S04]  /*51c0*/  IMAD.WIDE.U32 R4, R7, UR42, R4 ;  /* 0x0000002a07047c25 */ /* 0x000fc8000f8e0004 */
[----:B------:R-:W-:-:S04]  /*51d0*/  IMAD R32, R32, UR42, RZ ;  /* 0x0000002a20207c24 */ /* 0x000fc8000f8e02ff */
[----:B------:R-:W-:Y:S01]  /*51e0*/  IMAD R7, R7, UR43, R32 ;  /* 0x0000002b07077c24 */ /* 0x000fe2000f8e0220 */
[----:B------:R-:W-:-:S03]  /*51f0*/  LEA R32, P3, R4, UR38, 0x1 ;  /* 0x0000002604207c11 */ /* 0x000fc6000f8608ff */
[----:B------:R-:W-:-:S05]  /*5200*/  IMAD.IADD R5, R5, 0x1, R7 ;  /* 0x0000000105057824 */ /* 0x000fca00078e0207 */
[----:B------:R-:W-:Y:S02]  /*5210*/  LEA.HI.X R33, R4, UR39, R5, 0x1, P3 ;  /* 0x0000002704217c11 */ /* 0x000fe400098f0c05 */
[----:B------:R-:W-:-:S13]  /*5220*/  ISETP.GE.AND P3, PT, R16, UR45, PT ;  /* 0x0000002d10007c0c */ /* 0x000fda000bf66270 */
[----:B------:R-:W3:Y:S04]  /*5230*/  @!P3 LDS.128 R4, [R36+0x2000] ;  /* 0x002000002404b984 */ /* 0x000ee80000000c00 */
[----:B---3--:R-:W-:Y:S01]  /*5240*/  @!P3 STG.E.128 desc[UR40][R32.64], R4 ;  /* 0x000000042000b986 */ /* 0x008fe2000c101d28 */
[----:B------:R-:W-:-:S13]  /*5250*/  ISETP.GE.AND P3, PT, R98, UR45, PT ;  /* 0x0000002d62007c0c */ /* 0x000fda000bf66270 */
[----:B------:R-:W3:Y:S04]  /*5260*/  @!P3 LDS.128 R8, [R36+0x5000] ;  /* 0x005000002408b984 */ /* 0x000ee80000000c00 */
[----:B---3--:R-:W-:Y:S01]  /*5270*/  @!P3 STG.E.128 desc[UR40][R32.64+0x80], R8 ;  /* 0x000080082000b986 */ /* 0x008fe2000c101d28 */
[----:B------:R-:W-:-:S13]  /*5280*/  ISETP.GE.AND P3, PT, R94, UR45, PT ;  /* 0x0000002d5e007c0c */ /* 0x000fda000bf66270 */
[----:B------:R-:W3:Y:S04]  /*5290*/  @!P3 LDS.128 R12, [R36+0x8000] ;  /* 0x00800000240cb984 */ /* 0x000ee80000000c00 */
[----:B---3--:R-:W-:Y:S01]  /*52a0*/  @!P3 STG.E.128 desc[UR40][R32.64+0x100], R12 ;  /* 0x0001000c2000b986 */ /* 0x008fe2000c101d28 */
[----:B------:R-:W-:-:S13]  /*52b0*/  ISETP.NE.AND P3, PT, R0, RZ, PT ;  /* 0x000000ff0000720c */ /* 0x000fda0003f65270 */
[----:B--2---:R-:W2:Y:S04]  /*52c0*/  @P3 LDS.128 R24, [R36+0xb000] ;  /* 0x00b0000024183984 */ /* 0x004ea80000000c00 */
[----:B--2---:R-:W-:Y:S01]  /*52d0*/  @P3 STG.E.128 desc[UR40][R32.64+0x180], R24 ;  /* 0x0001801820003986 */ /* 0x004fe2000c101d28 */
        /* <DEDUP_REMOVED lines=11> */
[----:B--2---:R3:W-:Y:S02]  /*5390*/  @P3 STG.E.128 desc[UR40][R32.64+0x1c0], R24 ;  /* 0x0001c01820003986 */ /* 0x0047e4000c101d28 */
.L_x_484:
[----:B------:R-:W-:Y:S05]  /*53a0*/  BSYNC B0 ;  /* 0x0000000000007941 */ /* 0x000fea0003800000 */
.L_x_483:
[----:B------:R-:W-:Y:S01]  /*53b0*/  @!PT LDS RZ, [RZ] ;  /* 0x00000000fffff984 */ /* 0x000fe20000000800 */
[----:B------:R-:W-:Y:S01]  /*53c0*/  @!PT LDS RZ, [RZ] ;  /* 0x00000000fffff984 */ /* 0x000fe20000000800 */
[----:B------:R-:W-:Y:S01]  /*53d0*/  @!PT LDS RZ, [RZ] ;  /* 0x00000000fffff984 */ /* 0x000fe20000000800 */
[----:B------:R-:W-:Y:S01]  /*53e0*/  @!PT LDS RZ, [RZ] ;  /* 0x00000000fffff984 */ /* 0x000fe20000000800 */
[----:B------:R4:W-:Y:S06]  /*53f0*/  MEMBAR.ALL.CTA ;  /* 0x0000000000007992 */ /* 0x0009ec0000008000 */
[----:B----4-:R-:W4:Y:S02]  /*5400*/  FENCE.VIEW.ASYNC.S ;  /* 0x00000000000073c6 */ /* 0x010f240000000000 */
[----:B----4-:R4:W-:Y:S01]  /*5410*/  BAR.SYNC.DEFER_BLOCKING R79, 0x80 ;  /* 0x0002004f0000751d */ /* 0x0109e20000010000 */
[----:B------:R-:W-:Y:S01]  /*5420*/  ISETP.NE.AND P5, PT, R100, RZ, PT ;  /* 0x000000ff6400720c */ /* 0x000fe20003fa5270 */
[----:B------:R-:W-:Y:S01]  /*5430*/  VIADD R2, R2, 0x1 ;  /* 0x0000000102027836 */ /* 0x000fe20000000000 */
[----:B01----:R-:W-:-:S04]  /*5440*/  @!P4 IADD3 R90, R90, 0x228c0, RZ ;  /* 0x000228c05a5ac810 */ /* 0x003fc80007ffe0ff */
[C---:B------:R-:W-:Y:S02]  /*5450*/  ISETP.NE.AND P3, PT, R2.reuse, 0x2, PT ;  /* 0x000000020200780c */ /* 0x040fe40003f65270 */
[----:B------:R-:W-:Y:S02]  /*5460*/  @!P4 PRMT R90, RZ, 0x654, R90 ;  /* 0x00000654ff5ac816 */ /* 0x000fe4000000005a */
[----:B------:R-:W-:Y:S02]  /*5470*/  SEL R4, RZ, 0x1, P3 ;  /* 0x00000001ff047807 */ /* 0x000fe40001800000 */
[----:B------:R-:W-:Y:S02]  /*5480*/  SEL R2, R2, RZ, P3 ;  /* 0x000000ff02027207 */ /* 0x000fe40001800000 */
[----:B------:R-:W-:Y:S01]  /*5490*/  LOP3.LUT R23, R23, R4, RZ, 0x3c, !PT ;  /* 0x0000000417177212 */ /* 0x000fe200078e3cff */
[----:B------:R4:W-:Y:S01]  /*54a0*/  @!P4 SYNCS.ARRIVE.TRANS64.RED.A1T0 RZ, [R90+URZ], RZ ;  /* 0x000000ff5affc9a7 */ /* 0x0009e2000810043f */
[----:B------:R-:W-:Y:S05]  /*54b0*/  @P5 BRA `(.L_x_485) ;  /* 0xffffffcc00745947 */ /* 0x000fea000383ffff */
[----:B------:R-:W0:Y:S01]  /*54c0*/  S2R R5, SR_TID.X ;  /* 0x0000000000057919 */ /* 0x000e220000002100 */
[----:B------:R-:W-:Y:S02]  /*54d0*/  PLOP3.LUT P0, PT, PT, PT, PT, 0x8, 0x0 ;  /* 0x000000000000781c */ /* 0x000fe40003f0e170 */
[----:B0-----:R-:W-:-:S04]  /*54e0*/  SHF.R.U32.HI R5, RZ, 0x7, R5 ;  /* 0x00000007ff057819 */ /* 0x001fc80000011605 */
[----:B------:R-:W-:-:S13]  /*54f0*/  ISETP.NE.AND P5, PT, R5, 0x1, PT ;  /* 0x000000010500780c */ /* 0x000fda0003fa5270 */
[----:B------:R-:W-:Y:S06]  /*5500*/  @!P5 BAR.ARV 0x9, 0x100 ;  /* 0x024400000000db1d */ /* 0x000fec0000002000 */
.L_x_433:
[----:B------:R-:W-:Y:S02]  /*5510*/  ISETP.GE.AND P2, PT, R176, 0x1, PT ;  /* 0x00000001b000780c */ /* 0x000fe40003f46270 */
[----:B------:R-:W-:Y:S02]  /*5520*/  CS2R R4, SRZ ;  /* 0x0000000000047805 */ /* 0x000fe4000001ff00 */
[----:B------:R-:W-:Y:S02]  /*5530*/  PLOP3.LUT P1, PT, PT, PT, PT, 0x80, 0x0 ;  /* 0x000000000000781c */ /* 0x000fe40003f2f070 */
[----:B------:R-:W-:Y:S01]  /*5540*/  CS2R R6, SRZ ;  /* 0x0000000000067805 */ /* 0x000fe2000001ff00 */
[----:B------:R-:W-:Y:S01]  /*5550*/  IMAD.MOV.U32 R0, RZ, RZ, RZ ;  /* 0x000000ffff007224 */ /* 0x000fe200078e00ff */
[----:B------:R-:W-:Y:S01]  /*5560*/  CS2R R148, SRZ ;  /* 0x0000000000947805 */ /* 0x000fe2000001ff00 */
[----:B------:R-:W-:Y:S01]  /*5570*/  IMAD.MOV.U32 R150, RZ, RZ, RZ ;  /* 0x000000ffff967224 */ /* 0x000fe200078e00ff */
        /* <DEDUP_REMOVED lines=38> */
[----:B----4-:R-:W-:Y:S02]  /*57e0*/  CS2R R78, SRZ ;  /* 0x00000000004e7805 */ /* 0x010fe4000001ff00 */
[----:B------:R-:W-:Y:S02]  /*57f0*/  CS2R R76, SRZ ;  /* 0x00000000004c7805 */ /* 0x000fe4000001ff00 */
[----:B------:R-:W-:Y:S02]  /*5800*/  CS2R R74, SRZ ;  /* 0x00000000004a7805 */ /* 0x000fe4000001ff00 */
[----:B------:R-:W-:Y:S02]  /*5810*/  CS2R R72, SRZ ;  /* 0x0000000000487805 */ /* 0x000fe4000001ff00 */
[----:B------:R-:W-:Y:S02]  /*5820*/  CS2R R66, SRZ ;  /* 0x0000000000427805 */ /* 0x000fe4000001ff00 */
        /* <DEDUP_REMOVED lines=13> */
[----:B--2---:R-:W-:Y:S02]  /*5900*/  CS2R R34, SRZ ;  /* 0x0000000000227805 */ /* 0x004fe4000001ff00 */
[----:B------:R-:W-:-:S02]  /*5910*/  CS2R R36, SRZ ;  /* 0x0000000000247805 */ /* 0x000fc4000001ff00 */
[----:B---3--:R-:W-:Y:S02]  /*5920*/  CS2R R32, SRZ ;  /* 0x0000000000207805 */ /* 0x008fe4000001ff00 */
[----:B------:R-:W-:Y:S02]  /*5930*/  CS2R R26, SRZ ;  /* 0x00000000001a7805 */ /* 0x000fe4000001ff00 */
[----:B------:R-:W-:Y:S01]  /*5940*/  CS2R R28, SRZ ;  /* 0x00000000001c7805 */ /* 0x000fe2000001ff00 */
[----:B------:R-:W-:Y:S06]  /*5950*/  @P0 BRA `(.L_x_486) ;  /* 0x00000000000c0947 */ /* 0x000fec0003800000 */
[----:B------:R-:W0:Y:S01]  /*5960*/  FENCE.VIEW.ASYNC.G ;  /* 0x00000000000073c6 */ /* 0x000e220000000100 */
[----:B------:R-:W-:Y:S05]  /*5970*/  WARPSYNC.ALL ;  /* 0x0000000000007948 */ /* 0x000fea0003800000 */
[----:B0-----:R-:W-:Y:S06]  /*5980*/  BAR.ARV 0xc, 0x120 ;  /* 0x0304800000007b1d */ /* 0x001fec0000002000 */
.L_x_486:
[----:B------:R-:W-:Y:S01]  /*5990*/  CS2R R24, SRZ ;  /* 0x0000000000187805 */ /* 0x000fe2000001ff00 */
[----:B------:R-:W-:Y:S06]  /*59a0*/  @!P2 BRA `(.L_x_487) ;  /* 0x000000680070a947 */ /* 0x000fec0003800000 */
[----:B------:R-:W-:-:S03]  /*59b0*/  UMOV UR4, 0xffffffff ;  /* 0xffffffff00047882 */ /* 0x000fc60000000000 */
[----:B------:R-:W-:Y:S05]  /*59c0*/  BRA.DIV UR4, `(.L_x_488) ;  /* 0x000000ea04987947 */ /* 0x000fea000b800000 */
[----:B------:R0:W1:Y:S02]  /*59d0*/  SHFL.IDX PT, R14, R230, RZ, 0x1f ;  /* 0x00001fffe60e7589 */ /* 0x00006400000e0000 */
.L_x_669:
[----:B-1----:R-:W-:Y:S01]  /*59e0*/  LEA.HI R0, R14, R14, RZ, 0x1 ;  /* 0x0000000e0e007211 */ /* 0x002fe200078f08ff */
[----:B------:R-:W-:Y:S01]  /*59f0*/  BSSY B6, `(.L_x_489) ;  /* 0x0000019000067945 */ /* 0x000fe20003800000 */
[----:B------:R-:W-:Y:S02]  /*5a00*/  IADD3 R24, R18, 0x18400, RZ ;  /* 0x0001840012187810 */ /* 0x000fe40007ffe0ff */
[----:B------:R-:W-:Y:S02]  /*5a10*/  LOP3.LUT R3, R0, 0x1e, RZ, 0xc0, !PT ;  /* 0x0000001e00037812 */ /* 0x000fe400078ec0ff */
[----:B------:R-:W-:-:S03]  /*5a20*/  LOP3.LUT P0, RZ, R24, 0x1bf, RZ, 0xc0, !PT ;  /* 0x000001bf18ff7812 */ /* 0x000fc6000780c0ff */
[----:B------:R-:W-:-:S04]  /*5a30*/  IMAD.IADD R3, R14, 0x1, -R3 ;  /* 0x000000010e037824 */ /* 0x000fc800078e0a03 */
[----:B------:R-:W-:-:S05]  /*5a40*/  IMAD R3, R3, 0x2000, R24 ;  /* 0x0000200003037824 */ /* 0x000fca00078e0218 */
[----:B------:R-:W-:-:S04]  /*5a50*/  SHF.R.U32.HI R3, RZ, 0x4, R3 ;  /* 0x00000004ff037819 */ /* 0x000fc80000011603 */
[----:B------:R-:W-:Y:S01]  /*5a60*/  LOP3.LUT R28, R3, 0x3fff, RZ, 0xc0, !PT ;  /* 0x00003fff031c7812 */ /* 0x000fe200078ec0ff */
[----:B------:R-:W-:Y:S06]  /*5a70*/  @!P0 BRA `(.L_x_490) ;  /* 0x0000000000408947 */ /* 0x000fec0003800000 */
        /* <DEDUP_REMOVED lines=15> */
[----:B0-2--5:R-:W-:Y:S05]  /*5b70*/  CALL.ABS.NOINC R14 ;  /* 0x000000000e007343 */ /* 0x025fea0003c00000 */
.L_x_490:
[----:B------:R-:W-:Y:S05]  /*5b80*/  BSYNC B6 ;  /* 0x0000000000067941 */ /* 0x000fea0003800000 */
.L_x_489:
[----:B------:R-:W-:Y:S02]  /*5b90*/  ULDC UR4, c[0x0][0x3d4] ;  /* 0x0000f50000047ab9 */ /* 0x000fe40000000800 */
[----:B------:R-:W-:-:S13]  /*5ba0*/  ISETP.LT.AND P0, PT, RZ, UR4, PT ;  /* 0x00000004ff007c0c */ /* 0x000fda000bf01270 */
[----:B------:R-:W-:Y:S05]  /*5bb0*/  @P0 BRA `(.L_x_491) ;  /* 0x00000000003c0947 */ /* 0x000fea0003800000 */
[----:B------:R-:W-:-:S04]  /*5bc0*/  LEA.HI R0, R212, R212, RZ, 0x1 ;  /* 0x000000d4d4007211 */ /* 0x000fc800078f08ff */
[----:B------:R-:W-:-:S04]  /*5bd0*/  LOP3.LUT R3, R0, 0xfffffffe, RZ, 0xc0, !PT ;  /* 0xfffffffe00037812 */ /* 0x000fc800078ec0ff */
[----:B------:R-:W-:-:S04]  /*5be0*/  IADD3 R3, R212, -R3, RZ ;  /* 0x80000003d4037210 */ /* 0x000fc80007ffe0ff */
[----:B------:R-:W-:-:S04]  /*5bf0*/  SHF.L.U32 R3, R3, 0x1f, RZ ;  /* 0x0000001f03037819 */ /* 0x000fc800000006ff */
[----:B------:R1:W2:Y:S03]  /*5c00*/  SYNCS.PHASECHK.TRANS64.TRYWAIT P0, [R18+URZ+0x22800], R3 ;  /* 0x02280003120075a7 */ /* 0x0002a6000800017f */
[----:B--2---:R-:W-:Y:S05]  /*5c10*/  @!P0 NANOSLEEP.SYNCS 0x989680 ;  /* 0x009896800000895d */ /* 0x004fea0003900000 */
[----:B------:R-:W2:Y:S01]  /*5c20*/  @!P0 SYNCS.PHASECHK.TRANS64 P0, [R18+URZ+0x22800], R3 ;  /* 0x02280003120085a7 */ /* 0x000ea2000800007f */
[----:B------:R-:W-:Y:S04]  /*5c30*/  BSSY B0, `(.L_x_492) ;  /* 0x0000006000007945 */ /* 0x000fe80003800000 */
[----:B--2---:R-:W-:Y:S05]  /*5c40*/  @P0 BRA `(.L_x_493) ;  /* 0x0000000000100947 */ /* 0x004fea0003800000 */
.L_x_494:
[----:B--2---:R2:W3:Y:S02]  /*5c50*/  SYNCS.PHASECHK.TRANS64.TRYWAIT P0, [R18+URZ+0x22800], R3 ;  /* 0x02280003120075a7 */ /* 0x0044e4000800017f */
[----:B---3--:R-:W-:Y:S05]  /*5c60*/  @!P0 NANOSLEEP.SYNCS 0x989680 ;  /* 0x009896800000895d */ /* 0x008fea0003900000 */
[----:B------:R-:W3:Y:S02]  /*5c70*/  @!P0 SYNCS.PHASECHK.TRANS64 P0, [R18+URZ+0x22800], R3 ;  /* 0x02280003120085a7 */ /* 0x000ee4000800007f */
[----:B---3--:R-:W-:Y:S05]  /*5c80*/  @!P0 BRA `(.L_x_494) ;  /* 0xfffffffc00f08947 */ /* 0x008fea000383ffff */
.L_x_493:
[----:B------:R-:W-:Y:S05]  /*5c90*/  BSYNC B0 ;  /* 0x0000000000007941 */ /* 0x000fea0003800000 */
.L_x_492:
[----:B------:R-:W-:Y:S05]  /*5ca0*/  BRA `(.L_x_495) ;  /* 0x00000020006c7947 */ /* 0x000fea0003800000 */
.L_x_491:
[----:B-----5:R-:W-:Y:S01]  /*5cb0*/  SHF.R.S32.HI R0, RZ, 0x1f, R31 ;  /* 0x0000001fff007819 */ /* 0x020fe2000001141f */
[----:B------:R-:W-:Y:S01]  /*5cc0*/  ULDC.64 UR4, c[0x0][0x3d8] ;  /* 0x0000f60000047ab9 */ /* 0x000fe20000000a00 */
[----:B------:R-:W-:Y:S01]  /*5cd0*/  ULDC.64 UR6, c[0x0][0x3e8] ;  /* 0x0000fa0000067ab9 */ /* 0x000fe20000000a00 */
[----:B------:R-:W-:Y:S01]  /*5ce0*/  IMAD.WIDE.U32 R4, R31, UR4, RZ ;  /* 0x000000041f047c25 */ /* 0x000fe2000f8e00ff */
[----:B------:R-:W-:Y:S01]  /*5cf0*/  LOP3.LUT P0, RZ, R24, 0x3ff, RZ, 0xc0, !PT ;  /* 0x000003ff18ff7812 */ /* 0x000fe2000780c0ff */
[----:B------:R-:W-:Y:S02]  /*5d00*/  BSSY B6, `(.L_x_496) ;  /* 0x0000031000067945 */ /* 0x000fe40003800000 */
[C---:B------:R-:W-:Y:S02]  /*5d10*/  IMAD R6, R0.reuse, UR4, RZ ;  /* 0x0000000400067c24 */ /* 0x040fe4000f8e02ff */
[----:B------:R-:W-:Y:S02]  /*5d20*/  IMAD R0, R0, UR6, RZ ;  /* 0x0000000600007c24 */ /* 0x000fe4000f8e02ff */
[----:B------:R-:W-:-:S02]  /*5d30*/  IMAD.SHL.U32 R41, R219, 0x4, RZ ;  /* 0x00000004db297824 */ /* 0x000fc400078e00ff */
[C---:B------:R-:W-:Y:S01]  /*5d40*/  IMAD R9, R31.reuse, UR5, R6 ;  /* 0x000000051f097c24 */ /* 0x040fe2000f8e0206 */
[----:B------:R-:W-:Y:S01]  /*5d50*/  ULDC.64 UR4, c[0x0][0x3c8] ;  /* 0x0000f20000047ab9 */ /* 0x000fe20000000a00 */
[----:B------:R-:W-:Y:S01]  /*5d60*/  IMAD R27, R31, UR7, R0 ;  /* 0x000000071f1b7c24 */ /* 0x000fe2000f8e0200 */
[-C--:B------:R-:W-:Y:S01]  /*5d70*/  IADD3 R0, P3, R41, R4.reuse, RZ ;  /* 0x0000000429007210 */ /* 0x080fe20007f7e0ff */
[----:B------:R-:W-:Y:S01]  /*5d80*/  IMAD.IADD R9, R9, 0x1, R5 ;  /* 0x0000000109097824 */ /* 0x000fe200078e0205 */
[----:B------:R-:W-:Y:S01]  /*5d90*/  SHF.R.S32.HI R10, RZ, 0x1f, R41 ;  /* 0x0000001fff0a7819 */ /* 0x000fe20000011429 */
[----:B------:R-:W-:Y:S01]  /*5da0*/  IMAD.WIDE.U32 R6, R31, UR6, RZ ;  /* 0x000000061f067c25 */ /* 0x000fe2000f8e00ff */
[----:B------:R-:W-:Y:S01]  /*5db0*/  LEA R24, P2, R4, UR4, 0x1 ;  /* 0x0000000404187c11 */ /* 0x000fe2000f8408ff */
[----:B------:R-:W-:Y:S01]  /*5dc0*/  ULDC.64 UR6, c[0x0][0x3e0] ;  /* 0x0000f80000067ab9 */ /* 0x000fe20000000a00 */
[----:B------:R-:W-:Y:S01]  /*5dd0*/  IADD3 R5, P1, R16, R4, RZ ;  /* 0x0000000410057210 */ /* 0x000fe20007f3e0ff */
[--C-:B------:R-:W-:Y:S01]  /*5de0*/  IMAD.X R3, R10, 0x1, R9.reuse, P3 ;  /* 0x000000010a037824 */ /* 0x100fe200018e0609 */
[----:B------:R-:W-:Y:S01]  /*5df0*/  LEA.HI.X R25, R4, UR5, R9, 0x1, P2 ;  /* 0x0000000504197c11 */ /* 0x000fe200090f0c09 */
[----:B------:R-:W-:Y:S01]  /*5e00*/  IMAD.IADD R27, R27, 0x1, R7 ;  /* 0x000000011b1b7824 */ /* 0x000fe200078e0207 */
[----:B------:R-:W-:-:S02]  /*5e10*/  LEA R32, P2, R0, UR4, 0x1 ;  /* 0x0000000400207c11 */ /* 0x000fc4000f8408ff */
[-C--:B------:R-:W-:Y:S02]  /*5e20*/  IADD3 R8, P4, R41, R6.reuse, RZ ;  /* 0x0000000629087210 */ /* 0x080fe40007f9e0ff */
[----:B------:R-:W-:Y:S02]  /*5e30*/  LEA.HI.X R33, R0, UR5, R3, 0x1, P2 ;  /* 0x0000000500217c11 */ /* 0x000fe400090f0c03 */
[----:B------:R-:W-:Y:S01]  /*5e40*/  IADD3 R0, P3, R16, R6, RZ ;  /* 0x0000000610007210 */ /* 0x000fe20007f7e0ff */
[--C-:B------:R-:W-:Y:S01]  /*5e50*/  IMAD.X R7, R10, 0x1, R27.reuse, P4 ;  /* 0x000000010a077824 */ /* 0x100fe200020e061b */
[C---:B------:R-:W-:Y:S02]  /*5e60*/  IADD3.X R4, R17.reuse, R9, RZ, P1, !PT ;  /* 0x0000000911047210 */ /* 0x040fe40000ffe4ff */
[----:B------:R-:W-:Y:S01]  /*5e70*/  LEA R26, P2, R6, UR6, 0x1 ;  /* 0x00000006061a7c11 */ /* 0x000fe2000f8408ff */
[----:B------:R-:W-:Y:S01]  /*5e80*/  IMAD.X R3, R17, 0x1, R27, P3 ;  /* 0x0000000111037824 */ /* 0x000fe200018e061b */
[----:B------:R-:W-:-:S02]  /*5e90*/  LEA R34, P5, R8, UR6, 0x1 ;  /* 0x0000000608227c11 */ /* 0x000fc4000f8a08ff */
[C---:B------:R-:W-:Y:S02]  /*5ea0*/  LEA R36, P4, R5.reuse, UR4, 0x1 ;  /* 0x0000000405247c11 */ /* 0x040fe4000f8808ff */
[----:B------:R-:W-:Y:S02]  /*5eb0*/  LEA R38, P1, R0, UR6, 0x1 ;  /* 0x0000000600267c11 */ /* 0x000fe4000f8208ff */
[----:B------:R-:W-:Y:S02]  /*5ec0*/  LEA.HI.X R35, R8, UR7, R7, 0x1, P5 ;  /* 0x0000000708237c11 */ /* 0x000fe4000a8f0c07 */
[----:B------:R-:W-:Y:S02]  /*5ed0*/  LEA.HI.X R27, R6, UR7, R27, 0x1, P2 ;  /* 0x00000007061b7c11 */ /* 0x000fe400090f0c1b */
[----:B------:R-:W-:Y:S02]  /*5ee0*/  LEA.HI.X R37, R5, UR5, R4, 0x1, P4 ;  /* 0x0000000505257c11 */ /* 0x000fe4000a0f0c04 */
[----:B------:R-:W-:Y:S01]  /*5ef0*/  LEA.HI.X R39, R0, UR7, R3, 0x1, P1 ;  /* 0x0000000700277c11 */ /* 0x000fe200088f0c03 */
        /* <DEDUP_REMOVED lines=16> */
[----:B0-2---:R-:W-:Y:S05]  /*6000*/  CALL.ABS.NOINC R14 ;  /* 0x000000000e007343 */ /* 0x005fea0003c00000 */
.L_x_497:
[----:B------:R-:W-:Y:S05]  /*6010*/  BSYNC B6 ;  /* 0x0000000000067941 */ /* 0x000fea0003800000 */
.L_x_496:
[----:B------:R-:W-:Y:S01]  /*6020*/  ULDC.U8 UR4, c[0x0][0x3f0] ;  /* 0x0000fc0000047ab9 */ /* 0x000fe20000000000 */
[----:B------:R-:W-:Y:S01]  /*6030*/  BSSY B0, `(.L_x_498) ;  /* 0x00001da000007945 */ /* 0x000fe20003800000 */
[----:B------:R-:W-:-:S13]  /*6040*/  ISETP.NE.AND P0, PT, RZ, UR4, PT ;  /* 0x00000004ff007c0c */ /* 0x000fda000bf05270 */
[----:B------:R-:W-:Y:S05]  /*6050*/  @!P0 BRA `(.L_x_499) ;  /* 0x0000000c00dc8947 */ /* 0x000fea0003800000 */
[----:B------:R-:W-:Y:S01]  /*6060*/  IMAD R30, R85, -0x80, R30 ;  /* 0xffffff80551e7824 */ /* 0x000fe200078e021e */
[----:B------:R-:W-:Y:S01]  /*6070*/  LEA.HI R0, R212, R212, RZ, 0x1 ;  /* 0x000000d4d4007211 */ /* 0x000fe200078f08ff */
[----:B------:R-:W-:Y:S01]  /*6080*/  IMAD.SHL.U32 R3, R220, 0x40, RZ ;  /* 0x00000040dc037824 */ /* 0x000fe200078e00ff */
[----:B------:R-:W-:Y:S01]  /*6090*/  BSSY B1, `(.L_x_500) ;  /* 0x000001b000017945 */ /* 0x000fe20003800000 */
[----:B------:R-:W-:Y:S02]  /*60a0*/  CS2R R6, SRZ ;  /* 0x0000000000067805 */ /* 0x000fe4000001ff00 */
[----:B------:R-:W-:Y:S02]  /*60b0*/  VIMNMX R30, R30, 0x80, PT ;  /* 0x000000801e1e7848 */ /* 0x000fe40003fe0100 */
[----:B------:R-:W-:Y:S02]  /*60c0*/  CS2R R8, SRZ ;  /* 0x0000000000087805 */ /* 0x000fe4000001ff00 */
[----:B------:R-:W-:-:S02]  /*60d0*/  LOP3.LUT R5, R3, 0x1c0, RZ, 0xc0, !PT ;  /* 0x000001c003057812 */ /* 0x000fc400078ec0ff */
[----:B------:R-:W-:Y:S02]  /*60e0*/  CS2R R20, SRZ ;  /* 0x0000000000147805 */ /* 0x000fe4000001ff00 */
[----:B------:R-:W-:Y:S02]  /*60f0*/  ISETP.GE.AND P0, PT, R19, R30, PT ;  /* 0x0000001e1300720c */ /* 0x000fe40003f06270 */
[----:B------:R-:W-:Y:S02]  /*6100*/  LOP3.LUT R3, R0, 0xfffffffe, RZ, 0xc0, !PT ;  /* 0xfffffffe00037812 */ /* 0x000fe400078ec0ff */
[----:B------:R-:W-:Y:S02]  /*6110*/  LOP3.LUT R0, R5, 0x18, R16, 0xf8, !PT ;  /* 0x0000001805007812 */ /* 0x000fe400078ef810 */
[----:B------:R-:W-:Y:S02]  /*6120*/  SHF.R.U32.HI R5, RZ, 0x3, R5 ;  /* 0x00000003ff057819 */ /* 0x000fe40000011605 */
[----:B------:R-:W-:-:S02]  /*6130*/  IADD3 R3, R212, -R3, RZ ;  /* 0x80000003d4037210 */ /* 0x000fc40007ffe0ff */
[----:B------:R-:W-:Y:S02]  /*6140*/  LOP3.LUT R0, R0, R5, RZ, 0x3c, !PT ;  /* 0x0000000500007212 */ /* 0x000fe400078e3cff */
[----:B------:R-:W-:Y:S02]  /*6150*/  CS2R R4, SRZ ;  /* 0x0000000000047805 */ /* 0x000fe4000001ff00 */
[----:B------:R-:W-:Y:S01]  /*6160*/  SHF.L.U32 R29, R3, 0x1f, RZ ;  /* 0x0000001f031d7819 */ /* 0x000fe200000006ff */
[----:B------:R-:W-:Y:S06]  /*6170*/  @P0 BRA `(.L_x_501) ;  /* 0x0000000000300947 */ /* 0x000fec0003800000 */
[C---:B------:R-:W-:Y:S01]  /*6180*/  VIADD R3, R41.reuse, 0x10 ;  /* 0x0000001029037836 */ /* 0x040fe20000000000 */
[----:B------:R-:W-:Y:S01]  /*6190*/  ULDC UR4, c[0x0][0x3d4] ;  /* 0x0000f50000047ab9 */ /* 0x000fe20000000800 */
[----:B------:R-:W-:Y:S02]  /*61a0*/  CS2R R8, SRZ ;  /* 0x0000000000087805 */ /* 0x000fe4000001ff00 */
[----:B------:R-:W-:Y:S02]  /*61b0*/  ISETP.GE.AND P1, PT, R41, UR4, PT ;  /* 0x0000000429007c0c */ /* 0x000fe4000bf26270 */
[----:B------:R-:W-:Y:S02]  /*61c0*/  CS2R R20, SRZ ;  /* 0x0000000000147805 */ /* 0x000fe4000001ff00 */
[----:B------:R-:W-:Y:S02]  /*61d0*/  ISETP.GE.AND P2, PT, R3, UR4, PT ;  /* 0x0000000403007c0c */ /* 0x000fe4000bf46270 */
[----:B------:R-:W-:-:S02]  /*61e0*/  CS2R R4, SRZ ;  /* 0x0000000000047805 */ /* 0x000fc4000001ff00 */
[----:B------:R-:W-:-:S05]  /*61f0*/  CS2R R6, SRZ ;  /* 0x0000000000067805 */ /* 0x000fca000001ff00 */
[----:B------:R1:W5:Y:S04]  /*6200*/  @!P1 LDG.E.64 R8, desc[UR40][R32.64] ;  /* 0x0000002820089981 */ /* 0x000368000c1e1b00 */
[----:B------:R1:W5:Y:S04]  /*6210*/  @!P2 LDG.E.64 R20, desc[UR40][R32.64+0x20] ;  /* 0x000020282014a981 */ /* 0x000368000c1e1b00 */
[----:B------:R1:W5:Y:S04]  /*6220*/  @!P1 LDG.E.64 R4, desc[UR40][R34.64] ;  /* 0x0000002822049981 */ /* 0x000368000c1e1b00 */
[----:B------:R1:W5:Y:S02]  /*6230*/  @!P2 LDG.E.64 R6, desc[UR40][R34.64+0x20] ;  /* 0x000020282206a981 */ /* 0x000364000c1e1b00 */
.L_x_501:
[----:B------:R-:W-:Y:S05]  /*6240*/  BSYNC B1 ;  /* 0x0000000000017941 */ /* 0x000fea0003800000 */
.L_x_500:
[----:B------:R-:W-:-:S03]  /*6250*/  UMOV UR4, 0xffffffff ;  /* 0xffffffff00047882 */ /* 0x000fc60000000000 */
[----:B------:R-:W-:Y:S05]  /*6260*/  BRA.DIV UR4, `(.L_x_502) ;  /* 0x000000e204987947 */ /* 0x000fea000b800000 */
.L_x_672:
[----:B------:R-:W-:-:S03]  /*6270*/  UMOV UR4, 0xffffffff ;  /* 0xffffffff00047882 */ /* 0x000fc60000000000 */
[----:B------:R-:W-:Y:S05]  /*6280*/  BRA.DIV UR4, `(.L_x_503) ;  /* 0x000000e204b87947 */ /* 0x000fea000b800000 */
.L_x_675:
[----:B------:R-:W-:-:S03]  /*6290*/  UMOV UR4, 0xffffffff ;  /* 0xffffffff00047882 */ /* 0x000fc60000000000 */
[----:B------:R-:W-:Y:S05]  /*62a0*/  BRA.DIV UR4, `(.L_x_504) ;  /* 0x000000e204d87947 */ /* 0x000fea000b800000 */
.L_x_678:
[----:B------:R-:W-:-:S03]  /*62b0*/  UMOV UR4, 0xffffffff ;  /* 0xffffffff00047882 */ /* 0x000fc60000000000 */
[----:B------:R-:W-:Y:S05]  /*62c0*/  BRA.DIV UR4, `(.L_x_505) ;  /* 0x000000e204f87947 */ /* 0x000fea000b800000 */
.L_x_681:
[----:B------:R-:W2:Y:S01]  /*62d0*/  SYNCS.PHASECHK.TRANS64.TRYWAIT P1, [R18+URZ+0x22800], R29 ;  /* 0x0228001d120075a7 */ /* 0x000ea2000802017f */
[----:B------:R-:W-:Y:S01]  /*62e0*/  LOP3.LUT P2, RZ, R220, 0x4, RZ, 0xc0, !PT ;  /* 0x00000004dcff7812 */ /* 0x000fe2000784c0ff */
[----:B------:R-:W-:Y:S01]  /*62f0*/  IMAD R3, R205, 0x200, R0 ;  /* 0x00000200cd037824 */ /* 0x000fe200078e0200 */
[----:B-1---5:R-:W-:Y:S01]  /*6300*/  SHF.R.U64 R34, R8, 0x10, R9 ;  /* 0x0000001008227819 */ /* 0x022fe20000001209 */
[----:B------:R-:W-:Y:S01]  /*6310*/  IMAD.MOV.U32 R32, RZ, RZ, R8 ;  /* 0x000000ffff207224 */ /* 0x000fe200078e0008 */
[--C-:B------:R-:W-:Y:S01]  /*6320*/  SHF.R.U64 R36, R4, 0x10, R5.reuse ;  /* 0x0000001004247819 */ /* 0x100fe20000001205 */
[----:B------:R-:W-:Y:S01]  /*6330*/  IMAD R3, R3, 0x2, R18 ;  /* 0x0000000203037824 */ /* 0x000fe200078e0212 */
[--C-:B------:R-:W-:Y:S01]  /*6340*/  SHF.R.U32.HI R13, RZ, 0x10, R5.reuse ;  /* 0x00000010ff0d7819 */ /* 0x100fe20000011605 */
[----:B------:R-:W-:Y:S01]  /*6350*/  IMAD.MOV.U32 R8, RZ, RZ, R5 ;  /* 0x000000ffff087224 */ /* 0x000fe200078e0005 */
[--C-:B------:R-:W-:Y:S01]  /*6360*/  SHF.R.U32.HI R11, RZ, 0x10, R9.reuse ;  /* 0x00000010ff0b7819 */ /* 0x100fe20000011609 */
[----:B------:R-:W-:Y:S01]  /*6370*/  IMAD.MOV.U32 R10, RZ, RZ, R9 ;  /* 0x000000ffff0a7224 */ /* 0x000fe200078e0009 */
[----:B------:R-:W-:Y:S01]  /*6380*/  MOV R9, R21 ;  /* 0x0000001500097202 */ /* 0x000fe20000000f00 */
[----:B------:R-:W-:Y:S01]  /*6390*/  IMAD.MOV.U32 R33, RZ, RZ, R20 ;  /* 0x000000ffff217224 */ /* 0x000fe200078e0014 */
[--C-:B------:R-:W-:Y:S01]  /*63a0*/  SHF.R.U64 R35, R20, 0x10, R21.reuse ;  /* 0x0000001014237819 */ /* 0x100fe20000001215 */
[----:B------:R-:W-:Y:S01]  /*63b0*/  IMAD.MOV.U32 R27, RZ, RZ, R4 ;  /* 0x000000ffff1b7224 */ /* 0x000fe200078e0004 */
[----:B------:R-:W-:Y:S01]  /*63c0*/  SHF.R.U32.HI R12, RZ, 0x10, R21 ;  /* 0x00000010ff0c7819 */ /* 0x000fe20000011615 */
[----:B------:R-:W-:Y:S01]  /*63d0*/  IMAD.MOV.U32 R31, RZ, RZ, R6 ;  /* 0x000000ffff1f7224 */ /* 0x000fe200078e0006 */
[----:B------:R-:W-:Y:S01]  /*63e0*/  BSSY B1, `(.L_x_506) ;  /* 0x000000f000017945 */ /* 0x000fe20003800000 */
[--C-:B------:R-:W-:Y:S01]  /*63f0*/  IMAD.MOV.U32 R5, RZ, RZ, R7.reuse ;  /* 0x000000ffff057224 */ /* 0x100fe200078e0007 */
[C---:B------:R-:W-:Y:S01]  /*6400*/  IADD3 R0, R3.reuse, 0x18440, RZ ;  /* 0x0001844003007810 */ /* 0x040fe20007ffe0ff */
[----:B------:R-:W-:Y:S01]  /*6410*/  VIADD R4, R3, 0x18400 ;  /* 0x0001840003047836 */ /* 0x000fe20000000000 */
[----:B------:R-:W-:-:S02]  /*6420*/  SHF.R.U64 R6, R6, 0x10, R7 ;  /* 0x0000001006067819 */ /* 0x000fc40000001207 */
[----:B------:R-:W-:Y:S01]  /*6430*/  SHF.R.U32.HI R7, RZ, 0x10, R7 ;  /* 0x00000010ff077819 */ /* 0x000fe20000011607 */
[----:B------:R-:W-:Y:S01]  /*6440*/  @P2 VIADD R0, R4, 0xffffffc0 ;  /* 0xffffffc004002836 */ /* 0x000fe20000000000 */
[----:B------:R-:W-:Y:S02]  /*6450*/  PRMT R32, R32, 0x5410, R10 ;  /* 0x0000541020207816 */ /* 0x000fe4000000000a */
[----:B------:R-:W-:Y:S02]  /*6460*/  PRMT R34, R34, 0x5410, R11 ;  /* 0x0000541022227816 */ /* 0x000fe4000000000b */
[----:B------:R-:W-:Y:S02]  /*6470*/  PRMT R33, R33, 0x5410, R9 ;  /* 0x0000541021217816 */ /* 0x000fe40000000009 */
[----:B------:R-:W-:Y:S02]  /*6480*/  PRMT R35, R35, 0x5410, R12 ;  /* 0x0000541023237816 */ /* 0x000fe4000000000c */
[----:B------:R-:W-:-:S02]  /*6490*/  PRMT R27, R27, 0x5410, R8 ;  /* 0x000054101b1b7816 */ /* 0x000fc40000000008 */
[----:B------:R-:W-:Y:S02]  /*64a0*/  PRMT R36, R36, 0x5410, R13 ;  /* 0x0000541024247816 */ /* 0x000fe4000000000d */
[----:B------:R-:W-:Y:S01]  /*64b0*/  PRMT R31, R31, 0x5410, R5 ;  /* 0x000054101f1f7816 */ /* 0x000fe20000000005 */
[----:B--2---:R-:W-:Y:S06]  /*64c0*/  @!P1 BRA `(.L_x_507) ;  /* 0x000000e000a09947 */ /* 0x004fec0003800000 */
.L_x_682:
[----:B------:R-:W-:Y:S05]  /*64d0*/  BSYNC B1 ;  /* 0x0000000000017941 */ /* 0x000fea0003800000 */
.L_x_506:
[----:B------:R-:W-:Y:S01]  /*64e0*/  BSSY B1, `(.L_x_508) ;  /* 0x0000057000017945 */ /* 0x000fe20003800000 */
[----:B-1----:R-:W-:-:S03]  /*64f0*/  PRMT R29, R6, 0x5410, R7 ;  /* 0x00005410061d7816 */ /* 0x002fc60000000007 */
[----:B------:R-:W-:Y:S05]  /*6500*/  @P0 BRA `(.L_x_509) ;  /* 0x0000000400500947 */ /* 0x000fea0003800000 */
[----:B------:R-:W1:Y:S01]  /*6510*/  LDC R4, c[0x0][0x3d4] ;  /* 0x0000f500ff047b82 */ /* 0x000e620000000800 */
[C---:B------:R-:W-:Y:S01]  /*6520*/  VIADD R5, R41.reuse, 0x10 ;  /* 0x0000001029057836 */ /* 0x040fe20000000000 */
[----:B------:R-:W-:Y:S01]  /*6530*/  BSSY B2, `(.L_x_510) ;  /* 0x000002a000027945 */ /* 0x000fe20003800000 */
[----:B-1----:R-:W-:-:S03]  /*6540*/  ISETP.GE.AND P0, PT, R41, R4, PT ;  /* 0x000000042900720c */ /* 0x002fc60003f06270 */
[----:B------:R-:W-:-:S10]  /*6550*/  ISETP.GE.AND P1, PT, R5, R4, PT ;  /* 0x000000040500720c */ /* 0x000fd40003f26270 */
[----:B------:R-:W-:Y:S05]  /*6560*/  @P0 BRA `(.L_x_511) ;  /* 0x0000000000980947 */ /* 0x000fea0003800000 */
[----:B------:R-:W1:Y:S01]  /*6570*/  LDS.128 R4, [R3+0x18400] ;  /* 0x0184000003047984 */ /* 0x000e620000000c00 */
[----:B------:R-:W-:Y:S02]  /*6580*/  HADD2.F32 R15, -RZ, R27.H0_H0 ;  /* 0x2000001bff0f7230 */ /* 0x000fe40000004100 */
[----:B------:R-:W-:Y:S02]  /*6590*/  HADD2.F32 R13, -RZ, R32.H0_H0 ;  /* 0x20000020ff0d7230 */ /* 0x000fe40000004100 */
[----:B------:R-:W-:Y:S02]  /*65a0*/  HADD2.F32 R12, -RZ, R34.H0_H0 ;  /* 0x20000022ff0c7230 */ /* 0x000fe40000004100 */
[----:B------:R-:W-:Y:S02]  /*65b0*/  HADD2.F32 R14, -RZ, R36.H0_H0 ;  /* 0x20000024ff0e7230 */ /* 0x000fe40000004100 */
[--C-:B-1----:R-:W-:Y:S02]  /*65c0*/  HADD2.F32 R8, -RZ, R4.reuse.H0_H0 ;  /* 0x20000004ff087230 */ /* 0x102fe40000004100 */
[----:B------:R-:W-:-:S02]  /*65d0*/  HADD2.F32 R4, -RZ, R4.H1_H1 ;  /* 0x30000004ff047230 */ /* 0x000fc40000004100 */
[--C-:B------:R-:W-:Y:S02]  /*65e0*/  HADD2.F32 R9, -RZ, R5.reuse.H0_H0 ;  /* 0x20000005ff097230 */ /* 0x100fe40000004100 */
[----:B------:R-:W-:Y:S02]  /*65f0*/  HADD2.F32 R5, -RZ, R5.H1_H1 ;  /* 0x30000005ff057230 */ /* 0x000fe40000004100 */
[C---:B------:R-:W-:Y:S01]  /*6600*/  FMUL.FTZ R21, R4.reuse, R15 ;  /* 0x0000000f04157220 */ /* 0x040fe20000410000 */
[-C--:B------:R-:W-:Y:S01]  /*6610*/  FMUL.FTZ R4, R4, R13.reuse ;  /* 0x0000000d04047220 */ /* 0x080fe20000410000 */
[--C-:B------:R-:W-:Y:S02]  /*6620*/  HADD2.F32 R10, -RZ, R6.reuse.H0_H0 ;  /* 0x20000006ff0a7230 */ /* 0x100fe40000004100 */
[----:B------:R-:W-:Y:S02]  /*6630*/  HADD2.F32 R11, -RZ, R7.H0_H0 ;  /* 0x20000007ff0b7230 */ /* 0x000fe40000004100 */
[C---:B------:R-:W-:Y:S01]  /*6640*/  FMUL.FTZ R24, R5.reuse, R14 ;  /* 0x0000000e05187220 */ /* 0x040fe20000410000 */
[C---:B------:R-:W-:Y:S01]  /*6650*/  FFMA.FTZ R21, R8.reuse, R13, -R21 ;  /* 0x0000000d08157223 */ /* 0x040fe20000010815 */
[----:B------:R-:W-:Y:S01]  /*6660*/  FFMA.FTZ R20, R8, R15, R4 ;  /* 0x0000000f08147223 */ /* 0x000fe20000010004 */
[----:B------:R-:W-:Y:S01]  /*6670*/  FMUL.FTZ R26, R5, R12 ;  /* 0x0000000c051a7220 */ /* 0x000fe20000410000 */
[----:B------:R-:W-:-:S02]  /*6680*/  HADD2.F32 R6, -RZ, R6.H1_H1 ;  /* 0x30000006ff067230 */ /* 0x000fc40000004100 */
[C---:B------:R-:W-:Y:S01]  /*6690*/  FFMA.FTZ R24, R9.reuse, R12, -R24 ;  /* 0x0000000c09187223 */ /* 0x040fe20000010818 */
[----:B------:R-:W-:Y:S02]  /*66a0*/  HADD2.F32 R7, -RZ, R7.H1_H1 ;  /* 0x30000007ff077230 */ /* 0x000fe40000004100 */
[----:B------:R-:W-:Y:S01]  /*66b0*/  FFMA.FTZ R9, R9, R14, R26 ;  /* 0x0000000e09097223 */ /* 0x000fe2000001001a */
[----:B------:R-:W-:Y:S02]  /*66c0*/  HADD2.F32 R13, -RZ, R27.H1_H1 ;  /* 0x3000001bff0d7230 */ /* 0x000fe40000004100 */
[----:B------:R-:W-:Y:S02]  /*66d0*/  HADD2.F32 R5, -RZ, R32.H1_H1 ;  /* 0x30000020ff057230 */ /* 0x000fe40000004100 */
[----:B------:R-:W-:Y:S02]  /*66e0*/  HADD2.F32 R8, -RZ, R36.H1_H1 ;  /* 0x30000024ff087230 */ /* 0x000fe40000004100 */
[----:B------:R-:W-:Y:S01]  /*66f0*/  FMUL.FTZ R15, R6, R13 ;  /* 0x0000000d060f7220 */ /* 0x000fe20000410000 */
[----:B------:R-:W-:-:S02]  /*6700*/  HADD2.F32 R4, -RZ, R34.H1_H1 ;  /* 0x30000022ff047230 */ /* 0x000fc40000004100 */
[-C--:B------:R-:W-:Y:S01]  /*6710*/  FMUL.FTZ R12, R6, R5.reuse ;  /* 0x00000005060c7220 */ /* 0x080fe20000410000 */
[C---:B------:R-:W-:Y:S01]  /*6720*/  FMUL.FTZ R14, R7.reuse, R8 ;  /* 0x00000008070e7220 */ /* 0x040fe20000410000 */
[C---:B------:R-:W-:Y:S01]  /*6730*/  FFMA.FTZ R6, R10.reuse, R5, -R15 ;  /* 0x000000050a067223 */ /* 0x040fe2000001080f */
[-C--:B------:R-:W-:Y:S01]  /*6740*/  FMUL.FTZ R25, R7, R4.reuse ;  /* 0x0000000407197220 */ /* 0x080fe20000410000 */
[----:B------:R-:W-:Y:S01]  /*6750*/  FFMA.FTZ R13, R10, R13, R12 ;  /* 0x0000000d0a0d7223 */ /* 0x000fe2000001000c */
[C---:B------:R-:W-:Y:S01]  /*6760*/  FFMA.FTZ R7, R11.reuse, R4, -R14 ;  /* 0x000000040b077223 */ /* 0x040fe2000001080e */
[----:B------:R-:W-:Y:S01]  /*6770*/  F2FP.F16.F32.PACK_AB R4, R20, R21 ;  /* 0x000000151404723e */ /* 0x000fe200000000ff */
[----:B------:R-:W-:Y:S01]  /*6780*/  FFMA.FTZ R8, R11, R8, R25 ;  /* 0x000000080b087223 */ /* 0x000fe20000010019 */
[----:B------:R-:W-:Y:S02]  /*6790*/  F2FP.F16.F32.PACK_AB R5, R9, R24 ;  /* 0x000000180905723e */ /* 0x000fe400000000ff */
[----:B------:R-:W-:-:S02]  /*67a0*/  F2FP.F16.F32.PACK_AB R6, R13, R6 ;  /* 0x000000060d06723e */ /* 0x000fc400000000ff */
[----:B------:R-:W-:-:S05]  /*67b0*/  F2FP.F16.F32.PACK_AB R7, R8, R7 ;  /* 0x000000070807723e */ /* 0x000fca00000000ff */
[----:B------:R1:W-:Y:S02]  /*67c0*/  STS.128 [R3+0x18400], R4 ;  /* 0x0184000403007388 */ /* 0x0003e40000000c00 */
.L_x_511:
[----:B------:R-:W-:Y:S05]  /*67d0*/  BSYNC B2 ;  /* 0x0000000000027941 */ /* 0x000fea0003800000 */
.L_x_510:
[----:B------:R-:W-:Y:S05]  /*67e0*/  @P1 BRA `(.L_x_509) ;  /* 0x0000000000981947 */ /* 0x000fea0003800000 */
[----:B-1----:R-:W1:Y:S01]  /*67f0*/  LDS.128 R4, [R0] ;  /* 0x0000000000047984 */ /* 0x002e620000000c00 */
        /* <DEDUP_REMOVED lines=36> */
[----:B------:R2:W-:Y:S02]  /*6a40*/  STS.128 [R0], R4 ;  /* 0x0000000400007388 */ /* 0x0005e40000000c00 */
.L_x_509:
[----:B------:R-:W-:Y:S05]  /*6a50*/  BSYNC B1 ;  /* 0x0000000000017941 */ /* 0x000fea0003800000 */
.L_x_508:
[----:B------:R-:W-:-:S13]  /*6a60*/  ISETP.GE.AND P0, PT, R211, R30, PT ;  /* 0x0000001ed300720c */ /* 0x000fda0003f06270 */
[----:B------:R-:W-:Y:S05]  /*6a70*/  @P0 BRA `(.L_x_512) ;  /* 0x0000001000d40947 */ /* 0x000fea0003800000 */
[----:B-12---:R-:W1:Y:S01]  /*6a80*/  LDC R4, c[0x0][0x3d4] ;  /* 0x0000f500ff047b82 */ /* 0x006e620000000800 */
[C---:B------:R-:W-:Y:S01]  /*6a90*/  VIADD R5, R41.reuse, 0x10 ;  /* 0x0000001029057836 */ /* 0x040fe20000000000 */
[----:B------:R-:W-:Y:S01]  /*6aa0*/  BSSY B1, `(.L_x_513) ;  /* 0x000002a000017945 */ /* 0x000fe20003800000 */
[----:B-1----:R-:W-:-:S03]  /*6ab0*/  ISETP.GE.AND P0, PT, R41, R4, PT ;  /* 0x000000042900720c */ /* 0x002fc60003f06270 */
[----:B------:R-:W-:-:S10]  /*6ac0*/  ISETP.GE.AND P1, PT, R5, R4, PT ;  /* 0x000000040500720c */ /* 0x000fd40003f26270 */
[----:B------:R-:W-:Y:S05]  /*6ad0*/  @P0 BRA `(.L_x_514) ;  /* 0x0000000000980947 */ /* 0x000fea0003800000 */
[----:B------:R-:W1:Y:S01]  /*6ae0*/  LDS.128 R4, [R3+0x1a400] ;  /* 0x01a4000003047984 */ /* 0x000e620000000c00 */
[--C-:B------:R-:W-:Y:S02]  /*6af0*/  HADD2.F32 R14, -RZ, R27.reuse.H0_H0 ;  /* 0x2000001bff0e7230 */ /* 0x100fe40000004100 */
[----:B------:R-:W-:Y:S02]  /*6b00*/  HADD2.F32 R12, -RZ, R32.H0_H0 ;  /* 0x20000020ff0c7230 */ /* 0x000fe40000004100 */
[----:B------:R-:W-:Y:S02]  /*6b10*/  HADD2.F32 R25, -RZ, R36.H0_H0 ;  /* 0x20000024ff197230 */ /* 0x000fe40000004100 */
[----:B------:R-:W-:Y:S02]  /*6b20*/  HADD2.F32 R21, -RZ, R34.H0_H0 ;  /* 0x20000022ff157230 */ /* 0x000fe40000004100 */
[----:B------:R-:W-:Y:S02]  /*6b30*/  HADD2.F32 R20, -RZ, R27.H1_H1 ;  /* 0x3000001bff147230 */ /* 0x000fe40000004100 */
[----:B------:R-:W-:-:S02]  /*6b40*/  HADD2.F32 R27, -RZ, R36.H1_H1 ;  /* 0x30000024ff1b7230 */ /* 0x000fc40000004100 */
[--C-:B-1----:R-:W-:Y:S02]  /*6b50*/  HADD2.F32 R8, -RZ, R4.reuse.H0_H0 ;  /* 0x20000004ff087230 */ /* 0x102fe40000004100 */
[----:B------:R-:W-:Y:S02]  /*6b60*/  HADD2.F32 R4, -RZ, R4.H1_H1 ;  /* 0x30000004ff047230 */ /* 0x000fe40000004100 */
[--C-:B------:R-:W-:Y:S02]  /*6b70*/  HADD2.F32 R9, -RZ, R5.reuse.H0_H0 ;  /* 0x20000005ff097230 */ /* 0x100fe40000004100 */
[----:B------:R-:W-:Y:S02]  /*6b80*/  HADD2.F32 R5, -RZ, R5.H1_H1 ;  /* 0x30000005ff057230 */ /* 0x000fe40000004100 */
[-C--:B------:R-:W-:Y:S01]  /*6b90*/  FMUL.FTZ R13, R14, R4.reuse ;  /* 0x000000040e0d7220 */ /* 0x080fe20000410000 */
[----:B------:R-:W-:Y:S01]  /*6ba0*/  FMUL.FTZ R15, R12, R4 ;  /* 0x000000040c0f7220 */ /* 0x000fe20000410000 */
[----:B------:R-:W-:-:S02]  /*6bb0*/  HADD2.F32 R10, -RZ, R6.H0_H0 ;  /* 0x20000006ff0a7230 */ /* 0x000fc40000004100 */
[-C--:B------:R-:W-:Y:S01]  /*6bc0*/  FMUL.FTZ R4, R25, R5.reuse ;  /* 0x0000000519047220 */ /* 0x080fe20000410000 */
[-C--:B------:R-:W-:Y:S01]  /*6bd0*/  FFMA.FTZ R13, R12, R8.reuse, -R13 ;  /* 0x000000080c0d7223 */ /* 0x080fe2000001080d */
[----:B------:R-:W-:Y:S01]  /*6be0*/  FFMA.FTZ R8, R14, R8, R15 ;  /* 0x000000080e087223 */ /* 0x000fe2000001000f */
[----:B------:R-:W-:Y:S02]  /*6bf0*/  HADD2.F32 R6, -RZ, R6.H1_H1 ;  /* 0x30000006ff067230 */ /* 0x000fe40000004100 */
[C---:B------:R-:W-:Y:S01]  /*6c00*/  FMUL.FTZ R12, R21.reuse, R5 ;  /* 0x00000005150c7220 */ /* 0x040fe20000410000 */
[--C-:B------:R-:W-:Y:S02]  /*6c10*/  HADD2.F32 R11, -RZ, R7.reuse.H0_H0 ;  /* 0x20000007ff0b7230 */ /* 0x100fe40000004100 */
[----:B------:R-:W-:Y:S01]  /*6c20*/  FFMA.FTZ R4, R21, R9, -R4 ;  /* 0x0000000915047223 */ /* 0x000fe20000010804 */
[----:B------:R-:W-:Y:S02]  /*6c30*/  HADD2.F32 R14, -RZ, R32.H1_H1 ;  /* 0x30000020ff0e7230 */ /* 0x000fe40000004100 */
[----:B------:R-:W-:Y:S01]  /*6c40*/  FMUL.FTZ R5, R20, R6 ;  /* 0x0000000614057220 */ /* 0x000fe20000410000 */
[----:B------:R-:W-:-:S02]  /*6c50*/  HADD2.F32 R7, -RZ, R7.H1_H1 ;  /* 0x30000007ff077230 */ /* 0x000fc40000004100 */
[----:B------:R-:W-:Y:S01]  /*6c60*/  FFMA.FTZ R9, R25, R9, R12 ;  /* 0x0000000919097223 */ /* 0x000fe2000001000c */
[----:B------:R-:W-:Y:S02]  /*6c70*/  HADD2.F32 R21, -RZ, R34.H1_H1 ;  /* 0x30000022ff157230 */ /* 0x000fe40000004100 */
[C---:B------:R-:W-:Y:S01]  /*6c80*/  FMUL.FTZ R15, R14.reuse, R6 ;  /* 0x000000060e0f7220 */ /* 0x040fe20000410000 */
[-C--:B------:R-:W-:Y:S01]  /*6c90*/  FFMA.FTZ R5, R14, R10.reuse, -R5 ;  /* 0x0000000a0e057223 */ /* 0x080fe20000010805 */
[----:B------:R-:W-:Y:S01]  /*6ca0*/  FMUL.FTZ R6, R27, R7 ;  /* 0x000000071b067220 */ /* 0x000fe20000410000 */
[----:B------:R-:W-:Y:S01]  /*6cb0*/  F2FP.F16.F32.PACK_AB R8, R8, R13 ;  /* 0x0000000d0808723e */ /* 0x000fe200000000ff */
[C---:B------:R-:W-:Y:S01]  /*6cc0*/  FMUL.FTZ R12, R21.reuse, R7 ;  /* 0x00000007150c7220 */ /* 0x040fe20000410000 */
[----:B------:R-:W-:Y:S01]  /*6cd0*/  FFMA.FTZ R10, R20, R10, R15 ;  /* 0x0000000a140a7223 */ /* 0x000fe2000001000f */
[-C--:B------:R-:W-:Y:S01]  /*6ce0*/  FFMA.FTZ R6, R21, R11.reuse, -R6 ;  /* 0x0000000b15067223 */ /* 0x080fe20000010806 */
[----:B------:R-:W-:Y:S01]  /*6cf0*/  F2FP.F16.F32.PACK_AB R9, R9, R4 ;  /* 0x000000040909723e */ /* 0x000fe200000000ff */
[----:B------:R-:W-:-:S02]  /*6d00*/  FFMA.FTZ R11, R27, R11, R12 ;  /* 0x0000000b1b0b7223 */ /* 0x000fc4000001000c */
[----:B------:R-:W-:-:S03]  /*6d10*/  F2FP.F16.F32.PACK_AB R10, R10, R5 ;  /* 0x000000050a0a723e */ /* 0x000fc600000000ff */
[----:B------:R-:W-:-:S05]  /*6d20*/  F2FP.F16.F32.PACK_AB R11, R11, R6 ;  /* 0x000000060b0b723e */ /* 0x000fca00000000ff */
[----:B------:R1:W-:Y:S02]  /*6d30*/  STS.128 [R3+0x1a400], R8 ;  /* 0x01a4000803007388 */ /* 0x0003e40000000c00 */
.L_x_514:
[----:B------:R-:W-:Y:S05]  /*6d40*/  BSYNC B1 ;  /* 0x0000000000017941 */ /* 0x000fea0003800000 */
.L_x_513:
[----:B------:R-:W-:Y:S05]  /*6d50*/  @P1 BRA `(.L_x_512) ;  /* 0x00000010001c1947 */ /* 0x000fea0003800000 */
[----:B------:R-:W1:Y:S01]  /*6d60*/  LDS.128 R4, [R0+0x2000] ;  /* 0x0020000000047984 */ /* 0x000e620000000c00 */
[----:B------:R-:W-:Y:S02]  /*6d70*/  HADD2.F32 R15, -RZ, R31.H0_H0 ;  /* 0x2000001fff0f7230 */ /* 0x000fe40000004100 */
[----:B------:R-:W-:Y:S02]  /*6d80*/  HADD2.F32 R13, -RZ, R33.H0_H0 ;  /* 0x20000021ff0d7230 */ /* 0x000fe40000004100 */
[----:B------:R-:W-:Y:S02]  /*6d90*/  HADD2.F32 R20, -RZ, R29.H0_H0 ;  /* 0x2000001dff147230 */ /* 0x000fe40000004100 */
[----:B------:R-:W-:Y:S02]  /*6da0*/  HADD2.F32 R14, -RZ, R35.H0_H0 ;  /* 0x20000023ff0e7230 */ /* 0x000fe40000004100 */
[----:B------:R-:W-:Y:S02]  /*6db0*/  HADD2.F32 R24, -RZ, R29.H1_H1 ;  /* 0x3000001dff187230 */ /* 0x000fe40000004100 */
[----:B-1----:R-:W-:-:S02]  /*6dc0*/  HADD2.F32 R3, -RZ, R4.H0_H0 ;  /* 0x20000004ff037230 */ /* 0x002fc40000004100 */
[----:B------:R-:W-:Y:S02]  /*6dd0*/  HADD2.F32 R4, -RZ, R4.H1_H1 ;  /* 0x30000004ff047230 */ /* 0x000fe40000004100 */
[--C-:B------:R-:W-:Y:S02]  /*6de0*/  HADD2.F32 R8, -RZ, R5.reuse.H0_H0 ;  /* 0x20000005ff087230 */ /* 0x100fe40000004100 */
[----:B------:R-:W-:Y:S02]  /*6df0*/  HADD2.F32 R5, -RZ, R5.H1_H1 ;  /* 0x30000005ff057230 */ /* 0x000fe40000004100 */
[-C--:B------:R-:W-:Y:S01]  /*6e00*/  FMUL.FTZ R12, R15, R4.reuse ;  /* 0x000000040f0c7220 */ /* 0x080fe20000410000 */
[C---:B------:R-:W-:Y:S01]  /*6e10*/  FMUL.FTZ R4, R13.reuse, R4 ;  /* 0x000000040d047220 */ /* 0x040fe20000410000 */
[----:B------:R-:W-:Y:S02]  /*6e20*/  HADD2.F32 R9, -RZ, R6.H0_H0 ;  /* 0x20000006ff097230 */ /* 0x000fe40000004100 */
[----:B------:R-:W-:Y:S01]  /*6e30*/  FMUL.FTZ R11, R20, R5 ;  /* 0x00000005140b7220 */ /* 0x000fe20000410000 */
[----:B------:R-:W-:Y:S01]  /*6e40*/  FFMA.FTZ R12, R13, R3, -R12 ;  /* 0x000000030d0c7223 */ /* 0x000fe2000001080c */
[----:B------:R-:W-:-:S02]  /*6e50*/  HADD2.F32 R10, -RZ, R7.H0_H0 ;  /* 0x20000007ff0a7230 */ /* 0x000fc40000004100 */
[----:B------:R-:W-:Y:S01]  /*6e60*/  FFMA.FTZ R3, R15, R3, R4 ;  /* 0x000000030f037223 */ /* 0x000fe20000010004 */
[----:B------:R-:W-:Y:S02]  /*6e70*/  HADD2.F32 R6, -RZ, R6.H1_H1 ;  /* 0x30000006ff067230 */ /* 0x000fe40000004100 */
[C---:B------:R-:W-:Y:S01]  /*6e80*/  FMUL.FTZ R5, R14.reuse, R5 ;  /* 0x000000050e057220 */ /* 0x040fe20000410000 */
[----:B------:R-:W-:Y:S02]  /*6e90*/  HADD2.F32 R7, -RZ, R7.H1_H1 ;  /* 0x30000007ff077230 */ /* 0x000fe40000004100 */
[-C--:B------:R-:W-:Y:S01]  /*6ea0*/  FFMA.FTZ R11, R14, R8.reuse, -R11 ;  /* 0x000000080e0b7223 */ /* 0x080fe2000001080b */
[----:B------:R-:W-:Y:S02]  /*6eb0*/  HADD2.F32 R15, -RZ, R31.H1_H1 ;  /* 0x3000001fff0f7230 */ /* 0x000fe40000004100 */
[----:B------:R-:W-:Y:S01]  /*6ec0*/  FFMA.FTZ R8, R20, R8, R5 ;  /* 0x0000000814087223 */ /* 0x000fe20000010005 */
[----:B------:R-:W-:-:S02]  /*6ed0*/  HADD2.F32 R13, -RZ, R33.H1_H1 ;  /* 0x30000021ff0d7230 */ /* 0x000fc40000004100 */
[-C--:B------:R-:W-:Y:S01]  /*6ee0*/  FMUL.FTZ R5, R24, R7.reuse ;  /* 0x0000000718057220 */ /* 0x080fe20000410000 */
[----:B------:R-:W-:Y:S02]  /*6ef0*/  HADD2.F32 R14, -RZ, R35.H1_H1 ;  /* 0x30000023ff0e7230 */ /* 0x000fe40000004100 */
[----:B------:R-:W-:Y:S01]  /*6f00*/  FMUL.FTZ R4, R15, R6 ;  /* 0x000000060f047220 */ /* 0x000fe20000410000 */
[----:B------:R-:W-:Y:S01]  /*6f10*/  F2FP.F16.F32.PACK_AB R12, R3, R12 ;  /* 0x0000000c030c723e */ /* 0x000fe200000000ff */
[C---:B------:R-:W-:Y:S01]  /*6f20*/  FMUL.FTZ R6, R13.reuse, R6 ;  /* 0x000000060d067220 */ /* 0x040fe20000410000 */
[C---:B------:R-:W-:Y:S01]  /*6f30*/  FMUL.FTZ R7, R14.reuse, R7 ;  /* 0x000000070e077220 */ /* 0x040fe20000410000 */
[-C--:B------:R-:W-:Y:S01]  /*6f40*/  FFMA.FTZ R4, R13, R9.reuse, -R4 ;  /* 0x000000090d047223 */ /* 0x080fe20000010804 */
[-C--:B------:R-:W-:Y:S01]  /*6f50*/  FFMA.FTZ R5, R14, R10.reuse, -R5 ;  /* 0x0000000a0e057223 */ /* 0x080fe20000010805 */
[----:B------:R-:W-:Y:S01]  /*6f60*/  FFMA.FTZ R9, R15, R9, R6 ;  /* 0x000000090f097223 */ /* 0x000fe20000010006 */
[----:B------:R-:W-:Y:S01]  /*6f70*/  FFMA.FTZ R10, R24, R10, R7 ;  /* 0x0000000a180a7223 */ /* 0x000fe20000010007 */
[----:B------:R-:W-:-:S03]  /*6f80*/  F2FP.F16.F32.PACK_AB R13, R8, R11 ;  /* 0x0000000b080d723e */ /* 0x000fc600000000ff */
[----:B------:R-:W-:Y:S02]  /*6f90*/  F2FP.F16.F32.PACK_AB R14, R9, R4 ;  /* 0x00000004090e723e */ /* 0x000fe400000000ff */
[----:B------:R-:W-:-:S05]  /*6fa0*/  F2FP.F16.F32.PACK_AB R15, R10, R5 ;  /* 0x000000050a0f723e */ /* 0x000fca00000000ff */
[----:B------:R3:W-:Y:S01]  /*6fb0*/  STS.128 [R0+0x2000], R12 ;  /* 0x0020000c00007388 */ /* 0x0007e20000000c00 */
[----:B------:R-:W-:Y:S05]  /*6fc0*/  BRA `(.L_x_512) ;  /* 0x0000000c00807947 */ /* 0x000fea0003800000 */
.L_x_499:
[----:B------:R-:W1:Y:S01]  /*6fd0*/  LDC R9, c[0x0][0x3d4] ;  /* 0x0000f500ff097b82 */ /* 0x000e620000000800 */
[----:B------:R-:W-:Y:S01]  /*6fe0*/  IMAD R30, R85, -0x80, R30 ;  /* 0xffffff80551e7824 */ /* 0x000fe200078e021e */
[----:B------:R-:W-:Y:S02]  /*6ff0*/  CS2R R34, SRZ ;  /* 0x0000000000227805 */ /* 0x000fe4000001ff00 */
[----:B------:R-:W-:Y:S02]  /*7000*/  CS2R R32, SRZ ;  /* 0x0000000000207805 */ /* 0x000fe4000001ff00 */
[----:B------:R-:W-:Y:S02]  /*7010*/  CS2R R6, SRZ ;  /* 0x0000000000067805 */ /* 0x000fe4000001ff00 */
[----:B------:R-:W-:Y:S02]  /*7020*/  CS2R R4, SRZ ;  /* 0x0000000000047805 */ /* 0x000fe4000001ff00 */
[----:B------:R-:W-:-:S02]  /*7030*/  VIMNMX R30, R30, 0x80, PT ;  /* 0x000000801e1e7848 */ /* 0x000fc40003fe0100 */
[----:B-1----:R-:W-:-:S04]  /*7040*/  ISETP.GE.AND P0, PT, R16, R9, PT ;  /* 0x000000091000720c */ /* 0x002fc80003f06270 */
[----:B------:R-:W-:-:S13]  /*7050*/  ISETP.GE.OR P1, PT, R19, R30, P0 ;  /* 0x0000001e1300720c */ /* 0x000fda0000726670 */
[----:B------:R1:W5:Y:S04]  /*7060*/  @!P1 LDG.E.128 R32, desc[UR40][R36.64] ;  /* 0x0000002824209981 */ /* 0x000368000c1e1d00 */
[----:B------:R1:W5:Y:S01]  /*7070*/  @!P1 LDG.E.128 R4, desc[UR40][R38.64] ;  /* 0x0000002826049981 */ /* 0x000362000c1e1d00 */
[----:B------:R-:W-:Y:S01]  /*7080*/  UMOV UR4, 0xffffffff ;  /* 0xffffffff00047882 */ /* 0x000fe20000000000 */
[----:B------:R-:W-:Y:S02]  /*7090*/  LEA.HI R0, R212, R212, RZ, 0x1 ;  /* 0x000000d4d4007211 */ /* 0x000fe400078f08ff */
[----:B------:R-:W-:Y:S05]  /*70a0*/  BRA.DIV UR4, `(.L_x_515) ;  /* 0x000000d604bc7947 */ /* 0x000fea000b800000 */
.L_x_685:
[----:B------:R-:W-:Y:S01]  /*70b0*/  UMOV UR4, 0xffffffff ;  /* 0xffffffff00047882 */ /* 0x000fe20000000000 */
[----:B------:R-:W-:Y:S02]  /*70c0*/  LOP3.LUT R3, R0, 0xfffffffe, RZ, 0xc0, !PT ;  /* 0xfffffffe00037812 */ /* 0x000fe400078ec0ff */
[----:B------:R-:W-:Y:S05]  /*70d0*/  BRA.DIV UR4, `(.L_x_516) ;  /* 0x000000d604d87947 */ /* 0x000fea000b800000 */
.L_x_688:
[----:B------:R-:W-:Y:S01]  /*70e0*/  UMOV UR4, 0xffffffff ;  /* 0xffffffff00047882 */ /* 0x000fe20000000000 */
[----:B------:R-:W-:Y:S02]  /*70f0*/  IMAD.IADD R3, R212, 0x1, -R3 ;  /* 0x00000001d4037824 */ /* 0x000fe400078e0a03 */
[----:B------:R-:W-:Y:S05]  /*7100*/  BRA.DIV UR4, `(.L_x_517) ;  /* 0x000000d604f47947 */ /* 0x000fea000b800000 */
.L_x_691:
[----:B------:R-:W-:Y:S01]  /*7110*/  UMOV UR4, 0xffffffff ;  /* 0xffffffff00047882 */ /* 0x000fe20000000000 */
[----:B------:R-:W-:Y:S02]  /*7120*/  SHF.L.U32 R3, R3, 0x1f, RZ ;  /* 0x0000001f03037819 */ /* 0x000fe400000006ff */
[----:B------:R-:W-:Y:S05]  /*7130*/  BRA.DIV UR4, `(.L_x_518) ;  /* 0x000000da04107947 */ /* 0x000fea000b800000 */
.L_x_694:
[----:B------:R-:W2:Y:S01]  /*7140*/  SYNCS.PHASECHK.TRANS64.TRYWAIT P1, [R18+URZ+0x22800], R3 ;  /* 0x02280003120075a7 */ /* 0x000ea2000802017f */
[----:B-----5:R-:W-:Y:S01]  /*7150*/  IMAD.MOV.U32 R40, RZ, RZ, R34 ;  /* 0x000000ffff287224 */ /* 0x020fe200078e0022 */
[----:B------:R-:W-:Y:S01]  /*7160*/  MOV R41, R32 ;  /* 0x0000002000297202 */ /* 0x000fe20000000f00 */
[----:B------:R-:W-:Y:S01]  /*7170*/  IMAD.MOV.U32 R0, RZ, RZ, R35 ;  /* 0x000000ffff007224 */ /* 0x000fe200078e0023 */
[----:B------:R-:W-:Y:S01]  /*7180*/  SHF.R.U64 R44, R4, 0x10, R5 ;  /* 0x00000010042c7819 */ /* 0x000fe20000001205 */
[----:B------:R-:W-:Y:S01]  /*7190*/  IMAD.MOV.U32 R8, RZ, RZ, R33 ;  /* 0x000000ffff087224 */ /* 0x000fe200078e0021 */
[----:B-1----:R-:W-:Y:S01]  /*71a0*/  MOV R38, R6 ;  /* 0x0000000600267202 */ /* 0x002fe20000000f00 */
[----:B------:R-:W-:Y:S01]  /*71b0*/  IMAD.MOV.U32 R39, RZ, RZ, R4 ;  /* 0x000000ffff277224 */ /* 0x000fe200078e0004 */
[----:B------:R-:W-:Y:S01]  /*71c0*/  PRMT R40, R40, 0x5410, R0 ;  /* 0x0000541028287816 */ /* 0x000fe20000000000 */
[----:B------:R-:W-:Y:S01]  /*71d0*/  IMAD.MOV.U32 R0, RZ, RZ, R7 ;  /* 0x000000ffff007224 */ /* 0x000fe200078e0007 */
[----:B------:R-:W-:Y:S01]  /*71e0*/  PRMT R41, R41, 0x5410, R8 ;  /* 0x0000541029297816 */ /* 0x000fe20000000008 */
[--C-:B------:R-:W-:Y:S01]  /*71f0*/  IMAD.MOV.U32 R8, RZ, RZ, R5.reuse ;  /* 0x000000ffff087224 */ /* 0x100fe200078e0005 */
[----:B------:R-:W-:Y:S01]  /*7200*/  SHF.R.U32.HI R4, RZ, 0x10, R5 ;  /* 0x00000010ff047819 */ /* 0x000fe20000011605 */
[----:B------:R-:W-:Y:S01]  /*7210*/  BSSY B1, `(.L_x_519) ;  /* 0x0000011000017945 */ /* 0x000fe20003800000 */
[----:B------:R-:W-:-:S02]  /*7220*/  SHF.R.U64 R42, R32, 0x10, R33 ;  /* 0x00000010202a7819 */ /* 0x000fc40000001221 */
[----:B------:R-:W-:Y:S02]  /*7230*/  SHF.R.U32.HI R10, RZ, 0x10, R33 ;  /* 0x00000010ff0a7819 */ /* 0x000fe40000011621 */
[--C-:B------:R-:W-:Y:S02]  /*7240*/  SHF.R.U64 R43, R34, 0x10, R35.reuse ;  /* 0x00000010222b7819 */ /* 0x100fe40000001223 */
[----:B------:R-:W-:Y:S02]  /*7250*/  SHF.R.U32.HI R11, RZ, 0x10, R35 ;  /* 0x00000010ff0b7819 */ /* 0x000fe40000011623 */
[--C-:B------:R-:W-:Y:S02]  /*7260*/  SHF.R.U64 R45, R6, 0x10, R7.reuse ;  /* 0x00000010062d7819 */ /* 0x100fe40000001207 */
[----:B------:R-:W-:Y:S02]  /*7270*/  SHF.R.U32.HI R5, RZ, 0x10, R7 ;  /* 0x00000010ff057819 */ /* 0x000fe40000011607 */
[----:B------:R-:W-:-:S02]  /*7280*/  ISETP.GE.OR P2, PT, R19, R30, P0 ;  /* 0x0000001e1300720c */ /* 0x000fc40000746670 */
[----:B------:R-:W-:Y:S01]  /*7290*/  PRMT R38, R38, 0x5410, R0 ;  /* 0x0000541026267816 */ /* 0x000fe20000000000 */
[----:B------:R-:W-:Y:S01]  /*72a0*/  IMAD.IADD R0, R16, 0x1, R9 ;  /* 0x0000000110007824 */ /* 0x000fe200078e0209 */
[----:B------:R-:W-:Y:S02]  /*72b0*/  ISETP.GE.OR P0, PT, R211, R30, P0 ;  /* 0x0000001ed300720c */ /* 0x000fe40000706670 */
[----:B------:R-:W-:Y:S02]  /*72c0*/  PRMT R42, R42, 0x5410, R10 ;  /* 0x000054102a2a7816 */ /* 0x000fe4000000000a */
[----:B------:R-:W-:Y:S02]  /*72d0*/  PRMT R43, R43, 0x5410, R11 ;  /* 0x000054102b2b7816 */ /* 0x000fe4000000000b */
[----:B------:R-:W-:Y:S02]  /*72e0*/  PRMT R39, R39, 0x5410, R8 ;  /* 0x0000541027277816 */ /* 0x000fe40000000008 */
[----:B------:R-:W-:-:S02]  /*72f0*/  PRMT R44, R44, 0x5410, R4 ;  /* 0x000054102c2c7816 */ /* 0x000fc40000000004 */
[----:B------:R-:W-:Y:S01]  /*7300*/  PRMT R45, R45, 0x5410, R5 ;  /* 0x000054102d2d7816 */ /* 0x000fe20000000005 */
[----:B--2---:R-:W-:Y:S06]  /*7310*/  @!P1 BRA `(.L_x_520) ;  /* 0x000000d400c09947 */ /* 0x004fec0003800000 */
.L_x_695:
[----:B------:R-:W-:Y:S05]  /*7320*/  BSYNC B1 ;  /* 0x0000000000017941 */ /* 0x000fea0003800000 */
.L_x_519:
[----:B------:R-:W-:Y:S01]  /*7330*/  BSSY B1, `(.L_x_521) ;  /* 0x0000059000017945 */ /* 0x000fe20003800000 */
[----:B-1----:R-:W-:-:S03]  /*7340*/  LOP3.LUT R3, R0, 0x38, RZ, 0xc0, !PT ;  /* 0x0000003800037812 */ /* 0x002fc600078ec0ff */
[----:B------:R-:W-:Y:S05]  /*7350*/  @P2 BRA `(.L_x_522) ;  /* 0x0000000400582947 */ /* 0x000fea0003800000 */
[----:B------:R-:W-:Y:S02]  /*7360*/  IMAD.SHL.U32 R0, R220, 0x40, RZ ;  /* 0x00000040dc007824 */ /* 0x000fe400078e00ff */
[----:B------:R-:W-:Y:S02]  /*7370*/  HADD2.F32 R26, -RZ, R39.H0_H0 ;  /* 0x20000027ff1a7230 */ /* 0x000fe40000004100 */
[----:B------:R-:W-:Y:S01]  /*7380*/  HADD2.F32 R25, -RZ, R41.H0_H0 ;  /* 0x20000029ff197230 */ /* 0x000fe20000004100 */
[----:B------:R-:W-:Y:S01]  /*7390*/  LOP3.LUT R4, R0, 0x1c0, RZ, 0xc0, !PT ;  /* 0x000001c000047812 */ /* 0x000fe200078ec0ff */
[----:B------:R-:W-:-:S03]  /*73a0*/  HADD2.F32 R27, -RZ, R44.H0_H0 ;  /* 0x2000002cff1b7230 */ /* 0x000fc60000004100 */
[----:B------:R-:W-:Y:S02]  /*73b0*/  LOP3.LUT R0, R4, 0x38, R16, 0xf8, !PT ;  /* 0x0000003804007812 */ /* 0x000fe400078ef810 */
[----:B------:R-:W-:-:S04]  /*73c0*/  SHF.R.U32.HI R7, RZ, 0x3, R4 ;  /* 0x00000003ff077819 */ /* 0x000fc80000011604 */
[----:B------:R-:W-:-:S05]  /*73d0*/  LOP3.LUT R0, R0, R7, RZ, 0x3c, !PT ;  /* 0x0000000700007212 */ /* 0x000fca00078e3cff */
[----:B------:R-:W-:Y:S01]  /*73e0*/  IMAD R5, R205, 0x200, R0 ;  /* 0x00000200cd057824 */ /* 0x000fe200078e0200 */
[----:B------:R-:W-:-:S03]  /*73f0*/  LOP3.LUT R0, R7, R3, R4, 0x1e, !PT ;  /* 0x0000000307007212 */ /* 0x000fc600078e1e04 */
[----:B------:R-:W-:Y:S01]  /*7400*/  IMAD R36, R5, 0x2, R18 ;  /* 0x0000000205247824 */ /* 0x000fe200078e0212 */
[----:B------:R-:W-:-:S04]  /*7410*/  LEA R5, R205, R0, 0x9 ;  /* 0x00000000cd057211 */ /* 0x000fc800078e48ff */
[----:B------:R-:W1:Y:S01]  /*7420*/  LDS.128 R8, [R36+0x18400] ;  /* 0x0184000024087984 */ /* 0x000e620000000c00 */
[----:B------:R-:W-:-:S05]  /*7430*/  IMAD R37, R5, 0x2, R18 ;  /* 0x0000000205257824 */ /* 0x000fca00078e0212 */
[----:B------:R-:W2:Y:S01]  /*7440*/  LDS.128 R4, [R37+0x18400] ;  /* 0x0184000025047984 */ /* 0x000ea20000000c00 */
[--C-:B-1----:R-:W-:Y:S02]  /*7450*/  HADD2.F32 R0, -RZ, R8.reuse.H0_H0 ;  /* 0x20000008ff007230 */ /* 0x102fe40000004100 */
[----:B------:R-:W-:Y:S02]  /*7460*/  HADD2.F32 R8, -RZ, R8.H1_H1 ;  /* 0x30000008ff087230 */ /* 0x000fe40000004100 */
[----:B------:R-:W-:Y:S02]  /*7470*/  HADD2.F32 R12, -RZ, R9.H0_H0 ;  /* 0x20000009ff0c7230 */ /* 0x000fe40000004100 */
[--C-:B--2---:R-:W-:Y:S02]  /*7480*/  HADD2.F32 R15, -RZ, R4.reuse.H0_H0 ;  /* 0x20000004ff0f7230 */ /* 0x104fe40000004100 */
[----:B------:R-:W-:Y:S02]  /*7490*/  HADD2.F32 R4, -RZ, R4.H1_H1 ;  /* 0x30000004ff047230 */ /* 0x000fe40000004100 */
[----:B------:R-:W-:-:S02]  /*74a0*/  HADD2.F32 R20, -RZ, R5.H0_H0 ;  /* 0x20000005ff147230 */ /* 0x000fc40000004100 */
[CC--:B------:R-:W-:Y:S01]  /*74b0*/  FMUL.FTZ R29, R15.reuse, R26.reuse ;  /* 0x0000001a0f1d7220 */ /* 0x0c0fe20000410000 */
[----:B------:R-:W-:Y:S01]  /*74c0*/  FMUL.FTZ R31, R15, R25 ;  /* 0x000000190f1f7220 */ /* 0x000fe20000410000 */
[----:B------:R-:W-:Y:S02]  /*74d0*/  HADD2.F32 R15, -RZ, R42.H0_H0 ;  /* 0x2000002aff0f7230 */ /* 0x000fe40000004100 */
[----:B------:R-:W-:Y:S01]  /*74e0*/  FMUL.FTZ R33, R4, R27 ;  /* 0x0000001b04217220 */ /* 0x000fe20000410000 */
[C---:B------:R-:W-:Y:S01]  /*74f0*/  FFMA.FTZ R30, R0.reuse, R25, -R29 ;  /* 0x00000019001e7223 */ /* 0x040fe2000001081d */
[----:B------:R-:W-:Y:S02]  /*7500*/  HADD2.F32 R29, -RZ, R39.H1_H1 ;  /* 0x30000027ff1d7230 */ /* 0x000fe40000004100 */
[----:B------:R-:W-:Y:S01]  /*7510*/  FFMA.FTZ R31, R0, R26, R31 ;  /* 0x0000001a001f7223 */ /* 0x000fe2000001001f */
[----:B------:R-:W-:Y:S02]  /*7520*/  HADD2.F32 R25, -RZ, R41.H1_H1 ;  /* 0x30000029ff197230 */ /* 0x000fe40000004100 */
[-C--:B------:R-:W-:Y:S01]  /*7530*/  FMUL.FTZ R35, R4, R15.reuse ;  /* 0x0000000f04237220 */ /* 0x080fe20000410000 */
[----:B------:R-:W-:Y:S01]  /*7540*/  FFMA.FTZ R33, R8, R15, -R33 ;  /* 0x0000000f08217223 */ /* 0x000fe20000010821 */
[----:B------:R-:W-:Y:S01]  /*7550*/  FMUL.FTZ R15, R20, R29 ;  /* 0x0000001d140f7220 */ /* 0x000fe20000410000 */
[----:B------:R-:W-:-:S02]  /*7560*/  HADD2.F32 R5, -RZ, R5.H1_H1 ;  /* 0x30000005ff057230 */ /* 0x000fc40000004100 */
[-C--:B------:R-:W-:Y:S01]  /*7570*/  FMUL.FTZ R4, R20, R25.reuse ;  /* 0x0000001914047220 */ /* 0x080fe20000410000 */
[----:B------:R-:W-:Y:S02]  /*7580*/  HADD2.F32 R26, -RZ, R44.H1_H1 ;  /* 0x3000002cff1a7230 */ /* 0x000fe40000004100 */
[----:B------:R-:W-:Y:S01]  /*7590*/  FFMA.FTZ R25, R12, R25, -R15 ;  /* 0x000000190c197223 */ /* 0x000fe2000001080f */
[----:B------:R-:W-:Y:S02]  /*75a0*/  HADD2.F32 R0, -RZ, R42.H1_H1 ;  /* 0x3000002aff007230 */ /* 0x000fe40000004100 */
[----:B------:R-:W-:Y:S01]  /*75b0*/  FFMA.FTZ R20, R8, R27, R35 ;  /* 0x0000001b08147223 */ /* 0x000fe20000010023 */
[----:B------:R-:W-:Y:S02]  /*75c0*/  HADD2.F32 R9, -RZ, R9.H1_H1 ;  /* 0x30000009ff097230 */ /* 0x000fe40000004100 */
[----:B------:R-:W-:Y:S01]  /*75d0*/  FFMA.FTZ R12, R12, R29, R4 ;  /* 0x0000001d0c0c7223 */ /* 0x000fe20000010004 */
[----:B------:R-:W-:-:S02]  /*75e0*/  HADD2.F32 R21, -RZ, R6.H0_H0 ;  /* 0x20000006ff157230 */ /* 0x000fc40000004100 */
[C---:B------:R-:W-:Y:S01]  /*75f0*/  FMUL.FTZ R32, R5.reuse, R26 ;  /* 0x0000001a05207220 */ /* 0x040fe20000410000 */
[----:B------:R-:W-:Y:S02]  /*7600*/  HADD2.F32 R4, -RZ, R40.H0_H0 ;  /* 0x20000028ff047230 */ /* 0x000fe40000004100 */
[-C--:B------:R-:W-:Y:S01]  /*7610*/  FMUL.FTZ R34, R5, R0.reuse ;  /* 0x0000000005227220 */ /* 0x080fe20000410000 */
[----:B------:R-:W-:Y:S02]  /*7620*/  HADD2.F32 R8, -RZ, R38.H0_H0 ;  /* 0x20000026ff087230 */ /* 0x000fe40000004100 */
[----:B------:R-:W-:Y:S01]  /*7630*/  FFMA.FTZ R32, R9, R0, -R32 ;  /* 0x0000000009207223 */ /* 0x000fe20000010820 */
[----:B------:R-:W-:Y:S02]  /*7640*/  HADD2.F32 R6, -RZ, R6.H1_H1 ;  /* 0x30000006ff067230 */ /* 0x000fe40000004100 */
[----:B------:R-:W-:Y:S01]  /*7650*/  FMUL.FTZ R27, R21, R4 ;  /* 0x00000004151b7220 */ /* 0x000fe20000410000 */
[----:B------:R-:W-:-:S02]  /*7660*/  HADD2.F32 R15, -RZ, R45.H0_H0 ;  /* 0x2000002dff0f7230 */ /* 0x000fc40000004100 */
[----:B------:R-:W-:Y:S01]  /*7670*/  FMUL.FTZ R0, R21, R8 ;  /* 0x0000000815007220 */ /* 0x000fe20000410000 */
[--C-:B------:R-:W-:Y:S02]  /*7680*/  HADD2.F32 R13, -RZ, R10.reuse.H0_H0 ;  /* 0x2000000aff0d7230 */ /* 0x100fe40000004100 */
[----:B------:R-:W-:Y:S01]  /*7690*/  FFMA.FTZ R21, R9, R26, R34 ;  /* 0x0000001a09157223 */ /* 0x000fe20000010022 */
[----:B------:R-:W-:Y:S02]  /*76a0*/  HADD2.F32 R10, -RZ, R10.H1_H1 ;  /* 0x3000000aff0a7230 */ /* 0x000fe40000004100 */
[----:B------:R-:W-:Y:S01]  /*76b0*/  FMUL.FTZ R9, R6, R15 ;  /* 0x0000000f06097220 */ /* 0x000fe20000410000 */
[----:B------:R-:W-:Y:S02]  /*76c0*/  HADD2.F32 R5, -RZ, R43.H0_H0 ;  /* 0x2000002bff057230 */ /* 0x000fe40000004100 */
[C---:B------:R-:W-:Y:S01]  /*76d0*/  FFMA.FTZ R26, R13.reuse, R4, -R0 ;  /* 0x000000040d1a7223 */ /* 0x040fe20000010800 */
[----:B------:R-:W-:Y:S01]  /*76e0*/  FFMA.FTZ R27, R13, R8, R27 ;  /* 0x000000080d1b7223 */ /* 0x000fe2000001001b */
[--C-:B------:R-:W-:Y:S01]  /*76f0*/  HADD2.F32 R24, -RZ, R7.reuse.H0_H0 ;  /* 0x20000007ff187230 */ /* 0x100fe20000004100 */
[----:B------:R-:W-:Y:S01]  /*7700*/  F2FP.F16.F32.PACK_AB R8, R20, R31 ;  /* 0x0000001f1408723e */ /* 0x000fe200000000ff */
[----:B------:R-:W-:Y:S01]  /*7710*/  FFMA.FTZ R13, R10, R5, -R9 ;  /* 0x000000050a0d7223 */ /* 0x000fe20000010809 */
[----:B------:R-:W-:-:S02]  /*7720*/  HADD2.F32 R7, -RZ, R7.H1_H1 ;  /* 0x30000007ff077230 */ /* 0x000fc40000004100 */
[----:B------:R-:W-:Y:S01]  /*7730*/  FMUL.FTZ R29, R6, R5 ;  /* 0x00000005061d7220 */ /* 0x000fe20000410000 */
[----:B------:R-:W-:Y:S02]  /*7740*/  HADD2.F32 R9, -RZ, R38.H1_H1 ;  /* 0x30000026ff097230 */ /* 0x000fe40000004100 */
[----:B------:R-:W-:Y:S02]  /*7750*/  HADD2.F32 R4, -RZ, R45.H1_H1 ;  /* 0x3000002dff047230 */ /* 0x000fe40000004100 */
[----:B------:R-:W-:Y:S01]  /*7760*/  FFMA.FTZ R10, R10, R15, R29 ;  /* 0x0000000f0a0a7223 */ /* 0x000fe2000001001d */
[----:B------:R-:W-:Y:S02]  /*7770*/  HADD2.F32 R5, -RZ, R40.H1_H1 ;  /* 0x30000028ff057230 */ /* 0x000fe40000004100 */
[----:B------:R-:W-:Y:S01]  /*7780*/  FMUL.FTZ R15, R24, R9 ;  /* 0x00000009180f7220 */ /* 0x000fe20000410000 */
[----:B------:R-:W-:Y:S02]  /*7790*/  HADD2.F32 R0, -RZ, R43.H1_H1 ;  /* 0x3000002bff007230 */ /* 0x000fe40000004100 */
[----:B------:R-:W-:Y:S01]  /*77a0*/  FMUL.FTZ R6, R7, R4 ;  /* 0x0000000407067220 */ /* 0x000fe20000410000 */
[----:B------:R-:W-:-:S02]  /*77b0*/  HADD2.F32 R14, -RZ, R11.H0_H0 ;  /* 0x2000000bff0e7230 */ /* 0x000fc40000004100 */
[----:B------:R-:W-:Y:S01]  /*77c0*/  FMUL.FTZ R24, R24, R5 ;  /* 0x0000000518187220 */ /* 0x000fe20000410000 */
[----:B------:R-:W-:Y:S02]  /*77d0*/  HADD2.F32 R11, -RZ, R11.H1_H1 ;  /* 0x3000000bff0b7230 */ /* 0x000fe40000004100 */
[-C--:B------:R-:W-:Y:S01]  /*77e0*/  FMUL.FTZ R29, R7, R0.reuse ;  /* 0x00000000071d7220 */ /* 0x080fe20000410000 */
[----:B------:R-:W-:Y:S01]  /*77f0*/  F2FP.F16.F32.PACK_AB R10, R10, R27 ;  /* 0x0000001b0a0a723e */ /* 0x000fe200000000ff */
[C---:B------:R-:W-:Y:S01]  /*7800*/  FFMA.FTZ R7, R14.reuse, R5, -R15 ;  /* 0x000000050e077223 */ /* 0x040fe2000001080f */
[----:B------:R-:W-:Y:S01]  /*7810*/  FFMA.FTZ R24, R14, R9, R24 ;  /* 0x000000090e187223 */ /* 0x000fe20000010018 */
[C---:B------:R-:W-:Y:S01]  /*7820*/  FFMA.FTZ R0, R11.reuse, R0, -R6 ;  /* 0x000000000b007223 */ /* 0x040fe20000010806 */
[----:B------:R-:W-:Y:S01]  /*7830*/  FFMA.FTZ R11, R11, R4, R29 ;  /* 0x000000040b0b7223 */ /* 0x000fe2000001001d */
[----:B------:R-:W-:Y:S02]  /*7840*/  F2FP.F16.F32.PACK_AB R4, R33, R30 ;  /* 0x0000001e2104723e */ /* 0x000fe400000000ff */
[----:B------:R-:W-:-:S02]  /*7850*/  F2FP.F16.F32.PACK_AB R5, R32, R25 ;  /* 0x000000192005723e */ /* 0x000fc400000000ff */
[----:B------:R-:W-:Y:S02]  /*7860*/  F2FP.F16.F32.PACK_AB R6, R13, R26 ;  /* 0x0000001a0d06723e */ /* 0x000fe400000000ff */
[----:B------:R-:W-:Y:S02]  /*7870*/  F2FP.F16.F32.PACK_AB R7, R0, R7 ;  /* 0x000000070007723e */ /* 0x000fe400000000ff */
[----:B------:R-:W-:Y:S02]  /*7880*/  F2FP.F16.F32.PACK_AB R9, R21, R12 ;  /* 0x0000000c1509723e */ /* 0x000fe400000000ff */
[----:B------:R-:W-:Y:S01]  /*7890*/  F2FP.F16.F32.PACK_AB R11, R11, R24 ;  /* 0x000000180b0b723e */ /* 0x000fe200000000ff */
[----:B------:R1:W-:Y:S04]  /*78a0*/  STS.128 [R36+0x18400], R4 ;  /* 0x0184000424007388 */ /* 0x0003e80000000c00 */
[----:B------:R1:W-:Y:S02]  /*78b0*/  STS.128 [R37+0x18400], R8 ;  /* 0x0184000825007388 */ /* 0x0003e40000000c00 */
.L_x_522:
[----:B------:R-:W-:Y:S05]  /*78c0*/  BSYNC B1 ;  /* 0x0000000000017941 */ /* 0x000fea0003800000 */
.L_x_521:
[----:B------:R-:W-:Y:S05]  /*78d0*/  @P0 BRA `(.L_x_512) ;  /* 0x00000004003c0947 */ /* 0x000fea0003800000 */
[----:B------:R-:W-:Y:S01]  /*78e0*/  LOP3.LUT R3, R234, R3, R204, 0x1e, !PT ;  /* 0x00000003ea037212 */ /* 0x000fe200078e1ecc */
[----:B-1----:R-:W1:Y:S01]  /*78f0*/  LDS.128 R8, [R229+0x18400] ;  /* 0x01840000e5087984 */ /* 0x002e620000000c00 */
[----:B------:R-:W-:Y:S02]  /*7900*/  HADD2.F32 R30, -RZ, R39.H0_H0 ;  /* 0x20000027ff1e7230 */ /* 0x000fe40000004100 */
[----:B------:R-:W-:Y:S02]  /*7910*/  HADD2.F32 R26, -RZ, R41.H0_H0 ;  /* 0x20000029ff1a7230 */ /* 0x000fe40000004100 */
[----:B------:R-:W-:Y:S02]  /*7920*/  IMAD.IADD R3, R206, 0x1, R3 ;  /* 0x00000001ce037824 */ /* 0x000fe400078e0203 */
[----:B------:R-:W-:Y:S02]  /*7930*/  HADD2.F32 R32, -RZ, R44.H0_H0 ;  /* 0x2000002cff207230 */ /* 0x000fe40000004100 */
[----:B------:R-:W-:-:S02]  /*7940*/  IMAD R3, R3, 0x2, R18 ;  /* 0x0000000203037824 */ /* 0x000fc400078e0212 */
[----:B------:R-:W-:Y:S02]  /*7950*/  HADD2.F32 R34, -RZ, R39.H1_H1 ;  /* 0x30000027ff227230 */ /* 0x000fe40000004100 */
[----:B------:R-:W-:Y:S01]  /*7960*/  HADD2.F32 R35, -RZ, R44.H1_H1 ;  /* 0x3000002cff237230 */ /* 0x000fe20000004100 */
[----:B------:R-:W2:Y:S01]  /*7970*/  LDS.128 R4, [R3+0x18400] ;  /* 0x0184000003047984 */ /* 0x000ea20000000c00 */
[----:B------:R-:W-:Y:S02]  /*7980*/  HADD2.F32 R37, -RZ, R38.H0_H0 ;  /* 0x20000026ff257230 */ /* 0x000fe40000004100 */
[----:B------:R-:W-:Y:S02]  /*7990*/  HADD2.F32 R33, -RZ, R40.H0_H0 ;  /* 0x20000028ff217230 */ /* 0x000fe40000004100 */
[--C-:B-1----:R-:W-:Y:S02]  /*79a0*/  HADD2.F32 R0, -RZ, R8.reuse.H0_H0 ;  /* 0x20000008ff007230 */ /* 0x102fe40000004100 */
[----:B------:R-:W-:-:S02]  /*79b0*/  HADD2.F32 R8, -RZ, R8.H1_H1 ;  /* 0x30000008ff087230 */ /* 0x000fc40000004100 */
[--C-:B------:R-:W-:Y:S02]  /*79c0*/  HADD2.F32 R12, -RZ, R9.reuse.H0_H0 ;  /* 0x20000009ff0c7230 */ /* 0x100fe40000004100 */
[----:B------:R-:W-:Y:S02]  /*79d0*/  HADD2.F32 R9, -RZ, R9.H1_H1 ;  /* 0x30000009ff097230 */ /* 0x000fe40000004100 */
[--C-:B------:R-:W-:Y:S02]  /*79e0*/  HADD2.F32 R13, -RZ, R10.reuse.H0_H0 ;  /* 0x2000000aff0d7230 */ /* 0x100fe40000004100 */
[----:B------:R-:W-:Y:S02]  /*79f0*/  HADD2.F32 R10, -RZ, R10.H1_H1 ;  /* 0x3000000aff0a7230 */ /* 0x000fe40000004100 */
[----:B------:R-:W-:Y:S02]  /*7a00*/  HADD2.F32 R14, -RZ, R11.H0_H0 ;  /* 0x2000000bff0e7230 */ /* 0x000fe40000004100 */
[----:B--2---:R-:W-:-:S02]  /*7a10*/  HADD2.F32 R15, -RZ, R4.H0_H0 ;  /* 0x20000004ff0f7230 */ /* 0x004fc40000004100 */
[----:B------:R-:W-:Y:S02]  /*7a20*/  HADD2.F32 R4, -RZ, R4.H1_H1 ;  /* 0x30000004ff047230 */ /* 0x000fe40000004100 */
[--C-:B------:R-:W-:Y:S02]  /*7a30*/  HADD2.F32 R20, -RZ, R5.reuse.H0_H0 ;  /* 0x20000005ff147230 */ /* 0x100fe40000004100 */
[-C--:B------:R-:W-:Y:S01]  /*7a40*/  FMUL.FTZ R25, R30, R15.reuse ;  /* 0x0000000f1e197220 */ /* 0x080fe20000410000 */
[----:B------:R-:W-:Y:S01]  /*7a50*/  FMUL.FTZ R15, R26, R15 ;  /* 0x0000000f1a0f7220 */ /* 0x000fe20000410000 */
[----:B------:R-:W-:Y:S01]  /*7a60*/  FMUL.FTZ R27, R32, R4 ;  /* 0x00000004201b7220 */ /* 0x000fe20000410000 */
[----:B------:R-:W-:Y:S02]  /*7a70*/  HADD2.F32 R5, -RZ, R5.H1_H1 ;  /* 0x30000005ff057230 */ /* 0x000fe40000004100 */
[----:B------:R-:W-:Y:S01]  /*7a80*/  FFMA.FTZ R25, R26, R0, -R25 ;  /* 0x000000001a197223 */ /* 0x000fe20000010819 */
[----:B------:R-:W-:-:S02]  /*7a90*/  HADD2.F32 R26, -RZ, R42.H0_H0 ;  /* 0x2000002aff1a7230 */ /* 0x000fc40000004100 */
[----:B------:R-:W-:Y:S01]  /*7aa0*/  FFMA.FTZ R15, R30, R0, R15 ;  /* 0x000000001e0f7223 */ /* 0x000fe2000001000f */
[----:B------:R-:W-:Y:S02]  /*7ab0*/  HADD2.F32 R30, -RZ, R41.H1_H1 ;  /* 0x30000029ff1e7230 */ /* 0x000fe40000004100 */
[----:B------:R-:W-:Y:S02]  /*7ac0*/  HADD2.F32 R21, -RZ, R6.H0_H0 ;  /* 0x20000006ff157230 */ /* 0x000fe40000004100 */
[C---:B------:R-:W-:Y:S01]  /*7ad0*/  FMUL.FTZ R29, R26.reuse, R4 ;  /* 0x000000041a1d7220 */ /* 0x040fe20000410000 */
[----:B------:R-:W-:Y:S01]  /*7ae0*/  FFMA.FTZ R0, R26, R8, -R27 ;  /* 0x000000081a007223 */ /* 0x000fe2000001081b */
[-C--:B------:R-:W-:Y:S01]  /*7af0*/  FMUL.FTZ R27, R34, R20.reuse ;  /* 0x00000014221b7220 */ /* 0x080fe20000410000 */
[----:B------:R-:W-:Y:S01]  /*7b00*/  FMUL.FTZ R31, R30, R20 ;  /* 0x000000141e1f7220 */ /* 0x000fe20000410000 */
[----:B------:R-:W-:Y:S01]  /*7b10*/  FFMA.FTZ R8, R32, R8, R29 ;  /* 0x0000000820087223 */ /* 0x000fe2000001001d */
[----:B------:R-:W-:-:S02]  /*7b20*/  HADD2.F32 R29, -RZ, R42.H1_H1 ;  /* 0x3000002aff1d7230 */ /* 0x000fc40000004100 */
[-C--:B------:R-:W-:Y:S01]  /*7b30*/  FFMA.FTZ R27, R30, R12.reuse, -R27 ;  /* 0x0000000c1e1b7223 */ /* 0x080fe2000001081b */
[----:B------:R-:W-:Y:S02]  /*7b40*/  HADD2.F32 R6, -RZ, R6.H1_H1 ;  /* 0x30000006ff067230 */ /* 0x000fe40000004100 */
[----:B------:R-:W-:Y:S01]  /*7b50*/  FFMA.FTZ R31, R34, R12, R31 ;  /* 0x0000000c221f7223 */ /* 0x000fe2000001001f */
[----:B------:R-:W-:Y:S02]  /*7b60*/  HADD2.F32 R32, -RZ, R45.H0_H0 ;  /* 0x2000002dff207230 */ /* 0x000fe40000004100 */
[-C--:B------:R-:W-:Y:S01]  /*7b70*/  FMUL.FTZ R4, R35, R5.reuse ;  /* 0x0000000523047220 */ /* 0x080fe20000410000 */
[----:B------:R-:W-:Y:S01]  /*7b80*/  FMUL.FTZ R12, R29, R5 ;  /* 0x000000051d0c7220 */ /* 0x000fe20000410000 */
[----:B------:R-:W-:Y:S02]  /*7b90*/  HADD2.F32 R30, -RZ, R43.H0_H0 ;  /* 0x2000002bff1e7230 */ /* 0x000fe40000004100 */
[----:B------:R-:W-:Y:S01]  /*7ba0*/  FMUL.FTZ R20, R37, R21 ;  /* 0x0000001525147220 */ /* 0x000fe20000410000 */
[----:B------:R-:W-:Y:S01]  /*7bb0*/  FMUL.FTZ R5, R32, R6 ;  /* 0x0000000620057220 */ /* 0x000fe20000410000 */
[----:B------:R-:W-:-:S02]  /*7bc0*/  HADD2.F32 R24, -RZ, R7.H0_H0 ;  /* 0x20000007ff187230 */ /* 0x000fc40000004100 */
[----:B------:R-:W-:Y:S01]  /*7bd0*/  FFMA.FTZ R4, R29, R9, -R4 ;  /* 0x000000091d047223 */ /* 0x000fe20000010804 */
[----:B------:R-:W-:Y:S01]  /*7be0*/  FMUL.FTZ R26, R33, R21 ;  /* 0x00000015211a7220 */ /* 0x000fe20000410000 */
[----:B------:R-:W-:Y:S01]  /*7bf0*/  FFMA.FTZ R12, R35, R9, R12 ;  /* 0x00000009230c7223 */ /* 0x000fe2000001000c */
[-C--:B------:R-:W-:Y:S01]  /*7c00*/  FFMA.FTZ R20, R33, R13.reuse, -R20 ;  /* 0x0000000d21147223 */ /* 0x080fe20000010814 */
[----:B------:R-:W-:Y:S02]  /*7c10*/  HADD2.F32 R7, -RZ, R7.H1_H1 ;  /* 0x30000007ff077230 */ /* 0x000fe40000004100 */
[C---:B------:R-:W-:Y:S01]  /*7c20*/  FMUL.FTZ R9, R30.reuse, R6 ;  /* 0x000000061e097220 */ /* 0x040fe20000410000 */
[----:B------:R-:W-:Y:S01]  /*7c30*/  FFMA.FTZ R5, R30, R10, -R5 ;  /* 0x0000000a1e057223 */ /* 0x000fe20000010805 */
[----:B------:R-:W-:Y:S02]  /*7c40*/  HADD2.F32 R34, -RZ, R38.H1_H1 ;  /* 0x30000026ff227230 */ /* 0x000fe40000004100 */
[----:B------:R-:W-:Y:S01]  /*7c50*/  FFMA.FTZ R26, R37, R13, R26 ;  /* 0x0000000d251a7223 */ /* 0x000fe2000001001a */
[----:B------:R-:W-:-:S02]  /*7c60*/  HADD2.F32 R33, -RZ, R45.H1_H1 ;  /* 0x3000002dff217230 */ /* 0x000fc40000004100 */
[----:B------:R-:W-:Y:S01]  /*7c70*/  FFMA.FTZ R9, R32, R10, R9 ;  /* 0x0000000a20097223 */ /* 0x000fe20000010009 */
[----:B------:R-:W-:Y:S02]  /*7c80*/  HADD2.F32 R30, -RZ, R40.H1_H1 ;  /* 0x30000028ff1e7230 */ /* 0x000fe40000004100 */
[-C--:B------:R-:W-:Y:S01]  /*7c90*/  FMUL.FTZ R13, R34, R24.reuse ;  /* 0x00000018220d7220 */ /* 0x080fe20000410000 */
[----:B------:R-:W-:Y:S02]  /*7ca0*/  HADD2.F32 R29, -RZ, R43.H1_H1 ;  /* 0x3000002bff1d7230 */ /* 0x000fe40000004100 */
[-C--:B------:R-:W-:Y:S01]  /*7cb0*/  FMUL.FTZ R6, R33, R7.reuse ;  /* 0x0000000721067220 */ /* 0x080fe20000410000 */
[----:B------:R-:W-:Y:S02]  /*7cc0*/  HADD2.F32 R11, -RZ, R11.H1_H1 ;  /* 0x3000000bff0b7230 */ /* 0x000fe40000004100 */
[C---:B------:R-:W-:Y:S01]  /*7cd0*/  FMUL.FTZ R21, R30.reuse, R24 ;  /* 0x000000181e157220 */ /* 0x040fe20000410000 */
[-C--:B------:R-:W-:Y:S01]  /*7ce0*/  FFMA.FTZ R13, R30, R14.reuse, -R13 ;  /* 0x0000000e1e0d7223 */ /* 0x080fe2000001080d */
[C---:B------:R-:W-:Y:S01]  /*7cf0*/  FMUL.FTZ R10, R29.reuse, R7 ;  /* 0x000000071d0a7220 */ /* 0x040fe20000410000 */
[----:B------:R-:W-:Y:S01]  /*7d00*/  F2FP.F16.F32.PACK_AB R32, R0, R25 ;  /* 0x000000190020723e */ /* 0x000fe200000000ff */
[-C--:B------:R-:W-:Y:S01]  /*7d10*/  FFMA.FTZ R6, R29, R11.reuse, -R6 ;  /* 0x0000000b1d067223 */ /* 0x080fe20000010806 */
[----:B------:R-:W-:Y:S01]  /*7d20*/  FFMA.FTZ R21, R34, R14, R21 ;  /* 0x0000000e22157223 */ /* 0x000fe20000010015 */
[----:B------:R-:W-:Y:S01]  /*7d30*/  FFMA.FTZ R10, R33, R11, R10 ;  /* 0x0000000b210a7223 */ /* 0x000fe2000001000a */
[----:B------:R-:W-:-:S02]  /*7d40*/  F2FP.F16.F32.PACK_AB R33, R4, R27 ;  /* 0x0000001b0421723e */ /* 0x000fc400000000ff */
[----:B------:R-:W-:Y:S02]  /*7d50*/  F2FP.F16.F32.PACK_AB R34, R5, R20 ;  /* 0x000000140522723e */ /* 0x000fe400000000ff */
[----:B------:R-:W-:Y:S02]  /*7d60*/  F2FP.F16.F32.PACK_AB R35, R6, R13 ;  /* 0x0000000d0623723e */ /* 0x000fe400000000ff */
[----:B------:R-:W-:Y:S02]  /*7d70*/  F2FP.F16.F32.PACK_AB R24, R8, R15 ;  /* 0x0000000f0818723e */ /* 0x000fe400000000ff */
[----:B------:R-:W-:Y:S01]  /*7d80*/  F2FP.F16.F32.PACK_AB R25, R12, R31 ;  /* 0x0000001f0c19723e */ /* 0x000fe200000000ff */
[----:B------:R4:W-:Y:S01]  /*7d90*/  STS.128 [R229+0x18400], R32 ;  /* 0x01840020e5007388 */ /* 0x0009e20000000c00 */
[----:B------:R-:W-:Y:S02]  /*7da0*/  F2FP.F16.F32.PACK_AB R26, R9, R26 ;  /* 0x0000001a091a723e */ /* 0x000fe400000000ff */
[----:B------:R-:W-:-:S05]  /*7db0*/  F2FP.F16.F32.PACK_AB R27, R10, R21 ;  /* 0x000000150a1b723e */ /* 0x000fca00000000ff */
[----:B------:R4:W-:Y:S02]  /*7dc0*/  STS.128 [R3+0x18400], R24 ;  /* 0x0184001803007388 */ /* 0x0009e40000000c00 */
.L_x_512:
[----:B------:R-:W-:Y:S05]  /*7dd0*/  BSYNC B0 ;  /* 0x0000000000007941 */ /* 0x000fea0003800000 */
.L_x_498:
[----:B------:R-:W-:Y:S01]  /*7de0*/  @!PT LDS RZ, [RZ] ;  /* 0x00000000fffff984 */ /* 0x000fe20000000800 */
[----:B------:R-:W-:Y:S01]  /*7df0*/  @!PT LDS RZ, [RZ] ;  /* 0x00000000fffff984 */ /* 0x000fe20000000800 */
[----:B------:R-:W-:Y:S01]  /*7e00*/  @!PT LDS RZ, [RZ] ;  /* 0x00000000fffff984 */ /* 0x000fe20000000800 */
[----:B------:R-:W-:Y:S01]  /*7e10*/  @!PT LDS RZ, [RZ] ;  /* 0x00000000fffff984 */ /* 0x000fe20000000800 */
[----:B------:R5:W-:Y:S06]  /*7e20*/  MEMBAR.ALL.CTA ;  /* 0x0000000000007992 */ /* 0x000bec0000008000 */
[----:B-----5:R-:W5:Y:S01]  /*7e30*/  FENCE.VIEW.ASYNC.S ;  /* 0x00000000000073c6 */ /* 0x020f620000000000 */
[----:B------:R-:W-:Y:S05]  /*7e40*/  WARPSYNC.ALL ;  /* 0x0000000000007948 */ /* 0x000fea0003800000 */
[----:B-----5:R-:W-:Y:S06]  /*7e50*/  BAR.SYNC.DEFER_BLOCKING 0xd, 0x100 ;  /* 0x0344000000007b1d */ /* 0x020fec0000010000 */
.L_x_495:
[----:B--23--:R-:W2:Y:S01]  /*7e60*/  S2R R0, SR_TID.X ;  /* 0x0000000000007919 */ /* 0x00cea20000002100 */
[----:B------:R-:W-:Y:S05]  /*7e70*/  WARPSYNC.ALL ;  /* 0x0000000000007948 */ /* 0x000fea0003800000 */
[----:B--2---:R-:W-:-:S05]  /*7e80*/  SHF.R.U32.HI R0, RZ, 0x7, R0 ;  /* 0x00000007ff007819 */ /* 0x004fca0000011600 */
[----:B------:R-:W-:Y:S02]  /*7e90*/  VIADD R178, R0, 0x8 ;  /* 0x0000000800b27836 */ /* 0x000fe40000000000 */
[----:B------:R-:W-:-:S03]  /*7ea0*/  IMAD.U32 R0, RZ, RZ, UR44 ;  /* 0x0000002cff007e24 */ /* 0x000fc6000f8e00ff */
[----:B------:R2:W-:Y:S02]  /*7eb0*/  BAR.SYNC.DEFER_BLOCKING R178, 0x100 ;  /* 0x000400b20000751d */ /* 0x0005e40000010000 */
[----:B------:R-:W-:-:S13]  /*7ec0*/  ISETP.NE.AND P0, PT, R0, 0x3, PT ;  /* 0x000000030000780c */ /* 0x000fda0003f05270 */
[----:B--2---:R-:W-:Y:S05]  /*7ed0*/  @!P0 BRA `(.L_x_523) ;  /* 0x0000000000048947 */ /* 0x004fea0003800000 */
[----:B------:R-:W-:Y:S01]  /*7ee0*/  BPT.TRAP 0x1 ;  /* 0x000000040000795c */ /* 0x000fe20000300000 */
.L_x_523:
[----:B------:R-:W-:Y:S02]  /*7ef0*/  LEA R13, R22, R18, 0x3 ;  /* 0x00000012160d7211 */ /* 0x000fe400078e18ff */
[----:B------:R-:W-:-:S04]  /*7f00*/  SHF.L.U32 R14, R200, 0x1f, RZ ;  /* 0x0000001fc80e7819 */ /* 0x000fc800000006ff */
[----:B------:R2:W3:Y:S01]  /*7f10*/  SYNCS.PHASECHK.TRANS64.TRYWAIT P1, [R13+URZ+0x22830], R14 ;  /* 0x0228300e0d0075a7 */ /* 0x0004e2000802017f */
[----:B------:R-:W-:Y:S05]  /*7f20*/  @!P0 BRA `(.L_x_524) ;  /* 0x0000000000048947 */ /* 0x000fea0003800000 */
[----:B------:R-:W-:Y:S01]  /*7f30*/  BPT.TRAP 0x1 ;  /* 0x000000040000795c */ /* 0x000fe20000300000 */
.L_x_524:
[----:B------:R-:W-:Y:S01]  /*7f40*/  VIADD R0, R18, 0x1c400 ;  /* 0x0001c40012007836 */ /* 0x000fe20000000000 */
[----:B-1----:R-:W-:Y:S01]  /*7f50*/  LOP3.LUT R4, R28, 0x10000, RZ, 0xfc, !PT ;  /* 0x000100001c047812 */ /* 0x002fe200078efcff */
[----:B------:R-:W-:-:S03]  /*7f60*/  IMAD.MOV.U32 R5, RZ, RZ, 0x40000040 ;  /* 0x40000040ff057424 */ /* 0x000fc600078e00ff */
[----:B------:R-:W-:-:S04]  /*7f70*/  SHF.R.U32.HI R0, RZ, 0x4, R0 ;  /* 0x00000004ff007819 */ /* 0x000fc80000011600 */
[----:B------:R-:W-:-:S04]  /*7f80*/  LOP3.LUT R0, R0, 0x3fff, RZ, 0xc0, !PT ;  /* 0x00003fff00007812 */ /* 0x000fc800078ec0ff */
[----:B------:R-:W-:Y:S01]  /*7f90*/  LOP3.LUT R0, R0, 0x10000, RZ, 0xfc, !PT ;  /* 0x0001000000007812 */ /* 0x000fe200078efcff */
[----:B---3--:R-:W-:Y:S06]  /*7fa0*/  @P1 BRA `(.L_x_525) ;  /* 0x0000000000081947 */ /* 0x008fec0003800000 */
[----:B------:R-:W1:Y:S02]  /*7fb0*/  SYNCS.PHASECHK.TRANS64.TRYWAIT P1, [R13+URZ+0x22830], R14 ;  /* 0x0228300e0d0075a7 */ /* 0x000e64000802017f */
[----:B-1----:R-:W-:Y:S05]  /*7fc0*/  @!P1 BRA `(.L_x_526) ;  /* 0x000000c800a89947 */ /* 0x002fea0003800000 */
.L_x_525:
[----:B------:R-:W-:Y:S01]  /*7fd0*/  IMAD R20, R22, 0x300, R0 ;  /* 0x0000030016147824 */ /* 0x000fe200078e0200 */
[----:B------:R-:W-:Y:S05]  /*7fe0*/  WARPSYNC.ALL ;  /* 0x0000000000007948 */ /* 0x000fea0003800000 */
[----:B------:R-:W-:Y:S01]  /*7ff0*/  IMAD.MOV.U32 R21, RZ, RZ, 0x40000040 ;  /* 0x40000040ff157424 */ /* 0x000fe200078e00ff */
[C---:B------:R-:W-:Y:S01]  /*8000*/  R2UR UR4, R4.reuse ;  /* 0x00000000040472ca */ /* 0x040fe200000e0000 */
[----:B----45:R-:W-:Y:S01]  /*8010*/  WARPGROUP.ARRIVE ;  /* 0x00000000000079c5 */ /* 0x030fe20000000000 */
[----:B------:R-:W-:Y:S01]  /*8020*/  R2UR UR5, R5 ;  /* 0x00000000050572ca */ /* 0x000fe200000e0000 */
[----:B------:R-:W-:Y:S01]  /*8030*/  VIADD R10, R4, 0x2 ;  /* 0x00000002040a7836 */ /* 0x000fe20000000000 */
[C---:B------:R-:W-:Y:S01]  /*8040*/  R2UR UR6, R20.reuse ;  /* 0x00000000140672ca */ /* 0x040fe200000e0000 */
[----:B------:R-:W-:Y:S01]  /*8050*/  VIADD R6, R20, 0x2 ;  /* 0x0000000214067836 */ /* 0x000fe20000000000 */
[----:B------:R-:W-:Y:S01]  /*8060*/  R2UR UR7, R21 ;  /* 0x00000000150772ca */ /* 0x000fe200000e0000 */
[----:B------:R-:W-:Y:S01]  /*8070*/  IMAD.MOV.U32 R7, RZ, RZ, 0x40000040 ;  /* 0x40000040ff077424 */ /* 0x000fe200078e00ff */
[----:B------:R-:W-:Y:S01]  /*8080*/  MOV R11, 0x40000040 ;  /* 0x40000040000b7802 */ /* 0x000fe20000000f00 */
[----:B------:R-:W-:Y:S01]  /*8090*/  VIADD R8, R4, 0x4 ;  /* 0x0000000404087836 */ /* 0x000fe20000000000 */
[----:B------:R-:W3:Y:S01]  /*80a0*/  S2R R73, SR_TID.X ;  /* 0x0000000000497919 */ /* 0x000ee20000002100 */
[----:B------:R-:W-:-:S02]  /*80b0*/  IMAD.MOV.U32 R9, RZ, RZ, 0x40000040 ;  /* 0x40000040ff097424 */ /* 0x000fc400078e00ff */
[----:B------:R-:W-:Y:S02]  /*80c0*/  IMAD.MOV.U32 R21, RZ, RZ, 0x40000040 ;  /* 0x40000040ff157424 */ /* 0x000fe400078e00ff */
[----:B------:R-:W-:-:S04]  /*80d0*/  IMAD R3, R177, -0x60, R176 ;  /* 0xffffffa0b1037824 */ /* 0x000fc800078e02b0 */
[----:B------:R-:W-:Y:S01]  /*80e0*/  HGMMA.64x96x16.F32 R24, gdesc[UR4], RZ, !UPT, gsb0 ;  /* 0x01600000041879f0 */ /* 0x000fe2000c0008ff */
[----:B------:R-:W-:Y:S01]  /*80f0*/  R2UR UR4, R10 ;  /* 0x000000000a0472ca */ /* 0x000fe200000e0000 */
[----:B------:R-:W-:Y:S01]  /*8100*/  VIADD R12, R3, 0x60 ;  /* 0x00000060030c7836 */ /* 0x000fe20000000000 */
[----:B------:R-:W-:Y:S02]  /*8110*/  R2UR UR5, R11 ;  /* 0x000000000b0572ca */ /* 0x000fe400000e0000 */
[----:B------:R-:W-:Y:S01]  /*8120*/  R2UR UR6, R6 ;  /* 0x00000000060672ca */ /* 0x000fe200000e0000 */
[C---:B------:R-:W-:Y:S01]  /*8130*/  VIADD R6, R20.reuse, 0x4 ;  /* 0x0000000414067836 */ /* 0x040fe20000000000 */
[----:B------:R-:W-:Y:S01]  /*8140*/  R2UR UR7, R7 ;  /* 0x00000000070772ca */ /* 0x000fe200000e0000 */
[----:B------:R-:W-:Y:S02]  /*8150*/  IMAD.MOV.U32 R7, RZ, RZ, 0x40000040 ;  /* 0x40000040ff077424 */ /* 0x000fe400078e00ff */
[----:B------:R-:W-:-:S02]  /*8160*/  VIADD R20, R20, 0x6 ;  /* 0x0000000614147836 */ /* 0x000fc40000000000 */
[----:B------:R-:W-:-:S05]  /*8170*/  IMAD R12, R231, -0x2, R12 ;  /* 0xfffffffee70c7824 */ /* 0x000fca00078e020c */
[C---:B------:R-:W-:Y:S02]  /*8180*/  ISETP.GT.AND P2, PT, R12.reuse, RZ, PT ;  /* 0x000000ff0c00720c */ /* 0x040fe40003f44270 */
[C---:B------:R-:W-:Y:S02]  /*8190*/  ISETP.GT.AND P3, PT, R12.reuse, 0x1, PT ;  /* 0x000000010c00780c */ /* 0x040fe40003f64270 */
[C---:B------:R-:W-:Y:S02]  /*81a0*/  ISETP.GT.AND P4, PT, R12.reuse, 0x8, PT ;  /* 0x000000080c00780c */ /* 0x040fe40003f84270 */
[C---:B------:R-:W-:Y:S02]  /*81b0*/  ISETP.GT.AND P5, PT, R12.reuse, 0x9, PT ;  /* 0x000000090c00780c */ /* 0x040fe40003fa4270 */
[----:B------:R-:W-:Y:S02]  /*81c0*/  ISETP.GT.AND P1, PT, R12, 0x10, PT ;  /* 0x000000100c00780c */ /* 0x000fe40003f24270 */
[----:B---3--:R-:W-:Y:S01]  /*81d0*/  LOP3.LUT R73, R73, 0x7f, RZ, 0xc0, !PT ;  /* 0x0000007f49497812 */ /* 0x008fe200078ec0ff */
[----:B------:R-:W-:-:S02]  /*81e0*/  WARPGROUP.DEPBAR.LE gsb0, 0x0 ;  /* 0x00008000000079c5 */ /* 0x000fc40000010000 */
[----:B------:R-:W-:-:S06]  /*81f0*/  WARPGROUP.ARRIVE ;  /* 0x00000000000079c5 */ /* 0x000fcc0000000000 */
[----:B------:R-:W-:Y:S01]  /*8200*/  HGMMA.64x96x16.F32 R24, gdesc[UR4], R24, gsb0 ;  /* 0x01600000041879f0 */ /* 0x000fe20008000818 */
[----:B------:R-:W-:Y:S02]  /*8210*/  R2UR UR4, R8 ;  /* 0x00000000080472ca */ /* 0x000fe400000e0000 */
[----:B------:R-:W-:Y:S02]  /*8220*/  R2UR UR5, R9 ;  /* 0x00000000090572ca */ /* 0x000fe400000e0000 */
[----:B------:R-:W-:Y:S02]  /*8230*/  R2UR UR6, R6 ;  /* 0x00000000060672ca */ /* 0x000fe400000e0000 */
[----:B------:R-:W-:Y:S01]  /*8240*/  R2UR UR7, R7 ;  /* 0x00000000070772ca */ /* 0x000fe200000e0000 */
[----:B------:R-:W-:Y:S01]  /*8250*/  IMAD.MOV.U32 R7, RZ, RZ, 0x40000040 ;  /* 0x40000040ff077424 */ /* 0x000fe200078e00ff */
[----:B------:R-:W-:Y:S01]  /*8260*/  IADD3 R6, R4, 0x6, RZ ;  /* 0x0000000604067810 */ /* 0x000fe20007ffe0ff */
[----:B------:R-:W-:-:S02]  /*8270*/  WARPGROUP.DEPBAR.LE gsb0, 0x0 ;  /* 0x00008000000079c5 */ /* 0x000fc40000010000 */
[----:B------:R-:W-:-:S08]  /*8280*/  WARPGROUP.ARRIVE ;  /* 0x00000000000079c5 */ /* 0x000fd00000000000 */
[----:B------:R-:W-:Y:S01]  /*8290*/  HGMMA.64x96x16.F32 R24, gdesc[UR4], R24, gsb0 ;  /* 0x01600000041879f0 */ /* 0x000fe20008000818 */
[----:B------:R-:W-:Y:S02]  /*82a0*/  R2UR UR4, R6 ;  /* 0x00000000060472ca */ /* 0x000fe400000e0000 */
[----:B------:R-:W-:Y:S02]  /*82b0*/  R2UR UR5, R7 ;  /* 0x00000000070572ca */ /* 0x000fe400000e0000 */
[----:B------:R-:W-:Y:S02]  /*82c0*/  R2UR UR6, R20 ;  /* 0x00000000140672ca */ /* 0x000fe400000e0000 */
[----:B------:R-:W-:Y:S01]  /*82d0*/  R2UR UR7, R21 ;  /* 0x00000000150772ca */ /* 0x000fe200000e0000 */
[----:B------:R-:W-:Y:S02]  /*82e0*/  WARPGROUP.DEPBAR.LE gsb0, 0x0 ;  /* 0x00008000000079c5 */ /* 0x000fe40000010000 */
[----:B------:R-:W-:-:S10]  /*82f0*/  WARPGROUP.ARRIVE ;  /* 0x00000000000079c5 */ /* 0x000fd40000000000 */
[----:B------:R-:W-:Y:S01]  /*8300*/  HGMMA.64x96x16.F32 R24, gdesc[UR4], R24, gsb0 ;  /* 0x01600000041879f0 */ /* 0x000fe20008000818 */
[----:B------:R-:W-:Y:S02]  /*8310*/  ULDC UR4, c[0x0][0x988] ;  /* 0x0002620000047ab9 */ /* 0x000fe40000000800 */
        /* <DEDUP_REMOVED lines=85> */
[----:B------:R-:W-:Y:S02]  /*8870*/  FSEL R64, R63, -INF , P1 ;  /* 0xff8000003f407808 */ /* 0x000fe40000800000 */
[----:B------:R-:W-:Y:S01]  /*8880*/  FMNMX.FTZ R21, R110, R3, !PT ;  /* 0x000000036e157209 */ /* 0x000fe20007810000 */
[----:B------:R-:W-:Y:S01]  /*8890*/  IMAD.U32 R3, RZ, RZ, UR4 ;  /* 0x00000004ff037e24 */ /* 0x000fe2000f8e00ff */
[----:B------:R-:W-:Y:S02]  /*88a0*/  FSEL R66, R66, -INF , P2 ;  /* 0xff80000042427808 */ /* 0x000fe40001000000 */
[----:B------:R-:W-:Y:S01]  /*88b0*/  FSEL R68, R67, -INF , P3 ;  /* 0xff80000043447808 */ /* 0x000fe20001800000 */
[----:B------:R-:W3:Y:S01]  /*88c0*/  SHFL.BFLY PT, R12, R21, 0x2, 0x1f ;  /* 0x0c401f00150c7f89 */ /* 0x000ee200000e0000 */
[----:B------:R-:W-:-:S02]  /*88d0*/  FSEL R70, R70, -INF , P4 ;  /* 0xff80000046467808 */ /* 0x000fc40002000000 */
[----:B---3--:R-:W-:-:S05]  /*88e0*/  FMNMX.FTZ R29, R21, R12, !PT ;  /* 0x0000000c151d7209 */ /* 0x008fca0007810000 */
[----:B------:R-:W3:Y:S02]  /*88f0*/  SHFL.BFLY PT, R12, R29, 0x1, 0x1f ;  /* 0x0c201f001d0c7f89 */ /* 0x000ee400000e0000 */
[----:B---3--:R-:W-:-:S04]  /*8900*/  FMNMX.FTZ R12, R29, R12, !PT ;  /* 0x0000000c1d0c7209 */ /* 0x008fc80007810000 */
[C---:B------:R-:W-:Y:S01]  /*8910*/  FSETP.NEU.FTZ.AND P6, PT, R12.reuse, -INF , PT ;  /* 0xff8000000c00780b */ /* 0x040fe20003fdd000 */
[----:B------:R-:W-:-:S05]  /*8920*/  FMUL.FTZ R15, R12, R3 ;  /* 0x000000030c0f7220 */ /* 0x000fca0000410000 */
[----:B------:R-:W-:Y:S02]  /*8930*/  FSEL R31, R15, RZ, P6 ;  /* 0x000000ff0f1f7208 */ /* 0x000fe40003000000 */
[----:B------:R-:W-:-:S03]  /*8940*/  FMNMX.FTZ R15, R26, R27, !PT ;  /* 0x0000001b1a0f7209 */ /* 0x000fc60007810000 */
[--C-:B------:R-:W-:Y:S01]  /*8950*/  FFMA.FTZ R29, R25, R3, -R31.reuse ;  /* 0x00000003191d7223 */ /* 0x100fe2000001081f */
[----:B------:R-:W-:Y:S01]  /*8960*/  FMNMX.FTZ R15, R30, R15, !PT ;  /* 0x0000000f1e0f7209 */ /* 0x000fe20007810000 */
[-CC-:B------:R-:W-:Y:S01]  /*8970*/  FFMA.FTZ R152, R72, R3.reuse, -R31.reuse ;  /* 0x0000000348987223 */ /* 0x180fe2000001081f */
[----:B------:R-:W-:Y:S01]  /*8980*/  FSEL R72, R71, -INF , P5 ;  /* 0xff80000047487808 */ /* 0x000fe20002800000 */
[--C-:B------:R-:W-:Y:S01]  /*8990*/  FFMA.FTZ R37, R44, R3, -R31.reuse ;  /* 0x000000032c257223 */ /* 0x100fe2000001081f */
[----:B------:R-:W-:Y:S01]  /*89a0*/  FMNMX.FTZ R15, R20, R15, !PT ;  /* 0x0000000f140f7209 */ /* 0x000fe20007810000 */
[-CC-:B------:R-:W-:Y:S01]  /*89b0*/  FFMA.FTZ R154, R74, R3.reuse, -R31.reuse ;  /* 0x000000034a9a7223 */ /* 0x180fe2000001081f */
[--C-:B------:R-:W-:Y:S01]  /*89c0*/  FFMA.FTZ R76, R76, R3, -R31.reuse ;  /* 0x000000034c4c7223 */ /* 0x100fe2000001081f */
[----:B------:R-:W-:Y:S01]  /*89d0*/  MUFU.EX2 R152, R152 ;  /* 0x0000009800987308 */ /* 0x000fe20000000800 */
[----:B------:R-:W-:Y:S01]  /*89e0*/  FMNMX.FTZ R15, R34, R15, !PT ;  /* 0x0000000f220f7209 */ /* 0x000fe20007810000 */
[-CC-:B------:R-:W-:Y:S01]  /*89f0*/  FFMA.FTZ R156, R78, R3.reuse, -R31.reuse ;  /* 0x000000034e9c7223 */ /* 0x180fe2000001081f */
[-CC-:B------:R-:W-:Y:S01]  /*8a00*/  FFMA.FTZ R80, R80, R3.reuse, -R31.reuse ;  /* 0x0000000350507223 */ /* 0x180fe2000001081f */
[--C-:B------:R-:W-:Y:S01]  /*8a10*/  FFMA.FTZ R82, R82, R3, -R31.reuse ;  /* 0x0000000352527223 */ /* 0x100fe2000001081f */
[----:B------:R-:W-:Y:S01]  /*8a20*/  FMNMX.FTZ R21, R24, R15, !PT ;  /* 0x0000000f18157209 */ /* 0x000fe20007810000 */
[-CC-:B------:R-:W-:Y:S01]  /*8a30*/  FFMA.FTZ R84, R84, R3.reuse, -R31.reuse ;  /* 0x0000000354547223 */ /* 0x180fe2000001081f */
[--C-:B------:R-:W-:Y:S01]  /*8a40*/  FFMA.FTZ R86, R86, R3, -R31.reuse ;  /* 0x0000000356567223 */ /* 0x100fe2000001081f */
[----:B------:R-:W3:Y:S01]  /*8a50*/  MUFU.EX2 R15, R29 ;  /* 0x0000001d000f7308 */ /* 0x000ee20000000800 */
[----:B------:R-:W-:Y:S01]  /*8a60*/  FMNMX.FTZ R21, R38, R21, !PT ;  /* 0x0000001526157209 */ /* 0x000fe20007810000 */
[-CC-:B------:R-:W-:Y:S01]  /*8a70*/  FFMA.FTZ R88, R88, R3.reuse, -R31.reuse ;  /* 0x0000000358587223 */ /* 0x180fe2000001081f */
[-CC-:B------:R-:W-:Y:S01]  /*8a80*/  FFMA.FTZ R90, R90, R3.reuse, -R31.reuse ;  /* 0x000000035a5a7223 */ /* 0x180fe2000001081f */
        /* <DEDUP_REMOVED lines=11> */
[----:B------:R-:W-:Y:S01]  /*8b40*/  FFMA.FTZ R102, R102, R3, -R31 ;  /* 0x0000000366667223 */ /* 0x000fe2000001081f */
[----:B------:R-:W-:Y:S01]  /*8b50*/  MUFU.EX2 R21, R76 ;  /* 0x0000004c00157308 */ /* 0x000fe20000000800 */
[----:B------:R-:W-:Y:S01]  /*8b60*/  FMNMX.FTZ R25, R46, R25, !PT ;  /* 0x000000192e197209 */ /* 0x000fe20007810000 */
[----:B---3--:R-:W-:Y:S01]  /*8b70*/  FADD.FTZ R49, R152, R15 ;  /* 0x0000000f98317221 */ /* 0x008fe20000010000 */
[----:B------:R-:W-:Y:S01]  /*8b80*/  F2FP.F16.F32.PACK_AB R152, R15, R152 ;  /* 0x000000980f98723e */ /* 0x000fe200000000ff */
[--C-:B------:R-:W-:Y:S01]  /*8b90*/  FFMA.FTZ R104, R104, R3, -R31.reuse ;  /* 0x0000000368687223 */ /* 0x100fe2000001081f */
[----:B------:R-:W-:Y:S01]  /*8ba0*/  FMNMX.FTZ R25, R48, R25, !PT ;  /* 0x0000001930197209 */ /* 0x000fe20007810000 */
[-CC-:B------:R-:W-:Y:S01]  /*8bb0*/  FFMA.FTZ R106, R106, R3.reuse, -R31.reuse ;  /* 0x000000036a6a7223 */ /* 0x180fe2000001081f */
[--C-:B------:R-:W-:Y:S01]  /*8bc0*/  FFMA.FTZ R108, R108, R3, -R31.reuse ;  /* 0x000000036c6c7223 */ /* 0x100fe2000001081f */
[----:B------:R-:W-:Y:S01]  /*8bd0*/  MUFU.EX2 R156, R156 ;  /* 0x0000009c009c7308 */ /* 0x000fe20000000800 */
[----:B------:R-:W-:Y:S01]  /*8be0*/  FMNMX.FTZ R25, R50, R25, !PT ;  /* 0x0000001932197209 */ /* 0x000fe20007810000 */
[----:B------:R-:W-:-:S03]  /*8bf0*/  FFMA.FTZ R31, R110, R3, -R31 ;  /* 0x000000036e1f7223 */ /* 0x000fc6000001081f */
[----:B------:R-:W-:-:S03]  /*8c00*/  FMNMX.FTZ R29, R52, R25, !PT ;  /* 0x00000019341d7209 */ /* 0x000fc60007810000 */
[----:B------:R-:W-:Y:S01]  /*8c10*/  MUFU.EX2 R25, R80 ;  /* 0x0000005000197308 */ /* 0x000fe20000000800 */
[----:B------:R-:W-:-:S04]  /*8c20*/  FMNMX.FTZ R29, R54, R29, !PT ;  /* 0x0000001d361d7209 */ /* 0x000fc80007810000 */
[----:B------:R-:W-:-:S03]  /*8c30*/  FMNMX.FTZ R29, R36, R29, !PT ;  /* 0x0000001d241d7209 */ /* 0x000fc60007810000 */
[----:B------:R-:W-:Y:S01]  /*8c40*/  MUFU.EX2 R82, R82 ;  /* 0x0000005200527308 */ /* 0x000fe20000000800 */
[----:B------:R-:W-:-:S04]  /*8c50*/  FMNMX.FTZ R29, R58, R29, !PT ;  /* 0x0000001d3a1d7209 */ /* 0x000fc80007810000 */
[----:B------:R-:W-:-:S03]  /*8c60*/  FMNMX.FTZ R29, R40, R29, !PT ;  /* 0x0000001d281d7209 */ /* 0x000fc60007810000 */
[----:B------:R-:W3:Y:S01]  /*8c70*/  MUFU.EX2 R33, R84 ;  /* 0x0000005400217308 */ /* 0x000ee20000000800 */
[----:B------:R-:W-:-:S04]  /*8c80*/  FMNMX.FTZ R29, R62, R29, !PT ;  /* 0x0000001d3e1d7209 */ /* 0x000fc80007810000 */
[----:B------:R-:W-:-:S03]  /*8c90*/  FMNMX.FTZ R29, R64, R29, !PT ;  /* 0x0000001d401d7209 */ /* 0x000fc60007810000 */
[----:B------:R-:W-:Y:S01]  /*8ca0*/  MUFU.EX2 R86, R86 ;  /* 0x0000005600567308 */ /* 0x000fe20000000800 */
[----:B------:R-:W-:-:S04]  /*8cb0*/  FMNMX.FTZ R29, R66, R29, !PT ;  /* 0x0000001d421d7209 */ /* 0x000fc80007810000 */
[----:B------:R-:W-:-:S03]  /*8cc0*/  FMNMX.FTZ R29, R68, R29, !PT ;  /* 0x0000001d441d7209 */ /* 0x000fc60007810000 */
[----:B------:R-:W4:Y:S01]  /*8cd0*/  MUFU.EX2 R35, R88 ;  /* 0x0000005800237308 */ /* 0x000f220000000800 */
[----:B------:R-:W-:Y:S02]  /*8ce0*/  FMNMX.FTZ R29, R70, R29, !PT ;  /* 0x0000001d461d7209 */ /* 0x000fe40007810000 */
[----:B---3--:R-:W-:Y:S02]  /*8cf0*/  F2FP.F16.F32.PACK_AB R158, R33, R82 ;  /* 0x00000052219e723e */ /* 0x008fe400000000ff */
[----:B------:R-:W-:-:S03]  /*8d00*/  FMNMX.FTZ R29, R72, R29, !PT ;  /* 0x0000001d481d7209 */ /* 0x000fc60007810000 */
[----:B------:R-:W-:Y:S02]  /*8d10*/  MUFU.EX2 R37, R37 ;  /* 0x0000002500257308 */ /* 0x000fe40000000800 */
[----:B------:R-:W3:Y:S06]  /*8d20*/  SHFL.BFLY PT, R44, R29, 0x2, 0x1f ;  /* 0x0c401f001d2c7f89 */ /* 0x000eec00000e0000 */
[----:B------:R-:W0:Y:S01]  /*8d30*/  MUFU.EX2 R90, R90 ;  /* 0x0000005a005a7308 */ /* 0x000e220000000800 */
[----:B----4-:R-:W-:-:S07]  /*8d40*/  F2FP.F16.F32.PACK_AB R160, R35, R86 ;  /* 0x0000005623a0723e */ /* 0x010fce00000000ff */
[----:B------:R-:W-:Y:S08]  /*8d50*/  MUFU.EX2 R92, R92 ;  /* 0x0000005c005c7308 */ /* 0x000ff00000000800 */
[----:B------:R-:W4:Y:S01]  /*8d60*/  MUFU.EX2 R39, R94 ;  /* 0x0000005e00277308 */ /* 0x000f220000000800 */
[----:B0-----:R-:W-:Y:S02]  /*8d70*/  F2FP.F16.F32.PACK_AB R162, R90, R37 ;  /* 0x000000255aa2723e */ /* 0x001fe400000000ff */
[----:B---3--:R-:W-:-:S05]  /*8d80*/  FMNMX.FTZ R44, R29, R44, !PT ;  /* 0x0000002c1d2c7209 */ /* 0x008fca0007810000 */
[----:B------:R-:W0:Y:S01]  /*8d90*/  SHFL.BFLY PT, R29, R44, 0x1, 0x1f ;  /* 0x0c201f002c1d7f89 */ /* 0x000e2200000e0000 */
[----:B------:R-:W-:Y:S08]  /*8da0*/  MUFU.EX2 R96, R96 ;  /* 0x0000006000607308 */ /* 0x000ff00000000800 */
[----:B------:R-:W3:Y:S01]  /*8db0*/  MUFU.EX2 R41, R98 ;  /* 0x0000006200297308 */ /* 0x000ee20000000800 */
[----:B----4-:R-:W-:-:S07]  /*8dc0*/  F2FP.F16.F32.PACK_AB R164, R39, R92 ;  /* 0x0000005c27a4723e */ /* 0x010fce00000000ff */
[----:B------:R-:W-:Y:S01]  /*8dd0*/  MUFU.EX2 R56, R56 ;  /* 0x0000003800387308 */ /* 0x000fe20000000800 */
[----:B0-----:R-:W-:-:S07]  /*8de0*/  FMNMX.FTZ R180, R44, R29, !PT ;  /* 0x0000001d2cb47209 */ /* 0x001fce0007810000 */
[----:B------:R-:W0:Y:S01]  /*8df0*/  MUFU.EX2 R43, R100 ;  /* 0x00000064002b7308 */ /* 0x000e220000000800 */
[----:B---3--:R-:W-:Y:S02]  /*8e00*/  F2FP.F16.F32.PACK_AB R166, R41, R96 ;  /* 0x0000006029a6723e */ /* 0x008fe400000000ff */
[C---:B------:R-:W-:Y:S01]  /*8e10*/  FSETP.NEU.FTZ.AND P1, PT, R180.reuse, -INF , PT ;  /* 0xff800000b400780b */ /* 0x040fe20003f3d000 */
[----:B------:R-:W-:-:S04]  /*8e20*/  FMUL.FTZ R44, R180, R3 ;  /* 0x00000003b42c7220 */ /* 0x000fc80000410000 */
[----:B------:R-:W-:Y:S01]  /*8e30*/  MUFU.EX2 R60, R60 ;  /* 0x0000003c003c7308 */ /* 0x000fe20000000800 */
[----:B------:R-:W-:Y:S02]  /*8e40*/  FSEL R47, R44, RZ, P1 ;  /* 0x000000ff2c2f7208 */ /* 0x000fe40000800000 */
[----:B------:R-:W-:Y:S02]  /*8e50*/  ISETP.NE.AND P1, PT, R73, RZ, PT ;  /* 0x000000ff4900720c */ /* 0x000fe40003f25270 */
[----:B------:R-:W3:Y:S01]  /*8e60*/  S2R R73, SR_TID.X ;  /* 0x0000000000497919 */ /* 0x000ee20000002100 */
[-CC-:B------:R-:W-:Y:S01]  /*8e70*/  FFMA.FTZ R26, R26, R3.reuse, -R47.reuse ;  /* 0x000000031a1a7223 */ /* 0x180fe2000001082f */
[-CC-:B------:R-:W-:Y:S01]  /*8e80*/  FFMA.FTZ R27, R27, R3.reuse, -R47.reuse ;  /* 0x000000031b1b7223 */ /* 0x180fe2000001082f */
[-CC-:B------:R-:W-:Y:S01]  /*8e90*/  FFMA.FTZ R30, R30, R3.reuse, -R47.reuse ;  /* 0x000000031e1e7223 */ /* 0x180fe2000001082f */
[-CC-:B------:R-:W-:Y:S01]  /*8ea0*/  FFMA.FTZ R20, R20, R3.reuse, -R47.reuse ;  /* 0x0000000314147223 */ /* 0x180fe2000001082f */
[-CC-:B------:R-:W-:Y:S01]  /*8eb0*/  FFMA.FTZ R34, R34, R3.reuse, -R47.reuse ;  /* 0x0000000322227223 */ /* 0x180fe2000001082f */
[-CC-:B------:R-:W-:Y:S01]  /*8ec0*/  FFMA.FTZ R24, R24, R3.reuse, -R47.reuse ;  /* 0x0000000318187223 */ /* 0x180fe2000001082f */
[----:B------:R-:W-:Y:S01]  /*8ed0*/  MUFU.EX2 R26, R26 ;  /* 0x0000001a001a7308 */ /* 0x000fe20000000800 */
[-CC-:B------:R-:W-:Y:S01]  /*8ee0*/  FFMA.FTZ R38, R38, R3.reuse, -R47.reuse ;  /* 0x0000000326267223 */ /* 0x180fe2000001082f */
[-CC-:B------:R-:W-:Y:S01]  /*8ef0*/  FFMA.FTZ R28, R28, R3.reuse, -R47.reuse ;  /* 0x000000031c1c7223 */ /* 0x180fe2000001082f */
[-CC-:B------:R-:W-:Y:S01]  /*8f00*/  FFMA.FTZ R42, R42, R3.reuse, -R47.reuse ;  /* 0x000000032a2a7223 */ /* 0x180fe2000001082f */
[-CC-:B------:R-:W-:Y:S01]  /*8f10*/  FFMA.FTZ R32, R32, R3.reuse, -R47.reuse ;  /* 0x0000000320207223 */ /* 0x180fe2000001082f */
[-CC-:B------:R-:W-:Y:S01]  /*8f20*/  FFMA.FTZ R46, R46, R3.reuse, -R47.reuse ;  /* 0x000000032e2e7223 */ /* 0x180fe2000001082f */
[-CC-:B------:R-:W-:Y:S01]  /*8f30*/  FFMA.FTZ R48, R48, R3.reuse, -R47.reuse ;  /* 0x0000000330307223 */ /* 0x180fe2000001082f */
[-CC-:B------:R-:W-:Y:S01]  /*8f40*/  FFMA.FTZ R50, R50, R3.reuse, -R47.reuse ;  /* 0x0000000332327223 */ /* 0x180fe2000001082f */
[----:B------:R-:W4:Y:S01]  /*8f50*/  MUFU.EX2 R27, R27 ;  /* 0x0000001b001b7308 */ /* 0x000f220000000800 */
[-CC-:B------:R-:W-:Y:S01]  /*8f60*/  FFMA.FTZ R52, R52, R3.reuse, -R47.reuse ;  /* 0x0000000334347223 */ /* 0x180fe2000001082f */
[-CC-:B------:R-:W-:Y:S01]  /*8f70*/  FFMA.FTZ R54, R54, R3.reuse, -R47.reuse ;  /* 0x0000000336367223 */ /* 0x180fe2000001082f */
[-CC-:B------:R-:W-:Y:S01]  /*8f80*/  FFMA.FTZ R36, R36, R3.reuse, -R47.reuse ;  /* 0x0000000324247223 */ /* 0x180fe2000001082f */
[-CC-:B------:R-:W-:Y:S01]  /*8f90*/  FFMA.FTZ R58, R58, R3.reuse, -R47.reuse ;  /* 0x000000033a3a7223 */ /* 0x180fe2000001082f */
[-CC-:B------:R-:W-:Y:S01]  /*8fa0*/  FFMA.FTZ R40, R40, R3.reuse, -R47.reuse ;  /* 0x0000000328287223 */ /* 0x180fe2000001082f */
[-CC-:B------:R-:W-:Y:S01]  /*8fb0*/  FFMA.FTZ R62, R62, R3.reuse, -R47.reuse ;  /* 0x000000033e3e7223 */ /* 0x180fe2000001082f */
[-CC-:B------:R-:W-:Y:S01]  /*8fc0*/  FFMA.FTZ R64, R64, R3.reuse, -R47.reuse ;  /* 0x0000000340407223 */ /* 0x180fe2000001082f */
[----:B------:R-:W1:Y:S01]  /*8fd0*/  MUFU.EX2 R30, R30 ;  /* 0x0000001e001e7308 */ /* 0x000e620000000800 */
[-CC-:B------:R-:W-:Y:S01]  /*8fe0*/  FFMA.FTZ R66, R66, R3.reuse, -R47.reuse ;  /* 0x0000000342427223 */ /* 0x180fe2000001082f */
[-CC-:B------:R-:W-:Y:S01]  /*8ff0*/  FFMA.FTZ R68, R68, R3.reuse, -R47.reuse ;  /* 0x0000000344447223 */ /* 0x180fe2000001082f */
[-CC-:B------:R-:W-:Y:S01]  /*9000*/  FFMA.FTZ R70, R70, R3.reuse, -R47.reuse ;  /* 0x0000000346467223 */ /* 0x180fe2000001082f */
[----:B------:R-:W-:Y:S01]  /*9010*/  FFMA.FTZ R47, R72, R3, -R47 ;  /* 0x00000003482f7223 */ /* 0x000fe2000001082f */
[----:B0-----:R-:W-:-:S03]  /*9020*/  F2FP.F16.F32.PACK_AB R168, R43, R56 ;  /* 0x000000382ba8723e */ /* 0x001fc600000000ff */
[----:B------:R0:W2:Y:S01]  /*9030*/  MUFU.EX2 R155, R20 ;  /* 0x00000014009b7308 */ /* 0x0000a20000000800 */
[----:B---3--:R-:W-:Y:S02]  /*9040*/  SHF.R.U32.HI R73, RZ, 0x7, R73 ;  /* 0x00000007ff497819 */ /* 0x008fe40000011649 */
[----:B----4-:R-:W-:Y:S02]  /*9050*/  F2FP.F16.F32.PACK_AB R153, R27, R26 ;  /* 0x0000001a1b99723e */ /* 0x010fe400000000ff */
[----:B------:R-:W-:-:S03]  /*9060*/  IADD3 R181, -R73, 0xb, RZ ;  /* 0x0000000b49b57810 */ /* 0x000fc60007ffe1ff */
[----:B------:R-:W3:Y:S01]  /*9070*/  MUFU.EX2 R34, R34 ;  /* 0x0000002200227308 */ /* 0x000ee20000000800 */
[----:B0-----:R-:W-:Y:S01]  /*9080*/  FADD.FTZ R20, R154, R49 ;  /* 0x000000319a147221 */ /* 0x001fe20000010000 */
[----:B------:R-:W-:-:S03]  /*9090*/  F2FP.F16.F32.PACK_AB R154, R21, R154 ;  /* 0x0000009a159a723e */ /* 0x000fc600000000ff */
[----:B------:R-:W-:-:S03]  /*90a0*/  FADD.FTZ R49, R21, R20 ;  /* 0x0000001415317221 */ /* 0x000fc60000010000 */
[----:B------:R0:W4:Y:S01]  /*90b0*/  MUFU.EX2 R157, R24 ;  /* 0x00000018009d7308 */ /* 0x0001220000000800 */
[----:B------:R-:W-:Y:S01]  /*90c0*/  FADD.FTZ R20, R156, R49 ;  /* 0x000000319c147221 */ /* 0x000fe20000010000 */
[----:B------:R-:W-:Y:S01]  /*90d0*/  FADD.FTZ R49, R26, R27 ;  /* 0x0000001b1a317221 */ /* 0x000fe20000010000 */
[C---:B------:R-:W-:Y:S02]  /*90e0*/  F2FP.F16.F32.PACK_AB R156, R25.reuse, R156 ;  /* 0x0000009c199c723e */ /* 0x040fe400000000ff */
[----:B------:R-:W-:Y:S01]  /*90f0*/  FADD.FTZ R51, R25, R20 ;  /* 0x0000001419337221 */ /* 0x000fe20000010000 */
[----:B-1----:R-:W-:Y:S02]  /*9100*/  FADD.FTZ R20, R30, R49 ;  /* 0x000000311e147221 */ /* 0x002fe40000010000 */
[----:B------:R-:W1:Y:S01]  /*9110*/  MUFU.EX2 R38, R38 ;  /* 0x0000002600267308 */ /* 0x000e620000000800 */
[----:B0-----:R-:W-:Y:S01]  /*9120*/  FADD.FTZ R24, R82, R51 ;  /* 0x0000003352187221 */ /* 0x001fe20000010000 */
[----:B--2---:R-:W-:Y:S01]  /*9130*/  FADD.FTZ R49, R155, R20 ;  /* 0x000000149b317221 */ /* 0x004fe20000010000 */
[----:B------:R-:W-:-:S02]  /*9140*/  @!P1 IADD3 R20, R13, 0x22840, RZ ;  /* 0x000228400d149810 */ /* 0x000fc40007ffe0ff */
[----:B------:R-:W-:Y:S01]  /*9150*/  FADD.FTZ R51, R33, R24 ;  /* 0x0000001821337221 */ /* 0x000fe20000010000 */
[----:B---3--:R-:W-:Y:S01]  /*9160*/  FADD.FTZ R24, R34, R49 ;  /* 0x0000003122187221 */ /* 0x008fe20000010000 */
[----:B------:R-:W-:Y:S01]  /*9170*/  @!P1 PRMT R20, RZ, 0x654, R20 ;  /* 0x00000654ff149816 */ /* 0x000fe20000000014 */
[----:B------:R0:W2:Y:S01]  /*9180*/  MUFU.EX2 R159, R28 ;  /* 0x0000001c009f7308 */ /* 0x0000a20000000800 */
[----:B------:R3:W-:Y:S06]  /*9190*/  BAR.ARV R181, 0x100 ;  /* 0x000400b50000751d */ /* 0x0007ec0000002000 */
[----:B----4-:R-:W-:Y:S01]  /*91a0*/  FADD.FTZ R49, R157, R24 ;  /* 0x000000189d317221 */ /* 0x010fe20000010000 */
[----:B------:R-:W4:Y:S01]  /*91b0*/  MUFU.EX2 R42, R42 ;  /* 0x0000002a002a7308 */ /* 0x000f220000000800 */
[----:B------:R4:W-:Y:S01]  /*91c0*/  @!P1 SYNCS.ARRIVE.TRANS64.RED.A1T0 RZ, [R20+URZ], RZ ;  /* 0x000000ff14ff99a7 */ /* 0x0009e2000810043f */
[----:B0-----:R-:W-:Y:S01]  /*91d0*/  FADD.FTZ R28, R86, R51 ;  /* 0x00000033561c7221 */ /* 0x001fe20000010000 */
[----:B-1----:R-:W-:Y:S01]  /*91e0*/  FADD.FTZ R24, R38, R49 ;  /* 0x0000003126187221 */ /* 0x002fe20000010000 */
[----:B------:R-:W-:-:S02]  /*91f0*/  F2FP.F16.F32.PACK_AB R155, R155, R30 ;  /* 0x0000001e9b9b723e */ /* 0x000fc400000000ff */
[----:B------:R-:W-:Y:S01]  /*9200*/  FADD.FTZ R28, R35, R28 ;  /* 0x0000001c231c7221 */ /* 0x000fe20000010000 */
[----:B------:R-:W-:Y:S01]  /*9210*/  F2FP.F16.F32.PACK_AB R157, R157, R34 ;  /* 0x000000229d9d723e */ /* 0x000fe200000000ff */
[----:B------:R-:W0:Y:S01]  /*9220*/  MUFU.EX2 R161, R32 ;  /* 0x0000002000a17308 */ /* 0x000e220000000800 */
[----:B--2---:R-:W-:Y:S01]  /*9230*/  FADD.FTZ R49, R159, R24 ;  /* 0x000000189f317221 */ /* 0x004fe20000010000 */
[----:B------:R-:W-:Y:S01]  /*9240*/  FADD.FTZ R51, R37, R28 ;  /* 0x0000001c25337221 */ /* 0x000fe20000010000 */
[----:B------:R-:W-:-:S03]  /*9250*/  F2FP.F16.F32.PACK_AB R159, R159, R38 ;  /* 0x000000269f9f723e */ /* 0x000fc600000000ff */
[----:B------:R-:W-:Y:S02]  /*9260*/  FADD.FTZ R51, R90, R51 ;  /* 0x000000335a337221 */ /* 0x000fe40000010000 */
[----:B------:R-:W1:Y:S01]  /*9270*/  MUFU.EX2 R46, R46 ;  /* 0x0000002e002e7308 */ /* 0x000e620000000800 */
[----:B----4-:R-:W-:Y:S01]  /*9280*/  FADD.FTZ R20, R42, R49 ;  /* 0x000000312a147221 */ /* 0x010fe20000010000 */
[----:B------:R-:W-:-:S04]  /*9290*/  FADD.FTZ R24, R92, R51 ;  /* 0x000000335c187221 */ /* 0x000fc80000010000 */
[----:B------:R-:W-:Y:S02]  /*92a0*/  FADD.FTZ R51, R39, R24 ;  /* 0x0000001827337221 */ /* 0x000fe40000010000 */
[----:B------:R-:W2:Y:S01]  /*92b0*/  MUFU.EX2 R163, R48 ;  /* 0x0000003000a37308 */ /* 0x000ea20000000800 */
[C---:B0-----:R-:W-:Y:S01]  /*92c0*/  FADD.FTZ R49, R161.reuse, R20 ;  /* 0x00000014a1317221 */ /* 0x041fe20000010000 */
[----:B------:R-:W-:Y:S01]  /*92d0*/  FADD.FTZ R24, R96, R51 ;  /* 0x0000003360187221 */ /* 0x000fe20000010000 */
[----:B------:R-:W-:-:S03]  /*92e0*/  F2FP.F16.F32.PACK_AB R161, R161, R42 ;  /* 0x0000002aa1a1723e */ /* 0x000fc600000000ff */
[----:B------:R-:W-:Y:S02]  /*92f0*/  FADD.FTZ R51, R41, R24 ;  /* 0x0000001829337221 */ /* 0x000fe40000010000 */
[----:B------:R-:W0:Y:S01]  /*9300*/  MUFU.EX2 R50, R50 ;  /* 0x0000003200327308 */ /* 0x000e220000000800 */
[----:B-1----:R-:W-:Y:S01]  /*9310*/  FADD.FTZ R20, R46, R49 ;  /* 0x000000312e147221 */ /* 0x002fe20000010000 */
[----:B------:R-:W-:-:S04]  /*9320*/  FADD.FTZ R24, R56, R51 ;  /* 0x0000003338187221 */ /* 0x000fc80000010000 */
[----:B------:R-:W-:Y:S02]  /*9330*/  FADD.FTZ R21, R43, R24 ;  /* 0x000000182b157221 */ /* 0x000fe40000010000 */
[----:B------:R-:W1:Y:S01]  /*9340*/  MUFU.EX2 R165, R52 ;  /* 0x0000003400a57308 */ /* 0x000e620000000800 */
[C---:B--2---:R-:W-:Y:S01]  /*9350*/  FADD.FTZ R49, R163.reuse, R20 ;  /* 0x00000014a3317221 */ /* 0x044fe20000010000 */
[----:B------:R-:W-:Y:S01]  /*9360*/  FADD.FTZ R24, R60, R21 ;  /* 0x000000153c187221 */ /* 0x000fe20000010000 */
[----:B------:R-:W-:-:S05]  /*9370*/  F2FP.F16.F32.PACK_AB R163, R163, R46 ;  /* 0x0000002ea3a3723e */ /* 0x000fca00000000ff */
[----:B------:R-:W2:Y:S01]  /*9380*/  MUFU.EX2 R54, R54 ;  /* 0x0000003600367308 */ /* 0x000ea20000000800 */
[----:B0-----:R-:W-:-:S07]  /*9390*/  FADD.FTZ R20, R50, R49 ;  /* 0x0000003132147221 */ /* 0x001fce0000010000 */
[----:B------:R-:W0:Y:S01]  /*93a0*/  MUFU.EX2 R167, R36 ;  /* 0x0000002400a77308 */ /* 0x000e220000000800 */
[C---:B-1----:R-:W-:Y:S01]  /*93b0*/  FADD.FTZ R15, R165.reuse, R20 ;  /* 0x00000014a50f7221 */ /* 0x042fe20000010000 */
[----:B------:R-:W-:-:S06]  /*93c0*/  F2FP.F16.F32.PACK_AB R165, R165, R50 ;  /* 0x00000032a5a5723e */ /* 0x000fcc00000000ff */
[----:B------:R-:W1:Y:S01]  /*93d0*/  MUFU.EX2 R58, R58 ;  /* 0x0000003a003a7308 */ /* 0x000e620000000800 */
[----:B--2---:R-:W-:-:S07]  /*93e0*/  FADD.FTZ R20, R54, R15 ;  /* 0x0000000f36147221 */ /* 0x004fce0000010000 */
[----:B------:R-:W2:Y:S01]  /*93f0*/  MUFU.EX2 R169, R40 ;  /* 0x0000002800a97308 */ /* 0x000ea20000000800 */
[C---:B0-----:R-:W-:Y:S01]  /*9400*/  FADD.FTZ R15, R167.reuse, R20 ;  /* 0x00000014a70f7221 */ /* 0x041fe20000010000 */
[----:B------:R-:W-:-:S06]  /*9410*/  F2FP.F16.F32.PACK_AB R167, R167, R54 ;  /* 0x00000036a7a7723e */ /* 0x000fcc00000000ff */
[----:B------:R-:W0:Y:S01]  /*9420*/  MUFU.EX2 R62, R62 ;  /* 0x0000003e003e7308 */ /* 0x000e220000000800 */
[----:B-1----:R-:W-:-:S07]  /*9430*/  FADD.FTZ R20, R58, R15 ;  /* 0x0000000f3a147221 */ /* 0x002fce0000010000 */
[----:B------:R-:W1:Y:S01]  /*9440*/  MUFU.EX2 R45, R102 ;  /* 0x00000066002d7308 */ /* 0x000e620000000800 */
[C---:B--2---:R-:W-:Y:S01]  /*9450*/  FADD.FTZ R15, R169.reuse, R20 ;  /* 0x00000014a90f7221 */ /* 0x044fe20000010000 */
[----:B------:R-:W-:-:S06]  /*9460*/  F2FP.F16.F32.PACK_AB R169, R169, R58 ;  /* 0x0000003aa9a9723e */ /* 0x000fcc00000000ff */
[----:B------:R-:W2:Y:S01]  /*9470*/  MUFU.EX2 R171, R64 ;  /* 0x0000004000ab7308 */ /* 0x000ea20000000800 */
[----:B0-----:R-:W-:-:S07]  /*9480*/  FADD.FTZ R20, R62, R15 ;  /* 0x0000000f3e147221 */ /* 0x001fce0000010000 */
[----:B------:R-:W0:Y:S01]  /*9490*/  MUFU.EX2 R104, R104 ;  /* 0x0000006800687308 */ /* 0x000e220000000800 */
[C---:B-1----:R-:W-:Y:S01]  /*94a0*/  FADD.FTZ R21, R45.reuse, R24 ;  /* 0x000000182d157221 */ /* 0x042fe20000010000 */
[----:B------:R-:W-:-:S06]  /*94b0*/  F2FP.F16.F32.PACK_AB R170, R45, R60 ;  /* 0x0000003c2daa723e */ /* 0x000fcc00000000ff */
[----:B------:R-:W1:Y:S01]  /*94c0*/  MUFU.EX2 R66, R66 ;  /* 0x0000004200427308 */ /* 0x000e620000000800 */
[C---:B--2---:R-:W-:Y:S01]  /*94d0*/  FADD.FTZ R15, R171.reuse, R20 ;  /* 0x00000014ab0f7221 */ /* 0x044fe20000010000 */
[----:B------:R-:W-:-:S06]  /*94e0*/  F2FP.F16.F32.PACK_AB R171, R171, R62 ;  /* 0x0000003eabab723e */ /* 0x000fcc00000000ff */
[----:B------:R-:W2:Y:S01]  /*94f0*/  MUFU.EX2 R29, R106 ;  /* 0x0000006a001d7308 */ /* 0x000ea20000000800 */
[----:B0-----:R-:W-:-:S07]  /*9500*/  FADD.FTZ R24, R104, R21 ;  /* 0x0000001568187221 */ /* 0x001fce0000010000 */
[----:B------:R-:W0:Y:S01]  /*9510*/  MUFU.EX2 R173, R68 ;  /* 0x0000004400ad7308 */ /* 0x000e220000000800 */
[----:B-1----:R-:W-:-:S07]  /*9520*/  FADD.FTZ R20, R66, R15 ;  /* 0x0000000f42147221 */ /* 0x002fce0000010000 */
[----:B------:R-:W1:Y:S01]  /*9530*/  MUFU.EX2 R108, R108 ;  /* 0x0000006c006c7308 */ /* 0x000e620000000800 */
[C---:B--2---:R-:W-:Y:S01]  /*9540*/  FADD.FTZ R21, R29.reuse, R24 ;  /* 0x000000181d157221 */ /* 0x044fe20000010000 */
[----:B------:R-:W-:-:S06]  /*9550*/  F2FP.F16.F32.PACK_AB R172, R29, R104 ;  /* 0x000000681dac723e */ /* 0x000fcc00000000ff */
[----:B------:R-:W2:Y:S01]  /*9560*/  MUFU.EX2 R70, R70 ;  /* 0x0000004600467308 */ /* 0x000ea20000000800 */
[C---:B0-----:R-:W-:Y:S01]  /*9570*/  FADD.FTZ R15, R173.reuse, R20 ;  /* 0x00000014ad0f7221 */ /* 0x041fe20000010000 */
[----:B------:R-:W-:-:S06]  /*9580*/  F2FP.F16.F32.PACK_AB R173, R173, R66 ;  /* 0x00000042adad723e */ /* 0x000fcc00000000ff */
[----:B------:R-:W0:Y:S01]  /*9590*/  MUFU.EX2 R31, R31 ;  /* 0x0000001f001f7308 */ /* 0x000e220000000800 */
[----:B-1----:R-:W-:-:S07]  /*95a0*/  FADD.FTZ R24, R108, R21 ;  /* 0x000000156c187221 */ /* 0x002fce0000010000 */
[----:B------:R-:W1:Y:S01]  /*95b0*/  MUFU.EX2 R47, R47 ;  /* 0x0000002f002f7308 */ /* 0x000e620000000800 */
[----:B--2---:R-:W-:Y:S01]  /*95c0*/  FADD.FTZ R20, R70, R15 ;  /* 0x0000000f46147221 */ /* 0x004fe20000010000 */
[C---:B0-----:R-:W-:Y:S01]  /*95d0*/  FADD.FTZ R21, R31.reuse, R24 ;  /* 0x000000181f157221 */ /* 0x041fe20000010000 */
[----:B------:R-:W-:Y:S02]  /*95e0*/  F2FP.F16.F32.PACK_AB R174, R31, R108 ;  /* 0x0000006c1fae723e */ /* 0x000fe400000000ff */
[C---:B-1----:R-:W-:Y:S01]  /*95f0*/  FADD.FTZ R20, R47.reuse, R20 ;  /* 0x000000142f147221 */ /* 0x042fe20000010000 */
[----:B------:R-:W-:Y:S01]  /*9600*/  F2FP.F16.F32.PACK_AB R175, R47, R70 ;  /* 0x000000462faf723e */ /* 0x000fe200000000ff */
[----:B---3--:R-:W-:Y:S06]  /*9610*/  @!P0 BRA `(.L_x_527) ;  /* 0x0000000000048947 */ /* 0x008fec0003800000 */
[----:B------:R-:W-:Y:S01]  /*9620*/  BPT.TRAP 0x1 ;  /* 0x000000040000795c */ /* 0x000fe20000300000 */
.L_x_527:
[----:B------:R0:W1:Y:S01]  /*9630*/  SYNCS.PHASECHK.TRANS64.TRYWAIT P2, [R13+URZ+0x22850], R14 ;  /* 0x0228500e0d0075a7 */ /* 0x000062000804017f */
[----:B------:R-:W-:Y:S05]  /*9640*/  @!P0 BRA `(.L_x_528) ;  /* 0x0000000000048947 */ /* 0x000fea0003800000 */
[----:B------:R-:W-:Y:S01]  /*9650*/  BPT.TRAP 0x1 ;  /* 0x000000040000795c */ /* 0x000fe20000300000 */
.L_x_528:
[----:B------:R-:W-:Y:S04]  /*9660*/  BSSY B0, `(.L_x_529) ;  /* 0x0000004000007945 */ /* 0x000fe80003800000 */
[----:B-1----:R-:W-:Y:S05]  /*9670*/  @P2 BRA `(.L_x_530) ;  /* 0x0000000000082947 */ /* 0x002fea0003800000 */
[----:B------:R-:W1:Y:S02]  /*9680*/  SYNCS.PHASECHK.TRANS64.TRYWAIT P2, [R13+URZ+0x22850], R14 ;  /* 0x0228500e0d0075a7 */ /* 0x000e64000804017f */
[----:B-1----:R-:W-:Y:S05]  /*9690*/  @!P2 BRA `(.L_x_531) ;  /* 0x000000b40008a947 */ /* 0x002fea0003800000 */
.L_x_530:
[----:B------:R-:W-:Y:S05]  /*96a0*/  BSYNC B0 ;  /* 0x0000000000007941 */ /* 0x000fea0003800000 */
.L_x_529:
[----:B------:R-:W-:Y:S05]  /*96b0*/  WARPSYNC.ALL ;  /* 0x0000000000007948 */ /* 0x000fea0003800000 */
[----:B------:R-:W-:Y:S01]  /*96c0*/  R2UR UR4, R18 ;  /* 0x00000000120472ca */ /* 0x000fe200000e0000 */
[----:B------:R2:W-:Y:S01]  /*96d0*/  BAR.SYNC.DEFER_BLOCKING R178, 0x100 ;  /* 0x000400b20000751d */ /* 0x0005e20000010000 */
[----:B------:R-:W-:Y:S01]  /*96e0*/  IMAD.MOV.U32 R15, RZ, RZ, 0xc00 ;  /* 0x00000c00ff0f7424 */ /* 0x000fe200078e00ff */
[----:B------:R-:W-:Y:S01]  /*96f0*/  ISETP.GE.AND P2, PT, R176, 0x61, PT ;  /* 0x00000061b000780c */ /* 0x000fe20003f46270 */
[----:B01----:R-:W-:-:S03]  /*9700*/  @!P1 VIADD R13, R13, 0x22860 ;  /* 0x000228600d0d9836 */ /* 0x003fc60000000000 */
[----:B------:R-:W-:Y:S02]  /*9710*/  ULDC UR46, c[0x0][0x988] ;  /* 0x00026200002e7ab9 */ /* 0x000fe40000000800 */
[----:B------:R-:W-:-:S04]  /*9720*/  @!P1 PRMT R13, RZ, 0x654, R13 ;  /* 0x00000654ff0d9816 */ /* 0x000fc8000000000d */
[----:B------:R-:W-:-:S04]  /*9730*/  UIADD3 UR4, UR4, 0x400, URZ ;  /* 0x0000040004047890 */ /* 0x000fc8000fffe03f */
[----:B------:R-:W-:-:S04]  /*9740*/  USHF.R.U32.HI UR4, URZ, 0x4, UR4 ;  /* 0x000000043f047899 */ /* 0x000fc80008011604 */
[----:B------:R-:W-:-:S04]  /*9750*/  ULOP3.LUT UR4, UR4, 0x3fff, URZ, 0xc0, !UPT ;  /* 0x00003fff04047892 */ /* 0x000fc8000f8ec03f */
[----:B------:R-:W-:Y:S01]  /*9760*/  ULOP3.LUT UR37, UR4, 0x3000000, URZ, 0xfc, !UPT ;  /* 0x0300000004257892 */ /* 0x000fe2000f8efc3f */
[----:B------:R-:W-:-:S05]  /*9770*/  WARPGROUP.ARRIVE ;  /* 0x00000000000079c5 */ /* 0x000fca0000000000 */
[----:B------:R-:W-:Y:S02]  /*9780*/  IMAD R14, R22, R15, UR37 ;  /* 0x00000025160e7e24 */ /* 0x000fe4000f8e020f */
[----:B------:R-:W-:-:S03]  /*9790*/  IMAD.MOV.U32 R15, RZ, RZ, 0x40000040 ;  /* 0x40000040ff0f7424 */ /* 0x000fc600078e00ff */
[----:B------:R-:W-:Y:S02]  /*97a0*/  R2UR UR6, R14 ;  /* 0x000000000e0672ca */ /* 0x000fe400000e0000 */
[----:B------:R-:W-:Y:S02]  /*97b0*/  R2UR UR7, R15 ;  /* 0x000000000f0772ca */ /* 0x000fe400000e0000 */
[----:B------:R-:W-:-:S11]  /*97c0*/  MOV R15, 0x40000040 ;  /* 0x40000040000f7802 */ /* 0x000fd60000000f00 */
[----:B------:R-:W-:Y:S03]  /*97d0*/  HGMMA.64x256x16.F32 R24, R152, gdesc[UR4].tnspB, RZ, !UPT, gsb0 ;  /* 0x43e0000498187df0 */ /* 0x000fe6000c0008ff */
[----:B------:R-:W-:Y:S02]  /*97e0*/  WARPGROUP.DEPBAR.LE gsb0, 0x0 ;  /* 0x00008000000079c5 */ /* 0x000fe40000010000 */
[----:B------:R-:W-:Y:S01]  /*97f0*/  VIADD R152, R14, 0x80 ;  /* 0x000000800e987836 */ /* 0x000fe20000000000 */
[----:B------:R-:W-:Y:S01]  /*9800*/  WARPGROUP.ARRIVE ;  /* 0x00000000000079c5 */ /* 0x000fe20000000000 */
[----:B------:R-:W-:-:S03]  /*9810*/  IMAD.MOV.U32 R153, RZ, RZ, 0x40000040 ;  /* 0x40000040ff997424 */ /* 0x000fc600078e00ff */
[----:B------:R-:W-:Y:S01]  /*9820*/  R2UR UR6, R152 ;  /* 0x00000000980672ca */ /* 0x000fe200000e0000 */
[----:B------:R-:W-:Y:S01]  /*9830*/  VIADD R152, R14, 0x100 ;  /* 0x000001000e987836 */ /* 0x000fe20000000000 */
[----:B------:R-:W-:Y:S02]  /*9840*/  R2UR UR7, R153 ;  /* 0x00000000990772ca */ /* 0x000fe400000e0000 */
[----:B------:R-:W-:-:S14]  /*9850*/  MOV R153, 0x40000040 ;  /* 0x4000004000997802 */ /* 0x000fdc0000000f00 */
[----:B------:R-:W-:Y:S01]  /*9860*/  HGMMA.64x256x16.F32 R24, R156, gdesc[UR4].tnspB, R24, gsb0 ;  /* 0x43e000049c187df0 */ /* 0x000fe20008000818 */
[----:B------:R-:W-:Y:S01]  /*9870*/  R2UR UR6, R152 ;  /* 0x00000000980672ca */ /* 0x000fe200000e0000 */
[----:B------:R-:W-:Y:S01]  /*9880*/  VIADD R152, R14, 0x180 ;  /* 0x000001800e987836 */ /* 0x000fe20000000000 */
[----:B------:R-:W-:Y:S01]  /*9890*/  R2UR UR7, R153 ;  /* 0x00000000990772ca */ /* 0x000fe200000e0000 */
[----:B------:R-:W-:Y:S01]  /*98a0*/  IMAD.MOV.U32 R153, RZ, RZ, 0x40000040 ;  /* 0x40000040ff997424 */ /* 0x000fe200078e00ff */
[----:B------:R-:W-:Y:S02]  /*98b0*/  WARPGROUP.DEPBAR.LE gsb0, 0x0 ;  /* 0x00008000000079c5 */ /* 0x000fe40000010000 */
[----:B------:R-:W-:-:S15]  /*98c0*/  WARPGROUP.ARRIVE ;  /* 0x00000000000079c5 */ /* 0x000fde0000000000 */
[----:B------:R-:W-:-:S06]  /*98d0*/  NOP ;  /* 0x0000000000007918 */ /* 0x000fcc0000000000 */
[----:B------:R-:W-:Y:S01]  /*98e0*/  HGMMA.64x256x16.F32 R24, R160, gdesc[UR4].tnspB, R24, gsb0 ;  /* 0x43e00004a0187df0 */ /* 0x000fe20008000818 */
[----:B------:R-:W-:Y:S01]  /*98f0*/  R2UR UR6, R152 ;  /* 0x00000000980672ca */ /* 0x000fe200000e0000 */
[C---:B------:R-:W-:Y:S01]  /*9900*/  VIADD R152, R14.reuse, 0x200 ;  /* 0x000002000e987836 */ /* 0x040fe20000000000 */
[----:B------:R-:W-:Y:S01]  /*9910*/  R2UR UR7, R153 ;  /* 0x00000000990772ca */ /* 0x000fe200000e0000 */
[----:B------:R-:W-:Y:S02]  /*9920*/  IMAD.MOV.U32 R153, RZ, RZ, 0x40000040 ;  /* 0x40000040ff997424 */ /* 0x000fe400078e00ff */
[----:B------:R-:W-:Y:S01]  /*9930*/  VIADD R14, R14, 0x280 ;  /* 0x000002800e0e7836 */ /* 0x000fe20000000000 */
[----:B------:R-:W-:Y:S02]  /*9940*/  WARPGROUP.DEPBAR.LE gsb0, 0x0 ;  /* 0x00008000000079c5 */ /* 0x000fe40000010000 */
[----:B------:R-:W-:-:S15]  /*9950*/  WARPGROUP.ARRIVE ;  /* 0x00000000000079c5 */ /* 0x000fde0000000000 */
[----:B------:R-:W-:-:S04]  /*9960*/  NOP ;  /* 0x0000000000007918 */ /* 0x000fc80000000000 */
[----:B------:R-:W-:Y:S01]  /*9970*/  HGMMA.64x256x16.F32 R24, R164, gdesc[UR4].tnspB, R24, gsb0 ;  /* 0x43e00004a4187df0 */ /* 0x000fe20008000818 */
[----:B------:R-:W-:Y:S02]  /*9980*/  R2UR UR6, R152 ;  /* 0x00000000980672ca */ /* 0x000fe400000e0000 */
[----:B------:R-:W-:Y:S01]  /*9990*/  R2UR UR7, R153 ;  /* 0x00000000990772ca */ /* 0x000fe200000e0000 */
[----:B------:R-:W-:Y:S02]  /*99a0*/  WARPGROUP.DEPBAR.LE gsb0, 0x0 ;  /* 0x00008000000079c5 */ /* 0x000fe40000010000 */
[----:B------:R-:W-:-:S15]  /*99b0*/  WARPGROUP.ARRIVE ;  /* 0x00000000000079c5 */ /* 0x000fde0000000000 */
[----:B------:R-:W-:-:S07]  /*99c0*/  NOP ;  /* 0x0000000000007918 */ /* 0x000fce0000000000 */
[----:B------:R-:W-:Y:S01]  /*99d0*/  HGMMA.64x256x16.F32 R24, R168, gdesc[UR4].tnspB, R24, gsb0 ;  /* 0x43e00004a8187df0 */ /* 0x000fe20008000818 */
[----:B------:R-:W-:Y:S02]  /*99e0*/  R2UR UR6, R14 ;  /* 0x000000000e0672ca */ /* 0x000fe400000e0000 */
[----:B------:R-:W-:Y:S01]  /*99f0*/  R2UR UR7, R15 ;  /* 0x000000000f0772ca */ /* 0x000fe200000e0000 */
[----:B------:R-:W-:Y:S02]  /*9a00*/  WARPGROUP.DEPBAR.LE gsb0, 0x0 ;  /* 0x00008000000079c5 */ /* 0x000fe40000010000 */
[----:B------:R-:W-:-:S15]  /*9a10*/  WARPGROUP.ARRIVE ;  /* 0x00000000000079c5 */ /* 0x000fde0000000000 */
[----:B------:R-:W-:-:S07]  /*9a20*/  NOP ;  /* 0x0000000000007918 */ /* 0x000fce0000000000 */
[----:B------:R-:W-:Y:S03]  /*9a30*/  HGMMA.64x256x16.F32 R24, R172, gdesc[UR4].tnspB, R24, gsb0 ;  /* 0x43e00004ac187df0 */ /* 0x000fe60008000818 */
[----:B------:R-:W-:Y:S02]  /*9a40*/  WARPGROUP.DEPBAR.LE gsb0, 0x0 ;  /* 0x00008000000079c5 */ /* 0x000fe40000010000 */
[----:B------:R2:W-:Y:S01]  /*9a50*/  @!P1 SYNCS.ARRIVE.TRANS64.RED.A1T0 RZ, [R13+URZ], RZ ;  /* 0x000000ff0dff99a7 */ /* 0x0005e2000810043f */
[----:B------:R-:W-:Y:S05]  /*9a60*/  @!P2 BRA `(.L_x_532) ;  /* 0x0000001c00b8a947 */ /* 0x000fea0003800000 */
[----:B------:R-:W-:Y:S02]  /*9a70*/  VIADD R15, R177, 0xfffffffe ;  /* 0xfffffffeb10f7836 */ /* 0x000fe40000000000 */
[----:B------:R-:W-:Y:S02]  /*9a80*/  IMAD.MOV.U32 R222, RZ, RZ, R180 ;  /* 0x000000ffffde7224 */ /* 0x000fe400078e00b4 */
[----:B------:R-:W-:-:S07]  /*9a90*/  IMAD.MOV.U32 R223, RZ, RZ, R12 ;  /* 0x000000ffffdf7224 */ /* 0x000fce00078e000c */
.L_x_542:
[----:B------:R-:W-:Y:S01]  /*9aa0*/  VIADD R22, R22, 0x1 ;  /* 0x0000000116167836 */ /* 0x000fe20000000000 */
[----:B------:R-:W-:Y:S05]  /*9ab0*/  YIELD ;  /* 0x0000000000007946 */ /* 0x000fea0003800000 */
[----:B------:R-:W-:Y:S02]  /*9ac0*/  ISETP.NE.AND P3, PT, R22, 0x2, PT ;  /* 0x000000021600780c */ /* 0x000fe40003f65270 */
[----:B------:R-:W-:Y:S02]  /*9ad0*/  ISETP.GT.AND P2, PT, R15, RZ, PT ;  /* 0x000000ff0f00720c */ /* 0x000fe40003f44270 */
[----:B------:R-:W-:-:S02]  /*9ae0*/  SEL R3, RZ, 0x1, P3 ;  /* 0x00000001ff037807 */ /* 0x000fc40001800000 */
[----:B------:R-:W-:Y:S02]  /*9af0*/  IADD3 R15, R15, -0x1, RZ ;  /* 0xffffffff0f0f7810 */ /* 0x000fe40007ffe0ff */
[----:B------:R-:W-:Y:S02]  /*9b00*/  LOP3.LUT R200, R200, R3, RZ, 0x3c, !PT ;  /* 0x00000003c8c87212 */ /* 0x000fe400078e3cff */
[----:B------:R-:W-:Y:S01]  /*9b10*/  SEL R22, R22, RZ, P3 ;  /* 0x000000ff16167207 */ /* 0x000fe20001800000 */
[----:B0-----:R-:W-:Y:S06]  /*9b20*/  @!P0 BRA `(.L_x_533) ;  /* 0x0000000000048947 */ /* 0x001fec0003800000 */
[----:B------:R-:W-:Y:S01]  /*9b30*/  BPT.TRAP 0x1 ;  /* 0x000000040000795c */ /* 0x000fe20000300000 */
.L_x_533:
[----:B------:R-:W-:Y:S01]  /*9b40*/  IMAD R14, R22, 0x8, R18 ;  /* 0x00000008160e7824 */ /* 0x000fe200078e0212 */
[----:B--2---:R-:W-:-:S04]  /*9b50*/  SHF.L.U32 R13, R200, 0x1f, RZ ;  /* 0x0000001fc80d7819 */ /* 0x004fc800000006ff */
[----:B------:R0:W1:Y:S01]  /*9b60*/  SYNCS.PHASECHK.TRANS64.TRYWAIT P3, [R14+URZ+0x22830], R13 ;  /* 0x0228300d0e0075a7 */ /* 0x000062000806017f */
[----:B------:R-:W-:Y:S05]  /*9b70*/  @!P0 BRA `(.L_x_534) ;  /* 0x0000000000048947 */ /* 0x000fea0003800000 */
[----:B------:R-:W-:Y:S01]  /*9b80*/  BPT.TRAP 0x1 ;  /* 0x000000040000795c */ /* 0x000fe20000300000 */
.L_x_534:
[----:B------:R-:W-:Y:S02]  /*9b90*/  IMAD R214, R22, 0x300, R0 ;  /* 0x0000030016d67824 */ /* 0x000fe400078e0200 */
[----:B------:R-:W-:Y:S01]  /*9ba0*/  IMAD.MOV.U32 R215, RZ, RZ, 0x40000040 ;  /* 0x40000040ffd77424 */ /* 0x000fe200078e00ff */
[----:B-1----:R-:W-:Y:S06]  /*9bb0*/  @P3 BRA `(.L_x_535) ;  /* 0x0000000000083947 */ /* 0x002fec0003800000 */
[----:B------:R-:W1:Y:S02]  /*9bc0*/  SYNCS.PHASECHK.TRANS64.TRYWAIT P3, [R14+URZ+0x22830], R13 ;  /* 0x0228300d0e0075a7 */ /* 0x000e64000806017f */
[----:B-1----:R-:W-:Y:S05]  /*9bd0*/  @!P3 BRA `(.L_x_536) ;  /* 0x000000ac00ccb947 */ /* 0x002fea0003800000 */
.L_x_535:
[----:B------:R-:W-:Y:S05]  /*9be0*/  WARPSYNC.ALL ;  /* 0x0000000000007948 */ /* 0x000fea0003800000 */
[C---:B------:R-:W-:Y:S01]  /*9bf0*/  R2UR UR6, R214.reuse ;  /* 0x00000000d60672ca */ /* 0x040fe200000e0000 */
[----:B------:R-:W-:Y:S01]  /*9c00*/  WARPGROUP.ARRIVE ;  /* 0x00000000000079c5 */ /* 0x000fe20000000000 */
[----:B------:R-:W-:Y:S01]  /*9c10*/  R2UR UR7, R215 ;  /* 0x00000000d70772ca */ /* 0x000fe200000e0000 */
[----:B------:R-:W-:Y:S01]  /*9c20*/  VIADD R216, R214, 0x2 ;  /* 0x00000002d6d87836 */ /* 0x000fe20000000000 */
[----:B------:R-:W-:Y:S01]  /*9c30*/  R2UR UR4, R4 ;  /* 0x00000000040472ca */ /* 0x000fe200000e0000 */
[----:B------:R-:W-:Y:S01]  /*9c40*/  IMAD.MOV.U32 R217, RZ, RZ, 0x40000040 ;  /* 0x40000040ffd97424 */ /* 0x000fe200078e00ff */
[----:B------:R-:W-:Y:S01]  /*9c50*/  R2UR UR5, R5 ;  /* 0x00000000050572ca */ /* 0x000fe200000e0000 */
[----:B------:R-:W-:Y:S01]  /*9c60*/  IMAD.MOV.U32 R215, RZ, RZ, 0x40000040 ;  /* 0x40000040ffd77424 */ /* 0x000fe200078e00ff */
[----:B------:R-:W2:Y:S11]  /*9c70*/  S2R R226, SR_TID.X ;  /* 0x0000000000e27919 */ /* 0x000eb60000002100 */
[----:B------:R-:W-:Y:S01]  /*9c80*/  HGMMA.64x96x16.F32 R152, gdesc[UR4], RZ, !UPT, gsb0 ;  /* 0x01600000049879f0 */ /* 0x000fe2000c0008ff */
[----:B------:R-:W-:Y:S01]  /*9c90*/  R2UR UR6, R216 ;  /* 0x00000000d80672ca */ /* 0x000fe200000e0000 */
[C---:B------:R-:W-:Y:S01]  /*9ca0*/  VIADD R216, R214.reuse, 0x4 ;  /* 0x00000004d6d87836 */ /* 0x040fe20000000000 */
[----:B------:R-:W-:Y:S01]  /*9cb0*/  R2UR UR7, R217 ;  /* 0x00000000d90772ca */ /* 0x000fe200000e0000 */
[----:B------:R-:W-:Y:S01]  /*9cc0*/  VIADD R214, R214, 0x6 ;  /* 0x00000006d6d67836 */ /* 0x000fe20000000000 */
[----:B------:R-:W-:-:S02]  /*9cd0*/  R2UR UR4, R10 ;  /* 0x000000000a0472ca */ /* 0x000fc400000e0000 */
[----:B------:R-:W-:Y:S02]  /*9ce0*/  R2UR UR5, R11 ;  /* 0x000000000b0572ca */ /* 0x000fe400000e0000 */
[----:B------:R-:W-:Y:S01]  /*9cf0*/  MOV R217, 0x40000040 ;  /* 0x4000004000d97802 */ /* 0x000fe20000000f00 */
[----:B------:R-:W-:Y:S02]  /*9d00*/  WARPGROUP.DEPBAR.LE gsb0, 0x0 ;  /* 0x00008000000079c5 */ /* 0x000fe40000010000 */
        /* <DEDUP_REMOVED lines=9> */
[----:B------:R-:W-:Y:S02]  /*9da0*/  R2UR UR6, R214 ;  /* 0x00000000d60672ca */ /* 0x000fe400000e0000 */
[----:B------:R-:W-:Y:S02]  /*9db0*/  R2UR UR7, R215 ;  /* 0x00000000d70772ca */ /* 0x000fe400000e0000 */
[----:B------:R-:W-:Y:S02]  /*9dc0*/  R2UR UR4, R6 ;  /* 0x00000000060472ca */ /* 0x000fe400000e0000 */
[----:B------:R-:W-:Y:S01]  /*9dd0*/  R2UR UR5, R7 ;  /* 0x00000000070572ca */ /* 0x000fe200000e0000 */
[----:B------:R-:W-:Y:S02]  /*9de0*/  WARPGROUP.DEPBAR.LE gsb0, 0x0 ;  /* 0x00008000000079c5 */ /* 0x000fe40000010000 */
[----:B------:R-:W-:-:S10]  /*9df0*/  WARPGROUP.ARRIVE ;  /* 0x00000000000079c5 */ /* 0x000fd40000000000 */
[----:B------:R-:W-:Y:S03]  /*9e00*/  HGMMA.64x96x16.F32 R152, gdesc[UR4], R152, gsb0 ;  /* 0x01600000049879f0 */ /* 0x000fe60008000898 */
[----:B------:R-:W-:Y:S02]  /*9e10*/  WARPGROUP.DEPBAR.LE gsb0, 0x0 ;  /* 0x00008000000079c5 */ /* 0x000fe40000010000 */
[----:B------:R-:W-:Y:S02]  /*9e20*/  FMNMX.FTZ R12, R152, R223, !PT ;  /* 0x000000df980c7209 */ /* 0x000fe40007810000 */
        /* <DEDUP_REMOVED lines=22> */
[----:B------:R-:W-:Y:S01]  /*9f90*/  FMNMX.FTZ R12, R196, R3, !PT ;  /* 0x00000003c40c7209 */ /* 0x000fe20007810000 */
[----:B------:R-:W-:-:S03]  /*9fa0*/  IMAD.U32 R3, RZ, RZ, UR46 ;  /* 0x0000002eff037e24 */ /* 0x000fc6000f8e00ff */
[----:B------:R-:W-:-:S05]  /*9fb0*/  FMNMX.FTZ R215, R197, R12, !PT ;  /* 0x0000000cc5d77209 */ /* 0x000fca0007810000 */
[----:B------:R-:W3:Y:S02]  /*9fc0*/  SHFL.BFLY PT, R12, R215, 0x2, 0x1f ;  /* 0x0c401f00d70c7f89 */ /* 0x000ee400000e0000 */
[----:B---3--:R-:W-:Y:S02]  /*9fd0*/  FMNMX.FTZ R217, R215, R12, !PT ;  /* 0x0000000cd7d97209 */ /* 0x008fe40007810000 */
[----:B------:R-:W-:-:S03]  /*9fe0*/  FMNMX.FTZ R215, R155, R224, !PT ;  /* 0x000000e09bd77209 */ /* 0x000fc60007810000 */
[----:B------:R-:W3:Y:S01]  /*9ff0*/  SHFL.BFLY PT, R12, R217, 0x1, 0x1f ;  /* 0x0c201f00d90c7f89 */ /* 0x000ee200000e0000 */
[----:B------:R-:W-:-:S04]  /*a000*/  FMNMX.FTZ R224, R158, R215, !PT ;  /* 0x000000d79ee07209 */ /* 0x000fc80007810000 */
[----:B------:R-:W-:-:S04]  /*a010*/  FMNMX.FTZ R215, R159, R224, !PT ;  /* 0x000000e09fd77209 */ /* 0x000fc80007810000 */
[----:B------:R-:W-:-:S04]  /*a020*/  FMNMX.FTZ R224, R162, R215, !PT ;  /* 0x000000d7a2e07209 */ /* 0x000fc80007810000 */
[----:B------:R-:W-:-:S04]  /*a030*/  FMNMX.FTZ R215, R163, R224, !PT ;  /* 0x000000e0a3d77209 */ /* 0x000fc80007810000 */
[----:B------:R-:W-:-:S04]  /*a040*/  FMNMX.FTZ R224, R166, R215, !PT ;  /* 0x000000d7a6e07209 */ /* 0x000fc80007810000 */
[----:B------:R-:W-:Y:S02]  /*a050*/  FMNMX.FTZ R215, R167, R224, !PT ;  /* 0x000000e0a7d77209 */ /* 0x000fe40007810000 */
[----:B---3--:R-:W-:Y:S02]  /*a060*/  FMNMX.FTZ R12, R217, R12, !PT ;  /* 0x0000000cd90c7209 */ /* 0x008fe40007810000 */
[----:B------:R-:W-:-:S03]  /*a070*/  FMNMX.FTZ R224, R170, R215, !PT ;  /* 0x000000d7aae07209 */ /* 0x000fc60007810000 */
[C---:B------:R-:W-:Y:S01]  /*a080*/  FADD.FTZ R214, -R12.reuse, R223 ;  /* 0x000000df0cd67221 */ /* 0x040fe20000010100 */
[----:B------:R-:W-:Y:S01]  /*a090*/  FMNMX.FTZ R215, R171, R224, !PT ;  /* 0x000000e0abd77209 */ /* 0x000fe20007810000 */
[-C--:B------:R-:W-:Y:S02]  /*a0a0*/  FMUL.FTZ R216, R12, R3.reuse ;  /* 0x000000030cd87220 */ /* 0x080fe40000410000 */
[----:B------:R-:W-:Y:S01]  /*a0b0*/  FMUL.FTZ R214, R214, R3 ;  /* 0x00000003d6d67220 */ /* 0x000fe20000410000 */
[----:B------:R-:W-:Y:S01]  /*a0c0*/  FMNMX.FTZ R224, R174, R215, !PT ;  /* 0x000000d7aee07209 */ /* 0x000fe20007810000 */
[-CC-:B------:R-:W-:Y:S01]  /*a0d0*/  FFMA.FTZ R217, R181, R3.reuse, -R216.reuse ;  /* 0x00000003b5d97223 */ /* 0x180fe200000108d8 */
[-CC-:B------:R-:W-:Y:S01]  /*a0e0*/  FFMA.FTZ R152, R152, R3.reuse, -R216.reuse ;  /* 0x0000000398987223 */ /* 0x180fe200000108d8 */
[-CC-:B------:R-:W-:Y:S01]  /*a0f0*/  FFMA.FTZ R153, R153, R3.reuse, -R216.reuse ;  /* 0x0000000399997223 */ /* 0x180fe200000108d8 */
[----:B------:R-:W-:Y:S01]  /*a100*/  FMNMX.FTZ R215, R175, R224, !PT ;  /* 0x000000e0afd77209 */ /* 0x000fe20007810000 */
[-CC-:B------:R-:W-:Y:S01]  /*a110*/  FFMA.FTZ R156, R156, R3.reuse, -R216.reuse ;  /* 0x000000039c9c7223 */ /* 0x180fe200000108d8 */
[-CC-:B------:R-:W-:Y:S01]  /*a120*/  FFMA.FTZ R157, R157, R3.reuse, -R216.reuse ;  /* 0x000000039d9d7223 */ /* 0x180fe200000108d8 */
[--C-:B------:R-:W-:Y:S01]  /*a130*/  FFMA.FTZ R160, R160, R3, -R216.reuse ;  /* 0x00000003a0a07223 */ /* 0x100fe200000108d8 */
        /* <DEDUP_REMOVED lines=21> */
[----:B------:R-:W-:Y:S01]  /*a290*/  FFMA.FTZ R196, R196, R3, -R216 ;  /* 0x00000003c4c47223 */ /* 0x000fe200000108d8 */
[----:B------:R-:W3:Y:S02]  /*a2a0*/  MUFU.EX2 R214, R214 ;  /* 0x000000d600d67308 */ /* 0x000ee40000000800 */
[----:B------:R-:W-:-:S04]  /*a2b0*/  FMNMX.FTZ R224, R190, R215, !PT ;  /* 0x000000d7bee07209 */ /* 0x000fc80007810000 */
[----:B------:R-:W-:Y:S02]  /*a2c0*/  FMNMX.FTZ R215, R191, R224, !PT ;  /* 0x000000e0bfd77209 */ /* 0x000fe40007810000 */
[----:B------:R-:W4:Y:S02]  /*a2d0*/  MUFU.EX2 R152, R152 ;  /* 0x0000009800987308 */ /* 0x000f240000000800 */
[----:B------:R-:W-:-:S04]  /*a2e0*/  FMNMX.FTZ R224, R194, R215, !PT ;  /* 0x000000d7c2e07209 */ /* 0x000fc80007810000 */
[----:B------:R-:W-:Y:S02]  /*a2f0*/  FMNMX.FTZ R215, R195, R224, !PT ;  /* 0x000000e0c3d77209 */ /* 0x000fe40007810000 */
[----:B------:R-:W5:Y:S01]  /*a300*/  MUFU.EX2 R153, R153 ;  /* 0x0000009900997308 */ /* 0x000f620000000800 */
[-C--:B---3--:R-:W-:Y:S01]  /*a310*/  FMUL.FTZ R24, R24, R214.reuse ;  /* 0x000000d618187220 */ /* 0x088fe20000410000 */
[----:B------:R-:W-:Y:S01]  /*a320*/  FMNMX.FTZ R224, R198, R215, !PT ;  /* 0x000000d7c6e07209 */ /* 0x000fe20007810000 */
[-CC-:B------:R-:W-:Y:S01]  /*a330*/  FFMA.FTZ R215, R180, R3.reuse, -R216.reuse ;  /* 0x00000003b4d77223 */ /* 0x180fe200000108d8 */
[-C--:B------:R-:W-:Y:S01]  /*a340*/  FFMA.FTZ R216, R197, R3.reuse, -R216 ;  /* 0x00000003c5d87223 */ /* 0x080fe200000108d8 */
[----:B------:R-:W-:Y:S01]  /*a350*/  FMUL.FTZ R25, R25, R214 ;  /* 0x000000d619197220 */ /* 0x000fe20000410000 */
[----:B------:R-:W-:Y:S01]  /*a360*/  FMNMX.FTZ R223, R199, R224, !PT ;  /* 0x000000e0c7df7209 */ /* 0x000fe20007810000 */
[-C--:B------:R-:W-:Y:S01]  /*a370*/  FMUL.FTZ R28, R28, R214.reuse ;  /* 0x000000d61c1c7220 */ /* 0x080fe20000410000 */
[----:B------:R-:W-:Y:S01]  /*a380*/  MUFU.EX2 R156, R156 ;  /* 0x0000009c009c7308 */ /* 0x000fe20000000800 */
[-C--:B------:R-:W-:Y:S01]  /*a390*/  FMUL.FTZ R29, R29, R214.reuse ;  /* 0x000000d61d1d7220 */ /* 0x080fe20000410000 */
[-C--:B------:R-:W-:Y:S01]  /*a3a0*/  FMUL.FTZ R32, R32, R214.reuse ;  /* 0x000000d620207220 */ /* 0x080fe20000410000 */
[----:B------:R-:W3:Y:S01]  /*a3b0*/  SHFL.BFLY PT, R224, R223, 0x2, 0x1f ;  /* 0x0c401f00dfe07f89 */ /* 0x000ee200000e0000 */
        /* <DEDUP_REMOVED lines=23> */
[----:B---3--:R-:W-:Y:S01]  /*a530*/  FMNMX.FTZ R181, R223, R224, !PT ;  /* 0x000000e0dfb57209 */ /* 0x008fe20007810000 */
[-C--:B------:R-:W-:Y:S01]  /*a540*/  FMUL.FTZ R73, R73, R214.reuse ;  /* 0x000000d649497220 */ /* 0x080fe20000410000 */
[-C--:B------:R-:W-:Y:S01]  /*a550*/  FMUL.FTZ R76, R76, R214.reuse ;  /* 0x000000d64c4c7220 */ /* 0x080fe20000410000 */
[-C--:B------:R-:W-:Y:S01]  /*a560*/  FMUL.FTZ R77, R77, R214.reuse ;  /* 0x000000d64d4d7220 */ /* 0x080fe20000410000 */
[-C--:B------:R-:W-:Y:S01]  /*a570*/  FMUL.FTZ R80, R80, R214.reuse ;  /* 0x000000d650507220 */ /* 0x080fe20000410000 */
[----:B------:R-:W3:Y:S01]  /*a580*/  SHFL.BFLY PT, R180, R181, 0x1, 0x1f ;  /* 0x0c201f00b5b47f89 */ /* 0x000ee200000e0000 */
        /* <DEDUP_REMOVED lines=23> */
[----:B---3--:R-:W-:Y:S01]  /*a700*/  FMNMX.FTZ R180, R181, R180, !PT ;  /* 0x000000b4b5b47209 */ /* 0x008fe20007810000 */
[----:B------:R-:W-:Y:S01]  /*a710*/  MUFU.EX2 R169, R169 ;  /* 0x000000a900a97308 */ /* 0x000fe20000000800 */
[----:B--2---:R-:W-:Y:S01]  /*a720*/  SHF.R.U32.HI R181, RZ, 0x7, R226 ;  /* 0x00000007ffb57819 */ /* 0x004fe200000116e2 */
[-C--:B------:R-:W-:Y:S01]  /*a730*/  FMUL.FTZ R121, R121, R214.reuse ;  /* 0x000000d679797220 */ /* 0x080fe20000410000 */
[-C--:B------:R-:W-:Y:S01]  /*a740*/  FMUL.FTZ R124, R124, R214.reuse ;  /* 0x000000d67c7c7220 */ /* 0x080fe20000410000 */
[C---:B------:R-:W-:Y:S01]  /*a750*/  FADD.FTZ R222, -R180.reuse, R222 ;  /* 0x000000deb4de7221 */ /* 0x040fe20000010100 */
[-C--:B------:R-:W-:Y:S01]  /*a760*/  FMUL.FTZ R228, R180, R3.reuse ;  /* 0x00000003b4e47220 */ /* 0x080fe20000410000 */
[----:B------:R-:W-:Y:S01]  /*a770*/  IADD3 R181, -R181, 0xb, RZ ;  /* 0x0000000bb5b57810 */ /* 0x000fe20007ffe1ff */
[----:B------:R-:W-:Y:S01]  /*a780*/  FMUL.FTZ R125, R125, R214 ;  /* 0x000000d67d7d7220 */ /* 0x000fe20000410000 */
[-C--:B------:R-:W-:Y:S01]  /*a790*/  FMUL.FTZ R197, R222, R3.reuse ;  /* 0x00000003dec57220 */ /* 0x080fe20000410000 */
[-CC-:B------:R-:W-:Y:S01]  /*a7a0*/  FFMA.FTZ R222, R154, R3.reuse, -R228.reuse ;  /* 0x000000039ade7223 */ /* 0x180fe200000108e4 */
[-CC-:B------:R-:W-:Y:S01]  /*a7b0*/  FFMA.FTZ R155, R155, R3.reuse, -R228.reuse ;  /* 0x000000039b9b7223 */ /* 0x180fe200000108e4 */
[-CC-:B------:R-:W-:Y:S01]  /*a7c0*/  FFMA.FTZ R223, R158, R3.reuse, -R228.reuse ;  /* 0x000000039edf7223 */ /* 0x180fe200000108e4 */
[-CC-:B------:R-:W-:Y:S01]  /*a7d0*/  FFMA.FTZ R159, R159, R3.reuse, -R228.reuse ;  /* 0x000000039f9f7223 */ /* 0x180fe200000108e4 */
[-CC-:B------:R-:W-:Y:S01]  /*a7e0*/  FFMA.FTZ R224, R162, R3.reuse, -R228.reuse ;  /* 0x00000003a2e07223 */ /* 0x180fe200000108e4 */
[----:B------:R-:W-:Y:S01]  /*a7f0*/  MUFU.EX2 R197, R197 ;  /* 0x000000c500c57308 */ /* 0x000fe20000000800 */
[-CC-:B------:R-:W-:Y:S01]  /*a800*/  FFMA.FTZ R163, R163, R3.reuse, -R228.reuse ;  /* 0x00000003a3a37223 */ /* 0x180fe200000108e4 */
[----:B------:R-:W-:Y:S01]  /*a810*/  FFMA.FTZ R162, R182, R3, -R228 ;  /* 0x00000003b6a27223 */ /* 0x000fe200000108e4 */
[----:B----4-:R-:W-:Y:S01]  /*a820*/  FFMA.FTZ R182, R214, R21, R152 ;  /* 0x00000015d6b67223 */ /* 0x010fe20000010098 */
[-CC-:B------:R-:W-:Y:S01]  /*a830*/  FFMA.FTZ R225, R166, R3.reuse, -R228.reuse ;  /* 0x00000003a6e17223 */ /* 0x180fe200000108e4 */
[-CC-:B------:R-:W-:Y:S01]  /*a840*/  FFMA.FTZ R166, R175, R3.reuse, -R228.reuse ;  /* 0x00000003afa67223 */ /* 0x180fe200000108e4 */
[-C--:B------:R-:W-:Y:S01]  /*a850*/  FFMA.FTZ R167, R167, R3.reuse, -R228 ;  /* 0x00000003a7a77223 */ /* 0x080fe200000108e4 */
[C---:B-----5:R-:W-:Y:S01]  /*a860*/  FADD.FTZ R21, R153.reuse, R182 ;  /* 0x000000b699157221 */ /* 0x060fe20000010000 */
[----:B------:R-:W2:Y:S01]  /*a870*/  MUFU.EX2 R222, R222 ;  /* 0x000000de00de7308 */ /* 0x000ea20000000800 */
[-CC-:B------:R-:W-:Y:S01]  /*a880*/  FFMA.FTZ R236, R170, R3.reuse, -R228.reuse ;  /* 0x00000003aaec7223 */ /* 0x180fe200000108e4 */
[-CC-:B------:R-:W-:Y:S01]  /*a890*/  FFMA.FTZ R170, R178, R3.reuse, -R228.reuse ;  /* 0x00000003b2aa7223 */ /* 0x180fe200000108e4 */
[----:B------:R-:W-:Y:S01]  /*a8a0*/  F2FP.F16.F32.PACK_AB R152, R153, R152 ;  /* 0x000000989998723e */ /* 0x000fe200000000ff */
[----:B------:R-:W-:Y:S01]  /*a8b0*/  FFMA.FTZ R226, R171, R3, -R228 ;  /* 0x00000003abe27223 */ /* 0x000fe200000108e4 */
[----:B------:R-:W-:-:S02]  /*a8c0*/  @!P1 VIADD R154, R14, 0x22840 ;  /* 0x000228400e9a9836 */ /* 0x000fc40000000000 */
[-CC-:B------:R-:W-:Y:S01]  /*a8d0*/  FFMA.FTZ R174, R174, R3.reuse, -R228.reuse ;  /* 0x00000003aeae7223 */ /* 0x180fe200000108e4 */
[-C--:B------:R-:W-:Y:S01]  /*a8e0*/  FFMA.FTZ R158, R183, R3.reuse, -R228 ;  /* 0x00000003b79e7223 */ /* 0x080fe200000108e4 */
[----:B------:R-:W3:Y:S01]  /*a8f0*/  MUFU.EX2 R155, R155 ;  /* 0x0000009b009b7308 */ /* 0x000ee20000000800 */
[----:B------:R-:W-:Y:S01]  /*a900*/  FMUL.FTZ R128, R128, R214 ;  /* 0x000000d680807220 */ /* 0x000fe20000410000 */
[----:B------:R-:W-:Y:S01]  /*a910*/  @!P1 PRMT R154, RZ, 0x654, R154 ;  /* 0x00000654ff9a9816 */ /* 0x000fe2000000009a */
[----:B------:R4:W-:Y:S06]  /*a920*/  BAR.ARV R181, 0x100 ;  /* 0x000400b50000751d */ /* 0x0009ec0000002000 */
[----:B------:R-:W5:Y:S01]  /*a930*/  MUFU.EX2 R223, R223 ;  /* 0x000000df00df7308 */ /* 0x000f620000000800 */
[----:B--2---:R-:W-:Y:S01]  /*a940*/  FFMA.FTZ R20, R197, R20, R222 ;  /* 0x00000014c5147223 */ /* 0x004fe200000100de */
[----:B------:R2:W-:Y:S01]  /*a950*/  @!P1 SYNCS.ARRIVE.TRANS64.RED.A1T0 RZ, [R154+URZ], RZ ;  /* 0x000000ff9aff99a7 */ /* 0x0005e2000810043f */
[-C--:B------:R-:W-:Y:S01]  /*a960*/  FMUL.FTZ R129, R129, R214.reuse ;  /* 0x000000d681817220 */ /* 0x080fe20000410000 */
[-C--:B------:R-:W-:Y:S01]  /*a970*/  FMUL.FTZ R132, R132, R214.reuse ;  /* 0x000000d684847220 */ /* 0x080fe20000410000 */
[-C--:B------:R-:W-:Y:S01]  /*a980*/  FMUL.FTZ R133, R133, R214.reuse ;  /* 0x000000d685857220 */ /* 0x080fe20000410000 */
[-C--:B------:R-:W-:Y:S01]  /*a990*/  FMUL.FTZ R136, R136, R214.reuse ;  /* 0x000000d688887220 */ /* 0x080fe20000410000 */
[-C--:B------:R-:W-:Y:S01]  /*a9a0*/  FMUL.FTZ R137, R137, R214.reuse ;  /* 0x000000d689897220 */ /* 0x080fe20000410000 */
[----:B------:R-:W0:Y:S01]  /*a9b0*/  MUFU.EX2 R159, R159 ;  /* 0x0000009f009f7308 */ /* 0x000e220000000800 */
[----:B---3--:R-:W-:Y:S01]  /*a9c0*/  FADD.FTZ R20, R155, R20 ;  /* 0x000000149b147221 */ /* 0x008fe20000010000 */
[-C--:B--2---:R-:W-:Y:S01]  /*a9d0*/  FFMA.FTZ R154, R179, R3.reuse, -R228 ;  /* 0x00000003b39a7223 */ /* 0x084fe200000108e4 */
[-C--:B------:R-:W-:Y:S01]  /*a9e0*/  FMUL.FTZ R140, R140, R214.reuse ;  /* 0x000000d68c8c7220 */ /* 0x080fe20000410000 */
[-C--:B------:R-:W-:Y:S01]  /*a9f0*/  FMUL.FTZ R141, R141, R214.reuse ;  /* 0x000000d68d8d7220 */ /* 0x080fe20000410000 */
[-C--:B------:R-:W-:Y:S01]  /*aa00*/  FMUL.FTZ R144, R144, R214.reuse ;  /* 0x000000d690907220 */ /* 0x080fe20000410000 */
[-C--:B------:R-:W-:Y:S01]  /*aa10*/  FMUL.FTZ R145, R145, R214.reuse ;  /* 0x000000d691917220 */ /* 0x080fe20000410000 */
[-C--:B------:R-:W-:Y:S01]  /*aa20*/  FMUL.FTZ R148, R148, R214.reuse ;  /* 0x000000d694947220 */ /* 0x080fe20000410000 */
[----:B------:R-:W2:Y:S01]  /*aa30*/  MUFU.EX2 R224, R224 ;  /* 0x000000e000e07308 */ /* 0x000ea20000000800 */
[----:B-----5:R-:W-:Y:S01]  /*aa40*/  FADD.FTZ R20, R223, R20 ;  /* 0x00000014df147221 */ /* 0x020fe20000010000 */
[----:B------:R-:W-:Y:S01]  /*aa50*/  FMUL.FTZ R149, R149, R214 ;  /* 0x000000d695957220 */ /* 0x000fe20000410000 */
[-CC-:B------:R-:W-:Y:S01]  /*aa60*/  FFMA.FTZ R186, R186, R3.reuse, -R228.reuse ;  /* 0x00000003baba7223 */ /* 0x180fe200000108e4 */
[-CC-:B------:R-:W-:Y:S01]  /*aa70*/  FFMA.FTZ R187, R187, R3.reuse, -R228.reuse ;  /* 0x00000003bbbb7223 */ /* 0x180fe200000108e4 */
[-CC-:B------:R-:W-:Y:S01]  /*aa80*/  FFMA.FTZ R190, R190, R3.reuse, -R228.reuse ;  /* 0x00000003bebe7223 */ /* 0x180fe200000108e4 */
[-CC-:B------:R-:W-:Y:S01]  /*aa90*/  FFMA.FTZ R191, R191, R3.reuse, -R228.reuse ;  /* 0x00000003bfbf7223 */ /* 0x180fe200000108e4 */
[-C--:B------:R-:W-:Y:S01]  /*aaa0*/  FFMA.FTZ R194, R194, R3.reuse, -R228 ;  /* 0x00000003c2c27223 */ /* 0x080fe200000108e4 */
[----:B------:R-:W3:Y:S01]  /*aab0*/  MUFU.EX2 R163, R163 ;  /* 0x000000a300a37308 */ /* 0x000ee20000000800 */
[----:B0-----:R-:W-:Y:S01]  /*aac0*/  FADD.FTZ R153, R159, R20 ;  /* 0x000000149f997221 */ /* 0x001fe20000010000 */
[-CC-:B------:R-:W-:Y:S01]  /*aad0*/  FFMA.FTZ R195, R195, R3.reuse, -R228.reuse ;  /* 0x00000003c3c37223 */ /* 0x180fe200000108e4 */
[-CC-:B------:R-:W-:Y:S01]  /*aae0*/  FFMA.FTZ R198, R198, R3.reuse, -R228.reuse ;  /* 0x00000003c6c67223 */ /* 0x180fe200000108e4 */
[----:B------:R-:W-:Y:S01]  /*aaf0*/  FFMA.FTZ R199, R199, R3, -R228 ;  /* 0x00000003c7c77223 */ /* 0x000fe200000108e4 */
[-C--:B------:R-:W-:Y:S01]  /*ab00*/  FMUL.FTZ R26, R26, R197.reuse ;  /* 0x000000c51a1a7220 */ /* 0x080fe20000410000 */
[-C--:B------:R-:W-:Y:S01]  /*ab10*/  FMUL.FTZ R27, R27, R197.reuse ;  /* 0x000000c51b1b7220 */ /* 0x080fe20000410000 */
[-C--:B------:R-:W-:Y:S01]  /*ab20*/  FMUL.FTZ R30, R30, R197.reuse ;  /* 0x000000c51e1e7220 */ /* 0x080fe20000410000 */
[----:B------:R-:W0:Y:S01]  /*ab30*/  MUFU.EX2 R225, R225 ;  /* 0x000000e100e17308 */ /* 0x000e220000000800 */
[----:B--2---:R-:W-:Y:S01]  /*ab40*/  FADD.FTZ R20, R224, R153 ;  /* 0x00000099e0147221 */ /* 0x004fe20000010000 */
[-C--:B------:R-:W-:Y:S01]  /*ab50*/  FMUL.FTZ R31, R31, R197.reuse ;  /* 0x000000c51f1f7220 */ /* 0x080fe20000410000 */
[-C--:B------:R-:W-:Y:S01]  /*ab60*/  FMUL.FTZ R34, R34, R197.reuse ;  /* 0x000000c522227220 */ /* 0x080fe20000410000 */
[-C--:B------:R-:W-:Y:S01]  /*ab70*/  FMUL.FTZ R35, R35, R197.reuse ;  /* 0x000000c523237220 */ /* 0x080fe20000410000 */
[-C--:B------:R-:W-:Y:S01]  /*ab80*/  FMUL.FTZ R38, R38, R197.reuse ;  /* 0x000000c526267220 */ /* 0x080fe20000410000 */
[-C--:B------:R-:W-:Y:S01]  /*ab90*/  FMUL.FTZ R39, R39, R197.reuse ;  /* 0x000000c527277220 */ /* 0x080fe20000410000 */
[-C--:B------:R-:W-:Y:S01]  /*aba0*/  FMUL.FTZ R42, R42, R197.reuse ;  /* 0x000000c52a2a7220 */ /* 0x080fe20000410000 */
[----:B------:R2:W-:Y:S01]  /*abb0*/  MUFU.EX2 R178, R166 ;  /* 0x000000a600b27308 */ /* 0x0005e20000000800 */
[----:B---3--:R-:W-:Y:S01]  /*abc0*/  FADD.FTZ R20, R163, R20 ;  /* 0x00000014a3147221 */ /* 0x008fe20000010000 */
[-C--:B------:R-:W-:Y:S01]  /*abd0*/  FMUL.FTZ R43, R43, R197.reuse ;  /* 0x000000c52b2b7220 */ /* 0x080fe20000410000 */
[-C--:B------:R-:W-:Y:S01]  /*abe0*/  FMUL.FTZ R46, R46, R197.reuse ;  /* 0x000000c52e2e7220 */ /* 0x080fe20000410000 */
[-C--:B------:R-:W-:Y:S01]  /*abf0*/  FMUL.FTZ R47, R47, R197.reuse ;  /* 0x000000c52f2f7220 */ /* 0x080fe20000410000 */
[-C--:B------:R-:W-:Y:S01]  /*ac00*/  FMUL.FTZ R50, R50, R197.reuse ;  /* 0x000000c532327220 */ /* 0x080fe20000410000 */
[-C--:B------:R-:W-:Y:S01]  /*ac10*/  FMUL.FTZ R51, R51, R197.reuse ;  /* 0x000000c533337220 */ /* 0x080fe20000410000 */
[-C--:B------:R-:W-:Y:S01]  /*ac20*/  FMUL.FTZ R54, R54, R197.reuse ;  /* 0x000000c536367220 */ /* 0x080fe20000410000 */
[----:B------:R-:W3:Y:S01]  /*ac30*/  MUFU.EX2 R167, R167 ;  /* 0x000000a700a77308 */ /* 0x000ee20000000800 */
[----:B--2---:R-:W-:Y:S01]  /*ac40*/  FADD.FTZ R166, R156, R21 ;  /* 0x000000159ca67221 */ /* 0x004fe20000010000 */
[----:B0-----:R-:W-:Y:S01]  /*ac50*/  FADD.FTZ R20, R225, R20 ;  /* 0x00000014e1147221 */ /* 0x001fe20000010000 */
[-C--:B------:R-:W-:Y:S01]  /*ac60*/  FMUL.FTZ R55, R55, R197.reuse ;  /* 0x000000c537377220 */ /* 0x080fe20000410000 */
[-C--:B------:R-:W-:Y:S01]  /*ac70*/  FMUL.FTZ R58, R58, R197.reuse ;  /* 0x000000c53a3a7220 */ /* 0x080fe20000410000 */
[----:B------:R-:W-:Y:S01]  /*ac80*/  FADD.FTZ R21, R157, R166 ;  /* 0x000000a69d157221 */ /* 0x000fe20000010000 */
[-C--:B------:R-:W-:Y:S01]  /*ac90*/  FMUL.FTZ R59, R59, R197.reuse ;  /* 0x000000c53b3b7220 */ /* 0x080fe20000410000 */
[-C--:B------:R-:W-:Y:S01]  /*aca0*/  FMUL.FTZ R62, R62, R197.reuse ;  /* 0x000000c53e3e7220 */ /* 0x080fe20000410000 */
[----:B------:R-:W0:Y:S01]  /*acb0*/  MUFU.EX2 R171, R236 ;  /* 0x000000ec00ab7308 */ /* 0x000e220000000800 */
[----:B------:R-:W-:Y:S01]  /*acc0*/  FADD.FTZ R166, R160, R21 ;  /* 0x00000015a0a67221 */ /* 0x000fe20000010000 */
[-C--:B------:R-:W-:Y:S01]  /*acd0*/  FMUL.FTZ R63, R63, R197.reuse ;  /* 0x000000c53f3f7220 */ /* 0x080fe20000410000 */
[-C--:B------:R-:W-:Y:S01]  /*ace0*/  FMUL.FTZ R66, R66, R197.reuse ;  /* 0x000000c542427220 */ /* 0x080fe20000410000 */
[-C--:B------:R-:W-:Y:S01]  /*acf0*/  FMUL.FTZ R67, R67, R197.reuse ;  /* 0x000000c543437220 */ /* 0x080fe20000410000 */
[----:B------:R-:W-:Y:S01]  /*ad00*/  FADD.FTZ R21, R161, R166 ;  /* 0x000000a6a1157221 */ /* 0x000fe20000010000 */
[-C--:B------:R-:W-:Y:S01]  /*ad10*/  FMUL.FTZ R70, R70, R197.reuse ;  /* 0x000000c546467220 */ /* 0x080fe20000410000 */
[-C--:B------:R-:W-:Y:S01]  /*ad20*/  FMUL.FTZ R71, R71, R197.reuse ;  /* 0x000000c547477220 */ /* 0x080fe20000410000 */
[----:B------:R-:W2:Y:S01]  /*ad30*/  MUFU.EX2 R226, R226 ;  /* 0x000000e200e27308 */ /* 0x000ea20000000800 */
[----:B------:R-:W-:Y:S01]  /*ad40*/  FADD.FTZ R166, R164, R21 ;  /* 0x00000015a4a67221 */ /* 0x000fe20000010000 */
[----:B---3--:R-:W-:Y:S01]  /*ad50*/  FADD.FTZ R20, R167, R20 ;  /* 0x00000014a7147221 */ /* 0x008fe20000010000 */
[-C--:B------:R-:W-:Y:S01]  /*ad60*/  FMUL.FTZ R74, R74, R197.reuse ;  /* 0x000000c54a4a7220 */ /* 0x080fe20000410000 */
[-C--:B------:R-:W-:Y:S01]  /*ad70*/  FMUL.FTZ R75, R75, R197.reuse ;  /* 0x000000c54b4b7220 */ /* 0x080fe20000410000 */
[----:B------:R-:W-:Y:S01]  /*ad80*/  FADD.FTZ R21, R165, R166 ;  /* 0x000000a6a5157221 */ /* 0x000fe20000010000 */
[-C--:B------:R-:W-:Y:S01]  /*ad90*/  FMUL.FTZ R78, R78, R197.reuse ;  /* 0x000000c54e4e7220 */ /* 0x080fe20000410000 */
[-C--:B------:R-:W-:Y:S01]  /*ada0*/  FMUL.FTZ R79, R79, R197.reuse ;  /* 0x000000c54f4f7220 */ /* 0x080fe20000410000 */
[----:B------:R-:W-:Y:S01]  /*adb0*/  MUFU.EX2 R172, R172 ;  /* 0x000000ac00ac7308 */ /* 0x000fe20000000800 */
[----:B0-----:R-:W-:Y:S01]  /*adc0*/  FADD.FTZ R153, R171, R20 ;  /* 0x00000014ab997221 */ /* 0x001fe20000010000 */
[-C--:B------:R-:W-:Y:S01]  /*add0*/  FMUL.FTZ R82, R82, R197.reuse ;  /* 0x000000c552527220 */ /* 0x080fe20000410000 */
[-C--:B------:R-:W-:Y:S01]  /*ade0*/  FMUL.FTZ R83, R83, R197.reuse ;  /* 0x000000c553537220 */ /* 0x080fe20000410000 */
[-C--:B------:R-:W-:Y:S01]  /*adf0*/  FMUL.FTZ R86, R86, R197.reuse ;  /* 0x000000c556567220 */ /* 0x080fe20000410000 */
        /* <DEDUP_REMOVED lines=19> */
[----:B------:R2:W-:Y:S01]  /*af30*/  MUFU.EX2 R182, R154 ;  /* 0x0000009a00b67308 */ /* 0x0005e20000000800 */
[----:B0-----:R-:W-:Y:S01]  /*af40*/  FADD.FTZ R153, R175, R20 ;  /* 0x00000014af997221 */ /* 0x001fe20000010000 */
[-C--:B------:R-:W-:Y:S01]  /*af50*/  FMUL.FTZ R119, R119, R197.reuse ;  /* 0x000000c577777220 */ /* 0x080fe20000410000 */
[-C--:B------:R-:W-:Y:S01]  /*af60*/  FMUL.FTZ R122, R122, R197.reuse ;  /* 0x000000c57a7a7220 */ /* 0x080fe20000410000 */
[-C--:B------:R-:W-:Y:S01]  /*af70*/  FMUL.FTZ R123, R123, R197.reuse ;  /* 0x000000c57b7b7220 */ /* 0x080fe20000410000 */
[----:B------:R-:W-:Y:S01]  /*af80*/  FADD.FTZ R20, R178, R153 ;  /* 0x00000099b2147221 */ /* 0x000fe20000010000 */
[-C--:B------:R-:W-:Y:S01]  /*af90*/  FMUL.FTZ R126, R126, R197.reuse ;  /* 0x000000c57e7e7220 */ /* 0x080fe20000410000 */
[-C--:B------:R-:W-:Y:S01]  /*afa0*/  FMUL.FTZ R127, R127, R197.reuse ;  /* 0x000000c57f7f7220 */ /* 0x080fe20000410000 */
[----:B------:R-:W-:Y:S01]  /*afb0*/  MUFU.EX2 R176, R176 ;  /* 0x000000b000b07308 */ /* 0x000fe20000000800 */
[----:B--2---:R-:W-:Y:S01]  /*afc0*/  F2FP.F16.F32.PACK_AB R154, R157, R156 ;  /* 0x0000009c9d9a723e */ /* 0x004fe200000000ff */
[----:B------:R-:W-:Y:S01]  /*afd0*/  FMUL.FTZ R130, R130, R197 ;  /* 0x000000c582827220 */ /* 0x000fe20000410000 */
[----:B------:R-:W-:Y:S01]  /*afe0*/  F2FP.F16.F32.PACK_AB R156, R161, R160 ;  /* 0x000000a0a19c723e */ /* 0x000fe200000000ff */
[----:B------:R-:W-:Y:S01]  /*aff0*/  FADD.FTZ R160, R168, R21 ;  /* 0x00000015a8a07221 */ /* 0x000fe20000010000 */
[----:B------:R-:W-:Y:S01]  /*b000*/  F2FP.F16.F32.PACK_AB R161, R226, R171 ;  /* 0x000000abe2a1723e */ /* 0x000fe200000000ff */
[-C--:B------:R-:W-:Y:S01]  /*b010*/  FMUL.FTZ R131, R131, R197.reuse ;  /* 0x000000c583837220 */ /* 0x080fe20000410000 */
[----:B------:R-:W-:Y:S01]  /*b020*/  F2FP.F16.F32.PACK_AB R157, R163, R224 ;  /* 0x000000e0a39d723e */ /* 0x000fe200000000ff */
[----:B------:R-:W0:Y:S01]  /*b030*/  MUFU.EX2 R179, R170 ;  /* 0x000000aa00b37308 */ /* 0x000e220000000800 */
[C---:B------:R-:W-:Y:S01]  /*b040*/  FADD.FTZ R21, R169.reuse, R160 ;  /* 0x000000a0a9157221 */ /* 0x040fe20000010000 */
[----:B------:R-:W-:Y:S01]  /*b050*/  F2FP.F16.F32.PACK_AB R160, R169, R168 ;  /* 0x000000a8a9a0723e */ /* 0x000fe200000000ff */
[----:B------:R-:W-:Y:S01]  /*b060*/  FMUL.FTZ R134, R134, R197 ;  /* 0x000000c586867220 */ /* 0x000fe20000410000 */
[----:B------:R-:W-:Y:S01]  /*b070*/  F2FP.F16.F32.PACK_AB R163, R178, R175 ;  /* 0x000000afb2a3723e */ /* 0x000fe200000000ff */
[-C--:B------:R-:W-:Y:S01]  /*b080*/  FMUL.FTZ R135, R135, R197.reuse ;  /* 0x000000c587877220 */ /* 0x080fe20000410000 */
[-C--:B------:R-:W-:Y:S01]  /*b090*/  FMUL.FTZ R138, R138, R197.reuse ;  /* 0x000000c58a8a7220 */ /* 0x080fe20000410000 */
[-C--:B------:R-:W-:Y:S01]  /*b0a0*/  FMUL.FTZ R139, R139, R197.reuse ;  /* 0x000000c58b8b7220 */ /* 0x080fe20000410000 */
[----:B------:R-:W2:Y:S01]  /*b0b0*/  MUFU.EX2 R177, R177 ;  /* 0x000000b100b17308 */ /* 0x000ea20000000800 */
[-C--:B------:R-:W-:Y:S01]  /*b0c0*/  FMUL.FTZ R142, R142, R197.reuse ;  /* 0x000000c58e8e7220 */ /* 0x080fe20000410000 */
[-C--:B------:R-:W-:Y:S01]  /*b0d0*/  FMUL.FTZ R143, R143, R197.reuse ;  /* 0x000000c58f8f7220 */ /* 0x080fe20000410000 */
[-C--:B------:R-:W-:Y:S01]  /*b0e0*/  FMUL.FTZ R146, R146, R197.reuse ;  /* 0x000000c592927220 */ /* 0x080fe20000410000 */
[-C--:B------:R-:W-:Y:S01]  /*b0f0*/  FMUL.FTZ R147, R147, R197.reuse ;  /* 0x000000c593937220 */ /* 0x080fe20000410000 */
[-C--:B------:R-:W-:Y:S01]  /*b100*/  FMUL.FTZ R150, R150, R197.reuse ;  /* 0x000000c596967220 */ /* 0x080fe20000410000 */
[----:B------:R-:W-:-:S02]  /*b110*/  FMUL.FTZ R151, R151, R197 ;  /* 0x000000c597977220 */ /* 0x000fc40000410000 */
[----:B------:R3:W-:Y:S01]  /*b120*/  MUFU.EX2 R214, R158 ;  /* 0x0000009e00d67308 */ /* 0x0007e20000000800 */
[----:B0-----:R-:W-:-:S04]  /*b130*/  FADD.FTZ R153, R179, R20 ;  /* 0x00000014b3997221 */ /* 0x001fc80000010000 */
[----:B------:R-:W-:-:S03]  /*b140*/  FADD.FTZ R20, R182, R153 ;  /* 0x00000099b6147221 */ /* 0x000fc60000010000 */
[----:B------:R-:W0:Y:S01]  /*b150*/  MUFU.EX2 R215, R215 ;  /* 0x000000d700d77308 */ /* 0x000e220000000800 */
[----:B---3--:R-:W-:Y:S01]  /*b160*/  F2FP.F16.F32.PACK_AB R158, R165, R164 ;  /* 0x000000a4a59e723e */ /* 0x008fe200000000ff */
[----:B------:R-:W-:-:S04]  /*b170*/  FADD.FTZ R164, R172, R21 ;  /* 0x00000015aca47221 */ /* 0x000fc80000010000 */
[----:B------:R-:W-:Y:S02]  /*b180*/  FADD.FTZ R21, R173, R164 ;  /* 0x000000a4ad157221 */ /* 0x000fe40000010000 */
[----:B------:R3:W5:Y:S02]  /*b190*/  MUFU.EX2 R183, R162 ;  /* 0x000000a200b77308 */ /* 0x0007640000000800 */
[----:B------:R-:W-:-:S04]  /*b1a0*/  FADD.FTZ R164, R176, R21 ;  /* 0x00000015b0a47221 */ /* 0x000fc80000010000 */
[----:B--2---:R-:W-:Y:S02]  /*b1b0*/  FADD.FTZ R164, R177, R164 ;  /* 0x000000a4b1a47221 */ /* 0x004fe40000010000 */
[----:B------:R-:W2:Y:S01]  /*b1c0*/  MUFU.EX2 R217, R217 ;  /* 0x000000d900d97308 */ /* 0x000ea20000000800 */
[----:B---3--:R-:W-:Y:S01]  /*b1d0*/  F2FP.F16.F32.PACK_AB R162, R173, R172 ;  /* 0x000000acada2723e */ /* 0x008fe200000000ff */
[----:B0-----:R-:W-:Y:S01]  /*b1e0*/  FADD.FTZ R166, R215, R164 ;  /* 0x000000a4d7a67221 */ /* 0x001fe20000010000 */
[----:B------:R-:W-:-:S05]  /*b1f0*/  F2FP.F16.F32.PACK_AB R164, R177, R176 ;  /* 0x000000b0b1a4723e */ /* 0x000fca00000000ff */
[----:B------:R-:W0:Y:S01]  /*b200*/  MUFU.EX2 R184, R184 ;  /* 0x000000b800b87308 */ /* 0x000e220000000800 */
[----:B-----5:R-:W-:-:S04]  /*b210*/  FADD.FTZ R153, R183, R20 ;  /* 0x00000014b7997221 */ /* 0x020fc80000010000 */
[----:B------:R-:W-:-:S03]  /*b220*/  FADD.FTZ R153, R214, R153 ;  /* 0x00000099d6997221 */ /* 0x000fc60000010000 */
[----:B------:R-:W3:Y:S01]  /*b230*/  MUFU.EX2 R186, R186 ;  /* 0x000000ba00ba7308 */ /* 0x000ee20000000800 */
[C---:B--2---:R-:W-:Y:S01]  /*b240*/  FADD.FTZ R21, R217.reuse, R166 ;  /* 0x000000a6d9157221 */ /* 0x044fe20000010000 */
[----:B------:R-:W-:-:S06]  /*b250*/  F2FP.F16.F32.PACK_AB R166, R217, R215 ;  /* 0x000000d7d9a6723e */ /* 0x000fcc00000000ff */
[----:B------:R-:W2:Y:S01]  /*b260*/  MUFU.EX2 R185, R185 ;  /* 0x000000b900b97308 */ /* 0x000ea20000000800 */
[----:B0-----:R-:W-:-:S07]  /*b270*/  FADD.FTZ R168, R184, R21 ;  /* 0x00000015b8a87221 */ /* 0x001fce0000010000 */
[----:B------:R-:W0:Y:S01]  /*b280*/  MUFU.EX2 R169, R187 ;  /* 0x000000bb00a97308 */ /* 0x000e220000000800 */
[----:B---3--:R-:W-:-:S07]  /*b290*/  FADD.FTZ R20, R186, R153 ;  /* 0x00000099ba147221 */ /* 0x008fce0000010000 */
[----:B------:R-:W3:Y:S01]  /*b2a0*/  MUFU.EX2 R188, R188 ;  /* 0x000000bc00bc7308 */ /* 0x000ee20000000800 */
[C---:B--2---:R-:W-:Y:S01]  /*b2b0*/  FADD.FTZ R21, R185.reuse, R168 ;  /* 0x000000a8b9157221 */ /* 0x044fe20000010000 */
[----:B------:R-:W-:-:S06]  /*b2c0*/  F2FP.F16.F32.PACK_AB R168, R185, R184 ;  /* 0x000000b8b9a8723e */ /* 0x000fcc00000000ff */
[----:B------:R-:W2:Y:S01]  /*b2d0*/  MUFU.EX2 R190, R190 ;  /* 0x000000be00be7308 */ /* 0x000ea20000000800 */
[C---:B0-----:R-:W-:Y:S01]  /*b2e0*/  FADD.FTZ R153, R169.reuse, R20 ;  /* 0x00000014a9997221 */ /* 0x041fe20000010000 */
[----:B------:R-:W-:-:S06]  /*b2f0*/  F2FP.F16.F32.PACK_AB R169, R169, R186 ;  /* 0x000000baa9a9723e */ /* 0x000fcc00000000ff */
[----:B------:R-:W0:Y:S01]  /*b300*/  MUFU.EX2 R189, R189 ;  /* 0x000000bd00bd7308 */ /* 0x000e220000000800 */
[----:B---3--:R-:W-:-:S07]  /*b310*/  FADD.FTZ R170, R188, R21 ;  /* 0x00000015bcaa7221 */ /* 0x008fce0000010000 */
[----:B------:R-:W3:Y:S01]  /*b320*/  MUFU.EX2 R191, R191 ;  /* 0x000000bf00bf7308 */ /* 0x000ee20000000800 */
[----:B--2---:R-:W-:Y:S01]  /*b330*/  FADD.FTZ R20, R190, R153 ;  /* 0x00000099be147221 */ /* 0x004fe20000010000 */
[----:B------:R-:W-:Y:S02]  /*b340*/  F2FP.F16.F32.PACK_AB R153, R155, R222 ;  /* 0x000000de9b99723e */ /* 0x000fe400000000ff */
[----:B------:R-:W-:Y:S02]  /*b350*/  F2FP.F16.F32.PACK_AB R155, R159, R223 ;  /* 0x000000df9f9b723e */ /* 0x000fe400000000ff */
[----:B------:R-:W-:Y:S02]  /*b360*/  F2FP.F16.F32.PACK_AB R159, R167, R225 ;  /* 0x000000e1a79f723e */ /* 0x000fe400000000ff */
[----:B------:R-:W2:Y:S01]  /*b370*/  MUFU.EX2 R192, R192 ;  /* 0x000000c000c07308 */ /* 0x000ea20000000800 */
[C---:B0-----:R-:W-:Y:S01]  /*b380*/  FADD.FTZ R21, R189.reuse, R170 ;  /* 0x000000aabd157221 */ /* 0x041fe20000010000 */
[----:B------:R-:W-:-:S02]  /*b390*/  F2FP.F16.F32.PACK_AB R170, R189, R188 ;  /* 0x000000bcbdaa723e */ /* 0x000fc400000000ff */
[----:B------:R-:W-:-:S04]  /*b3a0*/  F2FP.F16.F32.PACK_AB R167, R214, R183 ;  /* 0x000000b7d6a7723e */ /* 0x000fc800000000ff */
[----:B------:R-:W0:Y:S01]  /*b3b0*/  MUFU.EX2 R173, R194 ;  /* 0x000000c200ad7308 */ /* 0x000e220000000800 */
[----:B---3--:R-:W-:-:S07]  /*b3c0*/  FADD.FTZ R20, R191, R20 ;  /* 0x00000014bf147221 */ /* 0x008fce0000010000 */
[----:B------:R-:W3:Y:S01]  /*b3d0*/  MUFU.EX2 R193, R193 ;  /* 0x000000c100c17308 */ /* 0x000ee20000000800 */
[----:B--2---:R-:W-:-:S07]  /*b3e0*/  FADD.FTZ R172, R192, R21 ;  /* 0x00000015c0ac7221 */ /* 0x004fce0000010000 */
[----:B------:R-:W2:Y:S01]  /*b3f0*/  MUFU.EX2 R176, R195 ;  /* 0x000000c300b07308 */ /* 0x000ea20000000800 */
[----:B0-----:R-:W-:-:S07]  /*b400*/  FADD.FTZ R165, R173, R20 ;  /* 0x00000014ada57221 */ /* 0x001fce0000010000 */
[----:B------:R-:W0:Y:S01]  /*b410*/  MUFU.EX2 R196, R196 ;  /* 0x000000c400c47308 */ /* 0x000e220000000800 */
[C---:B---3--:R-:W-:Y:S01]  /*b420*/  FADD.FTZ R21, R193.reuse, R172 ;  /* 0x000000acc1157221 */ /* 0x048fe20000010000 */
[----:B------:R-:W-:-:S06]  /*b430*/  F2FP.F16.F32.PACK_AB R172, R193, R192 ;  /* 0x000000c0c1ac723e */ /* 0x000fcc00000000ff */
[----:B------:R-:W3:Y:S01]  /*b440*/  MUFU.EX2 R198, R198 ;  /* 0x000000c600c67308 */ /* 0x000ee20000000800 */
[----:B--2---:R-:W-:Y:S01]  /*b450*/  FADD.FTZ R171, R176, R165 ;  /* 0x000000a5b0ab7221 */ /* 0x004fe20000010000 */
[----:B------:R-:W-:Y:S02]  /*b460*/  F2FP.F16.F32.PACK_AB R165, R182, R179 ;  /* 0x000000b3b6a5723e */ /* 0x000fe400000000ff */
[----:B------:R-:W-:-:S04]  /*b470*/  F2FP.F16.F32.PACK_AB R173, R176, R173 ;  /* 0x000000adb0ad723e */ /* 0x000fc800000000ff */
[----:B------:R-:W2:Y:S01]  /*b480*/  MUFU.EX2 R216, R216 ;  /* 0x000000d800d87308 */ /* 0x000ea20000000800 */
[----:B0-----:R-:W-:-:S07]  /*b490*/  FADD.FTZ R21, R196, R21 ;  /* 0x00000015c4157221 */ /* 0x001fce0000010000 */
[----:B------:R-:W0:Y:S01]  /*b4a0*/  MUFU.EX2 R199, R199 ;  /* 0x000000c700c77308 */ /* 0x000e220000000800 */
[----:B---3--:R-:W-:Y:S01]  /*b4b0*/  FADD.FTZ R20, R198, R171 ;  /* 0x000000abc6147221 */ /* 0x008fe20000010000 */
[----:B------:R-:W-:Y:S01]  /*b4c0*/  F2FP.F16.F32.PACK_AB R171, R191, R190 ;  /* 0x000000bebfab723e */ /* 0x000fe200000000ff */
[C---:B--2---:R-:W-:Y:S01]  /*b4d0*/  FADD.FTZ R21, R216.reuse, R21 ;  /* 0x00000015d8157221 */ /* 0x044fe20000010000 */
[----:B------:R-:W-:Y:S01]  /*b4e0*/  F2FP.F16.F32.PACK_AB R174, R216, R196 ;  /* 0x000000c4d8ae723e */ /* 0x000fe200000000ff */
[C---:B0-----:R-:W-:Y:S01]  /*b4f0*/  FADD.FTZ R20, R199.reuse, R20 ;  /* 0x00000014c7147221 */ /* 0x041fe20000010000 */
[----:B------:R-:W-:Y:S01]  /*b500*/  F2FP.F16.F32.PACK_AB R175, R199, R198 ;  /* 0x000000c6c7af723e */ /* 0x000fe200000000ff */
[----:B----4-:R-:W-:Y:S06]  /*b510*/  @!P0 BRA `(.L_x_537) ;  /* 0x0000000000048947 */ /* 0x010fec0003800000 */
[----:B------:R-:W-:Y:S01]  /*b520*/  BPT.TRAP 0x1 ;  /* 0x000000040000795c */ /* 0x000fe20000300000 */
.L_x_537:
[----:B------:R0:W2:Y:S01]  /*b530*/  SYNCS.PHASECHK.TRANS64.TRYWAIT P3, [R14+URZ+0x22850], R13 ;  /* 0x0228500d0e0075a7 */ /* 0x0000a2000806017f */
[----:B------:R-:W-:Y:S05]  /*b540*/  @!P0 BRA `(.L_x_538) ;  /* 0x0000000000048947 */ /* 0x000fea0003800000 */
[----:B------:R-:W-:Y:S01]  /*b550*/  BPT.TRAP 0x1 ;  /* 0x000000040000795c */ /* 0x000fe20000300000 */
.L_x_538:
[----:B------:R-:W-:Y:S04]  /*b560*/  BSSY B0, `(.L_x_539) ;  /* 0x0000004000007945 */ /* 0x000fe80003800000 */
[----:B--2---:R-:W-:Y:S05]  /*b570*/  @P3 BRA `(.L_x_540) ;  /* 0x0000000000083947 */ /* 0x004fea0003800000 */
[----:B------:R-:W2:Y:S02]  /*b580*/  SYNCS.PHASECHK.TRANS64.TRYWAIT P3, [R14+URZ+0x22850], R13 ;  /* 0x0228500d0e0075a7 */ /* 0x000ea4000806017f */
[----:B--2---:R-:W-:Y:S05]  /*b590*/  @!P3 BRA `(.L_x_541) ;  /* 0x000000940070b947 */ /* 0x004fea0003800000 */
.L_x_540:
[----:B------:R-:W-:Y:S05]  /*b5a0*/  BSYNC B0 ;  /* 0x0000000000007941 */ /* 0x000fea0003800000 */
.L_x_539:
[----:B------:R-:W3:Y:S01]  /*b5b0*/  S2R R178, SR_TID.X ;  /* 0x0000000000b27919 */ /* 0x000ee20000002100 */
[----:B------:R-:W-:Y:S05]  /*b5c0*/  WARPSYNC.ALL ;  /* 0x0000000000007948 */ /* 0x000fea0003800000 */
[----:B------:R-:W-:Y:S01]  /*b5d0*/  IMAD.MOV.U32 R177, RZ, RZ, 0xc00 ;  /* 0x00000c00ffb17424 */ /* 0x000fe200078e00ff */
[----:B012---:R-:W-:Y:S01]  /*b5e0*/  @!P1 IADD3 R14, R14, 0x22860, RZ ;  /* 0x000228600e0e9810 */ /* 0x007fe20007ffe0ff */
[----:B------:R-:W-:Y:S02]  /*b5f0*/  IMAD.MOV.U32 R222, RZ, RZ, R180 ;  /* 0x000000ffffde7224 */ /* 0x000fe400078e00b4 */
[----:B------:R-:W-:Y:S01]  /*b600*/  IMAD R176, R22, R177, UR37 ;  /* 0x0000002516b07e24 */ /* 0x000fe2000f8e02b1 */
[----:B------:R-:W-:Y:S01]  /*b610*/  MOV R177, 0x40000040 ;  /* 0x4000004000b17802 */ /* 0x000fe20000000f00 */
[----:B------:R-:W-:Y:S01]  /*b620*/  IMAD.MOV.U32 R223, RZ, RZ, R12 ;  /* 0x000000ffffdf7224 */ /* 0x000fe200078e000c */
[----:B------:R-:W-:-:S02]  /*b630*/  @!P1 PRMT R14, RZ, 0x654, R14 ;  /* 0x00000654ff0e9816 */ /* 0x000fc4000000000e */
[----:B------:R-:W-:Y:S02]  /*b640*/  R2UR UR6, R176 ;  /* 0x00000000b00672ca */ /* 0x000fe400000e0000 */
[----:B------:R-:W-:Y:S01]  /*b650*/  R2UR UR7, R177 ;  /* 0x00000000b10772ca */ /* 0x000fe200000e0000 */
[----:B------:R-:W-:Y:S01]  /*b660*/  IMAD.MOV.U32 R177, RZ, RZ, 0x40000040 ;  /* 0x40000040ffb17424 */ /* 0x000fe200078e00ff */
[----:B---3--:R-:W-:-:S05]  /*b670*/  SHF.R.U32.HI R178, RZ, 0x7, R178 ;  /* 0x00000007ffb27819 */ /* 0x008fca00000116b2 */
[----:B------:R-:W-:-:S05]  /*b680*/  VIADD R13, R178, 0x8 ;  /* 0x00000008b20d7836 */ /* 0x000fca0000000000 */
[----:B------:R0:W-:Y:S06]  /*b690*/  BAR.SYNC.DEFER_BLOCKING R13, 0x100 ;  /* 0x0004000d0000751d */ /* 0x0001ec0000010000 */
[----:B------:R-:W-:-:S06]  /*b6a0*/  WARPGROUP.ARRIVE ;  /* 0x00000000000079c5 */ /* 0x000fcc0000000000 */
[----:B------:R-:W-:Y:S03]  /*b6b0*/  HGMMA.64x256x16.F32 R24, R152, gdesc[UR4].tnspB, R24, gsb0 ;  /* 0x43e0000498187df0 */ /* 0x000fe60008000818 */
[----:B------:R-:W-:Y:S02]  /*b6c0*/  WARPGROUP.DEPBAR.LE gsb0, 0x0 ;  /* 0x00008000000079c5 */ /* 0x000fe40000010000 */
[----:B------:R-:W-:Y:S01]  /*b6d0*/  VIADD R152, R176, 0x80 ;  /* 0x00000080b0987836 */ /* 0x000fe20000000000 */
[----:B------:R-:W-:Y:S01]  /*b6e0*/  WARPGROUP.ARRIVE ;  /* 0x00000000000079c5 */ /* 0x000fe20000000000 */
[----:B------:R-:W-:-:S03]  /*b6f0*/  IMAD.MOV.U32 R153, RZ, RZ, 0x40000040 ;  /* 0x40000040ff997424 */ /* 0x000fc600078e00ff */
[----:B------:R-:W-:Y:S01]  /*b700*/  R2UR UR6, R152 ;  /* 0x00000000980672ca */ /* 0x000fe200000e0000 */
[----:B------:R-:W-:Y:S01]  /*b710*/  VIADD R152, R176, 0x100 ;  /* 0x00000100b0987836 */ /* 0x000fe20000000000 */
[----:B------:R-:W-:Y:S01]  /*b720*/  R2UR UR7, R153 ;  /* 0x00000000990772ca */ /* 0x000fe200000e0000 */
[----:B------:R-:W-:-:S15]  /*b730*/  IMAD.MOV.U32 R153, RZ, RZ, 0x40000040 ;  /* 0x40000040ff997424 */ /* 0x000fde00078e00ff */
[----:B------:R-:W-:Y:S01]  /*b740*/  HGMMA.64x256x16.F32 R24, R156, gdesc[UR4].tnspB, R24, gsb0 ;  /* 0x43e000049c187df0 */ /* 0x000fe20008000818 */
[----:B------:R-:W-:Y:S02]  /*b750*/  R2UR UR6, R152 ;  /* 0x00000000980672ca */ /* 0x000fe400000e0000 */
[----:B------:R-:W-:Y:S01]  /*b760*/  R2UR UR7, R153 ;  /* 0x00000000990772ca */ /* 0x000fe200000e0000 */
[----:B------:R-:W-:Y:S01]  /*b770*/  IMAD.MOV.U32 R153, RZ, RZ, 0x40000040 ;  /* 0x40000040ff997424 */ /* 0x000fe200078e00ff */
[----:B------:R-:W-:Y:S01]  /*b780*/  IADD3 R152, R176, 0x180, RZ ;  /* 0x00000180b0987810 */ /* 0x000fe20007ffe0ff */
[----:B------:R-:W-:Y:S02]  /*b790*/  WARPGROUP.DEPBAR.LE gsb0, 0x0 ;  /* 0x00008000000079c5 */ /* 0x000fe40000010000 */
[----:B------:R-:W-:-:S15]  /*b7a0*/  WARPGROUP.ARRIVE ;  /* 0x00000000000079c5 */ /* 0x000fde0000000000 */
[----:B------:R-:W-:-:S05]  /*b7b0*/  NOP ;  /* 0x0000000000007918 */ /* 0x000fca0000000000 */
        /* <DEDUP_REMOVED lines=24> */
[----:B------:R-:W-:Y:S05]  /*b940*/  @P2 BRA `(.L_x_542) ;  /* 0xffffffe000542947 */ /* 0x000fea000383ffff */
.L_x_532:
[----:B------:R-:W-:Y:S05]  /*b950*/  WARPSYNC.ALL ;  /* 0x0000000000007948 */ /* 0x000fea0003800000 */
[----:B------:R-:W1:Y:S01]  /*b960*/  SHFL.BFLY PT, R0, R21, 0x2, 0x1f ;  /* 0x0c401f0015007f89 */ /* 0x000e6200000e0000 */
[----:B------:R-:W-:Y:S01]  /*b970*/  VIADD R22, R22, 0x1 ;  /* 0x0000000116167836 */ /* 0x000fe20000000000 */
[----:B------:R-:W-:Y:S01]  /*b980*/  MOV R6, 0xff800000 ;  /* 0xff80000000067802 */ /* 0x000fe20000000f00 */
[----:B------:R-:W-:Y:S01]  /*b990*/  VIADD R212, R212, 0x1 ;  /* 0x00000001d4d47836 */ /* 0x000fe20000000000 */
[----:B------:R-:W3:Y:S01]  /*b9a0*/  SHFL.BFLY PT, R7, R20, 0x2, 0x1f ;  /* 0x0c401f0014077f89 */ /* 0x000ee200000e0000 */
[----:B------:R4:W-:Y:S08]  /*b9b0*/  BAR.ARV R181, 0x100 ;  /* 0x000400b50000751d */ /* 0x0009f00000002000 */
[----:B------:R-:W-:Y:S06]  /*b9c0*/  BAR.ARV 0x8, 0x120 ;  /* 0x0204800000007b1d */ /* 0x000fec0000002000 */
[----:B------:R-:W-:Y:S01]  /*b9d0*/  ISETP.NE.AND P0, PT, R22, 0x2, PT ;  /* 0x000000021600780c */ /* 0x000fe20003f05270 */
[----:B-1----:R-:W-:Y:S01]  /*b9e0*/  FADD.FTZ R0, R0, R21 ;  /* 0x0000001500007221 */ /* 0x002fe20000010000 */
[----:B------:R-:W-:-:S02]  /*b9f0*/  PLOP3.LUT P1, PT, PT, PT, PT, 0x8, 0x0 ;  /* 0x000000000000781c */ /* 0x000fc40003f2e170 */
[----:B------:R-:W-:Y:S01]  /*ba00*/  SEL R9, RZ, 0x1, P0 ;  /* 0x00000001ff097807 */ /* 0x000fe20000000000 */
[----:B---3--:R-:W-:Y:S01]  /*ba10*/  FADD.FTZ R4, R7, R20 ;  /* 0x0000001407047221 */ /* 0x008fe20000010000 */
[----:B------:R-:W1:Y:S01]  /*ba20*/  SHFL.BFLY PT, R5, R0, 0x1, 0x1f ;  /* 0x0c201f0000057f89 */ /* 0x000e6200000e0000 */
[----:B------:R-:W-:Y:S02]  /*ba30*/  SEL R22, R22, RZ, P0 ;  /* 0x000000ff16167207 */ /* 0x000fe40000000000 */
[----:B------:R-:W-:Y:S01]  /*ba40*/  LOP3.LUT R200, R200, R9, RZ, 0x3c, !PT ;  /* 0x00000009c8c87212 */ /* 0x000fe200078e3cff */
[----:B------:R-:W3:Y:S01]  /*ba50*/  SHFL.BFLY PT, R7, R4, 0x1, 0x1f ;  /* 0x0c201f0004077f89 */ /* 0x000ee200000e0000 */
[----:B-1----:R-:W-:Y:S01]  /*ba60*/  FADD.FTZ R8, R0, R5 ;  /* 0x0000000500087221 */ /* 0x002fe20000010000 */
[----:B------:R-:W-:Y:S02]  /*ba70*/  IMAD.MOV.U32 R5, RZ, RZ, RZ ;  /* 0x000000ffff057224 */ /* 0x000fe400078e00ff */
[----:B------:R-:W-:-:S02]  /*ba80*/  IMAD.MOV.U32 R0, RZ, RZ, RZ ;  /* 0x000000ffff007224 */ /* 0x000fc400078e00ff */
[----:B---3--:R-:W-:Y:S01]  /*ba90*/  FADD.FTZ R7, R4, R7 ;  /* 0x0000000704077221 */ /* 0x008fe20000010000 */
[----:B------:R-:W-:-:S04]  /*baa0*/  FSETP.NE.FTZ.AND P2, PT, R8, RZ, PT ;  /* 0x000000ff0800720b */ /* 0x000fc80003f55000 */
[----:B------:R-:W-:-:S09]  /*bab0*/  FSETP.NE.FTZ.AND P3, PT, R7, RZ, PT ;  /* 0x000000ff0700720b */ /* 0x000fd20003f75000 */
[----:B------:R-:W1:Y:S01]  /*bac0*/  @P2 MUFU.LG2 R10, R8 ;  /* 0x00000008000a2308 */ /* 0x000e620000000c00 */
[----:B------:R-:W-:-:S03]  /*bad0*/  @P2 FMUL.FTZ R11, R3, 0.69314718246459960938 ;  /* 0x3f317218030b2820 */ /* 0x000fc60000410000 */
[----:B0-2---:R-:W-:-:S04]  /*bae0*/  @P3 FMUL.FTZ R13, R3, 0.69314718246459960938 ;  /* 0x3f317218030d3820 */ /* 0x005fc80000410000 */
[----:B------:R-:W0:Y:S08]  /*baf0*/  @P3 MUFU.LG2 R14, R7 ;  /* 0x00000007000e3308 */ /* 0x000e300000000c00 */
[----:B------:R-:W2:Y:S01]  /*bb00*/  @P2 MUFU.RCP R5, R8 ;  /* 0x0000000800052308 */ /* 0x000ea20000001000 */
[----:B-1----:R-:W-:-:S04]  /*bb10*/  @P2 FMUL.FTZ R10, R10, 0.69314718246459960938 ;  /* 0x3f3172180a0a2820 */ /* 0x002fc80000410000 */
[----:B------:R-:W-:-:S03]  /*bb20*/  @P2 FFMA.FTZ R6, R11, R12, R10 ;  /* 0x0000000c0b062223 */ /* 0x000fc6000001000a */
[----:B------:R-:W1:Y:S01]  /*bb30*/  @P3 MUFU.RCP R0, R7 ;  /* 0x0000000700003308 */ /* 0x000e620000001000 */
[----:B0-----:R-:W-:Y:S01]  /*bb40*/  @P3 FMUL.FTZ R14, R14, 0.69314718246459960938 ;  /* 0x3f3172180e0e3820 */ /* 0x001fe20000410000 */
        /* <DEDUP_REMOVED lines=8> */
[-C--:B-1----:R-:W-:Y:S01]  /*bbd0*/  FMUL.FTZ R9, R43, R0.reuse ;  /* 0x000000002b097220 */ /* 0x082fe20000410000 */
        /* <DEDUP_REMOVED lines=59> */
[-C--:B------:R-:W-:Y:S01]  /*bf90*/  FMUL.FTZ R92, R27, R0.reuse ;  /* 0x000000001b5c7220 */ /* 0x080fe20000410000 */
[-C--:B------:R-:W-:Y:S01]  /*bfa0*/  FMUL.FTZ R80, R35, R0.reuse ;  /* 0x0000000023507220 */ /* 0x080fe20000410000 */
[-C--:B------:R-:W-:Y:S01]  /*bfb0*/  FMUL.FTZ R43, R46, R0.reuse ;  /* 0x000000002e2b7220 */ /* 0x080fe20000410000 */
[-C--:B------:R-:W-:Y:S01]  /*bfc0*/  FMUL.FTZ R51, R54, R0.reuse ;  /* 0x0000000036337220 */ /* 0x080fe20000410000 */
[-C--:B------:R-:W-:Y:S01]  /*bfd0*/  FMUL.FTZ R59, R62, R0.reuse ;  /* 0x000000003e3b7220 */ /* 0x080fe20000410000 */
[----:B------:R-:W-:Y:S01]  /*bfe0*/  FMUL.FTZ R67, R71, R0 ;  /* 0x0000000047437220 */ /* 0x000fe20000410000 */
[----:B------:R-:W-:-:S02]  /*bff0*/  IMAD.MOV.U32 R5, RZ, RZ, -0x800000 ;  /* 0xff800000ff057424 */ /* 0x000fc400078e00ff */
        /* <DEDUP_REMOVED lines=54> */
[----:B----4-:R-:W-:-:S07]  /*c360*/  @P3 FFMA.FTZ R5, R13, R180, R14 ;  /* 0x000000b40d053223 */ /* 0x010fce000001000e */
.L_x_487:
[----:B------:R-:W-:Y:S05]  /*c370*/  WARPSYNC.ALL ;  /* 0x0000000000007948 */ /* 0x000fea0003800000 */
[----:B------:R-:W0:Y:S08]  /*c380*/  S2UR UR5, SR_CgaCtaId ;  /* 0x00000000000579c3 */ /* 0x000e300000008800 */
[----:B------:R-:W-:Y:S06]  /*c390*/  BAR.SYNC.DEFER_BLOCKING 0x5, 0x120 ;  /* 0x0144800000007b1d */ /* 0x000fec0000010000 */
[----:B------:R-:W-:Y:S01]  /*c3a0*/  UMOV UR4, 0x400 ;  /* 0x0000040000047882 */ /* 0x000fe20000000000 */
[----:B------:R-:W-:Y:S01]  /*c3b0*/  BSSY B0, `(.L_x_543) ;  /* 0x000028f000007945 */ /* 0x000fe20003800000 */
[----:B0-----:R-:W-:-:S06]  /*c3c0*/  ULEA UR4, UR5, UR4, 0x18 ;  /* 0x0000000405047291 */ /* 0x001fcc000f8ec03f */
[----:B------:R-:W-:-:S05]  /*c3d0*/  IMAD.U32 R18, RZ, RZ, UR4 ;  /* 0x00000004ff127e24 */ /* 0x000fca000f8e00ff */
[----:B------:R0:W1:Y:S01]  /*c3e0*/  LDS.128 R84, [R18+0x228d0] ;  /* 0x0228d00012547984 */ /* 0x0000620000000c00 */
[----:B------:R-:W-:Y:S06]  /*c3f0*/  BAR.ARV 0x4, 0x120 ;  /* 0x0104800000007b1d */ /* 0x000fec0000002000 */
[----:B------:R-:W-:Y:S05]  /*c400*/  @P1 BRA `(.L_x_544) ;  /* 0x0000001c00481947 */ /* 0x000fea0003800000 */
[----:B------:R-:W2:Y:S01]  /*c410*/  S2R R13, SR_SWINHI ;  /* 0x00000000000d7919 */ /* 0x000ea20000002f00 */
[----:B------:R-:W-:Y:S05]  /*c420*/  WARPSYNC.ALL ;  /* 0x0000000000007948 */ /* 0x000fea0003800000 */
[----:B------:R-:W-:Y:S01]  /*c430*/  BAR.SYNC.DEFER_BLOCKING 0x1, 0x100 ;  /* 0x0044000000007b1d */ /* 0x000fe20000010000 */
[----:B------:R-:W-:Y:S02]  /*c440*/  F2FP.F16.F32.PACK_AB R24, R25, R24 ;  /* 0x000000181918723e */ /* 0x000fe400000000ff */
[----:B------:R-:W-:Y:S02]  /*c450*/  F2FP.F16.F32.PACK_AB R25, R92, R26 ;  /* 0x0000001a5c19723e */ /* 0x000fe400000000ff */
[----:B------:R-:W-:Y:S01]  /*c460*/  F2FP.F16.F32.PACK_AB R32, R33, R32 ;  /* 0x000000202120723e */ /* 0x000fe200000000ff */
[----:B------:R-:W-:Y:S01]  /*c470*/  ULDC.64 UR4, c[0x0][0xbd8] ;  /* 0x0002f60000047ab9 */ /* 0x000fe20000000a00 */
[----:B------:R-:W-:-:S02]  /*c480*/  F2FP.F16.F32.PACK_AB R26, R29, R28 ;  /* 0x0000001c1d1a723e */ /* 0x000fc400000000ff */
[----:B------:R-:W-:Y:S02]  /*c490*/  F2FP.F16.F32.PACK_AB R27, R88, R27 ;  /* 0x0000001b581b723e */ /* 0x000fe400000000ff */
[----:B------:R-:W-:Y:S02]  /*c4a0*/  F2FP.F16.F32.PACK_AB R33, R80, R34 ;  /* 0x000000225021723e */ /* 0x000fe400000000ff */
[----:B------:R-:W-:Y:S02]  /*c4b0*/  F2FP.F16.F32.PACK_AB R40, R41, R40 ;  /* 0x000000282928723e */ /* 0x000fe400000000ff */
[----:B------:R-:W-:Y:S02]  /*c4c0*/  F2FP.F16.F32.PACK_AB R34, R37, R36 ;  /* 0x000000242522723e */ /* 0x000fe400000000ff */
[----:B------:R-:W-:Y:S02]  /*c4d0*/  F2FP.F16.F32.PACK_AB R35, R76, R35 ;  /* 0x000000234c23723e */ /* 0x000fe400000000ff */
[----:B------:R-:W-:-:S02]  /*c4e0*/  F2FP.F16.F32.PACK_AB R41, R9, R42 ;  /* 0x0000002a0929723e */ /* 0x000fc400000000ff */
[----:B------:R-:W-:Y:S02]  /*c4f0*/  F2FP.F16.F32.PACK_AB R48, R49, R48 ;  /* 0x000000303130723e */ /* 0x000fe400000000ff */
[----:B------:R-:W-:Y:S02]  /*c500*/  F2FP.F16.F32.PACK_AB R42, R45, R44 ;  /* 0x0000002c2d2a723e */ /* 0x000fe400000000ff */
[----:B------:R-:W-:Y:S02]  /*c510*/  F2FP.F16.F32.PACK_AB R43, R47, R43 ;  /* 0x0000002b2f2b723e */ /* 0x000fe400000000ff */
[----:B------:R-:W-:Y:S02]  /*c520*/  MOV R10, R18 ;  /* 0x00000012000a7202 */ /* 0x000fe40000000f00 */
[----:B--2---:R-:W-:Y:S02]  /*c530*/  MOV R11, R13 ;  /* 0x0000000d000b7202 */ /* 0x004fe40000000f00 */
[----:B------:R-:W-:-:S02]  /*c540*/  F2FP.F16.F32.PACK_AB R49, R8, R50 ;  /* 0x000000320831723e */ /* 0x000fc400000000ff */
[----:B------:R-:W-:Y:S01]  /*c550*/  F2FP.F16.F32.PACK_AB R56, R57, R56 ;  /* 0x000000383938723e */ /* 0x000fe200000000ff */
[----:B------:R-:W-:Y:S01]  /*c560*/  IMAD.WIDE R130, R233, 0x2, R10 ;  /* 0x00000002e9827825 */ /* 0x000fe200078e020a */
[----:B------:R-:W-:Y:S02]  /*c570*/  F2FP.F16.F32.PACK_AB R50, R53, R52 ;  /* 0x000000343532723e */ /* 0x000fe400000000ff */
[----:B------:R-:W-:Y:S02]  /*c580*/  F2FP.F16.F32.PACK_AB R51, R55, R51 ;  /* 0x000000333733723e */ /* 0x000fe400000000ff */
[C---:B------:R-:W-:Y:S02]  /*c590*/  IADD3 R177, P1, R130.reuse, 0x20, RZ ;  /* 0x0000002082b17810 */ /* 0x040fe40007f3e0ff */
[C---:B------:R-:W-:Y:S02]  /*c5a0*/  IADD3 R181, P3, R130.reuse, 0x60, RZ ;  /* 0x0000006082b57810 */ /* 0x040fe40007f7e0ff */
[C---:B------:R-:W-:Y:S01]  /*c5b0*/  IADD3 R179, P2, R130.reuse, 0x40, RZ ;  /* 0x0000004082b37810 */ /* 0x040fe20007f5e0ff */
[----:B------:R-:W-:Y:S01]  /*c5c0*/  IMAD.X R21, RZ, RZ, R131, P1 ;  /* 0x000000ffff157224 */ /* 0x000fe200008e0683 */
[----:B------:R-:W-:-:S02]  /*c5d0*/  IADD3 R183, P4, R130, 0x4000, RZ ;  /* 0x0000400082b77810 */ /* 0x000fc40007f9e0ff */
[----:B------:R-:W-:Y:S01]  /*c5e0*/  LOP3.LUT R20, R177, 0x380, RZ, 0xc0, !PT ;  /* 0x00000380b1147812 */ /* 0x000fe200078ec0ff */
[--C-:B-----5:R-:W-:Y:S01]  /*c5f0*/  IMAD.X R31, RZ, RZ, R131.reuse, P2 ;  /* 0x000000ffff1f7224 */ /* 0x120fe200010e0683 */
[----:B------:R-:W-:Y:S01]  /*c600*/  LOP3.LUT R38, R181, 0x380, RZ, 0xc0, !PT ;  /* 0x00000380b5267812 */ /* 0x000fe200078ec0ff */
[--C-:B------:R-:W-:Y:S01]  /*c610*/  IMAD.X R91, RZ, RZ, R131.reuse, P4 ;  /* 0x000000ffff5b7224 */ /* 0x100fe200020e0683 */
[----:B------:R-:W-:Y:S02]  /*c620*/  SHF.R.U64 R20, R20, 0x3, RZ ;  /* 0x0000000314147819 */ /* 0x000fe400000012ff */
[----:B------:R-:W-:Y:S02]  /*c630*/  IADD3 R106, P2, R130, 0x8000, RZ ;  /* 0x00008000826a7810 */ /* 0x000fe40007f5e0ff */
[----:B------:R-:W-:Y:S02]  /*c640*/  SHF.R.U64 R38, R38, 0x3, RZ ;  /* 0x0000000326267819 */ /* 0x000fe400000012ff */
[C---:B------:R-:W-:Y:S01]  /*c650*/  IADD3 R114, P4, R130.reuse, 0x8040, RZ ;  /* 0x0000804082727810 */ /* 0x040fe20007f9e0ff */
[----:B------:R-:W-:Y:S01]  /*c660*/  IMAD.X R107, RZ, RZ, R131, P2 ;  /* 0x000000ffff6b7224 */ /* 0x000fe200010e0683 */
[----:B------:R-:W-:-:S02]  /*c670*/  IADD3 R187, P0, R130, 0x4040, RZ ;  /* 0x0000404082bb7810 */ /* 0x000fc40007f1e0ff */
[----:B------:R-:W-:Y:S01]  /*c680*/  LOP3.LUT R20, R20, R177, RZ, 0x3c, !PT ;  /* 0x000000b114147212 */ /* 0x000fe200078e3cff */
[--C-:B------:R-:W-:Y:S01]  /*c690*/  IMAD.X R115, RZ, RZ, R131.reuse, P4 ;  /* 0x000000ffff737224 */ /* 0x100fe200020e0683 */
[----:B------:R-:W-:Y:S01]  /*c6a0*/  IADD3.X R39, RZ, R131, RZ, P3, !PT ;  /* 0x00000083ff277210 */ /* 0x000fe20001ffe4ff */
[----:B------:R-:W-:Y:S01]  /*c6b0*/  IMAD.X R99, RZ, RZ, R131, P0 ;  /* 0x000000ffff637224 */ /* 0x000fe200000e0683 */
[----:B------:R-:W-:Y:S02]  /*c6c0*/  LOP3.LUT R38, R38, R181, RZ, 0x3c, !PT ;  /* 0x000000b526267212 */ /* 0x000fe400078e3cff */
[----:B------:R-:W-:Y:S02]  /*c6d0*/  LOP3.LUT R177, R106, 0x380, RZ, 0xc0, !PT ;  /* 0x000003806ab17812 */ /* 0x000fe400078ec0ff */
[----:B------:R-:W-:Y:S02]  /*c6e0*/  IADD3 R110, P3, R130, 0x8020, RZ ;  /* 0x00008020826e7810 */ /* 0x000fe40007f7e0ff */
[----:B------:R-:W-:-:S02]  /*c6f0*/  LOP3.LUT R181, R114, 0x380, RZ, 0xc0, !PT ;  /* 0x0000038072b57812 */ /* 0x000fc400078ec0ff */
[----:B------:R-:W-:Y:S02]  /*c700*/  LOP3.LUT R30, R179, 0x380, RZ, 0xc0, !PT ;  /* 0x00000380b31e7812 */ /* 0x000fe400078ec0ff */
[C---:B------:R-:W-:Y:S02]  /*c710*/  LOP3.LUT R15, R130.reuse, 0x380, RZ, 0xc0, !PT ;  /* 0x00000380820f7812 */ /* 0x040fe400078ec0ff */
[----:B------:R-:W-:Y:S02]  /*c720*/  SHF.R.U64 R177, R177, 0x3, RZ ;  /* 0x00000003b1b17819 */ /* 0x000fe400000012ff */
[C---:B------:R-:W-:Y:S02]  /*c730*/  IADD3 R185, P5, R130.reuse, 0x4020, RZ ;  /* 0x0000402082b97810 */ /* 0x040fe40007fbe0ff */
[C---:B------:R-:W-:Y:S02]  /*c740*/  IADD3 R189, P1, R130.reuse, 0x4060, RZ ;  /* 0x0000406082bd7810 */ /* 0x040fe40007f3e0ff */
[C---:B------:R-:W-:Y:S01]  /*c750*/  IADD3 R12, P0, R130.reuse, 0xc000, RZ ;  /* 0x0000c000820c7810 */ /* 0x040fe20007f1e0ff */
[--C-:B------:R-:W-:Y:S01]  /*c760*/  IMAD.X R95, RZ, RZ, R131.reuse, P5 ;  /* 0x000000ffff5f7224 */ /* 0x100fe200028e0683 */
[----:B------:R-:W-:Y:S01]  /*c770*/  IADD3.X R111, RZ, R131, RZ, P3, !PT ;  /* 0x00000083ff6f7210 */ /* 0x000fe20001ffe4ff */
[--C-:B------:R-:W-:Y:S01]  /*c780*/  IMAD.X R103, RZ, RZ, R131.reuse, P1 ;  /* 0x000000ffff677224 */ /* 0x100fe200008e0683 */
[----:B------:R-:W-:Y:S01]  /*c790*/  SHF.R.U64 R181, R181, 0x3, RZ ;  /* 0x00000003b5b57819 */ /* 0x000fe200000012ff */
[----:B------:R-:W-:Y:S01]  /*c7a0*/  IMAD.X R123, RZ, RZ, R131, P0 ;  /* 0x000000ffff7b7224 */ /* 0x000fe200000e0683 */
[----:B------:R-:W-:-:S02]  /*c7b0*/  IADD3 R151, P2, R130, 0xc040, RZ ;  /* 0x0000c04082977810 */ /* 0x000fc40007f5e0ff */
[----:B------:R-:W-:Y:S02]  /*c7c0*/  IADD3 R14, P3, R130, 0xc060, RZ ;  /* 0x0000c060820e7810 */ /* 0x000fe40007f7e0ff */
[----:B------:R-:W-:Y:S01]  /*c7d0*/  SHF.R.U64 R30, R30, 0x3, RZ ;  /* 0x000000031e1e7819 */ /* 0x000fe200000012ff */
[----:B------:R-:W-:Y:S01]  /*c7e0*/  IMAD.X R13, RZ, RZ, R131, P2 ;  /* 0x000000ffff0d7224 */ /* 0x000fe200010e0683 */
[----:B------:R-:W-:Y:S02]  /*c7f0*/  SHF.R.U64 R15, R15, 0x3, RZ ;  /* 0x000000030f0f7819 */ /* 0x000fe400000012ff */
[----:B------:R-:W-:Y:S02]  /*c800*/  LOP3.LUT R90, R183, 0x380, RZ, 0xc0, !PT ;  /* 0x00000380b75a7812 */ /* 0x000fe400078ec0ff */
[----:B------:R-:W-:Y:S02]  /*c810*/  LOP3.LUT R106, R177, R106, RZ, 0x3c, !PT ;  /* 0x0000006ab16a7212 */ /* 0x000fe400078e3cff */
[----:B------:R-:W-:-:S02]  /*c820*/  LOP3.LUT R94, R185, 0x380, RZ, 0xc0, !PT ;  /* 0x00000380b95e7812 */ /* 0x000fc400078ec0ff */
[----:B------:R-:W-:Y:S02]  /*c830*/  LOP3.LUT R114, R181, R114, RZ, 0x3c, !PT ;  /* 0x00000072b5727212 */ /* 0x000fe400078e3cff */
[----:B------:R-:W-:Y:S02]  /*c840*/  LOP3.LUT R177, R12, 0x380, RZ, 0xc0, !PT ;  /* 0x000003800cb17812 */ /* 0x000fe400078ec0ff */
[----:B------:R-:W-:Y:S02]  /*c850*/  LOP3.LUT R30, R30, R179, RZ, 0x3c, !PT ;  /* 0x000000b31e1e7212 */ /* 0x000fe400078e3cff */
[----:B------:R-:W-:Y:S02]  /*c860*/  LOP3.LUT R98, R187, 0x380, RZ, 0xc0, !PT ;  /* 0x00000380bb627812 */ /* 0x000fe400078ec0ff */
[----:B------:R-:W-:Y:S02]  /*c870*/  LOP3.LUT R176, R151, 0x380, RZ, 0xc0, !PT ;  /* 0x0000038097b07812 */ /* 0x000fe400078ec0ff */
[----:B------:R-:W-:-:S02]  /*c880*/  LOP3.LUT R181, R14, 0x380, RZ, 0xc0, !PT ;  /* 0x000003800eb57812 */ /* 0x000fc400078ec0ff */
[C---:B------:R-:W-:Y:S02]  /*c890*/  IADD3 R118, P5, R130.reuse, 0x8060, RZ ;  /* 0x0000806082767810 */ /* 0x040fe40007fbe0ff */
[----:B-1----:R-:W-:Y:S02]  /*c8a0*/  IADD3 R84, P1, R130, 0xc020, RZ ;  /* 0x0000c02082547810 */ /* 0x002fe40007f3e0ff */
[----:B------:R-:W-:Y:S01]  /*c8b0*/  LOP3.LUT R102, R189, 0x380, RZ, 0xc0, !PT ;  /* 0x00000380bd667812 */ /* 0x000fe200078ec0ff */
[--C-:B------:R-:W-:Y:S01]  /*c8c0*/  IMAD.X R119, RZ, RZ, R131.reuse, P5 ;  /* 0x000000ffff777224 */ /* 0x100fe200028e0683 */
[----:B------:R-:W-:Y:S01]  /*c8d0*/  LOP3.LUT R179, R110, 0x380, RZ, 0xc0, !PT ;  /* 0x000003806eb37812 */ /* 0x000fe200078ec0ff */
[----:B------:R-:W-:Y:S01]  /*c8e0*/  IMAD.X R127, RZ, RZ, R131, P1 ;  /* 0x000000ffff7f7224 */ /* 0x000fe200008e0683 */
[----:B------:R-:W-:Y:S02]  /*c8f0*/  LOP3.LUT R130, R15, R130, RZ, 0x3c, !PT ;  /* 0x000000820f827212 */ /* 0x000fe400078e3cff */
[----:B------:R-:W-:-:S02]  /*c900*/  SHF.R.U64 R90, R90, 0x3, RZ ;  /* 0x000000035a5a7819 */ /* 0x000fc400000012ff */
[----:B------:R-:W-:Y:S02]  /*c910*/  SHF.R.U64 R94, R94, 0x3, RZ ;  /* 0x000000035e5e7819 */ /* 0x000fe400000012ff */
[----:B------:R-:W-:Y:S02]  /*c920*/  SHF.R.U64 R177, R177, 0x3, RZ ;  /* 0x00000003b1b17819 */ /* 0x000fe400000012ff */
[----:B------:R-:W-:Y:S02]  /*c930*/  SHF.R.U64 R98, R98, 0x3, RZ ;  /* 0x0000000362627819 */ /* 0x000fe400000012ff */
[----:B------:R-:W-:Y:S02]  /*c940*/  SHF.R.U64 R176, R176, 0x3, RZ ;  /* 0x00000003b0b07819 */ /* 0x000fe400000012ff */
[----:B------:R-:W-:Y:S02]  /*c950*/  SHF.R.U64 R181, R181, 0x3, RZ ;  /* 0x00000003b5b57819 */ /* 0x000fe400000012ff */
[----:B------:R-:W-:-:S02]  /*c960*/  SHF.R.U64 R102, R102, 0x3, RZ ;  /* 0x0000000366667819 */ /* 0x000fc400000012ff */
[----:B------:R-:W-:Y:S02]  /*c970*/  SHF.R.U64 R179, R179, 0x3, RZ ;  /* 0x00000003b3b37819 */ /* 0x000fe400000012ff */
[----:B------:R-:W-:Y:S02]  /*c980*/  LOP3.LUT R90, R90, R183, RZ, 0x3c, !PT ;  /* 0x000000b75a5a7212 */ /* 0x000fe400078e3cff */
[----:B------:R-:W-:Y:S02]  /*c990*/  MOV R130, R130 ;  /* 0x0000008200827202 */ /* 0x000fe40000000f00 */
[----:B------:R-:W-:Y:S02]  /*c9a0*/  LOP3.LUT R94, R94, R185, RZ, 0x3c, !PT ;  /* 0x000000b95e5e7212 */ /* 0x000fe400078e3cff */
[----:B------:R-:W-:Y:S01]  /*c9b0*/  LOP3.LUT R122, R177, R12, RZ, 0x3c, !PT ;  /* 0x0000000cb17a7212 */ /* 0x000fe200078e3cff */
[----:B------:R1:W-:Y:S01]  /*c9c0*/  STSM.16.M88.4 [R130], R24 ;  /* 0x0000001882007844 */ /* 0x0003e20000000200 */
[----:B------:R-:W-:-:S02]  /*c9d0*/  MOV R28, R20 ;  /* 0x00000014001c7202 */ /* 0x000fc40000000f00 */
[----:B------:R-:W-:Y:S02]  /*c9e0*/  IADD3.X R15, RZ, R131, RZ, P3, !PT ;  /* 0x00000083ff0f7210 */ /* 0x000fe40001ffe4ff */
[----:B------:R-:W-:Y:S01]  /*c9f0*/  LOP3.LUT R98, R98, R187, RZ, 0x3c, !PT ;  /* 0x000000bb62627212 */ /* 0x000fe200078e3cff */
[----:B------:R2:W-:Y:S01]  /*ca00*/  STSM.16.M88.4 [R28], R32 ;  /* 0x000000201c007844 */ /* 0x0005e20000000200 */
[----:B------:R-:W-:Y:S02]  /*ca10*/  LOP3.LUT R183, R118, 0x380, RZ, 0xc0, !PT ;  /* 0x0000038076b77812 */ /* 0x000fe400078ec0ff */
[----:B------:R-:W-:Y:S02]  /*ca20*/  LOP3.LUT R12, R176, R151, RZ, 0x3c, !PT ;  /* 0x00000097b00c7212 */ /* 0x000fe400078e3cff */
[----:B------:R-:W-:Y:S02]  /*ca30*/  LOP3.LUT R14, R181, R14, RZ, 0x3c, !PT ;  /* 0x0000000eb50e7212 */ /* 0x000fe400078e3cff */
[----:B------:R-:W-:-:S02]  /*ca40*/  MOV R30, R30 ;  /* 0x0000001e001e7202 */ /* 0x000fc40000000f00 */
[----:B------:R-:W-:Y:S02]  /*ca50*/  LOP3.LUT R102, R102, R189, RZ, 0x3c, !PT ;  /* 0x000000bd66667212 */ /* 0x000fe400078e3cff */
[----:B------:R-:W-:Y:S01]  /*ca60*/  LOP3.LUT R110, R179, R110, RZ, 0x3c, !PT ;  /* 0x0000006eb36e7212 */ /* 0x000fe200078e3cff */
[----:B------:R3:W-:Y:S01]  /*ca70*/  STSM.16.M88.4 [R30], R40 ;  /* 0x000000281e007844 */ /* 0x0007e20000000200 */
[----:B------:R-:W-:Y:S02]  /*ca80*/  MOV R38, R38 ;  /* 0x0000002600267202 */ /* 0x000fe40000000f00 */
[----:B------:R-:W-:Y:S02]  /*ca90*/  F2FP.F16.F32.PACK_AB R57, R7, R58 ;  /* 0x0000003a0739723e */ /* 0x000fe400000000ff */
[----:B------:R-:W-:Y:S01]  /*caa0*/  F2FP.F16.F32.PACK_AB R64, R65, R64 ;  /* 0x000000404140723e */ /* 0x000fe200000000ff */
[----:B------:R-:W-:Y:S01]  /*cab0*/  STSM.16.M88.4 [R38], R48 ;  /* 0x0000003026007844 */ /* 0x000fe20000000200 */
[----:B------:R-:W-:-:S02]  /*cac0*/  LOP3.LUT R179, R84, 0x380, RZ, 0xc0, !PT ;  /* 0x0000038054b37812 */ /* 0x000fc400078ec0ff */
[----:B------:R-:W-:Y:S02]  /*cad0*/  MOV R90, R90 ;  /* 0x0000005a005a7202 */ /* 0x000fe40000000f00 */
[----:B------:R-:W-:Y:S02]  /*cae0*/  F2FP.F16.F32.PACK_AB R58, R61, R60 ;  /* 0x0000003c3d3a723e */ /* 0x000fe400000000ff */
[----:B------:R-:W-:Y:S02]  /*caf0*/  F2FP.F16.F32.PACK_AB R59, R63, R59 ;  /* 0x0000003b3f3b723e */ /* 0x000fe400000000ff */
[----:B------:R-:W-:Y:S01]  /*cb00*/  F2FP.F16.F32.PACK_AB R65, R3, R66 ;  /* 0x000000420341723e */ /* 0x000fe200000000ff */
[----:B------:R-:W-:Y:S01]  /*cb10*/  IMAD.MOV.U32 R3, RZ, RZ, RZ ;  /* 0x000000ffff037224 */ /* 0x000fe200078e00ff */
[----:B------:R-:W-:Y:S01]  /*cb20*/  F2FP.F16.F32.PACK_AB R72, R73, R72 ;  /* 0x000000484948723e */ /* 0x000fe200000000ff */
[----:B------:R-:W-:Y:S01]  /*cb30*/  STSM.16.M88.4 [R90], R56 ;  /* 0x000000385a007844 */ /* 0x000fe20000000200 */
[----:B------:R-:W-:-:S02]  /*cb40*/  MOV R94, R94 ;  /* 0x0000005e005e7202 */ /* 0x000fc40000000f00 */
[----:B------:R-:W-:Y:S02]  /*cb50*/  F2FP.F16.F32.PACK_AB R66, R69, R68 ;  /* 0x000000444542723e */ /* 0x000fe400000000ff */
[----:B------:R-:W-:Y:S02]  /*cb60*/  F2FP.F16.F32.PACK_AB R67, R67, R70 ;  /* 0x000000464343723e */ /* 0x000fe400000000ff */
[----:B------:R-:W-:Y:S02]  /*cb70*/  F2FP.F16.F32.PACK_AB R73, R75, R74 ;  /* 0x0000004a4b49723e */ /* 0x000fe400000000ff */
[----:B------:R-:W-:Y:S01]  /*cb80*/  SHF.R.U64 R183, R183, 0x3, RZ ;  /* 0x00000003b7b77819 */ /* 0x000fe200000012ff */
[----:B------:R-:W-:Y:S01]  /*cb90*/  STSM.16.M88.4 [R94], R64 ;  /* 0x000000405e007844 */ /* 0x000fe20000000200 */
[----:B------:R-:W-:Y:S02]  /*cba0*/  MOV R98, R98 ;  /* 0x0000006200627202 */ /* 0x000fe40000000f00 */
[----:B------:R-:W-:-:S02]  /*cbb0*/  MOV R21, R12 ;  /* 0x0000000c00157202 */ /* 0x000fc40000000f00 */
[----:B------:R-:W-:Y:S02]  /*cbc0*/  MOV R20, R14 ;  /* 0x0000000e00147202 */ /* 0x000fe40000000f00 */
[----:B------:R-:W-:Y:S02]  /*cbd0*/  F2FP.F16.F32.PACK_AB R74, R77, R163 ;  /* 0x000000a34d4a723e */ /* 0x000fe400000000ff */
[----:B------:R-:W-:Y:S02]  /*cbe0*/  F2FP.F16.F32.PACK_AB R75, R79, R78 ;  /* 0x0000004e4f4b723e */ /* 0x000fe400000000ff */
[----:B------:R-:W-:Y:S02]  /*cbf0*/  MOV R102, R102 ;  /* 0x0000006600667202 */ /* 0x000fe40000000f00 */
[----:B------:R-:W-:Y:S01]  /*cc00*/  F2FP.F16.F32.PACK_AB R12, R81, R164 ;  /* 0x000000a4510c723e */ /* 0x000fe200000000ff */
[----:B------:R-:W-:Y:S01]  /*cc10*/  STSM.16.M88.4 [R98], R72 ;  /* 0x0000004862007844 */ /* 0x000fe20000000200 */
[----:B------:R-:W-:-:S02]  /*cc20*/  F2FP.F16.F32.PACK_AB R13, R83, R82 ;  /* 0x00000052530d723e */ /* 0x000fc400000000ff */
[----:B------:R-:W-:Y:S02]  /*cc30*/  F2FP.F16.F32.PACK_AB R14, R4, R165 ;  /* 0x000000a5040e723e */ /* 0x000fe400000000ff */
[----:B------:R-:W-:Y:S02]  /*cc40*/  F2FP.F16.F32.PACK_AB R15, R54, R46 ;  /* 0x0000002e360f723e */ /* 0x000fe400000000ff */
[----:B------:R-:W-:Y:S02]  /*cc50*/  SHF.R.U64 R179, R179, 0x3, RZ ;  /* 0x00000003b3b37819 */ /* 0x000fe400000012ff */
[----:B------:R-:W-:Y:S01]  /*cc60*/  LOP3.LUT R118, R183, R118, RZ, 0x3c, !PT ;  /* 0x00000076b7767212 */ /* 0x000fe200078e3cff */
[----:B------:R4:W-:Y:S01]  /*cc70*/  STSM.16.M88.4 [R102], R12 ;  /* 0x0000000c66007844 */ /* 0x0009e20000000200 */
[----:B------:R-:W-:Y:S02]  /*cc80*/  MOV R106, R106 ;  /* 0x0000006a006a7202 */ /* 0x000fe40000000f00 */
[----:B-1----:R-:W-:-:S02]  /*cc90*/  F2FP.F16.F32.PACK_AB R24, R89, R166 ;  /* 0x000000a65918723e */ /* 0x002fc400000000ff */
[----:B------:R-:W-:Y:S02]  /*cca0*/  F2FP.F16.F32.PACK_AB R25, R71, R62 ;  /* 0x0000003e4719723e */ /* 0x000fe400000000ff */
[----:B------:R-:W-:Y:S02]  /*ccb0*/  F2FP.F16.F32.PACK_AB R26, R93, R167 ;  /* 0x000000a75d1a723e */ /* 0x000fe400000000ff */
[----:B------:R-:W-:Y:S02]  /*ccc0*/  F2FP.F16.F32.PACK_AB R27, R100, R96 ;  /* 0x00000060641b723e */ /* 0x000fe400000000ff */
[----:B------:R-:W-:Y:S02]  /*ccd0*/  LOP3.LUT R126, R179, R84, RZ, 0x3c, !PT ;  /* 0x00000054b37e7212 */ /* 0x000fe400078e3cff */
[----:B------:R-:W-:Y:S01]  /*cce0*/  MOV R110, R110 ;  /* 0x0000006e006e7202 */ /* 0x000fe20000000f00 */
[----:B------:R-:W-:Y:S01]  /*ccf0*/  STSM.16.M88.4 [R106], R24 ;  /* 0x000000186a007844 */ /* 0x000fe20000000200 */
[----:B--2---:R-:W-:-:S02]  /*cd00*/  F2FP.F16.F32.PACK_AB R28, R97, R168 ;  /* 0x000000a8611c723e */ /* 0x004fc400000000ff */
[----:B------:R-:W-:Y:S02]  /*cd10*/  F2FP.F16.F32.PACK_AB R29, R108, R104 ;  /* 0x000000686c1d723e */ /* 0x000fe400000000ff */
[----:B---3--:R-:W-:Y:S02]  /*cd20*/  F2FP.F16.F32.PACK_AB R30, R101, R169 ;  /* 0x000000a9651e723e */ /* 0x008fe400000000ff */
[----:B------:R-:W-:Y:S02]  /*cd30*/  F2FP.F16.F32.PACK_AB R31, R116, R112 ;  /* 0x00000070741f723e */ /* 0x000fe400000000ff */
[----:B------:R-:W-:Y:S02]  /*cd40*/  MOV R114, R114 ;  /* 0x0000007200727202 */ /* 0x000fe40000000f00 */
[----:B----4-:R-:W-:Y:S01]  /*cd50*/  F2FP.F16.F32.PACK_AB R12, R105, R170 ;  /* 0x000000aa690c723e */ /* 0x010fe200000000ff */
[----:B------:R-:W-:Y:S01]  /*cd60*/  STSM.16.M88.4 [R110], R28 ;  /* 0x0000001c6e007844 */ /* 0x000fe20000000200 */
[----:B------:R-:W-:-:S02]  /*cd70*/  F2FP.F16.F32.PACK_AB R13, R124, R120 ;  /* 0x000000787c0d723e */ /* 0x000fc400000000ff */
[----:B------:R-:W-:Y:S02]  /*cd80*/  F2FP.F16.F32.PACK_AB R14, R109, R171 ;  /* 0x000000ab6d0e723e */ /* 0x000fe400000000ff */
[----:B------:R-:W-:Y:S02]  /*cd90*/  F2FP.F16.F32.PACK_AB R15, R152, R128 ;  /* 0x00000080980f723e */ /* 0x000fe400000000ff */
[----:B------:R-:W-:Y:S02]  /*cda0*/  F2FP.F16.F32.PACK_AB R153, R154, R153 ;  /* 0x000000999a99723e */ /* 0x000fe400000000ff */
[----:B------:R-:W-:Y:S01]  /*cdb0*/  MOV R118, R118 ;  /* 0x0000007600767202 */ /* 0x000fe20000000f00 */
[----:B------:R1:W-:Y:S01]  /*cdc0*/  STSM.16.M88.4 [R114], R12 ;  /* 0x0000000c72007844 */ /* 0x0003e20000000200 */
[----:B------:R-:W-:Y:S02]  /*cdd0*/  F2FP.F16.F32.PACK_AB R152, R113, R172 ;  /* 0x000000ac7198723e */ /* 0x000fe400000000ff */
[----:B------:R-:W-:-:S02]  /*cde0*/  F2FP.F16.F32.PACK_AB R154, R117, R173 ;  /* 0x000000ad759a723e */ /* 0x000fc400000000ff */
[----:B------:R-:W-:Y:S02]  /*cdf0*/  F2FP.F16.F32.PACK_AB R155, R156, R155 ;  /* 0x0000009b9c9b723e */ /* 0x000fe400000000ff */
[----:B------:R-:W-:Y:S02]  /*ce00*/  F2FP.F16.F32.PACK_AB R157, R158, R157 ;  /* 0x0000009d9e9d723e */ /* 0x000fe400000000ff */
[----:B------:R-:W-:Y:S01]  /*ce10*/  MOV R122, R122 ;  /* 0x0000007a007a7202 */ /* 0x000fe20000000f00 */
[----:B------:R2:W-:Y:S01]  /*ce20*/  STSM.16.M88.4 [R118], R152 ;  /* 0x0000009876007844 */ /* 0x0005e20000000200 */
[----:B------:R-:W-:Y:S02]  /*ce30*/  F2FP.F16.F32.PACK_AB R156, R121, R174 ;  /* 0x000000ae799c723e */ /* 0x000fe400000000ff */
[----:B------:R-:W-:Y:S02]  /*ce40*/  F2FP.F16.F32.PACK_AB R158, R125, R175 ;  /* 0x000000af7d9e723e */ /* 0x000fe400000000ff */
[----:B------:R-:W-:-:S02]  /*ce50*/  F2FP.F16.F32.PACK_AB R159, R160, R159 ;  /* 0x0000009fa09f723e */ /* 0x000fc400000000ff */
[----:B------:R-:W-:Y:S02]  /*ce60*/  F2FP.F16.F32.PACK_AB R161, R162, R161 ;  /* 0x000000a1a2a1723e */ /* 0x000fe400000000ff */
[----:B------:R-:W-:Y:S01]  /*ce70*/  F2FP.F16.F32.PACK_AB R136, R137, R136 ;  /* 0x000000888988723e */ /* 0x000fe200000000ff */
[----:B------:R2:W-:Y:S01]  /*ce80*/  STSM.16.M88.4 [R122], R156 ;  /* 0x0000009c7a007844 */ /* 0x0005e20000000200 */
[----:B------:R-:W-:Y:S02]  /*ce90*/  ISETP.NE.U32.AND P0, PT, RZ, UR4, PT ;  /* 0x00000004ff007c0c */ /* 0x000fe4000bf05070 */
[----:B------:R-:W-:Y:S02]  /*cea0*/  IADD3 R8, P1, R208, UR4, RZ ;  /* 0x00000004d0087c10 */ /* 0x000fe4000ff3e0ff */
[----:B------:R-:W-:Y:S02]  /*ceb0*/  MOV R126, R126 ;  /* 0x0000007e007e7202 */ /* 0x000fe40000000f00 */
[----:B------:R-:W-:-:S02]  /*cec0*/  F2FP.F16.F32.PACK_AB R160, R129, R178 ;  /* 0x000000b281a0723e */ /* 0x000fc400000000ff */
[----:B------:R-:W-:Y:S02]  /*ced0*/  F2FP.F16.F32.PACK_AB R162, R133, R132 ;  /* 0x0000008485a2723e */ /* 0x000fe400000000ff */
[----:B------:R-:W-:Y:S02]  /*cee0*/  F2FP.F16.F32.PACK_AB R163, R135, R134 ;  /* 0x0000008687a3723e */ /* 0x000fe400000000ff */
[----:B------:R-:W-:Y:S02]  /*cef0*/  F2FP.F16.F32.PACK_AB R137, R139, R138 ;  /* 0x0000008a8b89723e */ /* 0x000fe400000000ff */
[----:B------:R-:W-:Y:S01]  /*cf00*/  F2FP.F16.F32.PACK_AB R144, R145, R144 ;  /* 0x000000909190723e */ /* 0x000fe200000000ff */
[----:B------:R2:W-:Y:S01]  /*cf10*/  STSM.16.M88.4 [R126], R160 ;  /* 0x000000a07e007844 */ /* 0x0005e20000000200 */
[----:B------:R-:W-:Y:S02]  /*cf20*/  F2FP.F16.F32.PACK_AB R138, R141, R140 ;  /* 0x0000008c8d8a723e */ /* 0x000fe400000000ff */
[----:B------:R-:W-:-:S02]  /*cf30*/  F2FP.F16.F32.PACK_AB R139, R143, R142 ;  /* 0x0000008e8f8b723e */ /* 0x000fc400000000ff */
[----:B------:R-:W-:Y:S02]  /*cf40*/  F2FP.F16.F32.PACK_AB R145, R147, R146 ;  /* 0x000000929391723e */ /* 0x000fe400000000ff */
[----:B------:R-:W-:Y:S01]  /*cf50*/  F2FP.F16.F32.PACK_AB R146, R149, R148 ;  /* 0x000000949592723e */ /* 0x000fe200000000ff */
[----:B------:R2:W-:Y:S01]  /*cf60*/  STSM.16.M88.4 [R21], R136 ;  /* 0x0000008815007844 */ /* 0x0005e20000000200 */
[----:B------:R-:W-:Y:S02]  /*cf70*/  F2FP.F16.F32.PACK_AB R147, R0, R150 ;  /* 0x000000960093723e */ /* 0x000fe400000000ff */
[----:B------:R-:W-:Y:S02]  /*cf80*/  ISETP.NE.AND.EX P0, PT, RZ, UR5, PT, P0 ;  /* 0x00000005ff007c0c */ /* 0x000fe4000bf05300 */
[----:B------:R-:W-:Y:S01]  /*cf90*/  IADD3.X R9, R209, UR5, RZ, P1, !PT ;  /* 0x00000005d1097c10 */ /* 0x000fe20008ffe4ff */
[----:B------:R-:W-:Y:S01]  /*cfa0*/  ULDC.64 UR4, c[0x0][0xbe0] ;  /* 0x0002f80000047ab9 */ /* 0x000fe20000000a00 */
[----:B------:R2:W-:Y:S01]  /*cfb0*/  STSM.16.M88.4 [R20], R144 ;  /* 0x0000009014007844 */ /* 0x0005e20000000200 */
[----:B------:R-:W-:Y:S01]  /*cfc0*/  BAR.SYNC.DEFER_BLOCKING 0x1, 0x100 ;  /* 0x0044000000007b1d */ /* 0x000fe20000010000 */
[----:B------:R-:W-:-:S04]  /*cfd0*/  ISETP.NE.U32.AND P1, PT, RZ, UR4, PT ;  /* 0x00000004ff007c0c */ /* 0x000fc8000bf25070 */
[----:B------:R-:W-:-:S13]  /*cfe0*/  ISETP.NE.AND.EX P1, PT, RZ, UR5, PT, P1 ;  /* 0x00000005ff007c0c */ /* 0x000fda000bf25310 */
[----:B------:R-:W-:Y:S01]  /*cff0*/  @P1 IADD3 R208, P2, R208, UR4, RZ ;  /* 0x00000004d0d01c10 */ /* 0x000fe2000ff5e0ff */
[----:B------:R-:W-:Y:S02]  /*d000*/  ULDC UR4, c[0x0][0xa88] ;  /* 0x0002a20000047ab9 */ /* 0x000fe40000000800 */
[----:B------:R-:W-:Y:S01]  /*d010*/  IMAD.U32 R0, RZ, RZ, UR4 ;  /* 0x00000004ff007e24 */ /* 0x000fe2000f8e00ff */
[----:B------:R-:W-:Y:S01]  /*d020*/  @P1 IADD3.X R209, R209, UR5, RZ, P2, !PT ;  /* 0x00000005d1d11c10 */ /* 0x000fe200097fe4ff */
[----:B------:R2:W5:Y:S01]  /*d030*/  @P0 LDG.E R3, desc[UR40][R8.64] ;  /* 0x0000002808030981 */ /* 0x000562000c1e1900 */
[----:B------:R-:W-:-:S03]  /*d040*/  IMAD R7, R202, 0x40, R201 ;  /* 0x00000040ca077824 */ /* 0x000fc600078e02c9 */
[----:B------:R2:W5:Y:S01]  /*d050*/  @P1 LDG.E R0, desc[UR40][R208.64] ;  /* 0x00000028d0001981 */ /* 0x000562000c1e1900 */
[----:B------:R-:W-:-:S03]  /*d060*/  IMAD.WIDE R10, R7, 0x2, R10 ;  /* 0x00000002070a7825 */ /* 0x000fc600078e020a */
[----:B-1----:R-:W-:Y:S01]  /*d070*/  IADD3 R13, P4, R10, 0x1000, RZ ;  /* 0x000010000a0d7810 */ /* 0x002fe20007f9e0ff */
[----:B------:R-:W-:-:S12]  /*d080*/  @P1 BRA `(.L_x_545) ;  /* 0x0000000000101947 */ /* 0x000fd80003800000 */
[----:B------:R-:W-:Y:S05]  /*d090*/  @!P0 BRA `(.L_x_545) ;  /* 0x00000000000c8947 */ /* 0x000fea0003800000 */
[----:B------:R-:W3:Y:S04]  /*d0a0*/  LDG.E R7, desc[UR40][R8.64] ;  /* 0x0000002808077981 */ /* 0x000ee8000c1e1900 */
[----:B-----5:R-:W3:Y:S02]  /*d0b0*/  LDG.E R0, desc[UR40][R8.64+0x4] ;  /* 0x0000042808007981 */ /* 0x020ee4000c1e1900 */
[----:B---3--:R-:W-:-:S07]  /*d0c0*/  IMAD.IADD R0, R0, 0x1, -R7 ;  /* 0x0000000100007824 */ /* 0x008fce00078e0a07 */
.L_x_545:
[----:B------:R-:W-:Y:S01]  /*d0d0*/  SHF.R.S32.HI R81, RZ, 0x1f, R207 ;  /* 0x0000001fff517819 */ /* 0x000fe200000114cf */
[----:B------:R-:W-:Y:S01]  /*d0e0*/  ULDC.64 UR4, c[0x0][0xb70] ;  /* 0x0002dc0000047ab9 */ /* 0x000fe20000000a00 */
[--C-:B--2--5:R-:W-:Y:S01]  /*d0f0*/  SHF.R.S32.HI R21, RZ, 0x1f, R3.reuse ;  /* 0x0000001fff157819 */ /* 0x124fe20000011403 */
[----:B------:R-:W-:Y:S01]  /*d100*/  IMAD.MOV.U32 R20, RZ, RZ, R3 ;  /* 0x000000ffff147224 */ /* 0x000fe200078e0003 */
[----:B------:R-:W-:Y:S01]  /*d110*/  LOP3.LUT R12, R13, 0x380, RZ, 0xc0, !PT ;  /* 0x000003800d0c7812 */ /* 0x000fe200078ec0ff */
[----:B------:R-:W-:Y:S01]  /*d120*/  IMAD R4, R81, UR4, RZ ;  /* 0x0000000451047c24 */ /* 0x000fe2000f8e02ff */
[----:B------:R-:W-:Y:S01]  /*d130*/  SEL R221, R221, RZ, !P0 ;  /* 0x000000ffdddd7207 */ /* 0x000fe20004000000 */
[C---:B------:R-:W-:Y:S01]  /*d140*/  IMAD.WIDE.U32 R8, R207.reuse, UR4, R20 ;  /* 0x00000004cf087c25 */ /* 0x040fe2000f8e0014 */
[----:B------:R-:W-:Y:S02]  /*d150*/  SEL R83, R210, RZ, !P0 ;  /* 0x000000ffd2537207 */ /* 0x000fe40004000000 */
[----:B------:R-:W-:Y:S01]  /*d160*/  SHF.R.U64 R12, R12, 0x3, RZ ;  /* 0x000000030c0c7819 */ /* 0x000fe200000012ff */
[----:B------:R-:W-:Y:S01]  /*d170*/  IMAD R7, R207, UR5, R4 ;  /* 0x00000005cf077c24 */ /* 0x000fe2000f8e0204 */
[----:B------:R-:W-:Y:S01]  /*d180*/  ULDC.64 UR4, c[0x0][0xb78] ;  /* 0x0002de0000047ab9 */ /* 0x000fe20000000a00 */
[C---:B------:R-:W-:Y:S01]  /*d190*/  IADD3 R29, P0, R10.reuse, 0x3000, RZ ;  /* 0x000030000a1d7810 */ /* 0x040fe20007f1e0ff */
[----:B------:R-:W-:Y:S01]  /*d1a0*/  IMAD R4, R221, UR4, RZ ;  /* 0x00000004dd047c24 */ /* 0x000fe2000f8e02ff */
[----:B------:R-:W-:Y:S01]  /*d1b0*/  IADD3 R25, P5, R10, 0x2000, RZ ;  /* 0x000020000a197810 */ /* 0x000fe20007fbe0ff */
[----:B------:R-:W-:Y:S01]  /*d1c0*/  IMAD R15, R213, 0x80, R232 ;  /* 0x00000080d50f7824 */ /* 0x000fe200078e02e8 */
[----:B------:R-:W-:-:S02]  /*d1d0*/  IADD3 R9, R9, R7, RZ ;  /* 0x0000000709097210 */ /* 0x000fc40007ffe0ff */
[----:B------:R-:W-:Y:S02]  /*d1e0*/  IADD3 R37, P2, R10, 0x5000, RZ ;  /* 0x000050000a257810 */ /* 0x000fe40007f5e0ff */
[----:B------:R-:W-:Y:S01]  /*d1f0*/  LOP3.LUT R12, R12, R13, RZ, 0x3c, !PT ;  /* 0x0000000d0c0c7212 */ /* 0x000fe200078e3cff */
[----:B------:R-:W-:Y:S01]  /*d200*/  IMAD.WIDE.U32 R8, R83, UR4, R8 ;  /* 0x0000000453087c25 */ /* 0x000fe2000f8e0008 */
[----:B------:R-:W-:Y:S02]  /*d210*/  IADD3 R33, P1, R10, 0x4000, RZ ;  /* 0x000040000a217810 */ /* 0x000fe40007f3e0ff */
[----:B------:R-:W-:Y:S01]  /*d220*/  LOP3.LUT R28, R29, 0x380, RZ, 0xc0, !PT ;  /* 0x000003801d1c7812 */ /* 0x000fe200078ec0ff */
[----:B------:R-:W-:Y:S01]  /*d230*/  IMAD R13, R83, UR5, R4 ;  /* 0x00000005530d7c24 */ /* 0x000fe2000f8e0204 */
[----:B------:R-:W-:Y:S01]  /*d240*/  LOP3.LUT R24, R25, 0x380, RZ, 0xc0, !PT ;  /* 0x0000038019187812 */ /* 0x000fe200078ec0ff */
[----:B------:R-:W-:Y:S01]  /*d250*/  ULDC.64 UR4, c[0x0][0xb40] ;  /* 0x0002d00000047ab9 */ /* 0x000fe20000000a00 */
[----:B------:R-:W-:-:S02]  /*d260*/  SHF.R.S32.HI R7, RZ, 0x1f, R15 ;  /* 0x0000001fff077819 */ /* 0x000fc4000001140f */
[----:B------:R-:W-:Y:S02]  /*d270*/  IADD3 R4, P3, R15, R8, RZ ;  /* 0x000000080f047210 */ /* 0x000fe40007f7e0ff */
[----:B------:R-:W-:Y:S02]  /*d280*/  LOP3.LUT R36, R37, 0x380, RZ, 0xc0, !PT ;  /* 0x0000038025247812 */ /* 0x000fe400078ec0ff */
[----:B------:R-:W-:Y:S02]  /*d290*/  LOP3.LUT R32, R33, 0x380, RZ, 0xc0, !PT ;  /* 0x0000038021207812 */ /* 0x000fe400078ec0ff */
[----:B------:R-:W-:Y:S02]  /*d2a0*/  SHF.R.U64 R28, R28, 0x3, RZ ;  /* 0x000000031c1c7819 */ /* 0x000fe400000012ff */
[----:B------:R-:W-:Y:S02]  /*d2b0*/  SHF.R.U64 R24, R24, 0x3, RZ ;  /* 0x0000000318187819 */ /* 0x000fe400000012ff */
[----:B------:R-:W-:Y:S01]  /*d2c0*/  IADD3.X R7, R7, R9, R13, P3, !PT ;  /* 0x0000000907077210 */ /* 0x000fe20001ffe40d */
[----:B------:R-:W-:Y:S01]  /*d2d0*/  IMAD.X R13, RZ, RZ, R11, P4 ;  /* 0x000000ffff0d7224 */ /* 0x000fe200020e060b */
[----:B------:R-:W-:-:S02]  /*d2e0*/  SHF.R.U64 R36, R36, 0x3, RZ ;  /* 0x0000000324247819 */ /* 0x000fc400000012ff */
[----:B------:R-:W-:Y:S02]  /*d2f0*/  LEA R58, P3, R4, UR4, 0x2 ;  /* 0x00000004043a7c11 */ /* 0x000fe4000f8610ff */
[----:B------:R-:W-:Y:S02]  /*d300*/  SHF.R.U64 R32, R32, 0x3, RZ ;  /* 0x0000000320207819 */ /* 0x000fe400000012ff */
[----:B------:R-:W-:Y:S01]  /*d310*/  LOP3.LUT R28, R28, R29, RZ, 0x3c, !PT ;  /* 0x0000001d1c1c7212 */ /* 0x000fe200078e3cff */
[--C-:B------:R-:W-:Y:S01]  /*d320*/  IMAD.X R29, RZ, RZ, R11.reuse, P0 ;  /* 0x000000ffff1d7224 */ /* 0x100fe200000e060b */
[----:B------:R-:W-:Y:S01]  /*d330*/  LOP3.LUT R24, R24, R25, RZ, 0x3c, !PT ;  /* 0x0000001918187212 */ /* 0x000fe200078e3cff */
[----:B------:R-:W-:Y:S01]  /*d340*/  IMAD.X R25, RZ, RZ, R11, P5 ;  /* 0x000000ffff197224 */ /* 0x000fe200028e060b */
[----:B------:R-:W-:Y:S02]  /*d350*/  IADD3 R53, P0, R10, 0x9000, RZ ;  /* 0x000090000a357810 */ /* 0x000fe40007f1e0ff */
[----:B------:R-:W-:-:S02]  /*d360*/  LOP3.LUT R36, R36, R37, RZ, 0x3c, !PT ;  /* 0x0000002524247212 */ /* 0x000fc400078e3cff */
[----:B------:R-:W-:Y:S01]  /*d370*/  LEA.HI.X R59, R4, UR5, R7, 0x2, P3 ;  /* 0x00000005043b7c11 */ /* 0x000fe200098f1407 */
[----:B------:R-:W-:Y:S01]  /*d380*/  ULDC.64 UR4, c[0x0][0xaa0] ;  /* 0x0002a80000047ab9 */ /* 0x000fe20000000a00 */
[----:B------:R-:W-:Y:S01]  /*d390*/  LOP3.LUT R32, R32, R33, RZ, 0x3c, !PT ;  /* 0x0000002120207212 */ /* 0x000fe200078e3cff */
[----:B------:R-:W-:Y:S01]  /*d3a0*/  IMAD.X R33, RZ, RZ, R11, P1 ;  /* 0x000000ffff217224 */ /* 0x000fe200008e060b */
[C---:B------:R-:W-:Y:S02]  /*d3b0*/  IADD3 R41, P3, R10.reuse, 0x6000, RZ ;  /* 0x000060000a297810 */ /* 0x040fe40007f7e0ff */
[C---:B------:R-:W-:Y:S02]  /*d3c0*/  IADD3 R45, P4, R10.reuse, 0x7000, RZ ;  /* 0x000070000a2d7810 */ /* 0x040fe40007f9e0ff */
[----:B------:R-:W-:Y:S02]  /*d3d0*/  IADD3 R49, P5, R10, 0x8000, RZ ;  /* 0x000080000a317810 */ /* 0x000fe40007fbe0ff */
[----:B------:R-:W-:-:S02]  /*d3e0*/  IADD3.X R37, RZ, R11, RZ, P2, !PT ;  /* 0x0000000bff257210 */ /* 0x000fc400017fe4ff */
[C---:B------:R-:W-:Y:S02]  /*d3f0*/  IADD3 R57, P2, R10.reuse, 0xb000, RZ ;  /* 0x0000b0000a397810 */ /* 0x040fe40007f5e0ff */
[----:B------:R-:W-:Y:S02]  /*d400*/  LOP3.LUT R52, R53, 0x380, RZ, 0xc0, !PT ;  /* 0x0000038035347812 */ /* 0x000fe400078ec0ff */
[----:B------:R-:W-:Y:S02]  /*d410*/  IADD3 R77, P1, R10, 0xa000, RZ ;  /* 0x0000a0000a4d7810 */ /* 0x000fe40007f3e0ff */
[----:B------:R-:W-:Y:S02]  /*d420*/  LOP3.LUT R40, R41, 0x380, RZ, 0xc0, !PT ;  /* 0x0000038029287812 */ /* 0x000fe400078ec0ff */
[----:B------:R-:W-:Y:S02]  /*d430*/  LOP3.LUT R44, R45, 0x380, RZ, 0xc0, !PT ;  /* 0x000003802d2c7812 */ /* 0x000fe400078ec0ff */
[----:B------:R-:W-:-:S02]  /*d440*/  LOP3.LUT R48, R49, 0x380, RZ, 0xc0, !PT ;  /* 0x0000038031307812 */ /* 0x000fc400078ec0ff */
[----:B------:R-:W-:Y:S02]  /*d450*/  LOP3.LUT R56, R57, 0x380, RZ, 0xc0, !PT ;  /* 0x0000038039387812 */ /* 0x000fe400078ec0ff */
[----:B------:R-:W-:Y:S02]  /*d460*/  SHF.R.U64 R52, R52, 0x3, RZ ;  /* 0x0000000334347819 */ /* 0x000fe400000012ff */
[----:B------:R-:W-:Y:S02]  /*d470*/  LOP3.LUT R76, R77, 0x380, RZ, 0xc0, !PT ;  /* 0x000003804d4c7812 */ /* 0x000fe400078ec0ff */
[----:B------:R-:W-:Y:S02]  /*d480*/  SHF.R.U64 R40, R40, 0x3, RZ ;  /* 0x0000000328287819 */ /* 0x000fe400000012ff */
[----:B------:R-:W-:Y:S02]  /*d490*/  SHF.R.U64 R44, R44, 0x3, RZ ;  /* 0x000000032c2c7819 */ /* 0x000fe400000012ff */
[----:B------:R-:W-:-:S02]  /*d4a0*/  SHF.R.U64 R48, R48, 0x3, RZ ;  /* 0x0000000330307819 */ /* 0x000fc400000012ff */
[----:B------:R-:W-:Y:S02]  /*d4b0*/  SHF.R.U64 R56, R56, 0x3, RZ ;  /* 0x0000000338387819 */ /* 0x000fe400000012ff */
[----:B------:R-:W-:Y:S01]  /*d4c0*/  LOP3.LUT R52, R52, R53, RZ, 0x3c, !PT ;  /* 0x0000003534347212 */ /* 0x000fe200078e3cff */
[--C-:B------:R-:W-:Y:S01]  /*d4d0*/  IMAD.X R53, RZ, RZ, R11.reuse, P0 ;  /* 0x000000ffff357224 */ /* 0x100fe200000e060b */
[----:B------:R-:W-:Y:S02]  /*d4e0*/  SHF.R.U64 R76, R76, 0x3, RZ ;  /* 0x000000034c4c7819 */ /* 0x000fe400000012ff */
[----:B------:R-:W-:Y:S01]  /*d4f0*/  LOP3.LUT R40, R40, R41, RZ, 0x3c, !PT ;  /* 0x0000002928287212 */ /* 0x000fe200078e3cff */
[--C-:B------:R-:W-:Y:S01]  /*d500*/  IMAD.X R41, RZ, RZ, R11.reuse, P3 ;  /* 0x000000ffff297224 */ /* 0x100fe200018e060b */
[----:B------:R-:W-:Y:S01]  /*d510*/  LOP3.LUT R44, R44, R45, RZ, 0x3c, !PT ;  /* 0x0000002d2c2c7212 */ /* 0x000fe200078e3cff */
[--C-:B------:R-:W-:Y:S01]  /*d520*/  IMAD.X R45, RZ, RZ, R11.reuse, P4 ;  /* 0x000000ffff2d7224 */ /* 0x100fe200020e060b */
[----:B------:R-:W-:Y:S01]  /*d530*/  LOP3.LUT R48, R48, R49, RZ, 0x3c, !PT ;  /* 0x0000003130307212 */ /* 0x000fe200078e3cff */
[----:B------:R-:W-:Y:S01]  /*d540*/  IMAD.X R49, RZ, RZ, R11, P5 ;  /* 0x000000ffff317224 */ /* 0x000fe200028e060b */
[----:B------:R-:W-:-:S02]  /*d550*/  LOP3.LUT P0, RZ, R227, 0x3, RZ, 0xc0, !PT ;  /* 0x00000003e3ff7812 */ /* 0x000fc4000780c0ff */
[----:B------:R-:W-:Y:S01]  /*d560*/  LOP3.LUT R56, R56, R57, RZ, 0x3c, !PT ;  /* 0x0000003938387212 */ /* 0x000fe200078e3cff */
[--C-:B------:R-:W-:Y:S01]  /*d570*/  IMAD.X R57, RZ, RZ, R11.reuse, P2 ;  /* 0x000000ffff397224 */ /* 0x100fe200010e060b */
[----:B------:R-:W-:Y:S02]  /*d580*/  IADD3 R7, R15, 0x8, RZ ;  /* 0x000000080f077810 */ /* 0x000fe40007ffe0ff */
[C---:B------:R-:W-:Y:S02]  /*d590*/  IADD3 R73, P3, R10.reuse, 0xc000, RZ ;  /* 0x0000c0000a497810 */ /* 0x040fe40007f7e0ff */
[----:B------:R-:W-:Y:S02]  /*d5a0*/  IADD3 R69, P4, R10, 0xd000, RZ ;  /* 0x0000d0000a457810 */ /* 0x000fe40007f9e0ff */
[----:B------:R-:W-:Y:S01]  /*d5b0*/  LOP3.LUT R76, R76, R77, RZ, 0x3c, !PT ;  /* 0x0000004d4c4c7212 */ /* 0x000fe200078e3cff */
[----:B------:R-:W-:Y:S01]  /*d5c0*/  IMAD.X R77, RZ, RZ, R11, P1 ;  /* 0x000000ffff4d7224 */ /* 0x000fe200008e060b */
[----:B------:R-:W-:-:S02]  /*d5d0*/  IADD3 R65, P5, R10, 0xe000, RZ ;  /* 0x0000e0000a417810 */ /* 0x000fc40007fbe0ff */
[C---:B------:R-:W-:Y:S02]  /*d5e0*/  LOP3.LUT R4, R10.reuse, 0x380, RZ, 0xc0, !PT ;  /* 0x000003800a047812 */ /* 0x040fe400078ec0ff */
[----:B------:R-:W-:Y:S02]  /*d5f0*/  IADD3 R9, P2, R10, 0xf000, RZ ;  /* 0x0000f0000a097810 */ /* 0x000fe40007f5e0ff */
[-C--:B------:R-:W-:Y:S02]  /*d600*/  ISETP.GE.OR P1, PT, R15, R0.reuse, P0 ;  /* 0x000000000f00720c */ /* 0x080fe40000726670 */
[----:B------:R-:W-:Y:S01]  /*d610*/  ISETP.GE.OR P0, PT, R7, R0, P0 ;  /* 0x000000000700720c */ /* 0x000fe20000706670 */
[----:B------:R-:W-:Y:S01]  /*d620*/  IMAD.X R61, RZ, RZ, R11, P2 ;  /* 0x000000ffff3d7224 */ /* 0x000fe200010e060b */
[----:B------:R-:W-:Y:S02]  /*d630*/  LOP3.LUT R72, R73, 0x380, RZ, 0xc0, !PT ;  /* 0x0000038049487812 */ /* 0x000fe400078ec0ff */
[----:B------:R-:W-:-:S02]  /*d640*/  LOP3.LUT R68, R69, 0x380, RZ, 0xc0, !PT ;  /* 0x0000038045447812 */ /* 0x000fc400078ec0ff */
[----:B------:R-:W-:Y:S02]  /*d650*/  LOP3.LUT R64, R65, 0x380, RZ, 0xc0, !PT ;  /* 0x0000038041407812 */ /* 0x000fe400078ec0ff */
[----:B------:R-:W-:Y:S02]  /*d660*/  SHF.R.U64 R7, R4, 0x3, RZ ;  /* 0x0000000304077819 */ /* 0x000fe400000012ff */
[----:B------:R-:W-:Y:S01]  /*d670*/  LOP3.LUT R4, R9, 0x380, RZ, 0xc0, !PT ;  /* 0x0000038009047812 */ /* 0x000fe200078ec0ff */
[----:B------:R-:W-:Y:S01]  /*d680*/  @!P1 STG.E desc[UR40][R58.64], R6 ;  /* 0x000000063a009986 */ /* 0x000fe2000c101928 */
[----:B------:R-:W-:Y:S02]  /*d690*/  SHF.R.U64 R72, R72, 0x3, RZ ;  /* 0x0000000348487819 */ /* 0x000fe400000012ff */
[----:B------:R-:W-:Y:S01]  /*d6a0*/  SHF.R.U64 R68, R68, 0x3, RZ ;  /* 0x0000000344447819 */ /* 0x000fe200000012ff */
[----:B------:R1:W-:Y:S01]  /*d6b0*/  @!P0 STG.E desc[UR40][R58.64+0x20], R5 ;  /* 0x000020053a008986 */ /* 0x0003e2000c101928 */
[----:B------:R-:W-:-:S02]  /*d6c0*/  SHF.R.U64 R64, R64, 0x3, RZ ;  /* 0x0000000340407819 */ /* 0x000fc400000012ff */
[----:B------:R-:W-:Y:S01]  /*d6d0*/  SHF.R.U64 R4, R4, 0x3, RZ ;  /* 0x0000000304047819 */ /* 0x000fe200000012ff */
[----:B------:R-:W5:Y:S01]  /*d6e0*/  LD.E.128 R12, desc[UR40][R12.64] ;  /* 0x000000280c0c7980 */ /* 0x000f62000c101d00 */
[----:B------:R-:W-:Y:S01]  /*d6f0*/  LOP3.LUT R72, R72, R73, RZ, 0x3c, !PT ;  /* 0x0000004948487212 */ /* 0x000fe200078e3cff */
[--C-:B------:R-:W-:Y:S01]  /*d700*/  IMAD.X R73, RZ, RZ, R11.reuse, P3 ;  /* 0x000000ffff497224 */ /* 0x100fe200018e060b */
[----:B------:R-:W-:Y:S01]  /*d710*/  LOP3.LUT R68, R68, R69, RZ, 0x3c, !PT ;  /* 0x0000004544447212 */ /* 0x000fe200078e3cff */
[--C-:B------:R-:W-:Y:S01]  /*d720*/  IMAD.X R69, RZ, RZ, R11.reuse, P4 ;  /* 0x000000ffff457224 */ /* 0x100fe200020e060b */
[----:B------:R-:W-:Y:S01]  /*d730*/  LOP3.LUT R64, R64, R65, RZ, 0x3c, !PT ;  /* 0x0000004140407212 */ /* 0x000fe200078e3cff */
[----:B------:R-:W-:Y:S01]  /*d740*/  IMAD.X R65, RZ, RZ, R11, P5 ;  /* 0x000000ffff417224 */ /* 0x000fe200028e060b */
[----:B------:R-:W-:Y:S01]  /*d750*/  LOP3.LUT R10, R7, R10, RZ, 0x3c, !PT ;  /* 0x0000000a070a7212 */ /* 0x000fe200078e3cff */
[----:B------:R-:W5:Y:S01]  /*d760*/  LD.E.128 R24, desc[UR40][R24.64] ;  /* 0x0000002818187980 */ /* 0x000f62000c101d00 */
[----:B------:R-:W-:-:S03]  /*d770*/  LOP3.LUT R60, R4, R9, RZ, 0x3c, !PT ;  /* 0x00000009043c7212 */ /* 0x000fc600078e3cff */
[----:B------:R-:W5:Y:S01]  /*d780*/  LD.E.128 R28, desc[UR40][R28.64] ;  /* 0x000000281c1c7980 */ /* 0x000f62000c101d00 */
[----:B------:R-:W-:-:S03]  /*d790*/  SHF.R.S32.HI R79, RZ, 0x1f, R201 ;  /* 0x0000001fff4f7819 */ /* 0x000fc600000114c9 */
[----:B------:R-:W5:Y:S01]  /*d7a0*/  LD.E.128 R8, desc[UR40][R10.64] ;  /* 0x000000280a087980 */ /* 0x000f62000c101d00 */
[----:B------:R-:W-:-:S03]  /*d7b0*/  MOV R78, R201 ;  /* 0x000000c9004e7202 */ /* 0x000fc60000000f00 */
[----:B------:R-:W5:Y:S04]  /*d7c0*/  LD.E.128 R32, desc[UR40][R32.64] ;  /* 0x0000002820207980 */ /* 0x000f68000c101d00 */
[----:B------:R-:W5:Y:S04]  /*d7d0*/  LD.E.128 R36, desc[UR40][R36.64] ;  /* 0x0000002824247980 */ /* 0x000f68000c101d00 */
[----:B------:R-:W5:Y:S04]  /*d7e0*/  LD.E.128 R40, desc[UR40][R40.64] ;  /* 0x0000002828287980 */ /* 0x000f68000c101d00 */
[----:B------:R-:W5:Y:S04]  /*d7f0*/  LD.E.128 R44, desc[UR40][R44.64] ;  /* 0x000000282c2c7980 */ /* 0x000f68000c101d00 */
[----:B------:R-:W5:Y:S04]  /*d800*/  LD.E.128 R48, desc[UR40][R48.64] ;  /* 0x0000002830307980 */ /* 0x000f68000c101d00 */
[----:B------:R-:W5:Y:S04]  /*d810*/  LD.E.128 R52, desc[UR40][R52.64] ;  /* 0x0000002834347980 */ /* 0x000f68000c101d00 */
[----:B-1----:R1:W5:Y:S04]  /*d820*/  LD.E.128 R4, desc[UR40][R76.64] ;  /* 0x000000284c047980 */ /* 0x002368000c101d00 */
[----:B------:R-:W5:Y:S04]  /*d830*/  LD.E.128 R56, desc[UR40][R56.64] ;  /* 0x0000002838387980 */ /* 0x000f68000c101d00 */
[----:B------:R-:W5:Y:S04]  /*d840*/  LD.E.128 R72, desc[UR40][R72.64] ;  /* 0x0000002848487980 */ /* 0x000f68000c101d00 */
[----:B------:R-:W5:Y:S04]  /*d850*/  LD.E.128 R68, desc[UR40][R68.64] ;  /* 0x0000002844447980 */ /* 0x000f68000c101d00 */
[----:B------:R-:W5:Y:S04]  /*d860*/  LD.E.128 R64, desc[UR40][R64.64] ;  /* 0x0000002840407980 */ /* 0x000f68000c101d00 */
[----:B------:R-:W5:Y:S01]  /*d870*/  LD.E.128 R60, desc[UR40][R60.64] ;  /* 0x000000283c3c7980 */ /* 0x000f62000c101d00 */
[----:B------:R-:W-:Y:S01]  /*d880*/  IMAD R80, R21, UR4, RZ ;  /* 0x0000000415507c24 */ /* 0x000fe2000f8e02ff */
[----:B------:R-:W-:Y:S01]  /*d890*/  @!PT LDS RZ, [RZ] ;  /* 0x00000000fffff984 */ /* 0x000fe20000000800 */
[----:B------:R-:W-:Y:S01]  /*d8a0*/  @!PT LDS RZ, [RZ] ;  /* 0x00000000fffff984 */ /* 0x000fe20000000800 */
[----:B------:R-:W-:Y:S01]  /*d8b0*/  @!PT LDS RZ, [RZ] ;  /* 0x00000000fffff984 */ /* 0x000fe20000000800 */
[----:B------:R-:W-:Y:S01]  /*d8c0*/  @!PT LDS RZ, [RZ] ;  /* 0x00000000fffff984 */ /* 0x000fe20000000800 */
[----:B------:R2:W-:Y:S06]  /*d8d0*/  MEMBAR.ALL.CTA ;  /* 0x0000000000007992 */ /* 0x0005ec0000008000 */
[----:B--2---:R-:W2:Y:S01]  /*d8e0*/  FENCE.VIEW.ASYNC.S ;  /* 0x00000000000073c6 */ /* 0x004ea20000000000 */
[----:B------:R-:W-:-:S04]  /*d8f0*/  IMAD.WIDE.U32 R20, R3, UR4, R78 ;  /* 0x0000000403147c25 */ /* 0x000fc8000f8e004e */
[----:B------:R-:W-:Y:S01]  /*d900*/  IMAD R3, R3, UR5, R80 ;  /* 0x0000000503037c24 */ /* 0x000fe2000f8e0250 */
[----:B------:R-:W-:Y:S01]  /*d910*/  ULDC.64 UR4, c[0x0][0xae0] ;  /* 0x0002b80000047ab9 */ /* 0x000fe20000000a00 */
[----:B------:R-:W-:Y:S02]  /*d920*/  IMAD R79, R213, -0x80, R0 ;  /* 0xffffff80d54f7824 */ /* 0x000fe400078e0200 */
[C---:B------:R-:W-:Y:S02]  /*d930*/  VIADD R0, R202.reuse, 0x40 ;  /* 0x00000040ca007836 */ /* 0x040fe40000000000 */
[----:B------:R-:W-:Y:S01]  /*d940*/  IMAD.IADD R21, R21, 0x1, R3 ;  /* 0x0000000115157824 */ /* 0x000fe200078e0203 */
[CC--:B------:R-:W-:Y:S01]  /*d950*/  ISETP.GE.AND P3, PT, R202.reuse, R79.reuse, PT ;  /* 0x0000004fca00720c */ /* 0x0c0fe20003f66270 */
[----:B------:R-:W-:Y:S02]  /*d960*/  IMAD R78, R81, UR4, RZ ;  /* 0x00000004514e7c24 */ /* 0x000fe4000f8e02ff */
[----:B------:R-:W-:Y:S01]  /*d970*/  VIADD R3, R202, 0x20 ;  /* 0x00000020ca037836 */ /* 0x000fe20000000000 */
[-C--:B------:R-:W-:Y:S01]  /*d980*/  ISETP.GE.AND P0, PT, R0, R79.reuse, PT ;  /* 0x0000004f0000720c */ /* 0x080fe20003f06270 */
[C---:B-1----:R-:W-:Y:S01]  /*d990*/  IMAD R77, R207.reuse, UR5, R78 ;  /* 0x00000005cf4d7c24 */ /* 0x042fe2000f8e024e */
[----:B------:R-:W-:Y:S01]  /*d9a0*/  IADD3 R0, R18, 0x22820, RZ ;  /* 0x0002282012007810 */ /* 0x000fe20007ffe0ff */
[----:B------:R-:W-:Y:S01]  /*d9b0*/  IMAD.WIDE.U32 R20, R207, UR4, R20 ;  /* 0x00000004cf147c25 */ /* 0x000fe2000f8e0014 */
[----:B------:R-:W-:Y:S01]  /*d9c0*/  ULDC.64 UR4, c[0x0][0xae8] ;  /* 0x0002ba0000047ab9 */ /* 0x000fe20000000a00 */
[----:B------:R-:W-:-:S02]  /*d9d0*/  ISETP.GE.AND P2, PT, R3, R79, PT ;  /* 0x0000004f0300720c */ /* 0x000fc40003f46270 */
[----:B------:R-:W-:Y:S01]  /*d9e0*/  VIADD R76, R202, 0x60 ;  /* 0x00000060ca4c7836 */ /* 0x000fe20000000000 */
[----:B------:R-:W-:Y:S01]  /*d9f0*/  PRMT R0, RZ, 0x654, R0 ;  /* 0x00000654ff007816 */ /* 0x000fe20000000000 */
[----:B------:R-:W-:Y:S02]  /*da00*/  IMAD.IADD R21, R21, 0x1, R77 ;  /* 0x0000000115157824 */ /* 0x000fe400078e024d */
[----:B------:R-:W-:Y:S01]  /*da10*/  IMAD R3, R221, UR4, RZ ;  /* 0x00000004dd037c24 */ /* 0x000fe2000f8e02ff */
[----:B------:R-:W-:Y:S01]  /*da20*/  ISETP.GE.AND P1, PT, R76, R79, PT ;  /* 0x0000004f4c00720c */ /* 0x000fe20003f26270 */
[C---:B------:R-:W-:Y:S01]  /*da30*/  IMAD.WIDE.U32 R78, R83.reuse, UR4, R20 ;  /* 0x00000004534e7c25 */ /* 0x040fe2000f8e0014 */
[----:B------:R-:W-:Y:S01]  /*da40*/  SHF.R.S32.HI R203, RZ, 0x1f, R202 ;  /* 0x0000001fffcb7819 */ /* 0x000fe200000114ca */
[----:B--2---:R1:W-:Y:S01]  /*da50*/  SYNCS.ARRIVE.TRANS64.RED.A1T0 RZ, [R0+URZ], RZ ;  /* 0x000000ff00ff79a7 */ /* 0x0043e2000810043f */
[----:B------:R-:W-:Y:S01]  /*da60*/  BSSY B1, `(.L_x_546) ;  /* 0x000001b000017945 */ /* 0x000fe20003800000 */
[----:B------:R-:W-:-:S02]  /*da70*/  IMAD R3, R83, UR5, R3 ;  /* 0x0000000553037c24 */ /* 0x000fc4000f8e0203 */
[----:B------:R-:W-:-:S04]  /*da80*/  IMAD.WIDE R76, R213, 0x80, R202 ;  /* 0x00000080d54c7825 */ /* 0x000fc800078e02ca */
[----:B------:R-:W-:Y:S01]  /*da90*/  IMAD.IADD R83, R79, 0x1, R3 ;  /* 0x000000014f537824 */ /* 0x000fe200078e0203 */
[----:B-1----:R-:W-:Y:S06]  /*daa0*/  @P3 BRA `(.L_x_547) ;  /* 0x0000000000583947 */ /* 0x002fec0003800000 */
[----:B------:R-:W-:Y:S01]  /*dab0*/  ULDC.64 UR4, c[0x0][0xad8] ;  /* 0x0002b60000047ab9 */ /* 0x000fe20000000a00 */
[----:B------:R-:W-:Y:S01]  /*dac0*/  IMAD.MOV.U32 R20, RZ, RZ, R78 ;  /* 0x000000ffff147224 */ /* 0x000fe200078e004e */
[----:B------:R-:W-:Y:S01]  /*dad0*/  ULDC.64 UR6, c[0x0][0xa80] ;  /* 0x0002a00000067ab9 */ /* 0x000fe20000000a00 */
[----:B------:R-:W-:Y:S02]  /*dae0*/  IMAD.MOV.U32 R21, RZ, RZ, R83 ;  /* 0x000000ffff157224 */ /* 0x000fe400078e0053 */
[----:B------:R-:W-:Y:S02]  /*daf0*/  IMAD R3, R77, UR4, RZ ;  /* 0x000000044d037c24 */ /* 0x000fe4000f8e02ff */
[C---:B------:R-:W-:Y:S01]  /*db00*/  IMAD.WIDE.U32 R20, R76.reuse, UR4, R20 ;  /* 0x000000044c147c25 */ /* 0x040fe2000f8e0014 */
[----:B------:R-:W-:Y:S02]  /*db10*/  ULDC UR4, c[0x0][0xa8c] ;  /* 0x0002a30000047ab9 */ /* 0x000fe40000000800 */
[C---:B------:R-:W-:Y:S01]  /*db20*/  ISETP.GE.AND P5, PT, R201.reuse, UR4, PT ;  /* 0x00000004c9007c0c */ /* 0x040fe2000bfa6270 */
[----:B------:R-:W-:Y:S01]  /*db30*/  IMAD R3, R76, UR5, R3 ;  /* 0x000000054c037c24 */ /* 0x000fe2000f8e0203 */
[----:B------:R-:W-:Y:S01]  /*db40*/  LEA R80, P3, R20, UR6, 0x1 ;  /* 0x0000000614507c11 */ /* 0x000fe2000f8608ff */
[----:B------:R-:W-:-:S02]  /*db50*/  VIADD R0, R201, 0x40 ;  /* 0x00000040c9007836 */ /* 0x000fc40000000000 */
[----:B------:R-:W-:-:S03]  /*db60*/  IMAD.IADD R3, R21, 0x1, R3 ;  /* 0x0000000115037824 */ /* 0x000fc600078e0203 */
[----:B------:R-:W-:Y:S01]  /*db70*/  ISETP.GE.AND P4, PT, R0, UR4, PT ;  /* 0x0000000400007c0c */ /* 0x000fe2000bf86270 */
[C---:B------:R-:W-:Y:S01]  /*db80*/  VIADD R0, R201.reuse, 0xc0 ;  /* 0x000000c0c9007836 */ /* 0x040fe20000000000 */
[----:B------:R-:W-:Y:S02]  /*db90*/  LEA.HI.X R81, R20, UR7, R3, 0x1, P3 ;  /* 0x0000000714517c11 */ /* 0x000fe400098f0c03 */
[----:B------:R-:W-:-:S03]  /*dba0*/  IADD3 R3, R201, 0x80, RZ ;  /* 0x00000080c9037810 */ /* 0x000fc60007ffe0ff */
[----:B-----5:R1:W-:Y:S01]  /*dbb0*/  @!P5 STG.E.128 desc[UR40][R80.64], R8 ;  /* 0x000000085000d986 */ /* 0x0203e2000c101d28 */
[----:B------:R-:W-:Y:S02]  /*dbc0*/  ISETP.GE.AND P3, PT, R3, UR4, PT ;  /* 0x0000000403007c0c */ /* 0x000fe4000bf66270 */
[----:B------:R-:W-:-:S03]  /*dbd0*/  ISETP.GE.AND P5, PT, R0, UR4, PT ;  /* 0x0000000400007c0c */ /* 0x000fc6000bfa6270 */
[----:B------:R1:W-:Y:S08]  /*dbe0*/  @!P4 STG.E.128 desc[UR40][R80.64+0x80], R32 ;  /* 0x000080205000c986 */ /* 0x0003f0000c101d28 */
[----:B------:R1:W-:Y:S04]  /*dbf0*/  @!P3 STG.E.128 desc[UR40][R80.64+0x100], R48 ;  /* 0x000100305000b986 */ /* 0x0003e8000c101d28 */
[----:B------:R1:W-:Y:S02]  /*dc00*/  @!P5 STG.E.128 desc[UR40][R80.64+0x180], R72 ;  /* 0x000180485000d986 */ /* 0x0003e4000c101d28 */
.L_x_547:
[----:B------:R-:W-:Y:S05]  /*dc10*/  BSYNC B1 ;  /* 0x0000000000017941 */ /* 0x000fea0003800000 */
.L_x_546:
[----:B------:R-:W-:Y:S04]  /*dc20*/  BSSY B1, `(.L_x_548) ;  /* 0x000001a000017945 */ /* 0x000fe80003800000 */
[----:B------:R-:W-:Y:S05]  /*dc30*/  @P2 BRA `(.L_x_549) ;  /* 0x0000000000602947 */ /* 0x000fea0003800000 */
[----:B------:R-:W-:Y:S01]  /*dc40*/  IADD3 R3, P2, R76, 0x20, RZ ;  /* 0x000000204c037810 */ /* 0x000fe20007f5e0ff */
[----:B------:R-:W-:Y:S01]  /*dc50*/  ULDC.64 UR6, c[0x0][0xad8] ;  /* 0x0002b60000067ab9 */ /* 0x000fe20000000a00 */
[----:B-1---5:R-:W-:Y:S01]  /*dc60*/  IMAD.MOV.U32 R8, RZ, RZ, R78 ;  /* 0x000000ffff087224 */ /* 0x022fe200078e004e */
[----:B------:R-:W-:Y:S01]  /*dc70*/  ULDC UR4, c[0x0][0xa8c] ;  /* 0x0002a30000047ab9 */ /* 0x000fe20000000800 */
[----:B------:R-:W-:Y:S01]  /*dc80*/  IMAD.MOV.U32 R9, RZ, RZ, R83 ;  /* 0x000000ffff097224 */ /* 0x000fe200078e0053 */
[C---:B------:R-:W-:Y:S01]  /*dc90*/  ISETP.GE.AND P4, PT, R201.reuse, UR4, PT ;  /* 0x00000004c9007c0c */ /* 0x040fe2000bf86270 */
[----:B------:R-:W-:Y:S02]  /*dca0*/  IMAD.X R0, RZ, RZ, R77, P2 ;  /* 0x000000ffff007224 */ /* 0x000fe400010e064d */
[----:B------:R-:W-:Y:S02]  /*dcb0*/  VIADD R10, R201, 0x40 ;  /* 0x00000040c90a7836 */ /* 0x000fe40000000000 */
[----:B------:R-:W-:-:S02]  /*dcc0*/  IMAD R0, R0, UR6, RZ ;  /* 0x0000000600007c24 */ /* 0x000fc4000f8e02ff */
[----:B------:R-:W-:Y:S01]  /*dcd0*/  IMAD.WIDE.U32 R8, R3, UR6, R8 ;  /* 0x0000000603087c25 */ /* 0x000fe2000f8e0008 */
[----:B------:R-:W-:-:S03]  /*dce0*/  ISETP.GE.AND P3, PT, R10, UR4, PT ;  /* 0x000000040a007c0c */ /* 0x000fc6000bf66270 */
[----:B------:R-:W-:Y:S01]  /*dcf0*/  IMAD R3, R3, UR7, R0 ;  /* 0x0000000703037c24 */ /* 0x000fe2000f8e0200 */
[----:B------:R-:W-:Y:S01]  /*dd00*/  ULDC.64 UR6, c[0x0][0xa80] ;  /* 0x0002a00000067ab9 */ /* 0x000fe20000000a00 */
[----:B------:R-:W-:Y:S02]  /*dd10*/  IADD3 R0, R201, 0x80, RZ ;  /* 0x00000080c9007810 */ /* 0x000fe40007ffe0ff */
[----:B------:R-:W-:Y:S01]  /*dd20*/  IMAD.IADD R3, R9, 0x1, R3 ;  /* 0x0000000109037824 */ /* 0x000fe200078e0203 */
[----:B------:R-:W-:Y:S01]  /*dd30*/  LEA R10, P5, R8, UR6, 0x1 ;  /* 0x00000006080a7c11 */ /* 0x000fe2000f8a08ff */
[----:B------:R-:W-:Y:S01]  /*dd40*/  VIADD R9, R201, 0xc0 ;  /* 0x000000c0c9097836 */ /* 0x000fe20000000000 */
[----:B------:R-:W-:Y:S02]  /*dd50*/  ISETP.GE.AND P2, PT, R0, UR4, PT ;  /* 0x0000000400007c0c */ /* 0x000fe4000bf46270 */
[----:B------:R-:W-:Y:S02]  /*dd60*/  LEA.HI.X R11, R8, UR7, R3, 0x1, P5 ;  /* 0x00000007080b7c11 */ /* 0x000fe4000a8f0c03 */
[----:B------:R-:W-:-:S03]  /*dd70*/  ISETP.GE.AND P5, PT, R9, UR4, PT ;  /* 0x0000000409007c0c */ /* 0x000fc6000bfa6270 */
[----:B------:R2:W-:Y:S04]  /*dd80*/  @!P4 STG.E.128 desc[UR40][R10.64], R12 ;  /* 0x0000000c0a00c986 */ /* 0x0005e8000c101d28 */
[----:B------:R2:W-:Y:S04]  /*dd90*/  @!P3 STG.E.128 desc[UR40][R10.64+0x80], R36 ;  /* 0x000080240a00b986 */ /* 0x0005e8000c101d28 */
[----:B------:R2:W-:Y:S04]  /*dda0*/  @!P2 STG.E.128 desc[UR40][R10.64+0x100], R52 ;  /* 0x000100340a00a986 */ /* 0x0005e8000c101d28 */
[----:B------:R2:W-:Y:S02]  /*ddb0*/  @!P5 STG.E.128 desc[UR40][R10.64+0x180], R68 ;  /* 0x000180440a00d986 */ /* 0x0005e4000c101d28 */
.L_x_549:
[----:B------:R-:W-:Y:S05]  /*ddc0*/  BSYNC B1 ;  /* 0x0000000000017941 */ /* 0x000fea0003800000 */
.L_x_548:
        /* <DEDUP_REMOVED lines=12> */
[C---:B--2---:R-:W-:Y:S01]  /*de90*/  IADD3 R10, R201.reuse, 0xc0, RZ ;  /* 0x000000c0c90a7810 */ /* 0x044fe20007ffe0ff */
[----:B------:R-:W-:Y:S01]  /*dea0*/  IMAD R0, R0, UR6, RZ ;  /* 0x0000000600007c24 */ /* 0x000fe2000f8e02ff */
[----:B------:R-:W-:Y:S01]  /*deb0*/  ISETP.GE.AND P2, PT, R201, UR4, PT ;  /* 0x00000004c9007c0c */ /* 0x000fe2000bf46270 */
[----:B------:R-:W-:Y:S01]  /*dec0*/  IMAD.WIDE.U32 R8, R3, UR6, R8 ;  /* 0x0000000603087c25 */ /* 0x000fe2000f8e0008 */
[----:B------:R-:W-:-:S03]  /*ded0*/  ISETP.GE.AND P5, PT, R10, UR4, PT ;  /* 0x000000040a007c0c */ /* 0x000fc6000bfa6270 */
        /* <DEDUP_REMOVED lines=9> */
.L_x_551:
[----:B------:R-:W-:Y:S05]  /*df70*/  BSYNC B1 ;  /* 0x0000000000017941 */ /* 0x000fea0003800000 */
.L_x_550:
[----:B------:R-:W-:Y:S05]  /*df80*/  @P1 BRA `(.L_x_552) ;  /* 0x0000000c00441947 */ /* 0x000fea0003800000 */
[----:B------:R-:W-:Y:S01]  /*df90*/  IADD3 R3, P0, R76, 0x60, RZ ;  /* 0x000000604c037810 */ /* 0x000fe20007f1e0ff */
[C---:B------:R-:W-:Y:S01]  /*dfa0*/  VIADD R0, R201.reuse, 0x40 ;  /* 0x00000040c9007836 */ /* 0x040fe20000000000 */
[----:B------:R-:W-:Y:S01]  /*dfb0*/  ULDC UR4, c[0x0][0xa8c] ;  /* 0x0002a30000047ab9 */ /* 0x000fe20000000800 */
[----:B---3-5:R-:W-:Y:S01]  /*dfc0*/  MOV R5, R83 ;  /* 0x0000005300057202 */ /* 0x028fe20000000f00 */
[----:B------:R-:W-:Y:S01]  /*dfd0*/  ULDC.64 UR6, c[0x0][0xad8] ;  /* 0x0002b60000067ab9 */ /* 0x000fe20000000a00 */
[----:B------:R-:W-:Y:S01]  /*dfe0*/  IMAD.X R76, RZ, RZ, R77, P0 ;  /* 0x000000ffff4c7224 */ /* 0x000fe200000e064d */
[----:B------:R-:W-:Y:S01]  /*dff0*/  ISETP.GE.AND P2, PT, R0, UR4, PT ;  /* 0x0000000400007c0c */ /* 0x000fe2000bf46270 */
[----:B------:R-:W-:Y:S01]  /*e000*/  IMAD.MOV.U32 R4, RZ, RZ, R78 ;  /* 0x000000ffff047224 */ /* 0x000fe200078e004e */
[C---:B------:R-:W-:Y:S01]  /*e010*/  ISETP.GE.AND P1, PT, R201.reuse, UR4, PT ;  /* 0x00000004c9007c0c */ /* 0x040fe2000bf26270 */
[----:B------:R-:W-:Y:S02]  /*e020*/  IMAD R76, R76, UR6, RZ ;  /* 0x000000064c4c7c24 */ /* 0x000fe4000f8e02ff */
[----:B------:R-:W-:-:S02]  /*e030*/  VIADD R0, R201, 0x80 ;  /* 0x00000080c9007836 */ /* 0x000fc40000000000 */
        /* <DEDUP_REMOVED lines=15> */
.L_x_544:
[----:B------:R-:W-:Y:S01]  /*e130*/  ULDC.64 UR4, c[0x0][0xbd8] ;  /* 0x0002f60000047ab9 */ /* 0x000fe20000000a00 */
[----:B------:R-:W-:Y:S01]  /*e140*/  IMAD.MOV.U32 R3, RZ, RZ, RZ ;  /* 0x000000ffff037224 */ /* 0x000fe200078e00ff */
[----:B------:R-:W-:Y:S02]  /*e150*/  ISETP.NE.U32.AND P0, PT, RZ, UR4, PT ;  /* 0x00000004ff007c0c */ /* 0x000fe4000bf05070 */
[----:B------:R-:W-:Y:S02]  /*e160*/  IADD3 R4, P1, R208, UR4, RZ ;  /* 0x00000004d0047c10 */ /* 0x000fe4000ff3e0ff */
[----:B------:R-:W-:Y:S02]  /*e170*/  ISETP.NE.AND.EX P0, PT, RZ, UR5, PT, P0 ;  /* 0x00000005ff007c0c */ /* 0x000fe4000bf05300 */
[----:B------:R-:W-:Y:S01]  /*e180*/  IADD3.X R5, R209, UR5, RZ, P1, !PT ;  /* 0x00000005d1057c10 */ /* 0x000fe20008ffe4ff */
[----:B------:R-:W-:Y:S02]  /*e190*/  ULDC.64 UR4, c[0x0][0xbe0] ;  /* 0x0002f80000047ab9 */ /* 0x000fe40000000a00 */
[----:B------:R-:W-:-:S04]  /*e1a0*/  ISETP.NE.U32.AND P1, PT, RZ, UR4, PT ;  /* 0x00000004ff007c0c */ /* 0x000fc8000bf25070 */
[----:B------:R-:W-:-:S04]  /*e1b0*/  ISETP.NE.AND.EX P1, PT, RZ, UR5, PT, P1 ;  /* 0x00000005ff007c0c */ /* 0x000fc8000bf25310 */
[----:B------:R2:W5:Y:S09]  /*e1c0*/  @P0 LDG.E R3, desc[UR40][R4.64] ;  /* 0x0000002804030981 */ /* 0x000572000c1e1900 */
[----:B------:R-:W-:Y:S01]  /*e1d0*/  @P1 IADD3 R208, P2, R208, UR4, RZ ;  /* 0x00000004d0d01c10 */ /* 0x000fe2000ff5e0ff */
[----:B------:R-:W-:-:S02]  /*e1e0*/  ULDC UR4, c[0x0][0xa88] ;  /* 0x0002a20000047ab9 */ /* 0x000fc40000000800 */
[----:B------:R-:W-:Y:S02]  /*e1f0*/  MOV R0, UR4 ;  /* 0x0000000400007c02 */ /* 0x000fe40008000f00 */
[----:B------:R-:W-:-:S05]  /*e200*/  @P1 IADD3.X R209, R209, UR5, RZ, P2, !PT ;  /* 0x00000005d1d11c10 */ /* 0x000fca00097fe4ff */
[----:B------:R2:W5:Y:S01]  /*e210*/  @P1 LDG.E R0, desc[UR40][R208.64] ;  /* 0x00000028d0001981 */ /* 0x000562000c1e1900 */
[----:B------:R-:W-:Y:S01]  /*e220*/  ISETP.GE.AND P2, PT, R235, 0x80, PT ;  /* 0x00000080eb00780c */ /* 0x000fe20003f46270 */
[----:B------:R-:W-:-:S12]  /*e230*/  @P1 BRA `(.L_x_553) ;  /* 0x0000000000101947 */ /* 0x000fd80003800000 */
[----:B------:R-:W-:Y:S05]  /*e240*/  @!P0 BRA `(.L_x_553) ;  /* 0x00000000000c8947 */ /* 0x000fea0003800000 */
[----:B------:R-:W3:Y:S04]  /*e250*/  LDG.E R7, desc[UR40][R4.64] ;  /* 0x0000002804077981 */ /* 0x000ee8000c1e1900 */
[----:B-----5:R-:W3:Y:S02]  /*e260*/  LDG.E R0, desc[UR40][R4.64+0x4] ;  /* 0x0000042804007981 */ /* 0x020ee4000c1e1900 */
[----:B---3--:R-:W-:-:S07]  /*e270*/  IMAD.IADD R0, R0, 0x1, -R7 ;  /* 0x0000000100007824 */ /* 0x008fce00078e0a07 */
.L_x_553:
[----:B------:R-:W-:Y:S01]  /*e280*/  BSSY B1, `(.L_x_554) ;  /* 0x000001d000017945 */ /* 0x000fe20003800000 */
[----:B------:R-:W-:Y:S02]  /*e290*/  SHF.R.S32.HI R9, RZ, 0x1f, R207 ;  /* 0x0000001fff097819 */ /* 0x000fe400000114cf */
[----:B------:R-:W-:Y:S02]  /*e2a0*/  SHF.R.S32.HI R10, RZ, 0x1f, R201 ;  /* 0x0000001fff0a7819 */ /* 0x000fe400000114c9 */
[----:B------:R-:W-:Y:S02]  /*e2b0*/  SEL R13, R210, RZ, !P0 ;  /* 0x000000ffd20d7207 */ /* 0x000fe40004000000 */
[----:B------:R-:W-:Y:S02]  /*e2c0*/  SEL R221, R221, RZ, !P0 ;  /* 0x000000ffdddd7207 */ /* 0x000fe40004000000 */
[----:B-----5:R-:W-:Y:S01]  /*e2d0*/  SHF.R.S32.HI R8, RZ, 0x1f, R3 ;  /* 0x0000001fff087819 */ /* 0x020fe20000011403 */
[----:B------:R-:W-:Y:S06]  /*e2e0*/  @P2 BRA `(.L_x_555) ;  /* 0x0000000000582947 */ /* 0x000fec0003800000 */
[----:B--2---:R-:W2:Y:S02]  /*e2f0*/  S2R R4, SR_TID.X ;  /* 0x0000000000047919 */ /* 0x004ea40000002100 */
[----:B--2---:R-:W-:-:S04]  /*e300*/  IMAD R4, R213, 0x80, R4 ;  /* 0x00000080d5047824 */ /* 0x004fc800078e0204 */
[----:B------:R-:W-:-:S05]  /*e310*/  VIADD R5, R4, 0xffffff80 ;  /* 0xffffff8004057836 */ /* 0x000fca0000000000 */
[----:B------:R-:W-:-:S13]  /*e320*/  ISETP.GE.AND P0, PT, R5, R0, PT ;  /* 0x000000000500720c */ /* 0x000fda0003f06270 */
[----:B------:R-:W-:Y:S05]  /*e330*/  @P0 BRA `(.L_x_555) ;  /* 0x0000000000440947 */ /* 0x000fea0003800000 */
[----:B------:R-:W-:Y:S01]  /*e340*/  IADD3 R4, P0, R5, R3, RZ ;  /* 0x0000000305047210 */ /* 0x000fe20007f1e0ff */
[----:B------:R-:W-:Y:S02]  /*e350*/  ULDC.64 UR4, c[0x0][0xb70] ;  /* 0x0002dc0000047ab9 */ /* 0x000fe40000000a00 */
[----:B------:R-:W-:Y:S01]  /*e360*/  IMAD R6, R9, UR4, RZ ;  /* 0x0000000409067c24 */ /* 0x000fe2000f8e02ff */
[----:B------:R-:W-:-:S03]  /*e370*/  LEA.HI.X.SX32 R5, R5, R8, 0x1, P0 ;  /* 0x0000000805057211 */ /* 0x000fc600000f0eff */
[C---:B------:R-:W-:Y:S02]  /*e380*/  IMAD R7, R207.reuse, UR5, R6 ;  /* 0x00000005cf077c24 */ /* 0x040fe4000f8e0206 */
[----:B------:R-:W-:Y:S01]  /*e390*/  IMAD.WIDE.U32 R4, R207, UR4, R4 ;  /* 0x00000004cf047c25 */ /* 0x000fe2000f8e0004 */
[----:B------:R-:W-:-:S03]  /*e3a0*/  ULDC.64 UR4, c[0x0][0xb78] ;  /* 0x0002de0000047ab9 */ /* 0x000fc60000000a00 */
[----:B------:R-:W-:Y:S02]  /*e3b0*/  IMAD R6, R221, UR4, RZ ;  /* 0x00000004dd067c24 */ /* 0x000fe4000f8e02ff */
[----:B------:R-:W-:Y:S02]  /*e3c0*/  IMAD.IADD R5, R5, 0x1, R7 ;  /* 0x0000000105057824 */ /* 0x000fe400078e0207 */
[C---:B------:R-:W-:Y:S02]  /*e3d0*/  IMAD R7, R13.reuse, UR5, R6 ;  /* 0x000000050d077c24 */ /* 0x040fe4000f8e0206 */
[----:B------:R-:W-:Y:S01]  /*e3e0*/  IMAD.WIDE.U32 R4, R13, UR4, R4 ;  /* 0x000000040d047c25 */ /* 0x000fe2000f8e0004 */
[----:B------:R-:W-:-:S03]  /*e3f0*/  ULDC.64 UR4, c[0x0][0xb40] ;  /* 0x0002d00000047ab9 */ /* 0x000fc60000000a00 */
[----:B------:R-:W-:Y:S01]  /*e400*/  IMAD.IADD R5, R5, 0x1, R7 ;  /* 0x0000000105057824 */ /* 0x000fe200078e0207 */
[----:B------:R-:W-:-:S04]  /*e410*/  LEA R6, P0, R4, UR4, 0x2 ;  /* 0x0000000404067c11 */ /* 0x000fc8000f8010ff */
[----:B------:R-:W-:Y:S02]  /*e420*/  LEA.HI.X R7, R4, UR5, R5, 0x2, P0 ;  /* 0x0000000504077c11 */ /* 0x000fe400080f1405 */
[----:B------:R-:W-:-:S05]  /*e430*/  MOV R5, 0xff800000 ;  /* 0xff80000000057802 */ /* 0x000fca0000000f00 */
[----:B------:R3:W-:Y:S02]  /*e440*/  STG.E desc[UR40][R6.64], R5 ;  /* 0x0000000506007986 */ /* 0x0007e4000c101928 */
.L_x_555:
[----:B------:R-:W-:Y:S05]  /*e450*/  BSYNC B1 ;  /* 0x0000000000017941 */ /* 0x000fea0003800000 */
.L_x_554:
[----:B------:R-:W-:Y:S01]  /*e460*/  ULDC.64 UR4, c[0x0][0xaa0] ;  /* 0x0002a80000047ab9 */ /* 0x000fe20000000a00 */
[----:B--2---:R-:W-:Y:S01]  /*e470*/  IMAD.MOV.U32 R4, RZ, RZ, R201 ;  /* 0x000000ffff047224 */ /* 0x004fe200078e00c9 */
[----:B------:R-:W-:Y:S01]  /*e480*/  BSSY B1, `(.L_x_556) ;  /* 0x000002f000017945 */ /* 0x000fe20003800000 */
[----:B---3--:R-:W-:Y:S02]  /*e490*/  IMAD.MOV.U32 R5, RZ, RZ, R10 ;  /* 0x000000ffff057224 */ /* 0x008fe400078e000a */
[----:B------:R-:W-:Y:S01]  /*e4a0*/  IMAD R6, R8, UR4, RZ ;  /* 0x0000000408067c24 */ /* 0x000fe2000f8e02ff */
[----:B------:R-:W-:Y:S01]  /*e4b0*/  MOV R8, R202 ;  /* 0x000000ca00087202 */ /* 0x000fe20000000f00 */
[----:B------:R-:W-:-:S04]  /*e4c0*/  IMAD.WIDE.U32 R4, R3, UR4, R4 ;  /* 0x0000000403047c25 */ /* 0x000fc8000f8e0004 */
[----:B------:R-:W-:Y:S01]  /*e4d0*/  IMAD R3, R3, UR5, R6 ;  /* 0x0000000503037c24 */ /* 0x000fe2000f8e0206 */
[----:B------:R-:W-:Y:S01]  /*e4e0*/  ULDC.64 UR4, c[0x0][0xae0] ;  /* 0x0002b80000047ab9 */ /* 0x000fe20000000a00 */
[----:B------:R-:W-:Y:S02]  /*e4f0*/  IMAD R11, R213, -0x80, R0 ;  /* 0xffffff80d50b7824 */ /* 0x000fe400078e0200 */
[----:B------:R-:W-:Y:S01]  /*e500*/  IMAD R6, R9, UR4, RZ ;  /* 0x0000000409067c24 */ /* 0x000fe2000f8e02ff */
[----:B------:R-:W-:Y:S01]  /*e510*/  SHF.R.S32.HI R9, RZ, 0x1f, R202 ;  /* 0x0000001fff097819 */ /* 0x000fe200000114ca */
[----:B------:R-:W-:Y:S01]  /*e520*/  IMAD.IADD R5, R5, 0x1, R3 ;  /* 0x0000000105057824 */ /* 0x000fe200078e0203 */
[C---:B------:R-:W-:Y:S01]  /*e530*/  ISETP.GE.AND P1, PT, R202.reuse, R11, PT ;  /* 0x0000000bca00720c */ /* 0x040fe20003f26270 */
[----:B------:R-:W-:Y:S02]  /*e540*/  VIADD R0, R202, 0x20 ;  /* 0x00000020ca007836 */ /* 0x000fe40000000000 */
[----:B------:R-:W-:-:S02]  /*e550*/  IMAD R3, R207, UR5, R6 ;  /* 0x00000005cf037c24 */ /* 0x000fc4000f8e0206 */
[----:B------:R-:W-:Y:S01]  /*e560*/  IMAD.WIDE.U32 R4, R207, UR4, R4 ;  /* 0x00000004cf047c25 */ /* 0x000fe2000f8e0004 */
[----:B------:R-:W-:Y:S01]  /*e570*/  ULDC.64 UR4, c[0x0][0xae8] ;  /* 0x0002ba0000047ab9 */ /* 0x000fe20000000a00 */
[----:B------:R-:W-:Y:S02]  /*e580*/  ISETP.GE.AND P0, PT, R0, R11, PT ;  /* 0x0000000b0000720c */ /* 0x000fe40003f06270 */
[----:B------:R-:W-:Y:S02]  /*e590*/  IMAD.IADD R5, R5, 0x1, R3 ;  /* 0x0000000105057824 */ /* 0x000fe400078e0203 */
[----:B------:R-:W-:Y:S02]  /*e5a0*/  IMAD R0, R221, UR4, RZ ;  /* 0x00000004dd007c24 */ /* 0x000fe4000f8e02ff */
[----:B------:R-:W-:-:S04]  /*e5b0*/  IMAD.WIDE.U32 R6, R13, UR4, R4 ;  /* 0x000000040d067c25 */ /* 0x000fc8000f8e0004 */
[----:B------:R-:W-:Y:S02]  /*e5c0*/  IMAD R3, R13, UR5, R0 ;  /* 0x000000050d037c24 */ /* 0x000fe4000f8e0200 */
[----:B------:R-:W-:-:S04]  /*e5d0*/  IMAD.WIDE R8, R213, 0x80, R8 ;  /* 0x00000080d5087825 */ /* 0x000fc800078e0208 */
[----:B------:R-:W-:Y:S02]  /*e5e0*/  VIADD R0, R202, 0x40 ;  /* 0x00000040ca007836 */ /* 0x000fe40000000000 */
[----:B------:R-:W-:Y:S01]  /*e5f0*/  IMAD.IADD R13, R7, 0x1, R3 ;  /* 0x00000001070d7824 */ /* 0x000fe200078e0203 */
[----:B------:R-:W-:Y:S06]  /*e600*/  @P1 BRA `(.L_x_557) ;  /* 0x0000000000581947 */ /* 0x000fec0003800000 */
[C---:B------:R-:W-:Y:S01]  /*e610*/  VIADD R4, R201.reuse, 0x80 ;  /* 0x00000080c9047836 */ /* 0x040fe20000000000 */
[----:B------:R-:W-:Y:S01]  /*e620*/  ULDC UR4, c[0x0][0xa8c] ;  /* 0x0002a30000047ab9 */ /* 0x000fe20000000800 */
[C---:B------:R-:W-:Y:S01]  /*e630*/  VIADD R3, R201.reuse, 0x40 ;  /* 0x00000040c9037836 */ /* 0x040fe20000000000 */
[----:B------:R-:W-:Y:S01]  /*e640*/  ULDC.64 UR6, c[0x0][0xad8] ;  /* 0x0002b60000067ab9 */ /* 0x000fe20000000a00 */
[----:B------:R-:W-:Y:S01]  /*e650*/  VIADD R10, R201, 0xc0 ;  /* 0x000000c0c90a7836 */ /* 0x000fe20000000000 */
[----:B------:R-:W-:Y:S01]  /*e660*/  ISETP.GE.AND P4, PT, R4, UR4, PT ;  /* 0x0000000404007c0c */ /* 0x000fe2000bf86270 */
[----:B------:R-:W-:Y:S01]  /*e670*/  IMAD.MOV.U32 R5, RZ, RZ, R13 ;  /* 0x000000ffff057224 */ /* 0x000fe200078e000d */
[----:B------:R-:W-:Y:S01]  /*e680*/  ISETP.GE.AND P3, PT, R3, UR4, PT ;  /* 0x0000000403007c0c */ /* 0x000fe2000bf66270 */
[----:B------:R-:W-:Y:S01]  /*e690*/  IMAD R3, R9, UR6, RZ ;  /* 0x0000000609037c24 */ /* 0x000fe2000f8e02ff */
[----:B------:R-:W-:Y:S02]  /*e6a0*/  MOV R4, R6 ;  /* 0x0000000600047202 */ /* 0x000fe40000000f00 */
[----:B------:R-:W-:Y:S01]  /*e6b0*/  ISETP.GE.AND P2, PT, R201, UR4, PT ;  /* 0x00000004c9007c0c */ /* 0x000fe2000bf46270 */
[----:B------:R-:W-:Y:S01]  /*e6c0*/  IMAD R3, R8, UR7, R3 ;  /* 0x0000000708037c24 */ /* 0x000fe2000f8e0203 */
[----:B------:R-:W-:Y:S01]  /*e6d0*/  ISETP.GE.AND P5, PT, R10, UR4, PT ;  /* 0x000000040a007c0c */ /* 0x000fe2000bfa6270 */
        /* <DEDUP_REMOVED lines=9> */
.L_x_557:
[----:B------:R-:W-:Y:S05]  /*e770*/  BSYNC B1 ;  /* 0x0000000000017941 */ /* 0x000fea0003800000 */
.L_x_556:
[----:B------:R-:W-:Y:S01]  /*e780*/  BSSY B1, `(.L_x_558) ;  /* 0x000001c000017945 */ /* 0x000fe20003800000 */
[----:B------:R-:W-:Y:S01]  /*e790*/  ISETP.GE.AND P1, PT, R0, R11, PT ;  /* 0x0000000b0000720c */ /* 0x000fe20003f26270 */
[----:B------:R-:W-:Y:S02]  /*e7a0*/  VIADD R10, R202, 0x60 ;  /* 0x00000060ca0a7836 */ /* 0x000fe40000000000 */
[----:B------:R-:W-:Y:S10]  /*e7b0*/  @P0 BRA `(.L_x_559) ;  /* 0x0000000000600947 */ /* 0x000ff40003800000 */
[----:B------:R-:W-:Y:S01]  /*e7c0*/  IADD3 R3, P0, R8, 0x20, RZ ;  /* 0x0000002008037810 */ /* 0x000fe20007f1e0ff */
[C---:B------:R-:W-:Y:S01]  /*e7d0*/  VIADD R4, R201.reuse, 0x40 ;  /* 0x00000040c9047836 */ /* 0x040fe20000000000 */
[----:B------:R-:W-:Y:S01]  /*e7e0*/  ULDC UR4, c[0x0][0xa8c] ;  /* 0x0002a30000047ab9 */ /* 0x000fe20000000800 */
[----:B------:R-:W-:Y:S01]  /*e7f0*/  VIADD R5, R201, 0x80 ;  /* 0x00000080c9057836 */ /* 0x000fe20000000000 */
[----:B------:R-:W-:Y:S01]  /*e800*/  IADD3.X R0, RZ, R9, RZ, P0, !PT ;  /* 0x00000009ff007210 */ /* 0x000fe200007fe4ff */
[----:B------:R-:W-:Y:S01]  /*e810*/  ULDC.64 UR6, c[0x0][0xad8] ;  /* 0x0002b60000067ab9 */ /* 0x000fe20000000a00 */
        /* <DEDUP_REMOVED lines=11> */
[----:B--2---:R-:W-:Y:S01]  /*e8d0*/  LEA R14, P0, R4, UR6, 0x1 ;  /* 0x00000006040e7c11 */ /* 0x004fe2000f8008ff */
[----:B------:R-:W-:-:S05]  /*e8e0*/  IMAD.IADD R3, R5, 0x1, R3 ;  /* 0x0000000105037824 */ /* 0x000fca00078e0203 */
[----:B------:R-:W-:-:S05]  /*e8f0*/  LEA.HI.X R15, R4, UR7, R3, 0x1, P0 ;  /* 0x00000007040f7c11 */ /* 0x000fca00080f0c03 */
[----:B------:R3:W-:Y:S04]  /*e900*/  @!P2 STG.E.128 desc[UR40][R14.64], RZ ;  /* 0x000000ff0e00a986 */ /* 0x0007e8000c101d28 */
[----:B------:R3:W-:Y:S04]  /*e910*/  @!P3 STG.E.128 desc[UR40][R14.64+0x80], RZ ;  /* 0x000080ff0e00b986 */ /* 0x0007e8000c101d28 */
[----:B------:R3:W-:Y:S04]  /*e920*/  @!P4 STG.E.128 desc[UR40][R14.64+0x100], RZ ;  /* 0x000100ff0e00c986 */ /* 0x0007e8000c101d28 */
[----:B------:R3:W-:Y:S02]  /*e930*/  @!P5 STG.E.128 desc[UR40][R14.64+0x180], RZ ;  /* 0x000180ff0e00d986 */ /* 0x0007e4000c101d28 */
.L_x_559:
[----:B------:R-:W-:Y:S05]  /*e940*/  BSYNC B1 ;  /* 0x0000000000017941 */ /* 0x000fea0003800000 */
.L_x_558:
[----:B------:R-:W-:Y:S01]  /*e950*/  BSSY B1, `(.L_x_560) ;  /* 0x000001b000017945 */ /* 0x000fe20003800000 */
[----:B------:R-:W-:-:S03]  /*e960*/  ISETP.GE.AND P0, PT, R10, R11, PT ;  /* 0x0000000b0a00720c */ /* 0x000fc60003f06270 */
[----:B------:R-:W-:Y:S10]  /*e970*/  @P1 BRA `(.L_x_561) ;  /* 0x0000000000601947 */ /* 0x000ff40003800000 */
[----:B------:R-:W-:Y:S01]  /*e980*/  IADD3 R3, P1, R8, 0x40, RZ ;  /* 0x0000004008037810 */ /* 0x000fe20007f3e0ff */
[C---:B------:R-:W-:Y:S01]  /*e990*/  VIADD R4, R201.reuse, 0x40 ;  /* 0x00000040c9047836 */ /* 0x040fe20000000000 */
[----:B------:R-:W-:Y:S01]  /*e9a0*/  IADD3 R5, R201, 0x80, RZ ;  /* 0x00000080c9057810 */ /* 0x000fe20007ffe0ff */
[----:B------:R-:W-:Y:S01]  /*e9b0*/  ULDC UR4, c[0x0][0xa8c] ;  /* 0x0002a30000047ab9 */ /* 0x000fe20000000800 */
        /* <DEDUP_REMOVED lines=20> */
.L_x_561:
[----:B------:R-:W-:Y:S05]  /*eb00*/  BSYNC B1 ;  /* 0x0000000000017941 */ /* 0x000fea0003800000 */
.L_x_560:
[----:B------:R-:W-:Y:S05]  /*eb10*/  @P0 BRA `(.L_x_552) ;  /* 0x0000000000600947 */ /* 0x000fea0003800000 */
[----:B------:R-:W-:Y:S01]  /*eb20*/  IADD3 R3, P0, R8, 0x60, RZ ;  /* 0x0000006008037810 */ /* 0x000fe20007f1e0ff */
[C---:B------:R-:W-:Y:S01]  /*eb30*/  VIADD R0, R201.reuse, 0x40 ;  /* 0x00000040c9007836 */ /* 0x040fe20000000000 */
[----:B------:R-:W-:Y:S01]  /*eb40*/  ULDC UR4, c[0x0][0xa8c] ;  /* 0x0002a30000047ab9 */ /* 0x000fe20000000800 */
[----:B------:R-:W-:Y:S01]  /*eb50*/  MOV R4, R6 ;  /* 0x0000000600047202 */ /* 0x000fe20000000f00 */
[----:B------:R-:W-:Y:S01]  /*eb60*/  ULDC.64 UR6, c[0x0][0xad8] ;  /* 0x0002b60000067ab9 */ /* 0x000fe20000000a00 */
[----:B------:R-:W-:Y:S01]  /*eb70*/  IMAD.X R8, RZ, RZ, R9, P0 ;  /* 0x000000ffff087224 */ /* 0x000fe200000e0609 */
[----:B------:R-:W-:Y:S01]  /*eb80*/  ISETP.GE.AND P2, PT, R0, UR4, PT ;  /* 0x0000000400007c0c */ /* 0x000fe2000bf46270 */
[----:B------:R-:W-:Y:S01]  /*eb90*/  IMAD.MOV.U32 R5, RZ, RZ, R13 ;  /* 0x000000ffff057224 */ /* 0x000fe200078e000d */
[C---:B------:R-:W-:Y:S01]  /*eba0*/  ISETP.GE.AND P1, PT, R201.reuse, UR4, PT ;  /* 0x00000004c9007c0c */ /* 0x040fe2000bf26270 */
[----:B------:R-:W-:Y:S02]  /*ebb0*/  VIADD R6, R201, 0x80 ;  /* 0x00000080c9067836 */ /* 0x000fe40000000000 */
[----:B------:R-:W-:-:S02]  /*ebc0*/  IMAD R8, R8, UR6, RZ ;  /* 0x0000000608087c24 */ /* 0x000fc4000f8e02ff */
[----:B------:R-:W-:Y:S01]  /*ebd0*/  VIADD R0, R201, 0xc0 ;  /* 0x000000c0c9007836 */ /* 0x000fe20000000000 */
[----:B------:R-:W-:Y:S01]  /*ebe0*/  ISETP.GE.AND P3, PT, R6, UR4, PT ;  /* 0x0000000406007c0c */ /* 0x000fe2000bf66270 */
[----:B------:R-:W-:-:S03]  /*ebf0*/  IMAD.WIDE.U32 R4, R3, UR6, R4 ;  /* 0x0000000603047c25 */ /* 0x000fc6000f8e0004 */
[----:B------:R-:W-:Y:S01]  /*ec00*/  ISETP.GE.AND P4, PT, R0, UR4, PT ;  /* 0x0000000400007c0c */ /* 0x000fe2000bf86270 */
[----:B------:R-:W-:Y:S01]  /*ec10*/  IMAD R3, R3, UR7, R8 ;  /* 0x0000000703037c24 */ /* 0x000fe2000f8e0208 */
[----:B------:R-:W-:Y:S02]  /*ec20*/  ULDC.64 UR6, c[0x0][0xa80] ;  /* 0x0002a00000067ab9 */ /* 0x000fe40000000a00 */
[----:B------:R-:W-:Y:S02]  /*ec30*/  LEA R6, P0, R4, UR6, 0x1 ;  /* 0x0000000604067c11 */ /* 0x000fe4000f8008ff */
[----:B------:R-:W-:-:S04]  /*ec40*/  IADD3 R3, R5, R3, RZ ;  /* 0x0000000305037210 */ /* 0x000fc80007ffe0ff */
[----:B------:R-:W-:-:S05]  /*ec50*/  LEA.HI.X R7, R4, UR7, R3, 0x1, P0 ;  /* 0x0000000704077c11 */ /* 0x000fca00080f0c03 */
[----:B------:R0:W-:Y:S04]  /*ec60*/  @!P1 STG.E.128 desc[UR40][R6.64], RZ ;  /* 0x000000ff06009986 */ /* 0x0001e8000c101d28 */
[----:B------:R0:W-:Y:S04]  /*ec70*/  @!P2 STG.E.128 desc[UR40][R6.64+0x80], RZ ;  /* 0x000080ff0600a986 */ /* 0x0001e8000c101d28 */
[----:B------:R0:W-:Y:S04]  /*ec80*/  @!P3 STG.E.128 desc[UR40][R6.64+0x100], RZ ;  /* 0x000100ff0600b986 */ /* 0x0001e8000c101d28 */
[----:B------:R0:W-:Y:S02]  /*ec90*/  @!P4 STG.E.128 desc[UR40][R6.64+0x180], RZ ;  /* 0x000180ff0600c986 */ /* 0x0001e4000c101d28 */
.L_x_552:
[----:B------:R-:W-:Y:S05]  /*eca0*/  BSYNC B0 ;  /* 0x0000000000007941 */ /* 0x000fea0003800000 */
.L_x_543:
[----:B------:R-:W-:Y:S02]  /*ecb0*/  ULDC UR4, c[0x0][0xc14] ;  /* 0x0003050000047ab9 */ /* 0x000fe40000000800 */
[----:B-1----:R-:W-:-:S13]  /*ecc0*/  ISETP.GE.AND P0, PT, R87, UR4, PT ;  /* 0x0000000457007c0c */ /* 0x002fda000bf06270 */
[----:B------:R-:W-:Y:S05]  /*ecd0*/  @!P0 BRA `(.L_x_562) ;  /* 0xffffff2000a48947 */ /* 0x000fea000383ffff */
[----:B------:R-:W-:Y:S05]  /*ece0*/  BRA `(.L_x_429) ;  /* 0x0000005400787947 */ /* 0x000fea0003800000 */
.L_x_427:
[----:B------:R-:W-:-:S08]  /*ecf0*/  NOP ;  /* 0x0000000000007918 */ /* 0x000fd00000000000 */
[----:B------:R-:W0:-:S00]  /*ed00*/  USETMAXREG.DEALLOC.CTAPOOL 0x18 ;  /* 0x00000018000079c8 */ /* 0x000e0000080e0500 */
[----:B0-----:R-:W-:-:S06]  /*ed10*/  LOP3.LUT R0, R0, 0x3, RZ, 0xc0, !PT ;  /* 0x0000000300007812 */ /* 0x001fcc00078ec0ff */
[----:B------:R-:W0:Y:S02]  /*ed20*/  SHFL.IDX PT, R0, R0, RZ, 0x1f ;  /* 0x00001fff00007589 */ /* 0x000e2400000e0000 */
[----:B0-----:R-:W-:-:S13]  /*ed30*/  ISETP.NE.AND P0, PT, R0, RZ, PT ;  /* 0x000000ff0000720c */ /* 0x001fda0003f05270 */
[----:B------:R-:W-:Y:S05]  /*ed40*/  @P0 BRA `(.L_x_429) ;  /* 0x0000005400600947 */ /* 0x000fea0003800000 */
        /* <DEDUP_REMOVED lines=43> */
[----:B0-----:R-:W-:-:S04]  /*f000*/  SEL R2, R2, RZ, P0 ;  /* 0x000000ff02027207 */ /* 0x001fc80000000000 */
[----:B------:R-:W-:-:S05]  /*f010*/  IADD3 R2, R3, R2, RZ ;  /* 0x0000000203027210 */ /* 0x000fca0007ffe0ff */
        /* <DEDUP_REMOVED lines=10> */
.L_x_567:
[----:B------:R-:W-:Y:S01]  /*f0c0*/  IADD3 R2, R19, 0x1f, RZ ;  /* 0x0000001f13027810 */ /* 0x000fe20007ffe0ff */
        /* <DEDUP_REMOVED lines=15> */
.L_x_566:
[----:B------:R-:W-:Y:S05]  /*f1c0*/  BSYNC B0 ;  /* 0x0000000000007941 */ /* 0x000fea0003800000 */
.L_x_565:
        /* <DEDUP_REMOVED lines=8> */
[----:B------:R-:W-:Y:S02]  /*f250*/  ISETP.GE.U32.AND P1, PT, R8, 0x8, PT ;  /* 0x000000080800780c */ /* 0x000fe40003f26070 */
[----:B------:R-:W-:-:S05]  /*f260*/  IADD3 R2, R3, R2, RZ ;  /* 0x0000000203027210 */ /* 0x000fca0007ffe0ff */
        /* <DEDUP_REMOVED lines=16> */
.L_x_563:
[----:B------:R-:W-:-:S05]  /*f370*/  IADD3 R7, -R6, R5, RZ ;  /* 0x0000000506077210 */ /* 0x000fca0007ffe1ff */
        /* <DEDUP_REMOVED lines=15> */
.L_x_568:
        /* <DEDUP_REMOVED lines=12> */
[----:B------:R-:W-:Y:S01]  /*f530*/  @!P0 IMAD.IADD R3, R3, 0x1, -R6 ;  /* 0x0000000103038824 */ /* 0x000fe200078e0a06 */
[----:B------:R-:W-:-:S04]  /*f540*/  @!P0 IADD3 R2, R2, 0x1, RZ ;  /* 0x0000000102028810 */ /* 0x000fc80007ffe0ff */
[----:B------:R-:W-:Y:S02]  /*f550*/  ISETP.GE.U32.AND P0, PT, R3, R6, PT ;  /* 0x000000060300720c */ /* 0x000fe40003f06070 */
[----:B------:R-:W-:-:S11]  /*f560*/  LOP3.LUT R3, R9, R4, RZ, 0x3c, !PT ;  /* 0x0000000409037212 */ /* 0x000fd600078e3cff */
[----:B------:R-:W-:Y:S01]  /*f570*/  @P0 VIADD R2, R2, 0x1 ;  /* 0x0000000102020836 */ /* 0x000fe20000000000 */
[----:B------:R-:W-:-:S13]  /*f580*/  ISETP.GE.AND P0, PT, R3, RZ, PT ;  /* 0x000000ff0300720c */ /* 0x000fda0003f06270 */
[----:B------:R-:W-:Y:S01]  /*f590*/  @!P0 IMAD.MOV R2, RZ, RZ, -R2 ;  /* 0x000000ffff028224 */ /* 0x000fe200078e0a02 */
[----:B------:R-:W-:-:S13]  /*f5a0*/  ISETP.NE.AND P0, PT, R4, RZ, PT ;  /* 0x000000ff0400720c */ /* 0x000fda0003f05270 */
[----:B------:R-:W-:-:S04]  /*f5b0*/  @!P0 LOP3.LUT R2, RZ, R4, RZ, 0x33, !PT ;  /* 0x00000004ff028212 */ /* 0x000fc800078e33ff */
[----:B------:R-:W-:Y:S01]  /*f5c0*/  MOV R18, R2 ;  /* 0x0000000200127202 */ /* 0x000fe20000000f00 */
[----:B------:R-:W-:-:S04]  /*f5d0*/  IMAD.MOV R17, RZ, RZ, -R2 ;  /* 0x000000ffff117224 */ /* 0x000fc800078e0a02 */
[----:B------:R-:W-:Y:S01]  /*f5e0*/  IMAD R17, R4, R17, R9 ;  /* 0x0000001104117224 */ /* 0x000fe200078e0209 */
[----:B------:R-:W-:Y:S06]  /*f5f0*/  BRA `(.L_x_569) ;  /* 0x00000000000c7947 */ /* 0x000fec0003800000 */
.L_x_564:
[----:B------:R-:W-:Y:S02]  /*f600*/  IMAD.MOV.U32 R17, RZ, RZ, RZ ;  /* 0x000000ffff117224 */ /* 0x000fe400078e00ff */
[----:B------:R-:W-:Y:S02]  /*f610*/  IMAD.U32 R16, RZ, RZ, UR6 ;  /* 0x00000006ff107e24 */ /* 0x000fe4000f8e00ff */
[----:B------:R-:W-:-:S07]  /*f620*/  IMAD.MOV.U32 R18, RZ, RZ, RZ ;  /* 0x000000ffff127224 */ /* 0x000fce00078e00ff */
.L_x_569:
        /* <DEDUP_REMOVED lines=16> */
[----:B------:R-:W-:Y:S01]  /*f730*/  ULDC.64 UR38, c[0x0][0x198] ;  /* 0x0000660000267ab9 */ /* 0x000fe20000000a00 */
[----:B------:R-:W-:Y:S02]  /*f740*/  ULDC UR37, c[0x0][0xc] ;  /* 0x0000030000257ab9 */ /* 0x000fe40000000800 */
[----:B------:R0:W-:Y:S04]  /*f750*/  STL [R1+0x8], R0 ;  /* 0x0000080001007387 */ /* 0x0001e80000100800 */
[----:B------:R0:W-:Y:S04]  /*f760*/  STL [R1+0x4], RZ ;  /* 0x000004ff01007387 */ /* 0x0001e80000100800 */
[----:B------:R0:W-:Y:S04]  /*f770*/  STL [R1+0xc], R0 ;  /* 0x00000c0001007387 */ /* 0x0001e80000100800 */
[----:B------:R0:W-:Y:S02]  /*f780*/  STL [R1+0x28], RZ ;  /* 0x000028ff01007387 */ /* 0x0001e40000100800 */
.L_x_652:
[----:B-1-3--:R-:W1:Y:S02]  /*f790*/  LDC.64 R2, c[0x0][0xc60] ;  /* 0x00031800ff027b82 */ /* 0x00ae640000000a00 */
[----:B-1----:R-:W-:-:S05]  /*f7a0*/  IMAD.WIDE R2, R19, 0x4, R2 ;  /* 0x0000000413027825 */ /* 0x002fca00078e0202 */
[----:B--2---:R-:W0:Y:S01]  /*f7b0*/  LDG.E R11, desc[UR40][R2.64] ;  /* 0x00000028020b7981 */ /* 0x004e22000c1e1900 */
[----:B------:R-:W-:Y:S05]  /*f7c0*/  YIELD ;  /* 0x0000000000007946 */ /* 0x000fea0003800000 */
[----:B------:R-:W-:Y:S01]  /*f7d0*/  ULDC.64 UR4, c[0x0][0xa28] ;  /* 0x00028a0000047ab9 */ /* 0x000fe20000000a00 */
[----:B------:R-:W-:Y:S01]  /*f7e0*/  MOV R6, RZ ;  /* 0x000000ff00067202 */ /* 0x000fe20000000f00 */
[----:B------:R-:W-:Y:S01]  /*f7f0*/  IMAD.MOV.U32 R4, RZ, RZ, RZ ;  /* 0x000000ffff047224 */ /* 0x000fe200078e00ff */
[----:B------:R-:W-:Y:S01]  /*f800*/  ISETP.NE.U32.AND P0, PT, RZ, UR4, PT ;  /* 0x00000004ff007c0c */ /* 0x000fe2000bf05070 */
[----:B------:R-:W-:Y:S01]  /*f810*/  IMAD.MOV.U32 R10, RZ, RZ, RZ ;  /* 0x000000ffff0a7224 */ /* 0x000fe200078e00ff */
[----:B------:R-:W-:-:S02]  /*f820*/  ULDC.64 UR6, c[0x0][0xa10] ;  /* 0x0002840000067ab9 */ /* 0x000fc40000000a00 */
[----:B------:R-:W-:Y:S02]  /*f830*/  ISETP.NE.AND.EX P0, PT, RZ, UR5, PT, P0 ;  /* 0x00000005ff007c0c */ /* 0x000fe4000bf05300 */
[----:B0-----:R-:W-:Y:S01]  /*f840*/  SHF.R.S32.HI R0, RZ, 0x1f, R11 ;  /* 0x0000001fff007819 */ /* 0x001fe2000001140b */
[----:B------:R-:W-:Y:S10]  /*f850*/  STL [R1+0x14], R11 ;  /* 0x0000140b01007387 */ /* 0x000ff40000100800 */
[----:B------:R-:W-:-:S04]  /*f860*/  @P0 LEA R2, P1, R11, UR4, 0x2 ;  /* 0x000000040b020c11 */ /* 0x000fc8000f8210ff */
        /* <DEDUP_REMOVED lines=9> */
[----:B------:R-:W-:Y:S02]  /*f900*/  ISETP.NE.U32.AND P1, PT, RZ, UR4, PT ;  /* 0x00000004ff007c0c */ /* 0x000fe4000bf25070 */
[C---:B------:R-:W-:Y:S02]  /*f910*/  SHF.L.U64.HI R0, R11.reuse, 0x2, R0 ;  /* 0x000000020b007819 */ /* 0x040fe40000010200 */
[----:B------:R-:W-:Y:S01]  /*f920*/  ISETP.NE.AND.EX P1, PT, RZ, UR5, PT, P1 ;  /* 0x00000005ff007c0c */ /* 0x000fe2000bf25310 */
[----:B--2---:R0:W-:Y:S02]  /*f930*/  STL [R1+0x34], R4 ;  /* 0x0000340401007387 */ /* 0x0041e40000100800 */
[----:B0-----:R-:W-:-:S10]  /*f940*/  IMAD.SHL.U32 R4, R11, 0x4, RZ ;  /* 0x000000040b047824 */ /* 0x001fd400078e00ff */
[----:B------:R-:W-:Y:S01]  /*f950*/  @P1 IADD3 R8, P0, R4, UR4, RZ ;  /* 0x0000000404081c10 */ /* 0x000fe2000ff1e0ff */
[----:B------:R0:W-:Y:S03]  /*f960*/  STL [R1+0x20], R4 ;  /* 0x0000200401007387 */ /* 0x0001e60000100800 */
[----:B------:R-:W-:Y:S01]  /*f970*/  @P1 IADD3.X R9, R0, UR5, RZ, P0, !PT ;  /* 0x0000000500091c10 */ /* 0x000fe200087fe4ff */
[----:B------:R-:W-:Y:S01]  /*f980*/  ULDC.64 UR4, c[0x0][0xa08] ;  /* 0x0002820000047ab9 */ /* 0x000fe20000000a00 */
[----:B------:R1:W-:Y:S01]  /*f990*/  STL [R1+0x24], R0 ;  /* 0x0000240001007387 */ /* 0x0003e20000100800 */
[----:B------:R-:W-:Y:S02]  /*f9a0*/  IADD3 R2, P0, R4, UR4, RZ ;  /* 0x0000000404027c10 */ /* 0x000fe4000ff1e0ff */
[----:B------:R-:W-:Y:S02]  /*f9b0*/  ISETP.NE.U32.AND P2, PT, RZ, UR4, PT ;  /* 0x00000004ff007c0c */ /* 0x000fe4000bf45070 */
[----:B------:R-:W-:-:S02]  /*f9c0*/  IADD3.X R3, R0, UR5, RZ, P0, !PT ;  /* 0x0000000500037c10 */ /* 0x000fc400087fe4ff */
[----:B------:R-:W-:Y:S01]  /*f9d0*/  ISETP.NE.AND.EX P2, PT, RZ, UR5, PT, P2 ;  /* 0x00000005ff007c0c */ /* 0x000fe2000bf45320 */
[----:B------:R-:W-:Y:S01]  /*f9e0*/  ULDC.64 UR4, c[0x0][0x3f8] ;  /* 0x0000fe0000047ab9 */ /* 0x000fe20000000a00 */
[----:B0-----:R-:W-:Y:S01]  /*f9f0*/  IADD3 R4, P0, R4, UR6, RZ ;  /* 0x0000000604047c10 */ /* 0x001fe2000ff1e0ff */
[----:B------:R-:W-:-:S03]  /*fa00*/  UISETP.NE.U32.AND UP0, UPT, UR4, URZ, UPT ;  /* 0x0000003f0400728c */ /* 0x000fc6000bf05070 */
[----:B------:R-:W-:Y:S01]  /*fa10*/  ULDC UR4, c[0x0][0x404] ;  /* 0x0001010000047ab9 */ /* 0x000fe20000000800 */
[----:B------:R-:W-:Y:S01]  /*fa20*/  UISETP.NE.AND.EX UP0, UPT, UR5, URZ, UPT, UP0 ;  /* 0x0000003f0500728c */ /* 0x000fe2000bf05300 */
[----:B------:R-:W-:Y:S02]  /*fa30*/  IADD3.X R5, R0, UR7, RZ, P0, !PT ;  /* 0x0000000700057c10 */ /* 0x000fe400087fe4ff */
[----:B------:R-:W-:Y:S01]  /*fa40*/  ULDC UR5, c[0x0][0x2e0] ;  /* 0x0000b80000057ab9 */ /* 0x000fe20000000800 */
[----:B------:R-:W-:Y:S02]  /*fa50*/  USEL UR4, UR4, 0x1, UP0 ;  /* 0x0000000104047887 */ /* 0x000fe40008000000 */
[----:B------:R0:W5:Y:S02]  /*fa60*/  @P2 LDG.E R10, desc[UR40][R2.64] ;  /* 0x00000028020a2981 */ /* 0x000164000c1e1900 */
[----:B------:R-:W-:-:S06]  /*fa70*/  UIMAD UR4, UR4, UR5, URZ ;  /* 0x00000005040472a4 */ /* 0x000fcc000f8e023f */
[----:B------:R-:W-:-:S06]  /*fa80*/  IMAD.U32 R7, RZ, RZ, UR4 ;  /* 0x00000004ff077e24 */ /* 0x000fcc000f8e00ff */
[----:B------:R0:W5:Y:S01]  /*fa90*/  @P1 LDG.E R7, desc[UR40][R8.64] ;  /* 0x0000002808071981 */ /* 0x000162000c1e1900 */
[----:B------:R-:W-:Y:S01]  /*faa0*/  ISETP.NE.U32.AND P0, PT, RZ, UR6, PT ;  /* 0x00000006ff007c0c */ /* 0x000fe2000bf05070 */
[----:B------:R-:W-:Y:S02]  /*fab0*/  ULDC UR4, c[0x0][0x338] ;  /* 0x0000ce0000047ab9 */ /* 0x000fe40000000800 */
[----:B-1----:R-:W-:Y:S01]  /*fac0*/  IMAD.U32 R0, RZ, RZ, UR4 ;  /* 0x00000004ff007e24 */ /* 0x002fe2000f8e00ff */
[----:B------:R-:W-:Y:S01]  /*fad0*/  ISETP.NE.AND.EX P0, PT, RZ, UR7, PT, P0 ;  /* 0x00000007ff007c0c */ /* 0x000fe2000bf05300 */
[----:B------:R-:W-:-:S12]  /*fae0*/  @P1 BRA `(.L_x_571) ;  /* 0x0000000000101947 */ /* 0x000fd80003800000 */
[----:B------:R-:W-:Y:S05]  /*faf0*/  @!P2 BRA `(.L_x_571) ;  /* 0x00000000000ca947 */ /* 0x000fea0003800000 */
[----:B-----5:R-:W2:Y:S04]  /*fb00*/  LDG.E R7, desc[UR40][R2.64] ;  /* 0x0000002802077981 */ /* 0x020ea8000c1e1900 */
[----:B0-----:R-:W2:Y:S02]  /*fb10*/  LDG.E R2, desc[UR40][R2.64+0x4] ;  /* 0x0000042802027981 */ /* 0x001ea4000c1e1900 */
[----:B--2---:R-:W-:-:S07]  /*fb20*/  IADD3 R7, -R7, R2, RZ ;  /* 0x0000000207077210 */ /* 0x004fce0007ffe1ff */
.L_x_571:
[----:B0-----:R-:W2:Y:S04]  /*fb30*/  @P0 LDG.E R2, desc[UR40][R4.64] ;  /* 0x0000002804020981 */ /* 0x001ea8000c1e1900 */
[----:B------:R-:W2:Y:S01]  /*fb40*/  @P0 LDG.E R3, desc[UR40][R4.64+0x4] ;  /* 0x0000042804030981 */ /* 0x000ea2000c1e1900 */
[----:B-----5:R-:W-:Y:S02]  /*fb50*/  IMAD.IADD R7, R7, 0x1, -R6 ;  /* 0x0000000107077824 */ /* 0x020fe400078e0a06 */
[----:B--2---:R-:W-:-:S04]  /*fb60*/  @P0 IMAD.IADD R0, R3, 0x1, -R2 ;  /* 0x0000000103000824 */ /* 0x004fc800078e0a02 */
[----:B------:R-:W-:-:S04]  /*fb70*/  IMAD.IADD R8, R7, 0x1, R0 ;  /* 0x0000000107087824 */ /* 0x000fc800078e0200 */
[----:B------:R-:W-:Y:S01]  /*fb80*/  VIADD R2, R8, 0x5f ;  /* 0x0000005f08027836 */ /* 0x000fe20000000000 */
[----:B------:R0:W-:Y:S03]  /*fb90*/  STL [R1+0x2c], R8 ;  /* 0x00002c0801007387 */ /* 0x0001e60000100800 */
[----:B------:R-:W-:-:S05]  /*fba0*/  IMAD.HI R2, R2, 0x2aaaaaab, RZ ;  /* 0x2aaaaaab02027827 */ /* 0x000fca00078e02ff */
[----:B------:R-:W-:-:S04]  /*fbb0*/  SHF.R.U32.HI R3, RZ, 0x1f, R2 ;  /* 0x0000001fff037819 */ /* 0x000fc80000011602 */
[----:B0-----:R-:W-:-:S05]  /*fbc0*/  LEA.HI.SX32 R8, R2, R3, 0x1c ;  /* 0x0000000302087211 */ /* 0x001fca00078fe2ff */
[--C-:B------:R-:W-:Y:S01]  /*fbd0*/  IMAD R2, R8, 0x60, -R7.reuse ;  /* 0x0000006008027824 */ /* 0x100fe200078e0a07 */
[----:B------:R0:W-:Y:S01]  /*fbe0*/  STL [R1+0x1c], R8 ;  /* 0x00001c0801007387 */ /* 0x0001e20000100800 */
[----:B------:R-:W-:-:S03]  /*fbf0*/  IMAD.MOV R7, RZ, RZ, -R7 ;  /* 0x000000ffff077224 */ /* 0x000fc600078e0a07 */
[----:B------:R-:W-:Y:S02]  /*fc00*/  VIMNMX R0, R2, R0, PT ;  /* 0x0000000002007248 */ /* 0x000fe40003fe0100 */
[----:B------:R-:W-:-:S04]  /*fc10*/  VIMNMX R2, RZ, R7, !PT ;  /* 0x00000007ff027248 */ /* 0x000fc80007fe0100 */
[----:B------:R-:W-:Y:S01]  /*fc20*/  ISETP.GT.AND P1, PT, R0, R2, PT ;  /* 0x000000020000720c */ /* 0x000fe20003f24270 */
[----:B0-----:R-:W-:-:S05]  /*fc30*/  IMAD.WIDE.U32 R8, R2, -0x55555555, RZ ;  /* 0xaaaaaaab02087825 */ /* 0x001fca00078e00ff */
[----:B------:R-:W-:-:S07]  /*fc40*/  SHF.R.U32.HI R2, RZ, 0x6, R9 ;  /* 0x00000006ff027819 */ /* 0x000fce0000011609 */
[----:B------:R-:W-:Y:S01]  /*fc50*/  @P1 IADD3 R3, R0, 0x5f, RZ ;  /* 0x0000005f00031810 */ /* 0x000fe20007ffe0ff */
[----:B------:R-:W-:-:S04]  /*fc60*/  IMAD.MOV.U32 R0, RZ, RZ, R2 ;  /* 0x000000ffff007224 */ /* 0x000fc800078e0002 */
[----:B------:R-:W-:-:S05]  /*fc70*/  @P1 IMAD.HI R3, R3, 0x2aaaaaab, RZ ;  /* 0x2aaaaaab03031827 */ /* 0x000fca00078e02ff */
[----:B------:R-:W-:-:S04]  /*fc80*/  @P1 SHF.R.U32.HI R7, RZ, 0x1f, R3 ;  /* 0x0000001fff071819 */ /* 0x000fc80000011603 */
[----:B------:R-:W-:Y:S01]  /*fc90*/  @P1 LEA.HI.SX32 R0, R3, R7, 0x1c ;  /* 0x0000000703001211 */ /* 0x000fe200078fe2ff */
[----:B------:R-:W-:-:S06]  /*fca0*/  IMAD.MOV.U32 R7, RZ, RZ, RZ ;  /* 0x000000ffff077224 */ /* 0x000fcc00078e00ff */
[----:B------:R0:W5:Y:S01]  /*fcb0*/  @P0 LDG.E R7, desc[UR40][R4.64] ;  /* 0x0000002804070981 */ /* 0x000162000c1e1900 */
[----:B------:R-:W-:Y:S01]  /*fcc0*/  IMAD.IADD R3, R10, 0x1, R6 ;  /* 0x000000010a037824 */ /* 0x000fe200078e0206 */
[----:B------:R-:W-:Y:S01]  /*fcd0*/  ISETP.GT.AND P1, PT, R0, R2, PT ;  /* 0x000000020000720c */ /* 0x000fe20003f24270 */
[----:B------:R-:W-:Y:S01]  /*fce0*/  BSSY B0, `(.L_x_572) ;  /* 0x00000d6000007945 */ /* 0x000fe20003800000 */
[----:B------:R-:W-:Y:S02]  /*fcf0*/  PLOP3.LUT P2, PT, PT, PT, PT, 0x80, 0x0 ;  /* 0x000000000000781c */ /* 0x000fe40003f4f070 */
[----:B------:R0:W-:Y:S09]  /*fd00*/  STL [R1+0x10], R3 ;  /* 0x0000100301007387 */ /* 0x0001f20000100800 */
[----:B------:R-:W-:Y:S05]  /*fd10*/  @!P1 BRA `(.L_x_573) ;  /* 0x0000000c00489947 */ /* 0x000fea0003800000 */
[----:B0-----:R-:W0:Y:S01]  /*fd20*/  LDC R3, c[0x0][0x428] ;  /* 0x00010a00ff037b82 */ /* 0x001e220000000800 */
[----:B------:R-:W-:Y:S01]  /*fd30*/  UMOV UR4, 0xffffffff ;  /* 0xffffffff00047882 */ /* 0x000fe20000000000 */
[----:B------:R-:W-:Y:S01]  /*fd40*/  IMAD.MOV.U32 R4, RZ, RZ, R18 ;  /* 0x000000ffff047224 */ /* 0x000fe200078e0012 */
[----:B0-----:R-:W-:-:S13]  /*fd50*/  ISETP.NE.AND P1, PT, R3, 0x1, PT ;  /* 0x000000010300780c */ /* 0x001fda0003f25270 */
[----:B------:R-:W0:Y:S08]  /*fd60*/  @P1 LDC R3, c[0x0][0x42c] ;  /* 0x00010b00ff031b82 */ /* 0x000e300000000800 */
[----:B------:R-:W1:Y:S01]  /*fd70*/  @P1 LDC R5, c[0x0][0x430] ;  /* 0x00010c00ff051b82 */ /* 0x000e620000000800 */
[----:B0-----:R-:W-:-:S05]  /*fd80*/  @P1 IMAD.HI.U32 R3, R18, R3, RZ ;  /* 0x0000000312031227 */ /* 0x001fca00078e00ff */
[----:B-1----:R-:W-:Y:S02]  /*fd90*/  @P1 SHF.R.U32.HI R4, RZ, R5, R3 ;  /* 0x00000005ff041219 */ /* 0x002fe40000011603 */
[----:B------:R-:W-:Y:S01]  /*fda0*/  SEL R3, R11, RZ, !P0 ;  /* 0x000000ff0b037207 */ /* 0x000fe20004000000 */
[----:B------:R-:W-:Y:S06]  /*fdb0*/  BRA.DIV UR4, `(.L_x_574) ;  /* 0x0000004e047c7947 */ /* 0x000fec000b800000 */
.L_x_698:
[----:B------:R-:W-:-:S03]  /*fdc0*/  UMOV UR4, 0xffffffff ;  /* 0xffffffff00047882 */ /* 0x000fc60000000000 */
[----:B------:R-:W-:Y:S05]  /*fdd0*/  BRA.DIV UR4, `(.L_x_575) ;  /* 0x0000004e04a87947 */ /* 0x000fea000b800000 */
[----:B------:R-:W-:-:S13]  /*fde0*/  ELECT P6, URZ, PT ;  /* 0x00000000003f782f */ /* 0x000fda00038c0000 */
.L_x_701:
[----:B------:R-:W2:Y:S01]  /*fdf0*/  LDL R5, [R1+0x28] ;  /* 0x0000280001057983 */ /* 0x000ea20000100800 */
[----:B------:R-:W-:Y:S01]  /*fe00*/  MOV R8, 0x400 ;  /* 0x0000040000087802 */ /* 0x000fe20000000f00 */
[----:B------:R-:W-:Y:S01]  /*fe10*/  BSSY B1, `(.L_x_576) ;  /* 0x000000a000017945 */ /* 0x000fe20003800000 */
[----:B--2---:R-:W-:-:S05]  /*fe20*/  VIADD R5, R5, 0x1 ;  /* 0x0000000105057836 */ /* 0x004fca0000000000 */
[----:B------:R-:W-:-:S04]  /*fe30*/  LEA.HI R6, R5, R5, RZ, 0x1 ;  /* 0x0000000505067211 */ /* 0x000fc800078f08ff */
[----:B------:R-:W-:-:S04]  /*fe40*/  LOP3.LUT R6, R6, 0xfffffffe, RZ, 0xc0, !PT ;  /* 0xfffffffe06067812 */ /* 0x000fc800078ec0ff */
[----:B------:R-:W-:Y:S02]  /*fe50*/  IADD3 R6, R5, -R6, RZ ;  /* 0x8000000605067210 */ /* 0x000fe40007ffe0ff */
[----:B------:R-:W0:Y:S02]  /*fe60*/  S2R R5, SR_CgaCtaId ;  /* 0x0000000000057919 */ /* 0x000e240000008800 */
[----:B------:R-:W-:Y:S02]  /*fe70*/  SHF.L.U32 R6, R6, 0x1f, RZ ;  /* 0x0000001f06067819 */ /* 0x000fe400000006ff */
[----:B0-----:R-:W-:-:S04]  /*fe80*/  LEA R5, R5, R8, 0x18 ;  /* 0x0000000805057211 */ /* 0x001fc800078ec0ff */
[----:B------:R-:W0:Y:S02]  /*fe90*/  SYNCS.PHASECHK.TRANS64.TRYWAIT P0, [R5+URZ+0x22820], R6 ;  /* 0x02282006050075a7 */ /* 0x000e24000800017f */
[----:B0-----:R-:W-:Y:S05]  /*fea0*/  @!P0 BRA `(.L_x_577) ;  /* 0x0000004c00948947 */ /* 0x001fea0003800000 */
.L_x_702:
[----:B------:R-:W-:Y:S05]  /*feb0*/  BSYNC B1 ;  /* 0x0000000000017941 */ /* 0x000fea0003800000 */
.L_x_576:
[----:B------:R-:W-:Y:S04]  /*fec0*/  BSSY B1, `(.L_x_578) ;  /* 0x000004d000017945 */ /* 0x000fe80003800000 */
[----:B------:R-:W-:Y:S05]  /*fed0*/  @!P6 BRA `(.L_x_579) ;  /* 0x00000004002ce947 */ /* 0x000fea0003800000 */
[----:B------:R-:W0:Y:S04]  /*fee0*/  LDL R9, [R1+0x4] ;  /* 0x0000040001097983 */ /* 0x000e280000100800 */
[----:B------:R-:W2:Y:S01]  /*fef0*/  LDL R8, [R1+0xc] ;  /* 0x00000c0001087983 */ /* 0x000ea20000100800 */
[----:B0-----:R-:W-:Y:S01]  /*ff00*/  IMAD R6, R9, 0x8, R5 ;  /* 0x0000000809067824 */ /* 0x001fe200078e0205 */
[----:B--2---:R-:W-:-:S04]  /*ff10*/  SHF.L.U32 R9, R8, 0x1f, RZ ;  /* 0x0000001f08097819 */ /* 0x004fc800000006ff */
[----:B------:R-:W0:Y:S02]  /*ff20*/  SYNCS.PHASECHK.TRANS64.TRYWAIT P0, [R6+URZ+0x228a0], R9 ;  /* 0x0228a009060075a7 */ /* 0x000e24000800017f */
[----:B0-----:R-:W-:Y:S05]  /*ff30*/  @!P0 BRA `(.L_x_580) ;  /* 0x0000004c00848947 */ /* 0x001fea0003800000 */
.L_x_703:
[----:B------:R-:W1:Y:S02]  /*ff40*/  S2R R8, SR_TID.X ;  /* 0x0000000000087919 */ /* 0x000e640000002100 */
[----:B-1----:R-:W-:-:S04]  /*ff50*/  LOP3.LUT R8, R8, 0x7f, RZ, 0xc0, !PT ;  /* 0x0000007f08087812 */ /* 0x002fc800078ec0ff */
[----:B------:R-:W-:-:S13]  /*ff60*/  ISETP.NE.AND P1, PT, R8, RZ, PT ;  /* 0x000000ff0800720c */ /* 0x000fda0003f25270 */
[----:B------:R-:W-:Y:S05]  /*ff70*/  @P1 BRA `(.L_x_581) ;  /* 0x00000000001c1947 */ /* 0x000fea0003800000 */
[----:B------:R-:W1:Y:S02]  /*ff80*/  S2R R8, SR_TID.X ;  /* 0x0000000000087919 */ /* 0x000e640000002100 */
[----:B-1----:R-:W-:-:S04]  /*ff90*/  LOP3.LUT R8, R8, 0x1f, RZ, 0xc0, !PT ;  /* 0x0000001f08087812 */ /* 0x002fc800078ec0ff */
[----:B------:R-:W-:Y:S01]  /*ffa0*/  ISETP.NE.AND P0, PT, R8, RZ, PT ;  /* 0x000000ff0800720c */ /* 0x000fe20003f05270 */
[----:B------:R-:W-:-:S04]  /*ffb0*/  IMAD.MOV.U32 R8, RZ, RZ, 0x3000 ;  /* 0x00003000ff087424 */ /* 0x000fc800078e00ff */
[----:B------:R1:W-:Y:S08]  /*ffc0*/  SYNCS.ARRIVE.TRANS64 RZ, [R6+URZ+0x22890], R8 ;  /* 0x0228900806ff79a7 */ /* 0x0003f0000800003f */
[----:B------:R-:W-:Y:S05]  /*ffd0*/  @!P0 BRA `(.L_x_581) ;  /* 0x0000000000048947 */ /* 0x000fea0003800000 */
[----:B------:R-:W-:Y:S01]  /*ffe0*/  BPT.TRAP 0x1 ;  /* 0x000000040000795c */ /* 0x000fe20000300000 */
.L_x_581:
[----:B-1----:R-:W2:Y:S01]  /*fff0*/  LDL R8, [R1+0x4] ;  /* 0x0000040001087983 */ /* 0x002ea20000100800 */
[----:B------:R-:W-:Y:S01]  /*10000*/  R2UR UR9, R6 ;  /* 0x00000000060972ca */ /* 0x000fe200000e0000 */
[----:B------:R-:W-:Y:S01]  /*10010*/  UIADD3 UR4, UP0, UR38, 0x570, URZ ;  /* 0x0000057026047890 */ /* 0x000fe2000ff1e03f */
[----:B------:R-:W-:Y:S01]  /*10020*/  R2UR UR12, R4 ;  /* 0x00000000040c72ca */ /* 0x000fe200000e0000 */
[----:B------:R-:W-:Y:S01]  /*10030*/  UMOV UR6, 0x0 ;  /* 0x0000000000067882 */ /* 0x000fe20000000000 */
[----:B------:R-:W-:Y:S01]  /*10040*/  R2UR UR13, R3 ;  /* 0x00000000030d72ca */ /* 0x000fe200000e0000 */
[----:B------:R-:W-:Y:S01]  /*10050*/  UIADD3.X UR5, URZ, UR39, URZ, UP0, !UPT ;  /* 0x000000273f057290 */ /* 0x000fe200087fe43f */
[----:B------:R-:W-:Y:S01]  /*10060*/  UMOV UR7, 0x12f00000 ;  /* 0x12f0000000077882 */ /* 0x000fe20000000000 */
[----:B------:R-:W-:-:S06]  /*10070*/  UMOV UR10, URZ ;  /* 0x0000003f000a7c82 */ /* 0x000fcc0008000000 */
[----:B------:R-:W-:Y:S01]  /*10080*/  UIADD3 UR9, UR9, 0x22890, URZ ;  /* 0x0002289009097890 */ /* 0x000fe2000fffe03f */
[----:B--2---:R-:W-:-:S05]  /*10090*/  IMAD R8, R8, 0x3000, R5 ;  /* 0x0000300008087824 */ /* 0x004fca00078e0205 */
[----:B------:R-:W-:Y:S01]  /*100a0*/  R2UR UR8, R8 ;  /* 0x00000000080872ca */ /* 0x000fe200000e0000 */
[----:B-----5:R-:W-:-:S04]  /*100b0*/  IMAD R8, R0, 0x60, R7 ;  /* 0x0000006000087824 */ /* 0x020fc800078e0207 */
[----:B------:R-:W-:-:S05]  /*100c0*/  VIADD R8, R8, 0xffffffa0 ;  /* 0xffffffa008087836 */ /* 0x000fca0000000000 */
[----:B------:R-:W-:-:S03]  /*100d0*/  R2UR UR11, R8 ;  /* 0x00000000080b72ca */ /* 0x000fc600000e0000 */
[----:B------:R-:W-:-:S10]  /*100e0*/  UIADD3 UR8, UR8, 0x1c400, URZ ;  /* 0x0001c40008087890 */ /* 0x000fd4000fffe03f */
[----:B------:R1:W-:Y:S01]  /*100f0*/  UTMALDG.4D [UR8], [UR4], desc[UR6] ;  /* 0x00000608040075b4 */ /* 0x0003e20008019000 */
[----:B------:R-:W2:Y:S02]  /*10100*/  SYNCS.PHASECHK.TRANS64.TRYWAIT P0, [R6+URZ+0x228c0], R9 ;  /* 0x0228c009060075a7 */ /* 0x000ea4000800017f */
[----:B-12---:R-:W-:Y:S05]  /*10110*/  @!P0 BRA `(.L_x_582) ;  /* 0x0000004c00208947 */ /* 0x006fea0003800000 */
.L_x_704:
[----:B------:R-:W-:Y:S05]  /*10120*/  @P1 BRA `(.L_x_583) ;  /* 0x00000000001c1947 */ /* 0x000fea0003800000 */
[----:B------:R-:W2:Y:S01]  /*10130*/  S2R R10, SR_TID.X ;  /* 0x00000000000a7919 */ /* 0x000ea20000002100 */
[----:B01----:R-:W-:-:S04]  /*10140*/  IMAD.MOV.U32 R9, RZ, RZ, 0xc000 ;  /* 0x0000c000ff097424 */ /* 0x003fc800078e00ff */
[----:B------:R3:W-:Y:S01]  /*10150*/  SYNCS.ARRIVE.TRANS64 RZ, [R6+URZ+0x228b0], R9 ;  /* 0x0228b00906ff79a7 */ /* 0x0007e2000800003f */
[----:B--2---:R-:W-:-:S04]  /*10160*/  LOP3.LUT R10, R10, 0x1f, RZ, 0xc0, !PT ;  /* 0x0000001f0a0a7812 */ /* 0x004fc800078ec0ff */
[----:B------:R-:W-:-:S13]  /*10170*/  ISETP.NE.AND P0, PT, R10, RZ, PT ;  /* 0x000000ff0a00720c */ /* 0x000fda0003f05270 */
[----:B---3--:R-:W-:Y:S05]  /*10180*/  @!P0 BRA `(.L_x_583) ;  /* 0x0000000000048947 */ /* 0x008fea0003800000 */
[----:B------:R-:W-:Y:S01]  /*10190*/  BPT.TRAP 0x1 ;  /* 0x000000040000795c */ /* 0x000fe20000300000 */
.L_x_583:
[----:B01----:R-:W2:Y:S01]  /*101a0*/  LDL R9, [R1+0x4] ;  /* 0x0000040001097983 */ /* 0x003ea20000100800 */
[----:B------:R-:W-:Y:S01]  /*101b0*/  R2UR UR9, R6 ;  /* 0x00000000060972ca */ /* 0x000fe200000e0000 */
[----:B------:R-:W-:Y:S01]  /*101c0*/  UIADD3 UR4, UP0, UR38, 0x670, URZ ;  /* 0x0000067026047890 */ /* 0x000fe2000ff1e03f */
[----:B------:R-:W-:Y:S01]  /*101d0*/  R2UR UR11, R8 ;  /* 0x00000000080b72ca */ /* 0x000fe200000e0000 */
[----:B------:R-:W-:Y:S01]  /*101e0*/  UMOV UR10, URZ ;  /* 0x0000003f000a7c82 */ /* 0x000fe20008000000 */
[----:B------:R-:W-:Y:S01]  /*101f0*/  R2UR UR12, R4 ;  /* 0x00000000040c72ca */ /* 0x000fe200000e0000 */
[----:B------:R-:W-:Y:S01]  /*10200*/  UIADD3.X UR5, URZ, UR39, URZ, UP0, !UPT ;  /* 0x000000273f057290 */ /* 0x000fe200087fe43f */
[----:B------:R-:W-:Y:S01]  /*10210*/  R2UR UR13, R3 ;  /* 0x00000000030d72ca */ /* 0x000fe200000e0000 */
[----:B------:R-:W-:Y:S01]  /*10220*/  UMOV UR6, 0x0 ;  /* 0x0000000000067882 */ /* 0x000fe20000000000 */
[----:B------:R-:W-:Y:S01]  /*10230*/  UMOV UR7, 0x12f00000 ;  /* 0x12f0000000077882 */ /* 0x000fe20000000000 */
[----:B------:R-:W-:-:S04]  /*10240*/  UMOV UR16, 0x40 ;  /* 0x0000004000107882 */ /* 0x000fc80000000000 */
[----:B------:R-:W-:Y:S01]  /*10250*/  UIADD3 UR9, UR9, 0x228b0, URZ ;  /* 0x000228b009097890 */ /* 0x000fe2000fffe03f */
        /* <DEDUP_REMOVED lines=19> */
.L_x_579:
[----:B------:R-:W-:Y:S05]  /*10390*/  BSYNC B1 ;  /* 0x0000000000017941 */ /* 0x000fea0003800000 */
.L_x_578:
[----:B0-----:R-:W2:Y:S04]  /*103a0*/  LDL.LU R6, [R1+0x4] ;  /* 0x0000040001067983 */ /* 0x001ea80000300800 */
[----:B------:R-:W3:Y:S01]  /*103b0*/  LDL.LU R9, [R1+0xc] ;  /* 0x00000c0001097983 */ /* 0x000ee20000300800 */
[----:B------:R-:W-:Y:S01]  /*103c0*/  PLOP3.LUT P2, PT, PT, PT, PT, 0x8, 0x0 ;  /* 0x000000000000781c */ /* 0x000fe20003f4e170 */
[----:B--2---:R-:W-:-:S05]  /*103d0*/  VIADD R6, R6, 0x1 ;  /* 0x0000000106067836 */ /* 0x004fca0000000000 */
[----:B------:R-:W-:-:S04]  /*103e0*/  ISETP.NE.AND P0, PT, R6, 0x2, PT ;  /* 0x000000020600780c */ /* 0x000fc80003f05270 */
[----:B------:R-:W-:Y:S02]  /*103f0*/  SEL R8, RZ, 0x1, P0 ;  /* 0x00000001ff087807 */ /* 0x000fe40000000000 */
[----:B------:R-:W-:Y:S02]  /*10400*/  SEL R10, R6, RZ, P0 ;  /* 0x000000ff060a7207 */ /* 0x000fe40000000000 */
[----:B---3--:R-:W-:Y:S02]  /*10410*/  LOP3.LUT R9, R9, R8, RZ, 0x3c, !PT ;  /* 0x0000000809097212 */ /* 0x008fe400078e3cff */
[----:B------:R-:W-:Y:S01]  /*10420*/  IADD3 R6, R0, -0x2, RZ ;  /* 0xfffffffe00067810 */ /* 0x000fe20007ffe0ff */
[----:B------:R1:W-:Y:S03]  /*10430*/  STL [R1+0x4], R10 ;  /* 0x0000040a01007387 */ /* 0x0003e60000100800 */
[----:B------:R-:W-:Y:S01]  /*10440*/  ISETP.GE.AND P0, PT, R6, R2, PT ;  /* 0x000000020600720c */ /* 0x000fe20003f06270 */
[----:B------:R1:W-:-:S12]  /*10450*/  STL [R1+0xc], R9 ;  /* 0x00000c0901007387 */ /* 0x0003d80000100800 */
[----:B-1----:R-:W-:Y:S05]  /*10460*/  @!P0 BRA `(.L_x_573) ;  /* 0x0000000400748947 */ /* 0x002fea0003800000 */
[C---:B-----5:R-:W-:Y:S02]  /*10470*/  IMAD R6, R0.reuse, 0x60, R7 ;  /* 0x0000006000067824 */ /* 0x060fe400078e0207 */
[----:B------:R-:W-:Y:S02]  /*10480*/  VIADD R0, R0, 0xffffffff ;  /* 0xffffffff00007836 */ /* 0x000fe40000000000 */
[----:B------:R-:W-:-:S07]  /*10490*/  VIADD R6, R6, 0xffffff40 ;  /* 0xffffff4006067836 */ /* 0x000fce0000000000 */
.L_x_590:
[----:B------:R-:W-:Y:S05]  /*104a0*/  YIELD ;  /* 0x0000000000007946 */ /* 0x000fea0003800000 */
[----:B------:R-:W-:Y:S04]  /*104b0*/  BSSY B1, `(.L_x_584) ;  /* 0x000004b000017945 */ /* 0x000fe80003800000 */
[----:B-1----:R-:W-:Y:S05]  /*104c0*/  @!P6 BRA `(.L_x_585) ;  /* 0x000000040024e947 */ /* 0x002fea0003800000 */
[----:B------:R-:W2:Y:S04]  /*104d0*/  LDL R7, [R1+0x4] ;  /* 0x0000040001077983 */ /* 0x000ea80000100800 */
[----:B------:R-:W3:Y:S01]  /*104e0*/  LDL R8, [R1+0xc] ;  /* 0x00000c0001087983 */ /* 0x000ee20000100800 */
[----:B--2---:R-:W-:Y:S01]  /*104f0*/  IMAD R7, R7, 0x8, R5 ;  /* 0x0000000807077824 */ /* 0x004fe200078e0205 */
[----:B---3--:R-:W-:-:S04]  /*10500*/  SHF.L.U32 R8, R8, 0x1f, RZ ;  /* 0x0000001f08087819 */ /* 0x008fc800000006ff */
[----:B------:R-:W0:Y:S02]  /*10510*/  SYNCS.PHASECHK.TRANS64.TRYWAIT P0, [R7+URZ+0x228a0], R8 ;  /* 0x0228a008070075a7 */ /* 0x000e24000800017f */
[----:B0-----:R-:W-:Y:S05]  /*10520*/  @!P0 BRA `(.L_x_586) ;  /* 0x0000004800308947 */ /* 0x001fea0003800000 */
.L_x_705:
        /* <DEDUP_REMOVED lines=11> */
.L_x_587:
[----:B-1----:R-:W2:Y:S01]  /*105e0*/  LDL R9, [R1+0x4] ;  /* 0x0000040001097983 */ /* 0x002ea20000100800 */
[----:B------:R-:W-:Y:S01]  /*105f0*/  R2UR UR9, R7 ;  /* 0x00000000070972ca */ /* 0x000fe200000e0000 */
[----:B------:R-:W-:Y:S01]  /*10600*/  UIADD3 UR4, UP0, UR38, 0x570, URZ ;  /* 0x0000057026047890 */ /* 0x000fe2000ff1e03f */
[----:B------:R-:W-:Y:S01]  /*10610*/  R2UR UR11, R6 ;  /* 0x00000000060b72ca */ /* 0x000fe200000e0000 */
[----:B------:R-:W-:Y:S01]  /*10620*/  UMOV UR6, 0x0 ;  /* 0x0000000000067882 */ /* 0x000fe20000000000 */
[----:B------:R-:W-:Y:S01]  /*10630*/  R2UR UR12, R4 ;  /* 0x00000000040c72ca */ /* 0x000fe200000e0000 */
[----:B------:R-:W-:Y:S01]  /*10640*/  UIADD3.X UR5, URZ, UR39, URZ, UP0, !UPT ;  /* 0x000000273f057290 */ /* 0x000fe200087fe43f */
[----:B------:R-:W-:Y:S01]  /*10650*/  R2UR UR13, R3 ;  /* 0x00000000030d72ca */ /* 0x000fe200000e0000 */
[----:B------:R-:W-:Y:S01]  /*10660*/  UMOV UR7, 0x12f00000 ;  /* 0x12f0000000077882 */ /* 0x000fe20000000000 */
[----:B------:R-:W-:-:S05]  /*10670*/  UMOV UR10, URZ ;  /* 0x0000003f000a7c82 */ /* 0x000fca0008000000 */
[----:B------:R-:W-:Y:S01]  /*10680*/  UIADD3 UR9, UR9, 0x22890, URZ ;  /* 0x0002289009097890 */ /* 0x000fe2000fffe03f */
[----:B--2---:R-:W-:-:S05]  /*10690*/  IMAD R9, R9, 0x3000, R5 ;  /* 0x0000300009097824 */ /* 0x004fca00078e0205 */
[----:B------:R-:W-:-:S13]  /*106a0*/  R2UR UR8, R9 ;  /* 0x00000000090872ca */ /* 0x000fda00000e0000 */
[----:B------:R-:W-:-:S09]  /*106b0*/  UIADD3 UR8, UR8, 0x1c400, URZ ;  /* 0x0001c40008087890 */ /* 0x000fd2000fffe03f */
[----:B------:R1:W-:Y:S01]  /*106c0*/  UTMALDG.4D [UR8], [UR4], desc[UR6] ;  /* 0x00000608040075b4 */ /* 0x0003e20008019000 */
[----:B------:R-:W2:Y:S02]  /*106d0*/  SYNCS.PHASECHK.TRANS64.TRYWAIT P1, [R7+URZ+0x228c0], R8 ;  /* 0x0228c008070075a7 */ /* 0x000ea4000802017f */
[----:B-12---:R-:W-:Y:S05]  /*106e0*/  @!P1 BRA `(.L_x_588) ;  /* 0x0000004400d49947 */ /* 0x006fea0003800000 */
.L_x_706:
        /* <DEDUP_REMOVED lines=8> */
.L_x_589:
        /* <DEDUP_REMOVED lines=18> */
[----:B------:R0:W-:Y:S02]  /*10890*/  UTMALDG.4D [UR8], [UR4], desc[UR6] ;  /* 0x00000608040075b4 */ /* 0x0001e40008019000 */
[----:B0-----:R-:W-:Y:S01]  /*108a0*/  UMOV UR8, UR15 ;  /* 0x0000000f00087c82 */ /* 0x001fe20008000000 */
[----:B------:R-:W-:Y:S01]  /*108b0*/  UMOV UR10, UR17 ;  /* 0x00000011000a7c82 */ /* 0x000fe20008000000 */
[----:B------:R-:W-:Y:S01]  /*108c0*/  UMOV UR15, 0x80 ;  /* 0x00000080000f7882 */ /* 0x000fe20000000000 */
        /* <DEDUP_REMOVED lines=8> */
[----:B0-----:R-:W-:Y:S01]  /*10950*/  NOP ;  /* 0x0000000000007918 */ /* 0x001fe20000000000 */
.L_x_585:
[----:B------:R-:W-:Y:S05]  /*10960*/  BSYNC B1 ;  /* 0x0000000000017941 */ /* 0x000fea0003800000 */
.L_x_584:
[----:B------:R-:W2:Y:S04]  /*10970*/  LDL.LU R7, [R1+0x4] ;  /* 0x0000040001077983 */ /* 0x000ea80000300800 */
[----:B------:R-:W3:Y:S01]  /*10980*/  LDL.LU R8, [R1+0xc] ;  /* 0x00000c0001087983 */ /* 0x000ee20000300800 */
[----:B------:R-:W-:Y:S02]  /*10990*/  VIADD R0, R0, 0xffffffff ;  /* 0xffffffff00007836 */ /* 0x000fe40000000000 */
[----:B------:R-:W-:Y:S01]  /*109a0*/  VIADD R6, R6, 0xffffffa0 ;  /* 0xffffffa006067836 */ /* 0x000fe20000000000 */
[----:B--2---:R-:W-:-:S04]  /*109b0*/  IADD3 R7, R7, 0x1, RZ ;  /* 0x0000000107077810 */ /* 0x004fc80007ffe0ff */
[----:B------:R-:W-:-:S04]  /*109c0*/  ISETP.NE.AND P0, PT, R7, 0x2, PT ;  /* 0x000000020700780c */ /* 0x000fc80003f05270 */
[----:B------:R-:W-:Y:S02]  /*109d0*/  SEL R9, R7, RZ, P0 ;  /* 0x000000ff07097207 */ /* 0x000fe40000000000 */
[----:B------:R-:W-:Y:S02]  /*109e0*/  SEL R7, RZ, 0x1, P0 ;  /* 0x00000001ff077807 */ /* 0x000fe40000000000 */
[----:B------:R-:W-:Y:S01]  /*109f0*/  ISETP.GT.AND P0, PT, R0, R2, PT ;  /* 0x000000020000720c */ /* 0x000fe20003f04270 */
[----:B------:R1:W-:Y:S01]  /*10a00*/  STL [R1+0x4], R9 ;  /* 0x0000040901007387 */ /* 0x0003e20000100800 */
[----:B---3--:R-:W-:-:S05]  /*10a10*/  LOP3.LUT R8, R8, R7, RZ, 0x3c, !PT ;  /* 0x0000000708087212 */ /* 0x008fca00078e3cff */
[----:B------:R1:W-:Y:S06]  /*10a20*/  STL [R1+0xc], R8 ;  /* 0x00000c0801007387 */ /* 0x0003ec0000100800 */
[----:B------:R-:W-:Y:S05]  /*10a30*/  @P0 BRA `(.L_x_590) ;  /* 0xfffffff800980947 */ /* 0x000fea000383ffff */
.L_x_573:
[----:B------:R-:W-:Y:S05]  /*10a40*/  BSYNC B0 ;  /* 0x0000000000007941 */ /* 0x000fea0003800000 */
.L_x_572:
[----:B-----5:R-:W2:Y:S01]  /*10a50*/  LDL R7, [R1+0x2c] ;  /* 0x00002c0001077983 */ /* 0x020ea20000100800 */
[----:B------:R-:W-:Y:S05]  /*10a60*/  @!P2 WARPSYNC.ALL ;  /* 0x000000000000a948 */ /* 0x000fea0003800000 */
[----:B------:R-:W-:Y:S01]  /*10a70*/  BSSY B6, `(.L_x_591) ;  /* 0x00002ae000067945 */ /* 0x000fe20003800000 */
[----:B------:R-:W-:Y:S01]  /*10a80*/  @!P2 BAR.SYNC.DEFER_BLOCKING 0xc, 0x120 ;  /* 0x030480000000ab1d */ /* 0x000fe20000010000 */
[----:B--2---:R-:W-:-:S13]  /*10a90*/  ISETP.GT.AND P0, PT, R7, RZ, PT ;  /* 0x000000ff0700720c */ /* 0x004fda0003f04270 */
[----:B------:R-:W-:Y:S05]  /*10aa0*/  @P0 BRA `(.L_x_592) ;  /* 0x0000000000440947 */ /* 0x000fea0003800000 */
[----:B------:R-:W2:Y:S02]  /*10ab0*/  S2R R7, SR_TID.X ;  /* 0x0000000000077919 */ /* 0x000ea40000002100 */
[----:B--2---:R-:W-:-:S04]  /*10ac0*/  LOP3.LUT R7, R7, 0x1f, RZ, 0xc0, !PT ;  /* 0x0000001f07077812 */ /* 0x004fc800078ec0ff */
[----:B------:R-:W-:-:S13]  /*10ad0*/  ISETP.NE.AND P1, PT, R7, RZ, PT ;  /* 0x000000ff0700720c */ /* 0x000fda0003f25270 */
[----:B------:R-:W-:Y:S05]  /*10ae0*/  @P1 BRA `(.L_x_593) ;  /* 0x0000002800981947 */ /* 0x000fea0003800000 */
[----:B------:R-:W2:Y:S01]  /*10af0*/  S2R R7, SR_LANEID ;  /* 0x0000000000077919 */ /* 0x000ea20000000000 */
[----:B------:R-:W-:Y:S01]  /*10b00*/  VOTEU.ANY UR4, UPT, PT ;  /* 0x0000000000047886 */ /* 0x000fe200038e0100 */
[----:B0-----:R-:W0:Y:S01]  /*10b10*/  LDC.64 R2, c[0x0][0xc38] ;  /* 0x00030e00ff027b82 */ /* 0x001e220000000a00 */
[----:B------:R-:W2:Y:S08]  /*10b20*/  FLO.U32 R0, UR4 ;  /* 0x0000000400007d00 */ /* 0x000eb000080e0000 */
[----:B------:R-:W0:Y:S01]  /*10b30*/  POPC R5, UR4 ;  /* 0x0000000400057d09 */ /* 0x000e220008000000 */
[----:B--2---:R-:W-:-:S13]  /*10b40*/  ISETP.EQ.U32.AND P0, PT, R0, R7, PT ;  /* 0x000000070000720c */ /* 0x004fda0003f02070 */
[----:B0-----:R-:W2:Y:S01]  /*10b50*/  @P0 ATOMG.E.ADD.STRONG.GPU PT, R3, desc[UR40][R2.64], R5 ;  /* 0x00000005020309a8 */ /* 0x001ea200081ee1e8 */
[----:B------:R-:W0:Y:S02]  /*10b60*/  S2R R4, SR_LTMASK ;  /* 0x0000000000047919 */ /* 0x000e240000003900 */
[----:B0-----:R-:W-:-:S04]  /*10b70*/  LOP3.LUT R4, R4, UR4, RZ, 0xc0, !PT ;  /* 0x0000000404047c12 */ /* 0x001fc8000f8ec0ff */
[----:B------:R-:W0:Y:S01]  /*10b80*/  POPC R7, R4 ;  /* 0x0000000400077309 */ /* 0x000e220000000000 */
[----:B--2---:R-:W0:Y:S02]  /*10b90*/  SHFL.IDX PT, R0, R3, R0, 0x1f ;  /* 0x00001f0003007589 */ /* 0x004e2400000e0000 */
[----:B0-----:R-:W-:Y:S01]  /*10ba0*/  IADD3 R16, R0, UR37, R7 ;  /* 0x0000002500107c10 */ /* 0x001fe2000fffe007 */
[----:B------:R-:W-:Y:S06]  /*10bb0*/  BRA `(.L_x_593) ;  /* 0x0000002800647947 */ /* 0x000fec0003800000 */
.L_x_592:
[----:B------:R-:W0:Y:S01]  /*10bc0*/  S2R R0, SR_CgaCtaId ;  /* 0x0000000000007919 */ /* 0x000e220000008800 */
[----:B------:R-:W-:-:S04]  /*10bd0*/  MOV R2, 0x400 ;  /* 0x0000040000027802 */ /* 0x000fc80000000f00 */
[----:B0-----:R-:W-:-:S05]  /*10be0*/  LEA R3, R0, R2, 0x18 ;  /* 0x0000000200037211 */ /* 0x001fca00078ec0ff */
        /* <DEDUP_REMOVED lines=8> */
[----:B------:R-:W-:Y:S01]  /*10c70*/  IMAD.U32 R4, RZ, RZ, UR6 ;  /* 0x00000006ff047e24 */ /* 0x000fe2000f8e00ff */
[----:B------:R-:W-:Y:S01]  /*10c80*/  MOV R6, UR8 ;  /* 0x0000000800067c02 */ /* 0x000fe20008000f00 */
[----:B------:R-:W0:Y:S01]  /*10c90*/  LDC.64 R2, c[0x4][R2] ;  /* 0x0100000002027b82 */ /* 0x000e220000000a00 */
[----:B------:R-:W-:Y:S01]  /*10ca0*/  IMAD.U32 R5, RZ, RZ, UR7 ;  /* 0x00000007ff057e24 */ /* 0x000fe2000f8e00ff */
[----:B------:R-:W-:Y:S01]  /*10cb0*/  MOV R13, RZ ;  /* 0x000000ff000d7202 */ /* 0x000fe20000000f00 */
[----:B------:R-:W-:Y:S02]  /*10cc0*/  IMAD.U32 R7, RZ, RZ, UR9 ;  /* 0x00000009ff077e24 */ /* 0x000fe4000f8e00ff */
[----:B------:R-:W-:-:S02]  /*10cd0*/  IMAD.U32 R10, RZ, RZ, UR4 ;  /* 0x00000004ff0a7e24 */ /* 0x000fc4000f8e00ff */
[----:B------:R-:W-:Y:S02]  /*10ce0*/  IMAD.U32 R11, RZ, RZ, UR5 ;  /* 0x00000005ff0b7e24 */ /* 0x000fe4000f8e00ff */
[----:B-1----:R-:W-:Y:S02]  /*10cf0*/  IMAD.MOV.U32 R8, RZ, RZ, 0x70 ;  /* 0x00000070ff087424 */ /* 0x002fe400078e00ff */
[----:B------:R-:W-:-:S07]  /*10d00*/  IMAD.MOV.U32 R12, RZ, RZ, 0x1 ;  /* 0x00000001ff0c7424 */ /* 0x000fce00078e00ff */
[----:B------:R-:W-:-:S07]  /*10d10*/  LEPC R20, `(.L_x_594) ;  /* 0x000000001014794e */ /* 0x000fce0000000000 */
[----:B0-----:R-:W-:Y:S05]  /*10d20*/  CALL.ABS.NOINC R2 ;  /* 0x0000000002007343 */ /* 0x001fea0003c00000 */
.L_x_594:
        /* <DEDUP_REMOVED lines=15> */
[----:B-1----:R-:W-:Y:S02]  /*10e20*/  IMAD.MOV.U32 R8, RZ, RZ, 0x70 ;  /* 0x00000070ff087424 */ /* 0x002fe400078e00ff */
[----:B------:R-:W-:Y:S02]  /*10e30*/  IMAD.MOV.U32 R12, RZ, RZ, 0x1 ;  /* 0x00000001ff0c7424 */ /* 0x000fe400078e00ff */
[----:B0-----:R-:W-:-:S07]  /*10e40*/  IMAD.MOV.U32 R13, RZ, RZ, RZ ;  /* 0x000000ffff0d7224 */ /* 0x001fce00078e00ff */
[----:B------:R-:W-:-:S07]  /*10e50*/  LEPC R20, `(.L_x_596) ;  /* 0x000000001014794e */ /* 0x000fce0000000000 */
[----:B--2---:R-:W-:Y:S05]  /*10e60*/  CALL.ABS.NOINC R2 ;  /* 0x0000000002007343 */ /* 0x004fea0003c00000 */
.L_x_596:
        /* <DEDUP_REMOVED lines=8> */
[----:B------:R-:W-:Y:S01]  /*10ef0*/  MOV R12, 0x1 ;  /* 0x00000001000c7802 */ /* 0x000fe20000000f00 */
[----:B------:R-:W-:Y:S02]  /*10f00*/  IMAD.U32 R7, RZ, RZ, UR7 ;  /* 0x00000007ff077e24 */ /* 0x000fe4000f8e00ff */
[----:B------:R-:W-:-:S02]  /*10f10*/  IMAD.U32 R10, RZ, RZ, UR8 ;  /* 0x00000008ff0a7e24 */ /* 0x000fc4000f8e00ff */
[----:B------:R-:W-:Y:S02]  /*10f20*/  IMAD.U32 R11, RZ, RZ, UR9 ;  /* 0x00000009ff0b7e24 */ /* 0x000fe4000f8e00ff */
[----:B------:R-:W-:Y:S02]  /*10f30*/  IMAD.MOV.U32 R8, RZ, RZ, 0x70 ;  /* 0x00000070ff087424 */ /* 0x000fe400078e00ff */
[----:B------:R-:W-:-:S07]  /*10f40*/  IMAD.MOV.U32 R13, RZ, RZ, RZ ;  /* 0x000000ffff0d7224 */ /* 0x000fce00078e00ff */
[----:B------:R-:W-:-:S07]  /*10f50*/  LEPC R20, `(.L_x_595) ;  /* 0x000000001014794e */ /* 0x000fce0000000000 */
[----:B0-----:R-:W-:Y:S05]  /*10f60*/  CALL.ABS.NOINC R2 ;  /* 0x0000000002007343 */ /* 0x001fea0003c00000 */
.L_x_595:
        /* <DEDUP_REMOVED lines=25> */
[----:B--2---:R-:W2:Y:S01]  /*11100*/  @P0 LDC R2, c[0x0][0x430] ;  /* 0x00010c00ff020b82 */ /* 0x004ea20000000800 */
[----:B0-----:R-:W-:-:S05]  /*11110*/  @P0 IMAD.HI.U32 R3, R18, R5, RZ ;  /* 0x0000000512030227 */ /* 0x001fca00078e00ff */
[----:B--2---:R-:W-:Y:S02]  /*11120*/  @P0 SHF.R.U32.HI R4, RZ, R2, R3 ;  /* 0x00000002ff040219 */ /* 0x004fe40000011603 */
[----:B------:R-:W-:-:S04]  /*11130*/  ISETP.NE.U32.AND P0, PT, RZ, UR4, PT ;  /* 0x00000004ff007c0c */ /* 0x000fc8000bf05070 */
[----:B------:R-:W-:-:S04]  /*11140*/  ISETP.NE.AND.EX P0, PT, RZ, UR5, PT, P0 ;  /* 0x00000005ff007c0c */ /* 0x000fc8000bf05300 */
[----:B------:R-:W-:-:S09]  /*11150*/  SEL R2, R6, RZ, !P0 ;  /* 0x000000ff06027207 */ /* 0x000fd20004000000 */
.L_x_597:
        /* <DEDUP_REMOVED lines=17> */
.L_x_709:
[----:B------:R-:W2:Y:S01]  /*11270*/  LDL R3, [R1+0x1c] ;  /* 0x00001c0001037983 */ /* 0x000ea20000100800 */
[----:B------:R-:W-:Y:S01]  /*11280*/  UMOV UR4, 0xffffffff ;  /* 0xffffffff00047882 */ /* 0x000fe20000000000 */
[----:B-1----:R-:W-:Y:S01]  /*11290*/  SHF.R.S32.HI R8, RZ, 0x1f, R0 ;  /* 0x0000001fff087819 */ /* 0x002fe20000011400 */
[----:B--2---:R-:W-:Y:S01]  /*112a0*/  VIADD R3, R3, 0xffffffff ;  /* 0xffffffff03037836 */ /* 0x004fe20000000000 */
[----:B------:R-:W-:Y:S06]  /*112b0*/  BRA.DIV UR4, `(.L_x_599) ;  /* 0x0000003e04287947 */ /* 0x000fec000b800000 */
[----:B------:R-:W-:-:S13]  /*112c0*/  ELECT P6, URZ, PT ;  /* 0x00000000003f782f */ /* 0x000fda00038c0000 */
.L_x_712:
[----:B------:R-:W-:Y:S05]  /*112d0*/  @!P6 BRA `(.L_x_600) ;  /* 0x000000040008e947 */ /* 0x000fea0003800000 */
[----:B------:R0:W-:Y:S01]  /*112e0*/  STL [R1+0x30], R3 ;  /* 0x0000300301007387 */ /* 0x0001e20000100800 */
[----:B------:R-:W-:-:S04]  /*112f0*/  ISETP.NE.U32.AND P0, PT, R20, RZ, PT ;  /* 0x000000ff1400720c */ /* 0x000fc80003f05070 */
[----:B------:R-:W-:-:S13]  /*11300*/  ISETP.NE.AND.EX P0, PT, R21, RZ, PT, P0 ;  /* 0x000000ff1500720c */ /* 0x000fda0003f05300 */
[----:B0-----:R-:W-:Y:S05]  /*11310*/  @!P0 BRA `(.L_x_601) ;  /* 0x00000000004c8947 */ /* 0x001fea0003800000 */
[----:B------:R-:W0:Y:S01]  /*11320*/  LDC R9, c[0x0][0x41c] ;  /* 0x00010700ff097b82 */ /* 0x000e220000000800 */
[----:B------:R-:W-:Y:S01]  /*11330*/  MOV R5, R3 ;  /* 0x0000000300057202 */ /* 0x000fe20000000f00 */
[----:B------:R-:W-:Y:S01]  /*11340*/  ULDC.64 UR4, c[0x0][0x408] ;  /* 0x0001020000047ab9 */ /* 0x000fe20000000a00 */
[----:B0-----:R-:W-:-:S13]  /*11350*/  ISETP.NE.AND P0, PT, R9, 0x1, PT ;  /* 0x000000010900780c */ /* 0x001fda0003f05270 */
[----:B------:R-:W0:Y:S02]  /*11360*/  @P0 LDC.64 R6, c[0x0][0x420] ;  /* 0x00010800ff060b82 */ /* 0x000e240000000a00 */
[----:B0-----:R-:W-:-:S05]  /*11370*/  @P0 IMAD.HI.U32 R6, R3, R6, RZ ;  /* 0x0000000603060227 */ /* 0x001fca00078e00ff */
[----:B------:R-:W-:-:S05]  /*11380*/  @P0 SHF.R.U32.HI R5, RZ, R7, R6 ;  /* 0x00000007ff050219 */ /* 0x000fca0000011606 */
[----:B------:R-:W-:-:S04]  /*11390*/  IMAD.MOV R6, RZ, RZ, -R5 ;  /* 0x000000ffff067224 */ /* 0x000fc800078e0a05 */
[----:B------:R-:W-:Y:S02]  /*113a0*/  IMAD R7, R9, R6, R3 ;  /* 0x0000000609077224 */ /* 0x000fe400078e0203 */
[----:B------:R-:W-:-:S03]  /*113b0*/  IMAD R6, R8, UR4, RZ ;  /* 0x0000000408067c24 */ /* 0x000fc6000f8e02ff */
[----:B------:R0:W-:Y:S01]  /*113c0*/  STL [R1+0x30], R7 ;  /* 0x0000300701007387 */ /* 0x0001e20000100800 */
[----:B------:R-:W-:Y:S02]  /*113d0*/  IMAD R9, R0, UR5, R6 ;  /* 0x0000000500097c24 */ /* 0x000fe4000f8e0206 */
[--C-:B------:R-:W-:Y:S01]  /*113e0*/  IMAD.MOV.U32 R6, RZ, RZ, R5.reuse ;  /* 0x000000ffff067224 */ /* 0x100fe200078e0005 */
[----:B0-----:R-:W-:-:S03]  /*113f0*/  SHF.R.S32.HI R7, RZ, 0x1f, R5 ;  /* 0x0000001fff077819 */ /* 0x001fc60000011405 */
[----:B------:R-:W-:-:S04]  /*11400*/  IMAD.WIDE.U32 R6, R0, UR4, R6 ;  /* 0x0000000400067c25 */ /* 0x000fc8000f8e0006 */
[----:B------:R-:W-:Y:S01]  /*11410*/  IMAD.IADD R5, R7, 0x1, R9 ;  /* 0x0000000107057824 */ /* 0x000fe200078e0209 */
[----:B------:R-:W-:-:S04]  /*11420*/  LEA R10, P0, R6, R20, 0x2 ;  /* 0x00000014060a7211 */ /* 0x000fc800078010ff */
[----:B------:R-:W-:-:S05]  /*11430*/  LEA.HI.X R11, R6, R21, R5, 0x2, P0 ;  /* 0x00000015060b7211 */ /* 0x000fca00000f1405 */
[----:B------:R0:W5:Y:S04]  /*11440*/  LDG.E R6, desc[UR40][R10.64] ;  /* 0x000000280a067981 */ /* 0x000168000c1e1900 */
.L_x_601:
        /* <DEDUP_REMOVED lines=9> */
.L_x_713:
        /* <DEDUP_REMOVED lines=11> */
.L_x_603:
        /* <DEDUP_REMOVED lines=23> */
.L_x_600:
        /* <DEDUP_REMOVED lines=14> */
[----:B------:R-:W-:Y:S02]  /*117e0*/  @P0 MOV R5, 0x4000 ;  /* 0x0000400000050802 */ /* 0x000fe40000000f00 */
        /* <DEDUP_REMOVED lines=15> */
.L_x_714:
[----:B------:R-:W-:Y:S05]  /*118e0*/  BSYNC B0 ;  /* 0x0000000000007941 */ /* 0x000fea0003800000 */
.L_x_604:
[----:B------:R-:W-:Y:S04]  /*118f0*/  BSSY B0, `(.L_x_606) ;  /* 0x000003c000007945 */ /* 0x000fe80003800000 */
[----:B------:R-:W-:Y:S05]  /*11900*/  @!P6 BRA `(.L_x_607) ;  /* 0x0000000000e8e947 */ /* 0x000fea0003800000 */
[----:B------:R-:W2:Y:S01]  /*11910*/  LDL R7, [R1] ;  /* 0x0000000001077983 */ /* 0x000ea20000100800 */
[----:B------:R-:W-:-:S03]  /*11920*/  MOV R9, 0x400 ;  /* 0x0000040000097802 */ /* 0x000fc60000000f00 */
[----:B0-----:R-:W3:Y:S01]  /*11930*/  LDL R5, [R1+0x8] ;  /* 0x0000080001057983 */ /* 0x001ee20000100800 */
[----:B------:R-:W0:Y:S02]  /*11940*/  S2R R10, SR_CgaCtaId ;  /* 0x00000000000a7919 */ /* 0x000e240000008800 */
[----:B0-----:R-:W-:-:S05]  /*11950*/  LEA R9, R10, R9, 0x18 ;  /* 0x000000090a097211 */ /* 0x001fca00078ec0ff */
[----:B--2---:R-:W-:Y:S01]  /*11960*/  IMAD R2, R7, 0x8, R9 ;  /* 0x0000000807027824 */ /* 0x004fe200078e0209 */
[----:B---3--:R-:W-:-:S04]  /*11970*/  SHF.L.U32 R5, R5, 0x1f, RZ ;  /* 0x0000001f05057819 */ /* 0x008fc800000006ff */
[----:B------:R-:W0:Y:S02]  /*11980*/  SYNCS.PHASECHK.TRANS64.TRYWAIT P0, [R2+URZ+0x22860], R5 ;  /* 0x02286005020075a7 */ /* 0x000e24000800017f */
[----:B0-----:R-:W-:Y:S05]  /*11990*/  @!P0 BRA `(.L_x_608) ;  /* 0x0000003400c48947 */ /* 0x001fea0003800000 */
.L_x_715:
        /* <DEDUP_REMOVED lines=11> */
.L_x_609:
        /* <DEDUP_REMOVED lines=38> */
.L_x_607:
[----:B------:R-:W-:Y:S05]  /*11cb0*/  BSYNC B0 ;  /* 0x0000000000007941 */ /* 0x000fea0003800000 */
.L_x_606:
[----:B0-----:R-:W2:Y:S01]  /*11cc0*/  LDL.LU R2, [R1+0x2c] ;  /* 0x00002c0001027983 */ /* 0x001ea20000300800 */
[----:B------:R-:W-:Y:S01]  /*11cd0*/  BSSY B0, `(.L_x_610) ;  /* 0x000016c000007945 */ /* 0x000fe20003800000 */
[----:B--2---:R-:W-:-:S13]  /*11ce0*/  ISETP.GE.AND P0, PT, R2, 0x61, PT ;  /* 0x000000610200780c */ /* 0x004fda0003f06270 */
[----:B------:R-:W-:Y:S05]  /*11cf0*/  @!P0 BRA `(.L_x_611) ;  /* 0x0000001400a48947 */ /* 0x000fea0003800000 */
[----:B------:R-:W2:Y:S01]  /*11d00*/  LDL R5, [R1+0x1c] ;  /* 0x00001c0001057983 */ /* 0x000ea20000100800 */
[----:B------:R-:W-:Y:S01]  /*11d10*/  MOV R2, 0x1 ;  /* 0x0000000100027802 */ /* 0x000fe20000000f00 */
        /* <DEDUP_REMOVED lines=31> */
[C---:B------:R-:W-:Y:S02]  /*11f10*/  IMAD R10, R0.reuse, UR5, R6 ;  /* 0x00000005000a7c24 */ /* 0x040fe4000f8e0206 */
[--C-:B------:R-:W-:Y:S02]  /*11f20*/  IMAD.MOV.U32 R6, RZ, RZ, R2.reuse ;  /* 0x000000ffff067224 */ /* 0x100fe400078e0002 */
[----:B------:R-:W-:Y:S02]  /*11f30*/  IMAD.MOV R2, RZ, RZ, -R2 ;  /* 0x000000ffff027224 */ /* 0x000fe400078e0a02 */
[----:B------:R-:W-:-:S04]  /*11f40*/  IMAD.WIDE.U32 R6, R0, UR4, R6 ;  /* 0x0000000400067c25 */ /* 0x000fc8000f8e0006 */
[----:B------:R-:W-:Y:S01]  /*11f50*/  IMAD R5, R11, R2, R5 ;  /* 0x000000020b057224 */ /* 0x000fe200078e0205 */
[----:B------:R-:W-:Y:S02]  /*11f60*/  IADD3 R10, R10, R7, RZ ;  /* 0x000000070a0a7210 */ /* 0x000fe40007ffe0ff */
[----:B------:R-:W-:-:S04]  /*11f70*/  LEA R20, P0, R6, R20, 0x2 ;  /* 0x0000001406147211 */ /* 0x000fc800078010ff */
[----:B------:R-:W-:-:S05]  /*11f80*/  LEA.HI.X R21, R6, R21, R10, 0x2, P0 ;  /* 0x0000001506157211 */ /* 0x000fca00000f140a */
[----:B------:R1:W5:Y:S04]  /*11f90*/  LDG.E R6, desc[UR40][R20.64] ;  /* 0x0000002814067981 */ /* 0x000368000c1e1900 */
.L_x_616:
[----:B------:R-:W2:Y:S01]  /*11fa0*/  S2R R7, SR_CgaCtaId ;  /* 0x0000000000077919 */ /* 0x000ea20000008800 */
[----:B------:R-:W-:-:S04]  /*11fb0*/  MOV R2, 0x400 ;  /* 0x0000040000027802 */ /* 0x000fc80000000f00 */
[----:B--2---:R-:W-:Y:S02]  /*11fc0*/  LEA R2, R7, R2, 0x18 ;  /* 0x0000000207027211 */ /* 0x004fe400078ec0ff */
[----:B------:R-:W-:-:S03]  /*11fd0*/  SHF.L.U32 R7, R12, 0x1f, RZ ;  /* 0x0000001f0c077819 */ /* 0x000fc600000006ff */
[----:B------:R-:W-:-:S04]  /*11fe0*/  IMAD R2, R13, 0x8, R2 ;  /* 0x000000080d027824 */ /* 0x000fc800078e0202 */
[----:B------:R-:W2:Y:S02]  /*11ff0*/  SYNCS.PHASECHK.TRANS64.TRYWAIT P0, [R2+URZ+0x22840], R7 ;  /* 0x02284007020075a7 */ /* 0x000ea4000800017f */
[----:B--2---:R-:W-:Y:S05]  /*12000*/  @!P0 BRA `(.L_x_617) ;  /* 0x00000030003c8947 */ /* 0x004fea0003800000 */
.L_x_716:
[----:B------:R-:W3:Y:S02]  /*12010*/  S2R R10, SR_TID.X ;  /* 0x00000000000a7919 */ /* 0x000ee40000002100 */
[----:B---3--:R-:W-:-:S04]  /*12020*/  LOP3.LUT R10, R10, 0x7f, RZ, 0xc0, !PT ;  /* 0x0000007f0a0a7812 */ /* 0x008fc800078ec0ff */
[----:B------:R-:W-:-:S13]  /*12030*/  ISETP.NE.AND P1, PT, R10, RZ, PT ;  /* 0x000000ff0a00720c */ /* 0x000fda0003f25270 */
        /* <DEDUP_REMOVED lines=8> */
.L_x_618:
[----:B---3--:R-:W3:Y:S01]  /*120c0*/  LDL R10, [R1] ;  /* 0x00000000010a7983 */ /* 0x008ee20000100800 */
[----:B0-----:R-:W-:-:S03]  /*120d0*/  MOV R12, 0x400 ;  /* 0x00000400000c7802 */ /* 0x001fc60000000f00 */
[----:B------:R-:W4:Y:S01]  /*120e0*/  LDL R11, [R1+0x10] ;  /* 0x00001000010b7983 */ /* 0x000f220000100800 */
        /* <DEDUP_REMOVED lines=9> */
[----:B------:R-:W-:Y:S01]  /*12180*/  UMOV UR7, 0x14f00000 ;  /* 0x14f0000000077882 */ /* 0x000fe20000000000 */
[----:B------:R-:W-:Y:S01]  /*12190*/  UMOV UR10, URZ ;  /* 0x0000003f000a7c82 */ /* 0x000fe20008000000 */
[----:B---3--:R-:W-:-:S05]  /*121a0*/  IMAD R10, R10, 0x3000, R12 ;  /* 0x000030000a0a7824 */ /* 0x008fca00078e020c */
[----:B------:R-:W-:Y:S01]  /*121b0*/  R2UR UR8, R10 ;  /* 0x000000000a0872ca */ /* 0x000fe200000e0000 */
[----:B----4-:R-:W-:-:S05]  /*121c0*/  IMAD R5, R5, 0x60, R11 ;  /* 0x0000006005057824 */ /* 0x010fca00078e020b */
[----:B------:R-:W-:-:S07]  /*121d0*/  R2UR UR11, R5 ;  /* 0x00000000050b72ca */ /* 0x000fce00000e0000 */
[----:B------:R-:W-:-:S09]  /*121e0*/  UIADD3 UR8, UR8, 0x1c400, URZ ;  /* 0x0001c40008087890 */ /* 0x000fd2000fffe03f */
[----:B------:R0:W-:Y:S01]  /*121f0*/  UTMALDG.4D [UR8], [UR4], desc[UR6] ;  /* 0x00000608040075b4 */ /* 0x0001e20008019000 */
[----:B------:R-:W3:Y:S02]  /*12200*/  SYNCS.PHASECHK.TRANS64.TRYWAIT P0, [R2+URZ+0x22860], R7 ;  /* 0x02286007020075a7 */ /* 0x000ee4000800017f */
[----:B0--3--:R-:W-:Y:S05]  /*12210*/  @!P0 BRA `(.L_x_619) ;  /* 0x0000002c00cc8947 */ /* 0x009fea0003800000 */
.L_x_717:
[----:B------:R-:W-:Y:S05]  /*12220*/  @P1 BRA `(.L_x_620) ;  /* 0x00000000001c1947 */ /* 0x000fea0003800000 */
[----:B------:R-:W3:Y:S01]  /*12230*/  S2R R10, SR_TID.X ;  /* 0x00000000000a7919 */ /* 0x000ee20000002100 */
[----:B0-2---:R-:W-:-:S04]  /*12240*/  IMAD.MOV.U32 R7, RZ, RZ, 0xc000 ;  /* 0x0000c000ff077424 */ /* 0x005fc800078e00ff */
[----:B------:R4:W-:Y:S01]  /*12250*/  SYNCS.ARRIVE.TRANS64 RZ, [R2+URZ+0x22850], R7 ;  /* 0x0228500702ff79a7 */ /* 0x0009e2000800003f */
[----:B---3--:R-:W-:-:S04]  /*12260*/  LOP3.LUT R10, R10, 0x1f, RZ, 0xc0, !PT ;  /* 0x0000001f0a0a7812 */ /* 0x008fc800078ec0ff */
[----:B------:R-:W-:-:S13]  /*12270*/  ISETP.NE.AND P0, PT, R10, RZ, PT ;  /* 0x000000ff0a00720c */ /* 0x000fda0003f05270 */
[----:B----4-:R-:W-:Y:S05]  /*12280*/  @!P0 BRA `(.L_x_620) ;  /* 0x0000000000048947 */ /* 0x010fea0003800000 */
[----:B------:R-:W-:Y:S01]  /*12290*/  BPT.TRAP 0x1 ;  /* 0x000000040000795c */ /* 0x000fe20000300000 */
.L_x_620:
[----:B0-2---:R-:W2:Y:S01]  /*122a0*/  LDL R7, [R1] ;  /* 0x0000000001077983 */ /* 0x005ea20000100800 */
[----:B------:R-:W-:Y:S01]  /*122b0*/  MOV R10, 0x400 ;  /* 0x00000400000a7802 */ /* 0x000fe20000000f00 */
[----:B------:R-:W0:Y:S01]  /*122c0*/  S2R R11, SR_CgaCtaId ;  /* 0x00000000000b7919 */ /* 0x000e220000008800 */
[----:B------:R-:W-:Y:S01]  /*122d0*/  R2UR UR9, R2 ;  /* 0x00000000020972ca */ /* 0x000fe200000e0000 */
[----:B------:R-:W-:Y:S01]  /*122e0*/  UIADD3 UR4, UP0, UR38, 0x470, URZ ;  /* 0x0000047026047890 */ /* 0x000fe2000ff1e03f */
[----:B------:R-:W-:Y:S02]  /*122f0*/  R2UR UR11, R5 ;  /* 0x00000000050b72ca */ /* 0x000fe400000e0000 */
[----:B------:R-:W-:Y:S02]  /*12300*/  R2UR UR12, R4 ;  /* 0x00000000040c72ca */ /* 0x000fe400000e0000 */
[----:B------:R-:W-:Y:S01]  /*12310*/  R2UR UR13, R6 ;  /* 0x00000000060d72ca */ /* 0x000fe200000e0000 */
[----:B------:R-:W-:Y:S01]  /*12320*/  UIADD3.X UR5, URZ, UR39, URZ, UP0, !UPT ;  /* 0x000000273f057290 */ /* 0x000fe200087fe43f */
[----:B0-----:R-:W-:-:S05]  /*12330*/  LEA R10, R11, R10, 0x18 ;  /* 0x0000000a0b0a7211 */ /* 0x001fca00078ec0ff */
        /* <DEDUP_REMOVED lines=23> */
[----:B--2---:R-:W-:Y:S01]  /*124b0*/  NOP ;  /* 0x0000000000007918 */ /* 0x004fe20000000000 */
.L_x_615:
[----:B------:R-:W-:Y:S05]  /*124c0*/  BSYNC B2 ;  /* 0x0000000000027941 */ /* 0x000fea0003800000 */
.L_x_614:
[----:B------:R-:W2:Y:S02]  /*124d0*/  LDL.LU R2, [R1+0x1c] ;  /* 0x00001c0001027983 */ /* 0x000ea40000300800 */
[----:B--2---:R-:W-:-:S07]  /*124e0*/  VIADD R5, R2, 0xfffffffd ;  /* 0xfffffffd02057836 */ /* 0x004fce0000000000 */
.L_x_613:
[----:B------:R-:W-:Y:S05]  /*124f0*/  BSYNC B1 ;  /* 0x0000000000017941 */ /* 0x000fea0003800000 */
.L_x_612:
[----:B------:R-:W-:-:S04]  /*12500*/  IADD3 R2, -R9, RZ, RZ ;  /* 0x000000ff09027210 */ /* 0x000fc80007ffe1ff */
[----:B------:R-:W-:-:S13]  /*12510*/  ISETP.NE.AND P0, PT, R3, R2, PT ;  /* 0x000000020300720c */ /* 0x000fda0003f05270 */
[----:B------:R-:W-:Y:S05]  /*12520*/  @!P0 BRA `(.L_x_611) ;  /* 0x0000000c00988947 */ /* 0x000fea0003800000 */
.L_x_635:
[----:B--2---:R-:W2:Y:S04]  /*12530*/  LDL.LU R3, [R1] ;  /* 0x0000000001037983 */ /* 0x004ea80000300800 */
        /* <DEDUP_REMOVED lines=8> */
[----:B------:R-:W-:Y:S06]  /*125c0*/  @!P6 BRA `(.L_x_622) ;  /* 0x000000040098e947 */ /* 0x000fec0003800000 */
[----:B------:R-:W-:Y:S01]  /*125d0*/  ULDC.64 UR4, c[0x0][0x3f8] ;  /* 0x0000fe0000047ab9 */ /* 0x000fe20000000a00 */
[----:B------:R-:W-:Y:S01]  /*125e0*/  IMAD.MOV.U32 R11, RZ, RZ, R5 ;  /* 0x000000ffff0b7224 */ /* 0x000fe200078e0005 */
[----:B------:R-:W-:-:S04]  /*125f0*/  ISETP.NE.U32.AND P0, PT, RZ, UR4, PT ;  /* 0x00000004ff007c0c */ /* 0x000fc8000bf05070 */
[----:B------:R-:W-:-:S13]  /*12600*/  ISETP.NE.AND.EX P0, PT, RZ, UR5, PT, P0 ;  /* 0x00000005ff007c0c */ /* 0x000fda000bf05300 */
[----:B------:R-:W-:Y:S05]  /*12610*/  @!P0 BRA `(.L_x_623) ;  /* 0x0000000000448947 */ /* 0x000fea0003800000 */
[----:B------:R-:W2:Y:S01]  /*12620*/  LDC R6, c[0x0][0x41c] ;  /* 0x00010700ff067b82 */ /* 0x000ea20000000800 */
[----:B------:R-:W-:Y:S01]  /*12630*/  ULDC.64 UR6, c[0x0][0x408] ;  /* 0x0001020000067ab9 */ /* 0x000fe20000000a00 */
[----:B--2---:R-:W-:-:S13]  /*12640*/  ISETP.NE.AND P0, PT, R6, 0x1, PT ;  /* 0x000000010600780c */ /* 0x004fda0003f05270 */
[----:B------:R-:W0:Y:S02]  /*12650*/  @P0 LDC.64 R2, c[0x0][0x420] ;  /* 0x00010800ff020b82 */ /* 0x000e240000000a00 */
[----:B0-----:R-:W-:-:S04]  /*12660*/  @P0 IMAD.HI.U32 R12, R5, R2, RZ ;  /* 0x00000002050c0227 */ /* 0x001fc800078e00ff */
[----:B------:R-:W-:Y:S01]  /*12670*/  IMAD.MOV.U32 R2, RZ, RZ, R5 ;  /* 0x000000ffff027224 */ /* 0x000fe200078e0005 */
[----:B------:R-:W-:-:S04]  /*12680*/  @P0 SHF.R.U32.HI R2, RZ, R3, R12 ;  /* 0x00000003ff020219 */ /* 0x000fc8000001160c */
[--C-:B------:R-:W-:Y:S01]  /*12690*/  SHF.R.S32.HI R3, RZ, 0x1f, R2.reuse ;  /* 0x0000001fff037819 */ /* 0x100fe20000011402 */
[----:B------:R-:W-:-:S04]  /*126a0*/  IMAD.MOV R11, RZ, RZ, -R2 ;  /* 0x000000ffff0b7224 */ /* 0x000fc800078e0a02 */
[----:B------:R-:W-:Y:S02]  /*126b0*/  IMAD R11, R6, R11, R5 ;  /* 0x0000000b060b7224 */ /* 0x000fe400078e0205 */
[----:B------:R-:W-:Y:S02]  /*126c0*/  IMAD R6, R8, UR6, RZ ;  /* 0x0000000608067c24 */ /* 0x000fe4000f8e02ff */
[----:B------:R-:W-:-:S04]  /*126d0*/  IMAD.WIDE.U32 R2, R0, UR6, R2 ;  /* 0x0000000600027c25 */ /* 0x000fc8000f8e0002 */
[----:B------:R-:W-:-:S04]  /*126e0*/  IMAD R6, R0, UR7, R6 ;  /* 0x0000000700067c24 */ /* 0x000fc8000f8e0206 */
[----:B------:R-:W-:Y:S01]  /*126f0*/  IMAD.IADD R3, R6, 0x1, R3 ;  /* 0x0000000106037824 */ /* 0x000fe200078e0203 */
[----:B------:R-:W-:-:S04]  /*12700*/  LEA R6, P0, R2, UR4, 0x2 ;  /* 0x0000000402067c11 */ /* 0x000fc8000f8010ff */
[----:B------:R-:W-:-:S05]  /*12710*/  LEA.HI.X R7, R2, UR5, R3, 0x2, P0 ;  /* 0x0000000502077c11 */ /* 0x000fca00080f1403 */
[----:B------:R2:W5:Y:S04]  /*12720*/  LDG.E R6, desc[UR40][R6.64] ;  /* 0x0000002806067981 */ /* 0x000568000c1e1900 */
.L_x_623:
[----:B------:R-:W3:Y:S01]  /*12730*/  S2R R3, SR_CgaCtaId ;  /* 0x0000000000037919 */ /* 0x000ee20000008800 */
[----:B------:R-:W-:Y:S02]  /*12740*/  MOV R2, 0x400 ;  /* 0x0000040000027802 */ /* 0x000fe40000000f00 */
[----:B--2---:R-:W-:Y:S02]  /*12750*/  SHF.L.U32 R7, R10, 0x1f, RZ ;  /* 0x0000001f0a077819 */ /* 0x004fe400000006ff */
[----:B---3--:R-:W-:-:S04]  /*12760*/  LEA R2, R3, R2, 0x18 ;  /* 0x0000000203027211 */ /* 0x008fc800078ec0ff */
[----:B------:R-:W-:-:S04]  /*12770*/  LEA R3, R9, R2, 0x3 ;  /* 0x0000000209037211 */ /* 0x000fc800078e18ff */
[----:B------:R-:W2:Y:S02]  /*12780*/  SYNCS.PHASECHK.TRANS64.TRYWAIT P0, [R3+URZ+0x22840], R7 ;  /* 0x02284007030075a7 */ /* 0x000ea4000800017f */
[----:B--2---:R-:W-:Y:S05]  /*12790*/  @!P0 BRA `(.L_x_624) ;  /* 0x0000002800808947 */ /* 0x004fea0003800000 */
.L_x_718:
        /* <DEDUP_REMOVED lines=11> */
.L_x_625:
[----:B0-----:R-:W4:Y:S01]  /*12850*/  LDL R12, [R1+0x10] ;  /* 0x00001000010c7983 */ /* 0x001f220000100800 */
[----:B---3--:R-:W-:Y:S01]  /*12860*/  MOV R2, 0x400 ;  /* 0x0000040000027802 */ /* 0x008fe20000000f00 */
[----:B------:R-:W0:Y:S01]  /*12870*/  S2R R13, SR_CgaCtaId ;  /* 0x00000000000d7919 */ /* 0x000e220000008800 */
[----:B------:R-:W-:Y:S01]  /*12880*/  R2UR UR9, R3 ;  /* 0x00000000030972ca */ /* 0x000fe200000e0000 */
[----:B------:R-:W-:Y:S01]  /*12890*/  UIADD3 UR4, UP0, UR38, 0x370, URZ ;  /* 0x0000037026047890 */ /* 0x000fe2000ff1e03f */
[----:B------:R-:W-:Y:S02]  /*128a0*/  R2UR UR12, R4 ;  /* 0x00000000040c72ca */ /* 0x000fe400000e0000 */
[----:B-----5:R-:W-:Y:S01]  /*128b0*/  R2UR UR13, R6 ;  /* 0x00000000060d72ca */ /* 0x020fe200000e0000 */
[----:B------:R-:W-:Y:S01]  /*128c0*/  UIADD3.X UR5, URZ, UR39, URZ, UP0, !UPT ;  /* 0x000000273f057290 */ /* 0x000fe200087fe43f */
[----:B0-----:R-:W-:-:S05]  /*128d0*/  LEA R2, R13, R2, 0x18 ;  /* 0x000000020d027211 */ /* 0x001fca00078ec0ff */
[----:B------:R-:W-:-:S05]  /*128e0*/  IMAD R2, R9, 0x3000, R2 ;  /* 0x0000300009027824 */ /* 0x000fca00078e0202 */
[----:B------:R-:W-:Y:S01]  /*128f0*/  R2UR UR8, R2 ;  /* 0x00000000020872ca */ /* 0x000fe200000e0000 */
[----:B------:R-:W-:Y:S01]  /*12900*/  UIADD3 UR9, UR9, 0x22830, URZ ;  /* 0x0002283009097890 */ /* 0x000fe2000fffe03f */
[----:B------:R-:W-:Y:S01]  /*12910*/  UMOV UR6, 0x0 ;  /* 0x0000000000067882 */ /* 0x000fe20000000000 */
[----:B------:R-:W-:Y:S01]  /*12920*/  UMOV UR7, 0x14f00000 ;  /* 0x14f0000000077882 */ /* 0x000fe20000000000 */
[----:B------:R-:W-:-:S09]  /*12930*/  UMOV UR10, URZ ;  /* 0x0000003f000a7c82 */ /* 0x000fd20008000000 */
[----:B------:R-:W-:Y:S01]  /*12940*/  UIADD3 UR8, UR8, 0x1c400, URZ ;  /* 0x0001c40008087890 */ /* 0x000fe2000fffe03f */
[----:B----4-:R-:W-:-:S05]  /*12950*/  IMAD R2, R11, 0x60, R12 ;  /* 0x000000600b027824 */ /* 0x010fca00078e020c */
[----:B------:R-:W-:-:S13]  /*12960*/  R2UR UR11, R2 ;  /* 0x00000000020b72ca */ /* 0x000fda00000e0000 */
[----:B------:R0:W-:Y:S01]  /*12970*/  UTMALDG.4D [UR8], [UR4], desc[UR6] ;  /* 0x00000608040075b4 */ /* 0x0001e20008019000 */
[----:B------:R-:W3:Y:S02]  /*12980*/  SYNCS.PHASECHK.TRANS64.TRYWAIT P1, [R3+URZ+0x22860], R7 ;  /* 0x02286007030075a7 */ /* 0x000ee4000802017f */
[----:B0--3--:R-:W-:Y:S05]  /*12990*/  @!P1 BRA `(.L_x_626) ;  /* 0x0000002800149947 */ /* 0x009fea0003800000 */
.L_x_719:
        /* <DEDUP_REMOVED lines=8> */
.L_x_627:
[----:B------:R-:W3:Y:S01]  /*12a20*/  S2R R11, SR_CgaCtaId ;  /* 0x00000000000b7919 */ /* 0x000ee20000008800 */
[----:B0-2---:R-:W-:Y:S01]  /*12a30*/  MOV R7, 0x400 ;  /* 0x0000040000077802 */ /* 0x005fe20000000f00 */
        /* <DEDUP_REMOVED lines=9> */
[----:B------:R-:W-:-:S07]  /*12ad0*/  UMOV UR17, 0x40 ;  /* 0x0000004000117882 */ /* 0x000fce0000000000 */
        /* <DEDUP_REMOVED lines=21> */
.L_x_622:
[----:B------:R-:W-:Y:S05]  /*12c30*/  BSYNC B1 ;  /* 0x0000000000017941 */ /* 0x000fea0003800000 */
.L_x_621:
        /* <DEDUP_REMOVED lines=14> */
[----:B------:R-:W3:Y:S01]  /*12d20*/  LDC R6, c[0x0][0x41c] ;  /* 0x00010700ff067b82 */ /* 0x000ee20000000800 */
[----:B------:R-:W-:Y:S01]  /*12d30*/  ULDC.64 UR6, c[0x0][0x408] ;  /* 0x0001020000067ab9 */ /* 0x000fe20000000a00 */
[----:B---3--:R-:W-:-:S13]  /*12d40*/  ISETP.NE.AND P0, PT, R6, 0x1, PT ;  /* 0x000000010600780c */ /* 0x008fda0003f05270 */
[----:B------:R-:W3:Y:S02]  /*12d50*/  @P0 LDC.64 R2, c[0x0][0x420] ;  /* 0x00010800ff020b82 */ /* 0x000ee40000000a00 */
[----:B---3--:R-:W-:-:S04]  /*12d60*/  @P0 IMAD.HI.U32 R7, R9, R2, RZ ;  /* 0x0000000209070227 */ /* 0x008fc800078e00ff */
[----:B------:R-:W-:Y:S01]  /*12d70*/  IMAD.MOV.U32 R2, RZ, RZ, R9 ;  /* 0x000000ffff027224 */ /* 0x000fe200078e0009 */
[----:B------:R-:W-:-:S04]  /*12d80*/  @P0 SHF.R.U32.HI R2, RZ, R3, R7 ;  /* 0x00000003ff020219 */ /* 0x000fc80000011607 */
[----:B------:R-:W-:-:S05]  /*12d90*/  IADD3 R3, -R2, RZ, RZ ;  /* 0x000000ff02037210 */ /* 0x000fca0007ffe1ff */
[----:B------:R-:W-:Y:S01]  /*12da0*/  IMAD R9, R6, R3, R9 ;  /* 0x0000000306097224 */ /* 0x000fe200078e0209 */
[----:B------:R-:W-:Y:S01]  /*12db0*/  SHF.R.S32.HI R3, RZ, 0x1f, R2 ;  /* 0x0000001fff037819 */ /* 0x000fe20000011402 */
[----:B------:R-:W-:-:S04]  /*12dc0*/  IMAD R6, R8, UR6, RZ ;  /* 0x0000000608067c24 */ /* 0x000fc8000f8e02ff */
[C---:B------:R-:W-:Y:S02]  /*12dd0*/  IMAD R6, R0.reuse, UR7, R6 ;  /* 0x0000000700067c24 */ /* 0x040fe4000f8e0206 */
[----:B------:R-:W-:-:S04]  /*12de0*/  IMAD.WIDE.U32 R2, R0, UR6, R2 ;  /* 0x0000000600027c25 */ /* 0x000fc8000f8e0002 */
[----:B------:R-:W-:Y:S01]  /*12df0*/  IMAD.IADD R3, R6, 0x1, R3 ;  /* 0x0000000106037824 */ /* 0x000fe200078e0203 */
[----:B------:R-:W-:-:S04]  /*12e00*/  LEA R6, P0, R2, UR4, 0x2 ;  /* 0x0000000402067c11 */ /* 0x000fc8000f8010ff */
[----:B------:R-:W-:-:S05]  /*12e10*/  LEA.HI.X R7, R2, UR5, R3, 0x2, P0 ;  /* 0x0000000502077c11 */ /* 0x000fca00080f1403 */
[----:B------:R3:W5:Y:S04]  /*12e20*/  LDG.E R6, desc[UR40][R6.64] ;  /* 0x0000002806067981 */ /* 0x000768000c1e1900 */
.L_x_630:
[----:B------:R-:W4:Y:S01]  /*12e30*/  S2R R3, SR_CgaCtaId ;  /* 0x0000000000037919 */ /* 0x000f220000008800 */
[----:B------:R-:W-:Y:S02]  /*12e40*/  MOV R2, 0x400 ;  /* 0x0000040000027802 */ /* 0x000fe40000000f00 */
[----:B---3--:R-:W-:Y:S02]  /*12e50*/  SHF.L.U32 R7, R10, 0x1f, RZ ;  /* 0x0000001f0a077819 */ /* 0x008fe400000006ff */
[----:B----4-:R-:W-:-:S05]  /*12e60*/  LEA R2, R3, R2, 0x18 ;  /* 0x0000000203027211 */ /* 0x010fca00078ec0ff */
[----:B------:R-:W-:-:S04]  /*12e70*/  IMAD R3, R11, 0x8, R2 ;  /* 0x000000080b037824 */ /* 0x000fc800078e0202 */
[----:B------:R-:W3:Y:S02]  /*12e80*/  SYNCS.PHASECHK.TRANS64.TRYWAIT P0, [R3+URZ+0x22840], R7 ;  /* 0x02284007030075a7 */ /* 0x000ee4000800017f */
[----:B---3--:R-:W-:Y:S05]  /*12e90*/  @!P0 BRA `(.L_x_631) ;  /* 0x0000002000e88947 */ /* 0x008fea0003800000 */
.L_x_720:
[----:B------:R-:W4:Y:S02]  /*12ea0*/  S2R R2, SR_TID.X ;  /* 0x0000000000027919 */ /* 0x000f240000002100 */
[----:B----4-:R-:W-:-:S04]  /*12eb0*/  LOP3.LUT R2, R2, 0x7f, RZ, 0xc0, !PT ;  /* 0x0000007f02027812 */ /* 0x010fc800078ec0ff */
[----:B------:R-:W-:-:S13]  /*12ec0*/  ISETP.NE.AND P0, PT, R2, RZ, PT ;  /* 0x000000ff0200720c */ /* 0x000fda0003f05270 */
[----:B------:R-:W-:Y:S05]  /*12ed0*/  @P0 BRA `(.L_x_632) ;  /* 0x00000000001c0947 */ /* 0x000fea0003800000 */
[----:B------:R-:W4:Y:S02]  /*12ee0*/  S2R R2, SR_TID.X ;  /* 0x0000000000027919 */ /* 0x000f240000002100 */
[----:B----4-:R-:W-:-:S04]  /*12ef0*/  LOP3.LUT R2, R2, 0x1f, RZ, 0xc0, !PT ;  /* 0x0000001f02027812 */ /* 0x010fc800078ec0ff */
[----:B------:R-:W-:Y:S01]  /*12f00*/  ISETP.NE.AND P1, PT, R2, RZ, PT ;  /* 0x000000ff0200720c */ /* 0x000fe20003f25270 */
[----:B------:R-:W-:-:S04]  /*12f10*/  IMAD.MOV.U32 R2, RZ, RZ, 0x3000 ;  /* 0x00003000ff027424 */ /* 0x000fc800078e00ff */
[----:B------:R4:W-:Y:S08]  /*12f20*/  SYNCS.ARRIVE.TRANS64 RZ, [R3+URZ+0x22830], R2 ;  /* 0x0228300203ff79a7 */ /* 0x0009f0000800003f */
[----:B------:R-:W-:Y:S05]  /*12f30*/  @!P1 BRA `(.L_x_632) ;  /* 0x0000000000049947 */ /* 0x000fea0003800000 */
[----:B------:R-:W-:Y:S01]  /*12f40*/  BPT.TRAP 0x1 ;  /* 0x000000040000795c */ /* 0x000fe20000300000 */
.L_x_632:
[----:B----4-:R-:W4:Y:S01]  /*12f50*/  LDL R2, [R1] ;  /* 0x0000000001027983 */ /* 0x010f220000100800 */
[----:B--2---:R-:W-:-:S03]  /*12f60*/  MOV R11, 0x400 ;  /* 0x00000400000b7802 */ /* 0x004fc60000000f00 */
[----:B------:R-:W2:Y:S01]  /*12f70*/  LDL R10, [R1+0x10] ;  /* 0x00001000010a7983 */ /* 0x000ea20000100800 */
[----:B0-----:R-:W0:Y:S01]  /*12f80*/  S2R R12, SR_CgaCtaId ;  /* 0x00000000000c7919 */ /* 0x001e220000008800 */
        /* <DEDUP_REMOVED lines=10> */
[----:B----4-:R-:W-:-:S05]  /*13030*/  IMAD R2, R2, 0x3000, R11 ;  /* 0x0000300002027824 */ /* 0x010fca00078e020b */
[----:B------:R-:W-:Y:S01]  /*13040*/  R2UR UR8, R2 ;  /* 0x00000000020872ca */ /* 0x000fe200000e0000 */
[----:B--2---:R-:W-:-:S05]  /*13050*/  IMAD R9, R9, 0x60, R10 ;  /* 0x0000006009097824 */ /* 0x004fca00078e020a */
[----:B------:R-:W-:-:S07]  /*13060*/  R2UR UR11, R9 ;  /* 0x00000000090b72ca */ /* 0x000fce00000e0000 */
[----:B------:R-:W-:-:S09]  /*13070*/  UIADD3 UR8, UR8, 0x1c400, URZ ;  /* 0x0001c40008087890 */ /* 0x000fd2000fffe03f */
[----:B------:R0:W-:Y:S01]  /*13080*/  UTMALDG.4D [UR8], [UR4], desc[UR6] ;  /* 0x00000608040075b4 */ /* 0x0001e20008019000 */
[----:B------:R-:W2:Y:S02]  /*13090*/  SYNCS.PHASECHK.TRANS64.TRYWAIT P1, [R3+URZ+0x22860], R7 ;  /* 0x02286007030075a7 */ /* 0x000ea4000802017f */
[----:B0-2---:R-:W-:Y:S05]  /*130a0*/  @!P1 BRA `(.L_x_633) ;  /* 0x0000002000789947 */ /* 0x005fea0003800000 */
.L_x_721:
        /* <DEDUP_REMOVED lines=8> */
.L_x_634:
[----:B--2---:R-:W2:Y:S01]  /*13130*/  LDL R2, [R1] ;  /* 0x0000000001027983 */ /* 0x004ea20000100800 */
[----:B0--3--:R-:W-:Y:S01]  /*13140*/  MOV R7, 0x400 ;  /* 0x0000040000077802 */ /* 0x009fe20000000f00 */
        /* <DEDUP_REMOVED lines=31> */
[----:B---3--:R-:W-:Y:S01]  /*13340*/  NOP ;  /* 0x0000000000007918 */ /* 0x008fe20000000000 */
.L_x_629:
[----:B------:R-:W-:Y:S05]  /*13350*/  BSYNC B1 ;  /* 0x0000000000017941 */ /* 0x000fea0003800000 */
.L_x_628:
[C---:B------:R-:W-:Y:S02]  /*13360*/  ISETP.GT.AND P0, PT, R5.reuse, 0x1, PT ;  /* 0x000000010500780c */ /* 0x040fe40003f04270 */
[----:B------:R-:W-:-:S11]  /*13370*/  IADD3 R5, R5, -0x2, RZ ;  /* 0xfffffffe05057810 */ /* 0x000fd60007ffe0ff */
[----:B------:R-:W-:Y:S05]  /*13380*/  @P0 BRA `(.L_x_635) ;  /* 0xfffffff000680947 */ /* 0x000fea000383ffff */
.L_x_611:
[----:B------:R-:W-:Y:S05]  /*13390*/  BSYNC B0 ;  /* 0x0000000000007941 */ /* 0x000fea0003800000 */
.L_x_610:
[----:B------:R-:W3:Y:S01]  /*133a0*/  LDL.LU R3, [R1] ;  /* 0x0000000001037983 */ /* 0x000ee20000300800 */
[----:B------:R-:W-:Y:S01]  /*133b0*/  BSSY B0, `(.L_x_636) ;  /* 0x0000016000007945 */ /* 0x000fe20003800000 */
[----:B------:R-:W4:Y:S02]  /*133c0*/  S2R R2, SR_TID.X ;  /* 0x0000000000027919 */ /* 0x000f240000002100 */
[----:B----4-:R-:W-:-:S04]  /*133d0*/  LOP3.LUT R2, R2, 0x1f, RZ, 0xc0, !PT ;  /* 0x0000001f02027812 */ /* 0x010fc800078ec0ff */
[----:B------:R-:W-:Y:S01]  /*133e0*/  ISETP.NE.AND P1, PT, R2, RZ, PT ;  /* 0x000000ff0200720c */ /* 0x000fe20003f25270 */
[----:B---3--:R-:W-:-:S05]  /*133f0*/  VIADD R0, R3, 0x1 ;  /* 0x0000000103007836 */ /* 0x008fca0000000000 */
[----:B------:R-:W-:-:S04]  /*13400*/  ISETP.NE.AND P0, PT, R0, 0x2, PT ;  /* 0x000000020000780c */ /* 0x000fc80003f05270 */
[----:B------:R-:W-:Y:S02]  /*13410*/  SEL R2, R0, RZ, P0 ;  /* 0x000000ff00027207 */ /* 0x000fe40000000000 */
[----:B------:R-:W-:-:S03]  /*13420*/  SEL R0, RZ, 0x1, P0 ;  /* 0x00000001ff007807 */ /* 0x000fc60000000000 */
[----:B------:R3:W-:Y:S01]  /*13430*/  STL [R1], R2 ;  /* 0x0000000201007387 */ /* 0x0007e20000100800 */
[----:B------:R-:W-:Y:S05]  /*13440*/  @P1 BRA `(.L_x_637) ;  /* 0x0000000000301947 */ /* 0x000fea0003800000 */
[----:B------:R-:W4:Y:S01]  /*13450*/  S2R R7, SR_LANEID ;  /* 0x0000000000077919 */ /* 0x000f220000000000 */
[----:B------:R-:W-:Y:S01]  /*13460*/  VOTEU.ANY UR4, UPT, PT ;  /* 0x0000000000047886 */ /* 0x000fe200038e0100 */
[----:B---3--:R-:W3:Y:S01]  /*13470*/  LDC.64 R2, c[0x0][0xc38] ;  /* 0x00030e00ff027b82 */ /* 0x008ee20000000a00 */
[----:B------:R-:W4:Y:S08]  /*13480*/  FLO.U32 R4, UR4 ;  /* 0x0000000400047d00 */ /* 0x000f3000080e0000 */
[----:B------:R-:W3:Y:S01]  /*13490*/  POPC R5, UR4 ;  /* 0x0000000400057d09 */ /* 0x000ee20008000000 */
[----:B----4-:R-:W-:-:S13]  /*134a0*/  ISETP.EQ.U32.AND P0, PT, R4, R7, PT ;  /* 0x000000070400720c */ /* 0x010fda0003f02070 */
[----:B---3--:R-:W3:Y:S01]  /*134b0*/  @P0 ATOMG.E.ADD.STRONG.GPU PT, R3, desc[UR40][R2.64], R5 ;  /* 0x00000005020309a8 */ /* 0x008ee200081ee1e8 */
[----:B------:R-:W4:Y:S02]  /*134c0*/  S2R R6, SR_LTMASK ;  /* 0x0000000000067919 */ /* 0x000f240000003900 */
[----:B----4-:R-:W-:-:S04]  /*134d0*/  LOP3.LUT R6, R6, UR4, RZ, 0xc0, !PT ;  /* 0x0000000406067c12 */ /* 0x010fc8000f8ec0ff */
[----:B------:R-:W4:Y:S01]  /*134e0*/  POPC R7, R6 ;  /* 0x0000000600077309 */ /* 0x000f220000000000 */
[----:B---3--:R-:W4:Y:S02]  /*134f0*/  SHFL.IDX PT, R4, R3, R4, 0x1f ;  /* 0x00001f0403047589 */ /* 0x008f2400000e0000 */
[----:B----4-:R-:W-:-:S07]  /*13500*/  IADD3 R16, R4, UR37, R7 ;  /* 0x0000002504107c10 */ /* 0x010fce000fffe007 */
.L_x_637:
[----:B------:R-:W-:Y:S05]  /*13510*/  BSYNC B0 ;  /* 0x0000000000007941 */ /* 0x000fea0003800000 */
.L_x_636:
[----:B---3--:R-:W3:Y:S02]  /*13520*/  LDL.LU R2, [R1+0x8] ;  /* 0x0000080001027983 */ /* 0x008ee40000300800 */
[----:B---3--:R-:W-:-:S05]  /*13530*/  LOP3.LUT R2, R2, R0, RZ, 0x3c, !PT ;  /* 0x0000000002027212 */ /* 0x008fca00078e3cff */
[----:B------:R3:W-:Y:S02]  /*13540*/  STL [R1+0x8], R2 ;  /* 0x0000080201007387 */ /* 0x0007e40000100800 */
.L_x_593:
[----:B------:R-:W-:Y:S05]  /*13550*/  BSYNC B6 ;  /* 0x0000000000067941 */ /* 0x000fea0003800000 */
.L_x_591:
[----:B------:R-:W-:-:S03]  /*13560*/  UMOV UR4, 0xffffffff ;  /* 0xffffffff00047882 */ /* 0x000fc60000000000 */
[----:B------:R-:W-:Y:S05]  /*13570*/  BRA.DIV UR4, `(.L_x_638) ;  /* 0x0000001e04587947 */ /* 0x000fea000b800000 */
[----:B0-----:R0:W4:Y:S04]  /*13580*/  SHFL.IDX PT, R4, R16, RZ, 0x1f ;  /* 0x00001fff10047589 */ /* 0x00112800000e0000 */
[----:B------:R0:W0:Y:S02]  /*13590*/  SHFL.IDX PT, R6, R16, 0x1, 0x1f ;  /* 0x00201f0010067f89 */ /* 0x00002400000e0000 */
.L_x_725:
[----:B------:R-:W1:Y:S01]  /*135a0*/  S2R R0, SR_TID.X ;  /* 0x0000000000007919 */ /* 0x000e620000002100 */
[----:B------:R-:W-:Y:S01]  /*135b0*/  ULDC UR4, c[0x0][0xc14] ;  /* 0x0003050000047ab9 */ /* 0x000fe20000000800 */
[----:B------:R-:W-:Y:S01]  /*135c0*/  BSSY B0, `(.L_x_639) ;  /* 0x000000b000007945 */ /* 0x000fe20003800000 */
[----:B------:R-:W-:Y:S01]  /*135d0*/  IMAD.MOV.U32 R17, RZ, RZ, RZ ;  /* 0x000000ffff117224 */ /* 0x000fe200078e00ff */
[----:B-1----:R-:W-:Y:S01]  /*135e0*/  LOP3.LUT R8, R0, 0x1f, RZ, 0xc0, !PT ;  /* 0x0000001f00087812 */ /* 0x002fe200078ec0ff */
[----:B------:R-:W-:-:S03]  /*135f0*/  IMAD.U32 R0, RZ, RZ, UR4 ;  /* 0x00000004ff007e24 */ /* 0x000fc6000f8e00ff */
[C---:B------:R-:W-:Y:S01]  /*13600*/  ISETP.NE.AND P0, PT, R8.reuse, 0x1f, PT ;  /* 0x0000001f0800780c */ /* 0x040fe20003f05270 */
[----:B------:R-:W-:-:S05]  /*13610*/  IMAD.IADD R5, R8, 0x1, R19 ;  /* 0x0000000108057824 */ /* 0x000fca00078e0213 */
[----:B------:R-:W-:-:S13]  /*13620*/  ISETP.GE.OR P0, PT, R5, R0, !P0 ;  /* 0x000000000500720c */ /* 0x000fda0004706670 */
[----:B------:R-:W-:Y:S05]  /*13630*/  @P0 BRA `(.L_x_640) ;  /* 0x00000000000c0947 */ /* 0x000fea0003800000 */
[----:B---3--:R-:W1:Y:S02]  /*13640*/  LDC.64 R2, c[0x0][0xc58] ;  /* 0x00031600ff027b82 */ /* 0x008e640000000a00 */
[----:B-1----:R-:W-:-:S05]  /*13650*/  IMAD.WIDE R2, R5, 0x4, R2 ;  /* 0x0000000405027825 */ /* 0x002fca00078e0202 */
[----:B------:R1:W5:Y:S02]  /*13660*/  LDG.E R17, desc[UR40][R2.64] ;  /* 0x0000002802117981 */ /* 0x000364000c1e1900 */
.L_x_640:
[----:B------:R-:W-:Y:S05]  /*13670*/  BSYNC B0 ;  /* 0x0000000000007941 */ /* 0x000fea0003800000 */
.L_x_639:
[----:B------:R-:W-:-:S03]  /*13680*/  UMOV UR4, 0xffffffff ;  /* 0xffffffff00047882 */ /* 0x000fc60000000000 */
[----:B------:R-:W-:Y:S05]  /*13690*/  BRA.DIV UR4, `(.L_x_641) ;  /* 0x0000001e045c7947 */ /* 0x000fea000b800000 */
[----:B-----5:R-:W0:Y:S01]  /*136a0*/  SHFL.UP PT, R14, R17, 0x1, RZ ;  /* 0x04200000110e7989 */ /* 0x020e2200000e00ff */
[C---:B------:R-:W-:Y:S02]  /*136b0*/  ISETP.NE.AND P0, PT, R8.reuse, RZ, PT ;  /* 0x000000ff0800720c */ /* 0x040fe40003f05270 */
[----:B------:R-:W-:Y:S02]  /*136c0*/  ISETP.GE.U32.AND P1, PT, R8, 0x2, PT ;  /* 0x000000020800780c */ /* 0x000fe40003f26070 */
[----:B0-----:R-:W-:Y:S02]  /*136d0*/  SEL R14, R14, RZ, P0 ;  /* 0x000000ff0e0e7207 */ /* 0x001fe40000000000 */
[----:B------:R-:W-:Y:S02]  /*136e0*/  ISETP.GE.U32.AND P0, PT, R8, 0x4, PT ;  /* 0x000000040800780c */ /* 0x000fe40003f06070 */
[----:B------:R-:W-:-:S05]  /*136f0*/  IADD3 R13, R17, R14, RZ ;  /* 0x0000000e110d7210 */ /* 0x000fca0007ffe0ff */
[----:B------:R-:W0:Y:S02]  /*13700*/  SHFL.UP PT, R14, R13, 0x2, RZ ;  /* 0x044000000d0e7989 */ /* 0x000e2400000e00ff */
[----:B0-----:R-:W-:Y:S02]  /*13710*/  SEL R14, R14, RZ, P1 ;  /* 0x000000ff0e0e7207 */ /* 0x001fe40000800000 */
[----:B------:R-:W-:-:S03]  /*13720*/  ISETP.GE.U32.AND P1, PT, R8, 0x8, PT ;  /* 0x000000080800780c */ /* 0x000fc60003f26070 */
[----:B-1----:R-:W-:-:S05]  /*13730*/  IMAD.IADD R3, R13, 0x1, R14 ;  /* 0x000000010d037824 */ /* 0x002fca00078e020e */
[----:B------:R-:W0:Y:S02]  /*13740*/  SHFL.UP PT, R14, R3, 0x4, RZ ;  /* 0x04800000030e7989 */ /* 0x000e2400000e00ff */
[----:B0-----:R-:W-:Y:S02]  /*13750*/  SEL R14, R14, RZ, P0 ;  /* 0x000000ff0e0e7207 */ /* 0x001fe40000000000 */
[----:B------:R-:W-:-:S03]  /*13760*/  ISETP.GE.U32.AND P0, PT, R8, 0x10, PT ;  /* 0x000000100800780c */ /* 0x000fc60003f06070 */
[----:B------:R-:W-:-:S05]  /*13770*/  IMAD.IADD R5, R3, 0x1, R14 ;  /* 0x0000000103057824 */ /* 0x000fca00078e020e */
[----:B------:R-:W0:Y:S02]  /*13780*/  SHFL.UP PT, R14, R5, 0x8, RZ ;  /* 0x05000000050e7989 */ /* 0x000e2400000e00ff */
[----:B0-----:R-:W-:-:S05]  /*13790*/  SEL R14, R14, RZ, P1 ;  /* 0x000000ff0e0e7207 */ /* 0x001fca0000800000 */
[----:B------:R-:W-:-:S05]  /*137a0*/  IMAD.IADD R7, R5, 0x1, R14 ;  /* 0x0000000105077824 */ /* 0x000fca00078e020e */
[----:B------:R-:W3:Y:S02]  /*137b0*/  SHFL.UP PT, R14, R7, 0x10, RZ ;  /* 0x06000000070e7989 */ /* 0x000ee400000e00ff */
[----:B---3--:R-:W-:-:S05]  /*137c0*/  SEL R2, R14, RZ, P0 ;  /* 0x000000ff0e027207 */ /* 0x008fca0000000000 */
[----:B------:R-:W-:-:S05]  /*137d0*/  IMAD.IADD R2, R7, 0x1, R2 ;  /* 0x0000000107027824 */ /* 0x000fca00078e0202 */
[----:B------:R0:W1:Y:S02]  /*137e0*/  SHFL.IDX PT, R14, R2, 0x1f, 0x1f ;  /* 0x03e01f00020e7f89 */ /* 0x00006400000e0000 */
.L_x_733:
[----:B------:R-:W-:Y:S02]  /*137f0*/  ULDC UR4, c[0x0][0xc10] ;  /* 0x0003040000047ab9 */ /* 0x000fe40000000800 */
[----:B------:R-:W-:-:S05]  /*13800*/  MOV R16, UR4 ;  /* 0x0000000400107c02 */ /* 0x000fca0008000f00 */
[----:B-1----:R-:W-:-:S04]  /*13810*/  IMAD R3, R14, R16, RZ ;  /* 0x000000100e037224 */ /* 0x002fc800078e02ff */
[----:B------:R-:W-:-:S05]  /*13820*/  IMAD.IADD R6, R6, 0x1, R3 ;  /* 0x0000000106067824 */ /* 0x000fca00078e0203 */
[----:B----4-:R-:W-:-:S13]  /*13830*/  ISETP.GT.AND P0, PT, R6, R4, PT ;  /* 0x000000040600720c */ /* 0x010fda0003f04270 */
[----:B------:R-:W-:Y:S05]  /*13840*/  @P0 BRA `(.L_x_642) ;  /* 0x0000000000b40947 */ /* 0x000fea0003800000 */
[----:B------:R-:W1:Y:S02]  /*13850*/  LDC R0, c[0x0][0xc14] ;  /* 0x00030500ff007b82 */ /* 0x000e640000000800 */
.L_x_647:
[----:B------:R-:W-:-:S05]  /*13860*/  VIADD R19, R19, 0x1f ;  /* 0x0000001f13137836 */ /* 0x000fca0000000000 */
[----:B-1----:R-:W-:-:S13]  /*13870*/  ISETP.GE.AND P0, PT, R19, R0, PT ;  /* 0x000000001300720c */ /* 0x002fda0003f06270 */
        /* <DEDUP_REMOVED lines=10> */
[----:B0-----:R-:W-:-:S05]  /*13920*/  IMAD.WIDE R2, R5, 0x4, R2 ;  /* 0x0000000405027825 */ /* 0x001fca00078e0202 */
[----:B------:R0:W5:Y:S02]  /*13930*/  LDG.E R17, desc[UR40][R2.64] ;  /* 0x0000002802117981 */ /* 0x000164000c1e1900 */
.L_x_645:
[----:B------:R-:W-:Y:S05]  /*13940*/  BSYNC B0 ;  /* 0x0000000000007941 */ /* 0x000fea0003800000 */
.L_x_644:
[----:B------:R-:W-:-:S03]  /*13950*/  UMOV UR4, 0xffffffff ;  /* 0xffffffff00047882 */ /* 0x000fc60000000000 */
[----:B------:R-:W-:Y:S05]  /*13960*/  BRA.DIV UR4, `(.L_x_646) ;  /* 0x0000001e04787947 */ /* 0x000fea000b800000 */
[----:B-----5:R-:W1:Y:S01]  /*13970*/  SHFL.UP PT, R14, R17, 0x1, RZ ;  /* 0x04200000110e7989 */ /* 0x020e6200000e00ff */
[C---:B------:R-:W-:Y:S02]  /*13980*/  ISETP.NE.AND P0, PT, R8.reuse, RZ, PT ;  /* 0x000000ff0800720c */ /* 0x040fe40003f05270 */
[----:B------:R-:W-:Y:S02]  /*13990*/  ISETP.GE.U32.AND P1, PT, R8, 0x2, PT ;  /* 0x000000020800780c */ /* 0x000fe40003f26070 */
[----:B-1----:R-:W-:Y:S02]  /*139a0*/  SEL R14, R14, RZ, P0 ;  /* 0x000000ff0e0e7207 */ /* 0x002fe40000000000 */
[----:B------:R-:W-:Y:S02]  /*139b0*/  ISETP.GE.U32.AND P0, PT, R8, 0x4, PT ;  /* 0x000000040800780c */ /* 0x000fe40003f06070 */
[----:B------:R-:W-:-:S05]  /*139c0*/  IADD3 R13, R17, R14, RZ ;  /* 0x0000000e110d7210 */ /* 0x000fca0007ffe0ff */
[----:B------:R-:W1:Y:S02]  /*139d0*/  SHFL.UP PT, R14, R13, 0x2, RZ ;  /* 0x044000000d0e7989 */ /* 0x000e6400000e00ff */
[----:B-1----:R-:W-:Y:S02]  /*139e0*/  SEL R14, R14, RZ, P1 ;  /* 0x000000ff0e0e7207 */ /* 0x002fe40000800000 */
[----:B------:R-:W-:-:S03]  /*139f0*/  ISETP.GE.U32.AND P1, PT, R8, 0x8, PT ;  /* 0x000000080800780c */ /* 0x000fc60003f26070 */
[----:B0-----:R-:W-:-:S05]  /*13a00*/  IMAD.IADD R3, R13, 0x1, R14 ;  /* 0x000000010d037824 */ /* 0x001fca00078e020e */
        /* <DEDUP_REMOVED lines=10> */
[----:B------:R0:W1:Y:S02]  /*13ab0*/  SHFL.IDX PT, R14, R2, 0x1f, 0x1f ;  /* 0x03e01f00020e7f89 */ /* 0x00006400000e0000 */
.L_x_741:
[----:B------:R-:W-:Y:S02]  /*13ac0*/  ULDC UR4, c[0x0][0xc10] ;  /* 0x0003040000047ab9 */ /* 0x000fe40000000800 */
[----:B------:R-:W-:-:S05]  /*13ad0*/  MOV R16, UR4 ;  /* 0x0000000400107c02 */ /* 0x000fca0008000f00 */
[----:B-1----:R-:W-:-:S04]  /*13ae0*/  IMAD R3, R14, R16, RZ ;  /* 0x000000100e037224 */ /* 0x002fc800078e02ff */
[----:B------:R-:W-:-:S05]  /*13af0*/  IMAD.IADD R6, R3, 0x1, R6 ;  /* 0x0000000103067824 */ /* 0x000fca00078e0206 */
[----:B------:R-:W-:-:S13]  /*13b00*/  ISETP.GT.AND P0, PT, R6, R4, PT ;  /* 0x000000040600720c */ /* 0x000fda0003f04270 */
[----:B------:R-:W-:Y:S05]  /*13b10*/  @!P0 BRA `(.L_x_647) ;  /* 0xfffffffc00508947 */ /* 0x000fea000383ffff */
.L_x_642:
[----:B------:R-:W-:Y:S01]  /*13b20*/  IMAD.IADD R6, R6, 0x1, -R3 ;  /* 0x0000000106067824 */ /* 0x000fe200078e0a03 */
[----:B------:R-:W-:-:S03]  /*13b30*/  UMOV UR4, 0xffffffff ;  /* 0xffffffff00047882 */ /* 0x000fc60000000000 */
[----:B------:R-:W-:-:S05]  /*13b40*/  IMAD R3, R2, R16, R6 ;  /* 0x0000001002037224 */ /* 0x000fca00078e0206 */
[----:B------:R-:W-:Y:S01]  /*13b50*/  ISETP.GT.AND P6, PT, R3, R4, PT ;  /* 0x000000040300720c */ /* 0x000fe20003fc4270 */
[----:B------:R-:W-:-:S12]  /*13b60*/  BRA.DIV UR4, `(.L_x_648) ;  /* 0x0000001e04c87947 */ /* 0x000fd8000b800000 */
[----:B------:R-:W-:-:S04]  /*13b70*/  VOTE.ANY R3, PT, !P6 ;  /* 0x0000000000037806 */ /* 0x000fc800070e0100 */
[----:B------:R-:W1:Y:S02]  /*13b80*/  POPC R5, R3 ;  /* 0x0000000300057309 */ /* 0x000e640000000000 */
[----:B-1----:R1:W3:Y:S02]  /*13b90*/  SHFL.IDX PT, R17, R17, R5, 0x1f ;  /* 0x00001f0511117589 */ /* 0x0022e400000e0000 */
.L_x_745:
[----:B------:R-:W-:Y:S01]  /*13ba0*/  ISETP.NE.AND P0, PT, R3, RZ, PT ;  /* 0x000000ff0300720c */ /* 0x000fe20003f05270 */
[----:B------:R-:W-:-:S12]  /*13bb0*/  IMAD.MOV.U32 R14, RZ, RZ, RZ ;  /* 0x000000ffff0e7224 */ /* 0x000fd800078e00ff */
[----:B------:R-:W-:Y:S05]  /*13bc0*/  @!P0 BRA `(.L_x_649) ;  /* 0x0000000000108947 */ /* 0x000fea0003800000 */
[----:B------:R-:W-:Y:S01]  /*13bd0*/  UMOV UR4, 0xffffffff ;  /* 0xffffffff00047882 */ /* 0x000fe20000000000 */
[----:B------:R-:W-:Y:S02]  /*13be0*/  VIADD R12, R5, 0xffffffff ;  /* 0xffffffff050c7836 */ /* 0x000fe40000000000 */
[----:B------:R-:W-:Y:S05]  /*13bf0*/  BRA.DIV UR4, `(.L_x_650) ;  /* 0x0000001e04ec7947 */ /* 0x000fea000b800000 */
[----:B------:R4:W0:Y:S02]  /*13c00*/  SHFL.IDX PT, R14, R2, R12, 0x1f ;  /* 0x00001f0c020e7589 */ /* 0x00082400000e0000 */
.L_x_649:
[----:B0-----:R-:W-:Y:S01]  /*13c10*/  IMAD R16, R14, R16, R6 ;  /* 0x000000100e107224 */ /* 0x001fe200078e0206 */
[----:B---3--:R-:W-:Y:S01]  /*13c20*/  IABS R6, R17 ;  /* 0x0000001100067213 */ /* 0x008fe20000000000 */
[----:B----4-:R-:W-:Y:S01]  /*13c30*/  IMAD.MOV.U32 R2, RZ, RZ, RZ ;  /* 0x000000ffff027224 */ /* 0x010fe200078e00ff */
[----:B------:R-:W-:Y:S02]  /*13c40*/  IADD3 R19, R5, R19, RZ ;  /* 0x0000001305137210 */ /* 0x000fe40007ffe0ff */
[----:B------:R-:W0:Y:S08]  /*13c50*/  I2F.RP R7, R6 ;  /* 0x0000000600077306 */ /* 0x000e300000209400 */
[----:B0-----:R-:W0:Y:S02]  /*13c60*/  MUFU.RCP R7, R7 ;  /* 0x0000000700077308 */ /* 0x001e240000001000 */
[----:B0-----:R-:W-:-:S06]  /*13c70*/  IADD3 R8, R7, 0xffffffe, RZ ;  /* 0x0ffffffe07087810 */ /* 0x001fcc0007ffe0ff */
[----:B------:R-:W0:Y:S02]  /*13c80*/  F2I.FTZ.U32.TRUNC.NTZ R3, R8 ;  /* 0x0000000800037305 */ /* 0x000e24000021f000 */
[----:B0-----:R-:W-:-:S04]  /*13c90*/  IMAD.MOV R9, RZ, RZ, -R3 ;  /* 0x000000ffff097224 */ /* 0x001fc800078e0a03 */
[----:B------:R-:W-:-:S04]  /*13ca0*/  IMAD R9, R9, R6, RZ ;  /* 0x0000000609097224 */ /* 0x000fc800078e02ff */
[----:B------:R-:W-:Y:S01]  /*13cb0*/  IMAD.HI.U32 R3, R3, R9, R2 ;  /* 0x0000000903037227 */ /* 0x000fe200078e0002 */
[----:B------:R-:W-:-:S03]  /*13cc0*/  IABS R9, R17 ;  /* 0x0000001100097213 */ /* 0x000fc60000000000 */
[----:B------:R-:W-:Y:S02]  /*13cd0*/  IMAD.IADD R2, R4, 0x1, -R16 ;  /* 0x0000000104027824 */ /* 0x000fe400078e0a10 */
[----:B------:R-:W-:-:S03]  /*13ce0*/  IMAD.MOV R7, RZ, RZ, -R9 ;  /* 0x000000ffff077224 */ /* 0x000fc600078e0a09 */
[----:B------:R-:W-:-:S05]  /*13cf0*/  IABS R4, R2 ;  /* 0x0000000200047213 */ /* 0x000fca0000000000 */
[----:B------:R-:W-:-:S04]  /*13d00*/  IMAD.HI.U32 R3, R3, R4, RZ ;  /* 0x0000000403037227 */ /* 0x000fc800078e00ff */
[----:B------:R-:W-:Y:S01]  /*13d10*/  IMAD R7, R3, R7, R4 ;  /* 0x0000000703077224 */ /* 0x000fe200078e0204 */
[----:B------:R-:W-:-:S04]  /*13d20*/  LOP3.LUT R4, R2, R17, RZ, 0x3c, !PT ;  /* 0x0000001102047212 */ /* 0x000fc800078e3cff */
[----:B------:R-:W-:-:S13]  /*13d30*/  ISETP.GT.U32.AND P0, PT, R6, R7, PT ;  /* 0x000000070600720c */ /* 0x000fda0003f04070 */
[----:B------:R-:W-:Y:S01]  /*13d40*/  @!P0 IADD3 R7, R7, -R6, RZ ;  /* 0x8000000607078210 */ /* 0x000fe20007ffe0ff */
        /* <DEDUP_REMOVED lines=11> */
.L_x_643:
[----:B------:R-:W-:Y:S01]  /*13e00*/  UMOV UR4, URZ ;  /* 0x0000003f00047c82 */ /* 0x000fe20008000000 */
[----:B------:R-:W-:Y:S01]  /*13e10*/  UMOV UR5, URZ ;  /* 0x0000003f00057c82 */ /* 0x000fe20008000000 */
[----:B------:R-:W-:Y:S01]  /*13e20*/  ULDC UR6, c[0x0][0xc14] ;  /* 0x0003050000067ab9 */ /* 0x000fe20000000800 */
[----:B------:R-:W-:Y:S01]  /*13e30*/  IMAD.MOV.U32 R16, RZ, RZ, R4 ;  /* 0x000000ffff107224 */ /* 0x000fe200078e0004 */
[----:B------:R-:W-:Y:S01]  /*13e40*/  MOV R19, UR6 ;  /* 0x0000000600137c02 */ /* 0x000fe20008000f00 */
[----:B------:R-:W-:Y:S02]  /*13e50*/  IMAD.U32 R17, RZ, RZ, UR4 ;  /* 0x00000004ff117e24 */ /* 0x000fe4000f8e00ff */
[----:B------:R-:W-:-:S07]  /*13e60*/  IMAD.U32 R18, RZ, RZ, UR5 ;  /* 0x00000005ff127e24 */ /* 0x000fce000f8e00ff */
.L_x_651:
        /* <DEDUP_REMOVED lines=12> */
.L_x_570:
[----:B0-----:R-:W4:Y:S01]  /*13f30*/  LDL.LU R0, [R1+0x28] ;  /* 0x0000280001007983 */ /* 0x001f220000300800 */
[----:B------:R-:W-:Y:S01]  /*13f40*/  BSSY B0, `(.L_x_653) ;  /* 0x000000b000007945 */ /* 0x000fe20003800000 */
[----:B-1----:R-:W0:Y:S01]  /*13f50*/  S2R R5, SR_CgaCtaId ;  /* 0x0000000000057919 */ /* 0x002e220000008800 */
[----:B----4-:R-:W-:-:S05]  /*13f60*/  VIADD R0, R0, 0x1 ;  /* 0x0000000100007836 */ /* 0x010fca0000000000 */
[----:B---3--:R-:W-:-:S04]  /*13f70*/  LEA.HI R2, R0, R0, RZ, 0x1 ;  /* 0x0000000000027211 */ /* 0x008fc800078f08ff */
[----:B------:R-:W-:-:S05]  /*13f80*/  LOP3.LUT R3, R2, 0xfffffffe, RZ, 0xc0, !PT ;  /* 0xfffffffe02037812 */ /* 0x000fca00078ec0ff */
[----:B------:R-:W-:Y:S01]  /*13f90*/  IMAD.IADD R3, R0, 0x1, -R3 ;  /* 0x0000000100037824 */ /* 0x000fe200078e0a03 */
[----:B------:R-:W-:-:S04]  /*13fa0*/  MOV R0, 0x400 ;  /* 0x0000040000007802 */ /* 0x000fc80000000f00 */
[----:B0-----:R-:W-:Y:S02]  /*13fb0*/  LEA R0, R5, R0, 0x18 ;  /* 0x0000000005007211 */ /* 0x001fe400078ec0ff */
[----:B------:R-:W-:-:S04]  /*13fc0*/  SHF.L.U32 R3, R3, 0x1f, RZ ;  /* 0x0000001f03037819 */ /* 0x000fc800000006ff */
[----:B------:R-:W0:Y:S02]  /*13fd0*/  SYNCS.PHASECHK.TRANS64.TRYWAIT P0, [R0+URZ+0x22820], R3 ;  /* 0x02282003000075a7 */ /* 0x000e24000800017f */
[----:B0-----:R-:W-:Y:S05]  /*13fe0*/  @!P0 BRA `(.L_x_654) ;  /* 0x0000001c00148947 */ /* 0x001fea0003800000 */
.L_x_748:
[----:B------:R-:W-:Y:S05]  /*13ff0*/  BSYNC B0 ;  /* 0x0000000000007941 */ /* 0x000fea0003800000 */
.L_x_653:
[----:B------:R-:W-:-:S03]  /*14000*/  UMOV UR4, 0xffffffff ;  /* 0xffffffff00047882 */ /* 0x000fc60000000000 */
[----:B------:R-:W-:Y:S05]  /*14010*/  BRA.DIV UR4, `(.L_x_655) ;  /* 0x0000001e041c7947 */ /* 0x000fea000b800000 */
[----:B------:R-:W1:Y:S02]  /*14020*/  S2R R2, SR_TID.X ;  /* 0x0000000000027919 */ /* 0x000e640000002100 */
[----:B-1----:R-:W-:-:S04]  /*14030*/  SHF.R.U32.HI R2, RZ, 0x5, R2 ;  /* 0x00000005ff027819 */ /* 0x002fc80000011602 */
[----:B------:R-:W-:-:S05]  /*14040*/  LOP3.LUT R2, R2, 0x3, RZ, 0xc0, !PT ;  /* 0x0000000302027812 */ /* 0x000fca00078ec0ff */
[----:B------:R1:W3:Y:S02]  /*14050*/  SHFL.IDX PT, R14, R2, RZ, 0x1f ;  /* 0x00001fff020e7589 */ /* 0x0002e400000e0000 */
.L_x_751:
[----:B---3--:R-:W-:-:S13]  /*14060*/  ISETP.NE.AND P0, PT, R14, RZ, PT ;  /* 0x000000ff0e00720c */ /* 0x008fda0003f05270 */
[----:B------:R-:W-:Y:S05]  /*14070*/  @P0 BRA `(.L_x_429) ;  /* 0x0000000000940947 */ /* 0x000fea0003800000 */
[----:B------:R-:W-:-:S03]  /*14080*/  UMOV UR4, 0xffffffff ;  /* 0xffffffff00047882 */ /* 0x000fc60000000000 */
[----:B------:R-:W-:Y:S05]  /*14090*/  BRA.DIV UR4, `(.L_x_656) ;  /* 0x0000001e04307947 */ /* 0x000fea000b800000 */
[----:B------:R-:W-:-:S13]  /*140a0*/  ELECT P6, URZ, PT ;  /* 0x00000000003f782f */ /* 0x000fda00038c0000 */
.L_x_754:
[----:B------:R-:W-:Y:S05]  /*140b0*/  @!P6 BRA `(.L_x_429) ;  /* 0x000000000084e947 */ /* 0x000fea0003800000 */
[----:B------:R-:W-:-:S06]  /*140c0*/  ULOP3.LUT UR4, UR36, 0x2, URZ, 0xfc, !UPT ;  /* 0x0000000224047892 */ /* 0x000fcc000f8efc3f */
[----:B-1----:R-:W-:-:S05]  /*140d0*/  IMAD.U32 R2, RZ, RZ, UR4 ;  /* 0x00000004ff027e24 */ /* 0x002fca000f8e00ff */
[----:B------:R-:W-:-:S13]  /*140e0*/  ISETP.NE.AND P2, PT, R2, 0x3, PT ;  /* 0x000000030200780c */ /* 0x000fda0003f45270 */
[----:B------:R-:W-:Y:S05]  /*140f0*/  @!P2 BRA `(.L_x_657) ;  /* 0x000000000004a947 */ /* 0x000fea0003800000 */
[----:B------:R-:W-:Y:S01]  /*14100*/  BPT.TRAP 0x1 ;  /* 0x000000040000795c */ /* 0x000fe20000300000 */
.L_x_657:
[----:B0-----:R-:W3:Y:S04]  /*14110*/  LDL R3, [R1] ;  /* 0x0000000001037983 */ /* 0x001ee80000100800 */
[----:B------:R-:W4:Y:S01]  /*14120*/  LDL.LU R7, [R1+0x8] ;  /* 0x0000080001077983 */ /* 0x000f220000300800 */
[----:B------:R-:W-:-:S05]  /*14130*/  VIADD R2, R0, 0x22840 ;  /* 0x0002284000027836 */ /* 0x000fca0000000000 */
[C---:B---3--:R-:W-:Y:S01]  /*14140*/  LEA R6, R3.reuse, R2, 0x3 ;  /* 0x0000000203067211 */ /* 0x048fe200078e18ff */
[----:B------:R-:W-:Y:S01]  /*14150*/  VIADD R3, R3, 0x1 ;  /* 0x0000000103037836 */ /* 0x000fe20000000000 */
[----:B----4-:R-:W-:-:S04]  /*14160*/  SHF.L.U32 R5, R7, 0x1f, RZ ;  /* 0x0000001f07057819 */ /* 0x010fc800000006ff */
        /* <DEDUP_REMOVED lines=8> */
.L_x_755:
[----:B------:R-:W1:Y:S02]  /*141f0*/  SYNCS.PHASECHK.TRANS64.TRYWAIT P0, [R7+URZ], R2 ;  /* 0x00000002070075a7 */ /* 0x000e64000800017f */
[----:B-1----:R-:W-:Y:S05]  /*14200*/  @!P0 BRA `(.L_x_659) ;  /* 0x0000001c00088947 */ /* 0x002fea0003800000 */
.L_x_756:
[----:B------:R-:W-:Y:S05]  /*14210*/  @!P2 BRA `(.L_x_660) ;  /* 0x000000000004a947 */ /* 0x000fea0003800000 */
[----:B------:R-:W-:Y:S01]  /*14220*/  BPT.TRAP 0x1 ;  /* 0x000000040000795c */ /* 0x000fe20000300000 */
.L_x_660:
[----:B------:R-:W3:Y:S01]  /*14230*/  LDL.LU R4, [R1] ;  /* 0x0000000001047983 */ /* 0x000ee20000300800 */
[----:B------:R-:W-:-:S04]  /*14240*/  VIADD R0, R0, 0x22860 ;  /* 0x0002286000007836 */ /* 0x000fc80000000000 */
[----:B---3--:R-:W-:-:S04]  /*14250*/  IMAD R4, R4, 0x8, R0 ;  /* 0x0000000804047824 */ /* 0x008fc800078e0200 */
[----:B------:R-:W3:Y:S02]  /*14260*/  SYNCS.PHASECHK.TRANS64.TRYWAIT P0, [R4+URZ], R5 ;  /* 0x00000005040075a7 */ /* 0x000ee4000800017f */
[----:B---3--:R-:W-:Y:S05]  /*14270*/  @!P0 BRA `(.L_x_661) ;  /* 0x0000001c00008947 */ /* 0x008fea0003800000 */
.L_x_757:
[----:B------:R-:W-:-:S07]  /*14280*/  LEA R3, R3, R0, 0x3 ;  /* 0x0000000003037211 */ /* 0x000fce00078e18ff */
.L_x_662:
[----:B----4-:R4:W0:Y:S02]  /*14290*/  SYNCS.PHASECHK.TRANS64.TRYWAIT P0, [R3+URZ], R2 ;  /* 0x00000002030075a7 */ /* 0x010824000800017f */
[----:B0-----:R-:W-:Y:S05]  /*142a0*/  @!P0 NANOSLEEP.SYNCS 0x989680 ;  /* 0x009896800000895d */ /* 0x001fea0003900000 */
[----:B------:R-:W0:Y:S02]  /*142b0*/  @!P0 SYNCS.PHASECHK.TRANS64 P0, [R3+URZ], R2 ;  /* 0x00000002030085a7 */ /* 0x000e24000800007f */
[----:B0-----:R-:W-:Y:S05]  /*142c0*/  @!P0 BRA `(.L_x_662) ;  /* 0xfffffffc00f08947 */ /* 0x001fea000383ffff */
.L_x_429:
[----:B------:R-:W-:Y:S05]  /*142d0*/  BSYNC B7 ;  /* 0x0000000000077941 */ /* 0x000fea0003800000 */
.L_x_426:
[----:B------:R-:W-:Y:S05]  /*142e0*/  EXIT ;  /* 0x000000000000794d */ /* 0x000fea0003800000 */
.L_x_447:
[----:B0-----:R0:W1:Y:S02]  /*142f0*/  SYNCS.PHASECHK.TRANS64.TRYWAIT P6, [R90+URZ+0x22890], R101 ;  /* 0x022890655a0075a7 */ /* 0x00106400080c017f */
[----:B-1----:R-:W-:Y:S05]  /*14300*/  @!P6 NANOSLEEP.SYNCS 0x989680 ;  /* 0x009896800000e95d */ /* 0x002fea0003900000 */
[----:B------:R-:W1:Y:S02]  /*14310*/  @!P6 SYNCS.PHASECHK.TRANS64 P6, [R90+URZ+0x22890], R101 ;  /* 0x022890655a00e5a7 */ /* 0x000e6400080c007f */
[----:B-1----:R-:W-:Y:S05]  /*14320*/  @!P6 BRA `(.L_x_447) ;  /* 0xfffffffc00f0e947 */ /* 0x002fea000383ffff */
[----:B------:R-:W-:Y:S05]  /*14330*/  BRA `(.L_x_663) ;  /* 0xfffffee400e47947 */ /* 0x000fea000383ffff */
.L_x_465:
[----:B0-----:R0:W1:Y:S02]  /*14340*/  SYNCS.PHASECHK.TRANS64.TRYWAIT P5, [R90+URZ+0x22890], R101 ;  /* 0x022890655a0075a7 */ /* 0x00106400080a017f */
[----:B-1----:R-:W-:Y:S05]  /*14350*/  @!P5 NANOSLEEP.SYNCS 0x989680 ;  /* 0x009896800000d95d */ /* 0x002fea0003900000 */
[----:B------:R-:W1:Y:S02]  /*14360*/  @!P5 SYNCS.PHASECHK.TRANS64 P5, [R90+URZ+0x22890], R101 ;  /* 0x022890655a00d5a7 */ /* 0x000e6400080a007f */
[----:B-1----:R-:W-:Y:S05]  /*14370*/  @!P5 BRA `(.L_x_465) ;  /* 0xfffffffc00f0d947 */ /* 0x002fea000383ffff */
[----:B------:R-:W-:Y:S05]  /*14380*/  BRA `(.L_x_664) ;  /* 0xfffffef800387947 */ /* 0x000fea000383ffff */
.L_x_474:
[----:B0-----:R0:W1:Y:S02]  /*14390*/  SYNCS.PHASECHK.TRANS64.TRYWAIT P4, [R90+URZ+0x22890], R101 ;  /* 0x022890655a0075a7 */ /* 0x001064000808017f */
[----:B-1----:R-:W-:Y:S05]  /*143a0*/  @!P4 NANOSLEEP.SYNCS 0x989680 ;  /* 0x009896800000c95d */ /* 0x002fea0003900000 */
[----:B------:R-:W1:Y:S02]  /*143b0*/  @!P4 SYNCS.PHASECHK.TRANS64 P4, [R90+URZ+0x22890], R101 ;  /* 0x022890655a00c5a7 */ /* 0x000e64000808007f */
[----:B-1----:R-:W-:Y:S05]  /*143c0*/  @!P4 BRA `(.L_x_474) ;  /* 0xfffffffc00f0c947 */ /* 0x002fea000383ffff */
[----:B------:R-:W-:Y:S05]  /*143d0*/  BRA `(.L_x_665) ;  /* 0xffffff0800147947 */ /* 0x000fea000383ffff */
.L_x_480:
[----:B-1----:R1:W2:Y:S02]  /*143e0*/  SYNCS.PHASECHK.TRANS64.TRYWAIT P3, [R90+URZ+0x228b0], R101 ;  /* 0x0228b0655a0075a7 */ /* 0x0022a4000806017f */
[----:B--2---:R-:W-:Y:S05]  /*143f0*/  @!P3 NANOSLEEP.SYNCS 0x989680 ;  /* 0x009896800000b95d */ /* 0x004fea0003900000 */
[----:B------:R-:W2:Y:S02]  /*14400*/  @!P3 SYNCS.PHASECHK.TRANS64 P3, [R90+URZ+0x228b0], R101 ;  /* 0x0228b0655a00b5a7 */ /* 0x000ea4000806007f */
[----:B--2---:R-:W-:Y:S05]  /*14410*/  @!P3 BRA `(.L_x_480) ;  /* 0xfffffffc00f0b947 */ /* 0x004fea000383ffff */
[----:B------:R-:W-:Y:S05]  /*14420*/  BRA `(.L_x_666) ;  /* 0xffffff0800a47947 */ /* 0x000fea000383ffff */
.L_x_488:
[----:B------:R-:W-:Y:S01]  /*14430*/  BSSY B0, `(.L_x_667) ;  /* 0x0000008000007945 */ /* 0x000fe20003800000 */
[----:B------:R-:W-:Y:S02]  /*14440*/  IMAD.MOV.U32 R13, RZ, RZ, R230 ;  /* 0x000000ffff0d7224 */ /* 0x000fe400078e00e6 */
[----:B------:R-:W-:Y:S02]  /*14450*/  IMAD.MOV.U32 R12, RZ, RZ, RZ ;  /* 0x000000ffff0c7224 */ /* 0x000fe400078e00ff */
[----:B------:R-:W-:Y:S02]  /*14460*/  IMAD.MOV.U32 R11, RZ, RZ, 0x1f ;  /* 0x0000001fff0b7424 */ /* 0x000fe400078e00ff */
[----:B------:R-:W-:-:S07]  /*14470*/  IMAD.MOV.U32 R15, RZ, RZ, -0x1 ;  /* 0xffffffffff0f7424 */ /* 0x000fce00078e00ff */
[----:B-----5:R-:W-:Y:S05]  /*14480*/  WARPSYNC.COLLECTIVE R15, `(.L_x_668) ;  /* 0x000000000f087348 */ /* 0x020fea0003c00000 */
[----:B------:R0:W1:Y:S02]  /*14490*/  SHFL.IDX P6, R14, R13, R12, R11 ;  /* 0x0000000c0d0e7389 */ /* 0x00006400000c000b */
[----:B01---5:R-:W-:Y:S01]  /*144a0*/  ENDCOLLECTIVE ;  /* 0x000000000000791b */ /* 0x023fe20003800000 */
.L_x_668:
[----:B------:R-:W-:Y:S05]  /*144b0*/  BSYNC B0 ;  /* 0x0000000000007941 */ /* 0x000fea0003800000 */
.L_x_667:
[----:B------:R-:W-:Y:S05]  /*144c0*/  BRA `(.L_x_669) ;  /* 0xffffff1400447947 */ /* 0x000fea000383ffff */
.L_x_502:
[----:B------:R-:W-:Y:S01]  /*144d0*/  BSSY B1, `(.L_x_670) ;  /* 0x0000008000017945 */ /* 0x000fe20003800000 */
[----:B------:R-:W-:Y:S01]  /*144e0*/  MOV R13, R25 ;  /* 0x00000019000d7202 */ /* 0x000fe20000000f00 */
[----:B------:R-:W-:Y:S02]  /*144f0*/  IMAD.MOV.U32 R12, RZ, RZ, RZ ;  /* 0x000000ffff0c7224 */ /* 0x000fe400078e00ff */
[----:B------:R-:W-:Y:S02]  /*14500*/  IMAD.MOV.U32 R11, RZ, RZ, 0x1c1f ;  /* 0x00001c1fff0b7424 */ /* 0x000fe400078e00ff */
[----:B------:R-:W-:-:S07]  /*14510*/  IMAD.MOV.U32 R15, RZ, RZ, -0x1 ;  /* 0xffffffffff0f7424 */ /* 0x000fce00078e00ff */
[----:B01---5:R-:W-:Y:S05]  /*14520*/  WARPSYNC.COLLECTIVE R15, `(.L_x_671) ;  /* 0x000000000f087348 */ /* 0x023fea0003c00000 */
[----:B------:R2:W3:Y:S02]  /*14530*/  SHFL.IDX P6, R14, R13, R12, R11 ;  /* 0x0000000c0d0e7389 */ /* 0x0004e400000c000b */
[----:B0123-5:R-:W-:Y:S01]  /*14540*/  ENDCOLLECTIVE ;  /* 0x000000000000791b */ /* 0x02ffe20003800000 */
.L_x_671:
[----:B------:R-:W-:Y:S05]  /*14550*/  BSYNC B1 ;  /* 0x0000000000017941 */ /* 0x000fea0003800000 */
.L_x_670:
[----:B------:R-:W-:Y:S05]  /*14560*/  BRA `(.L_x_672) ;  /* 0xffffff1c00407947 */ /* 0x000fea000383ffff */
.L_x_503:
[----:B------:R-:W-:Y:S01]  /*14570*/  BSSY B1, `(.L_x_673) ;  /* 0x0000008000017945 */ /* 0x000fe20003800000 */
[----:B------:R-:W-:Y:S01]  /*14580*/  IMAD.MOV.U32 R13, RZ, RZ, R24 ;  /* 0x000000ffff0d7224 */ /* 0x000fe200078e0018 */
[----:B------:R-:W-:Y:S01]  /*14590*/  MOV R12, RZ ;  /* 0x000000ff000c7202 */ /* 0x000fe20000000f00 */
[----:B------:R-:W-:Y:S02]  /*145a0*/  IMAD.MOV.U32 R11, RZ, RZ, 0x1c1f ;  /* 0x00001c1fff0b7424 */ /* 0x000fe400078e00ff */
[----:B------:R-:W-:-:S07]  /*145b0*/  IMAD.MOV.U32 R15, RZ, RZ, -0x1 ;  /* 0xffffffffff0f7424 */ /* 0x000fce00078e00ff */
[----:B01---5:R-:W-:Y:S05]  /*145c0*/  WARPSYNC.COLLECTIVE R15, `(.L_x_674) ;  /* 0x000000000f087348 */ /* 0x023fea0003c00000 */
[----:B------:R2:W3:Y:S02]  /*145d0*/  SHFL.IDX P6, R14, R13, R12, R11 ;  /* 0x0000000c0d0e7389 */ /* 0x0004e400000c000b */
[----:B0123-5:R-:W-:Y:S01]  /*145e0*/  ENDCOLLECTIVE ;  /* 0x000000000000791b */ /* 0x02ffe20003800000 */
.L_x_674:
[----:B------:R-:W-:Y:S05]  /*145f0*/  BSYNC B1 ;  /* 0x0000000000017941 */ /* 0x000fea0003800000 */
.L_x_673:
[----:B------:R-:W-:Y:S05]  /*14600*/  BRA `(.L_x_675) ;  /* 0xffffff1c00207947 */ /* 0x000fea000383ffff */
.L_x_504:
[----:B------:R-:W-:Y:S01]  /*14610*/  BSSY B1, `(.L_x_676) ;  /* 0x0000008000017945 */ /* 0x000fe20003800000 */
[----:B------:R-:W-:Y:S01]  /*14620*/  IMAD.MOV.U32 R13, RZ, RZ, R27 ;  /* 0x000000ffff0d7224 */ /* 0x000fe200078e001b */
[----:B------:R-:W-:Y:S01]  /*14630*/  MOV R11, 0x1c1f ;  /* 0x00001c1f000b7802 */ /* 0x000fe20000000f00 */
[----:B------:R-:W-:Y:S02]  /*14640*/  IMAD.MOV.U32 R12, RZ, RZ, RZ ;  /* 0x000000ffff0c7224 */ /* 0x000fe400078e00ff */
[----:B------:R-:W-:-:S07]  /*14650*/  IMAD.MOV.U32 R15, RZ, RZ, -0x1 ;  /* 0xffffffffff0f7424 */ /* 0x000fce00078e00ff */
[----:B01---5:R-:W-:Y:S05]  /*14660*/  WARPSYNC.COLLECTIVE R15, `(.L_x_677) ;  /* 0x000000000f087348 */ /* 0x023fea0003c00000 */
[----:B------:R2:W3:Y:S02]  /*14670*/  SHFL.IDX P6, R14, R13, R12, R11 ;  /* 0x0000000c0d0e7389 */ /* 0x0004e400000c000b */
[----:B0123-5:R-:W-:Y:S01]  /*14680*/  ENDCOLLECTIVE ;  /* 0x000000000000791b */ /* 0x02ffe20003800000 */
.L_x_677:
[----:B------:R-:W-:Y:S05]  /*14690*/  BSYNC B1 ;  /* 0x0000000000017941 */ /* 0x000fea0003800000 */
.L_x_676:
[----:B------:R-:W-:Y:S05]  /*146a0*/  BRA `(.L_x_678) ;  /* 0xffffff1c00007947 */ /* 0x000fea000383ffff */
.L_x_505:
[----:B------:R-:W-:Y:S01]  /*146b0*/  BSSY B1, `(.L_x_679) ;  /* 0x0000008000017945 */ /* 0x000fe20003800000 */
[----:B------:R-:W-:Y:S01]  /*146c0*/  IMAD.MOV.U32 R13, RZ, RZ, R26 ;  /* 0x000000ffff0d7224 */ /* 0x000fe200078e001a */
[----:B------:R-:W-:Y:S01]  /*146d0*/  MOV R15, 0xffffffff ;  /* 0xffffffff000f7802 */ /* 0x000fe20000000f00 */
[----:B------:R-:W-:Y:S02]  /*146e0*/  IMAD.MOV.U32 R12, RZ, RZ, RZ ;  /* 0x000000ffff0c7224 */ /* 0x000fe400078e00ff */
[----:B------:R-:W-:-:S07]  /*146f0*/  IMAD.MOV.U32 R11, RZ, RZ, 0x1c1f ;  /* 0x00001c1fff0b7424 */ /* 0x000fce00078e00ff */
[----:B01---5:R-:W-:Y:S05]  /*14700*/  WARPSYNC.COLLECTIVE R15, `(.L_x_680) ;  /* 0x000000000f087348 */ /* 0x023fea0003c00000 */
[----:B------:R2:W3:Y:S02]  /*14710*/  SHFL.IDX P6, R14, R13, R12, R11 ;  /* 0x0000000c0d0e7389 */ /* 0x0004e400000c000b */
[----:B0123-5:R-:W-:Y:S01]  /*14720*/  ENDCOLLECTIVE ;  /* 0x000000000000791b */ /* 0x02ffe20003800000 */
.L_x_680:
[----:B------:R-:W-:Y:S05]  /*14730*/  BSYNC B1 ;  /* 0x0000000000017941 */ /* 0x000fea0003800000 */
.L_x_679:
[----:B------:R-:W-:Y:S05]  /*14740*/  BRA `(.L_x_681) ;  /* 0xffffff1800e07947 */ /* 0x000fea000383ffff */
.L_x_507:
[----:B-1----:R1:W2:Y:S02]  /*14750*/  SYNCS.PHASECHK.TRANS64.TRYWAIT P1, [R18+URZ+0x22800], R29 ;  /* 0x0228001d120075a7 */ /* 0x0022a4000802017f */
[----:B--2---:R-:W-:Y:S05]  /*14760*/  @!P1 NANOSLEEP.SYNCS 0x989680 ;  /* 0x009896800000995d */ /* 0x004fea0003900000 */
[----:B------:R-:W2:Y:S02]  /*14770*/  @!P1 SYNCS.PHASECHK.TRANS64 P1, [R18+URZ+0x22800], R29 ;  /* 0x0228001d120095a7 */ /* 0x000ea4000802007f */
[----:B--2---:R-:W-:Y:S05]  /*14780*/  @!P1 BRA `(.L_x_507) ;  /* 0xfffffffc00f09947 */ /* 0x004fea000383ffff */
[----:B------:R-:W-:Y:S05]  /*14790*/  BRA `(.L_x_682) ;  /* 0xffffff1c004c7947 */ /* 0x000fea000383ffff */
.L_x_515:
[----:B------:R-:W-:Y:S01]  /*147a0*/  BSSY B1, `(.L_x_683) ;  /* 0x0000008000017945 */ /* 0x000fe20003800000 */
[----:B------:R-:W-:Y:S02]  /*147b0*/  IMAD.MOV.U32 R13, RZ, RZ, R25 ;  /* 0x000000ffff0d7224 */ /* 0x000fe400078e0019 */
[----:B------:R-:W-:Y:S02]  /*147c0*/  IMAD.MOV.U32 R12, RZ, RZ, RZ ;  /* 0x000000ffff0c7224 */ /* 0x000fe400078e00ff */
[----:B------:R-:W-:Y:S02]  /*147d0*/  IMAD.MOV.U32 R11, RZ, RZ, 0x1c1f ;  /* 0x00001c1fff0b7424 */ /* 0x000fe400078e00ff */
[----:B------:R-:W-:-:S07]  /*147e0*/  IMAD.MOV.U32 R15, RZ, RZ, -0x1 ;  /* 0xffffffffff0f7424 */ /* 0x000fce00078e00ff */
[----:B01---5:R-:W-:Y:S05]  /*147f0*/  WARPSYNC.COLLECTIVE R15, `(.L_x_684) ;  /* 0x000000000f087348 */ /* 0x023fea0003c00000 */
[----:B------:R2:W3:Y:S02]  /*14800*/  SHFL.IDX P6, R14, R13, R12, R11 ;  /* 0x0000000c0d0e7389 */ /* 0x0004e400000c000b */
[----:B0123-5:R-:W-:Y:S01]  /*14810*/  ENDCOLLECTIVE ;  /* 0x000000000000791b */ /* 0x02ffe20003800000 */
.L_x_684:
[----:B------:R-:W-:Y:S05]  /*14820*/  BSYNC B1 ;  /* 0x0000000000017941 */ /* 0x000fea0003800000 */
.L_x_683:
[----:B------:R-:W-:Y:S05]  /*14830*/  BRA `(.L_x_685) ;  /* 0xffffff28001c7947 */ /* 0x000fea000383ffff */
.L_x_516:
        /* <DEDUP_REMOVED lines=8> */
.L_x_687:
[----:B------:R-:W-:Y:S05]  /*148c0*/  BSYNC B1 ;  /* 0x0000000000017941 */ /* 0x000fea0003800000 */
.L_x_686:
[----:B------:R-:W-:Y:S05]  /*148d0*/  BRA `(.L_x_688) ;  /* 0xffffff2800007947 */ /* 0x000fea000383ffff */
.L_x_517:
        /* <DEDUP_REMOVED lines=8> */
.L_x_690:
[----:B------:R-:W-:Y:S05]  /*14960*/  BSYNC B1 ;  /* 0x0000000000017941 */ /* 0x000fea0003800000 */
.L_x_689:
[----:B------:R-:W-:Y:S05]  /*14970*/  BRA `(.L_x_691) ;  /* 0xffffff2400e47947 */ /* 0x000fea000383ffff */
.L_x_518:
        /* <DEDUP_REMOVED lines=8> */
.L_x_693:
[----:B------:R-:W-:Y:S05]  /*14a00*/  BSYNC B1 ;  /* 0x0000000000017941 */ /* 0x000fea0003800000 */
.L_x_692:
[----:B------:R-:W-:Y:S05]  /*14a10*/  BRA `(.L_x_694) ;  /* 0xffffff2400c87947 */ /* 0x000fea000383ffff */
.L_x_520:
[----:B-1----:R1:W2:Y:S02]  /*14a20*/  SYNCS.PHASECHK.TRANS64.TRYWAIT P1, [R18+URZ+0x22800], R3 ;  /* 0x02280003120075a7 */ /* 0x0022a4000802017f */
[----:B--2---:R-:W-:Y:S05]  /*14a30*/  @!P1 NANOSLEEP.SYNCS 0x989680 ;  /* 0x009896800000995d */ /* 0x004fea0003900000 */
[----:B------:R-:W2:Y:S02]  /*14a40*/  @!P1 SYNCS.PHASECHK.TRANS64 P1, [R18+URZ+0x22800], R3 ;  /* 0x02280003120095a7 */ /* 0x000ea4000802007f */
[----:B--2---:R-:W-:Y:S05]  /*14a50*/  @!P1 BRA `(.L_x_520) ;  /* 0xfffffffc00f09947 */ /* 0x004fea000383ffff */
[----:B------:R-:W-:Y:S05]  /*14a60*/  BRA `(.L_x_695) ;  /* 0xffffff28002c7947 */ /* 0x000fea000383ffff */
.L_x_526:
[----:B-1----:R1:W3:Y:S02]  /*14a70*/  SYNCS.PHASECHK.TRANS64.TRYWAIT P1, [R13+URZ+0x22830], R14 ;  /* 0x0228300e0d0075a7 */ /* 0x0022e4000802017f */
[----:B---3--:R-:W-:Y:S05]  /*14a80*/  @!P1 NANOSLEEP.SYNCS 0x989680 ;  /* 0x009896800000995d */ /* 0x008fea0003900000 */
[----:B------:R-:W3:Y:S02]  /*14a90*/  @!P1 SYNCS.PHASECHK.TRANS64 P1, [R13+URZ+0x22830], R14 ;  /* 0x0228300e0d0095a7 */ /* 0x000ee4000802007f */
[----:B---3--:R-:W-:Y:S05]  /*14aa0*/  @!P1 BRA `(.L_x_526) ;  /* 0xfffffffc00f09947 */ /* 0x008fea000383ffff */
[----:B------:R-:W-:Y:S05]  /*14ab0*/  BRA `(.L_x_525) ;  /* 0xffffff3400447947 */ /* 0x000fea000383ffff */
.L_x_531:
[----:B-1----:R1:W2:Y:S02]  /*14ac0*/  SYNCS.PHASECHK.TRANS64.TRYWAIT P2, [R13+URZ+0x22850], R14 ;  /* 0x0228500e0d0075a7 */ /* 0x0022a4000804017f */
[----:B--2---:R-:W-:Y:S05]  /*14ad0*/  @!P2 NANOSLEEP.SYNCS 0x989680 ;  /* 0x009896800000a95d */ /* 0x004fea0003900000 */
[----:B------:R-:W2:Y:S02]  /*14ae0*/  @!P2 SYNCS.PHASECHK.TRANS64 P2, [R13+URZ+0x22850], R14 ;  /* 0x0228500e0d00a5a7 */ /* 0x000ea4000804007f */
[----:B--2---:R-:W-:Y:S05]  /*14af0*/  @!P2 BRA `(.L_x_531) ;  /* 0xfffffffc00f0a947 */ /* 0x004fea000383ffff */
[----:B------:R-:W-:Y:S05]  /*14b00*/  BRA `(.L_x_530) ;  /* 0xffffff4800e47947 */ /* 0x000fea000383ffff */
.L_x_536:
[----:B-1----:R1:W2:Y:S02]  /*14b10*/  SYNCS.PHASECHK.TRANS64.TRYWAIT P3, [R14+URZ+0x22830], R13 ;  /* 0x0228300d0e0075a7 */ /* 0x0022a4000806017f */
[----:B--2---:R-:W-:Y:S05]  /*14b20*/  @!P3 NANOSLEEP.SYNCS 0x989680 ;  /* 0x009896800000b95d */ /* 0x004fea0003900000 */
[----:B------:R-:W2:Y:S02]  /*14b30*/  @!P3 SYNCS.PHASECHK.TRANS64 P3, [R14+URZ+0x22830], R13 ;  /* 0x0228300d0e00b5a7 */ /* 0x000ea4000806007f */
[----:B--2---:R-:W-:Y:S05]  /*14b40*/  @!P3 BRA `(.L_x_536) ;  /* 0xfffffffc00f0b947 */ /* 0x004fea000383ffff */
[----:B------:R-:W-:Y:S05]  /*14b50*/  BRA `(.L_x_535) ;  /* 0xffffff5000207947 */ /* 0x000fea000383ffff */
.L_x_541:
[----:B--2---:R2:W3:Y:S02]  /*14b60*/  SYNCS.PHASECHK.TRANS64.TRYWAIT P3, [R14+URZ+0x22850], R13 ;  /* 0x0228500d0e0075a7 */ /* 0x0044e4000806017f */
[----:B---3--:R-:W-:Y:S05]  /*14b70*/  @!P3 NANOSLEEP.SYNCS 0x989680 ;  /* 0x009896800000b95d */ /* 0x008fea0003900000 */
[----:B------:R-:W3:Y:S02]  /*14b80*/  @!P3 SYNCS.PHASECHK.TRANS64 P3, [R14+URZ+0x22850], R13 ;  /* 0x0228500d0e00b5a7 */ /* 0x000ee4000806007f */
[----:B---3--:R-:W-:Y:S05]  /*14b90*/  @!P3 BRA `(.L_x_541) ;  /* 0xfffffffc00f0b947 */ /* 0x008fea000383ffff */
[----:B------:R-:W-:Y:S05]  /*14ba0*/  BRA `(.L_x_540) ;  /* 0xffffff68007c7947 */ /* 0x000fea000383ffff */
.L_x_574:
[----:B------:R-:W0:Y:S01]  /*14bb0*/  S2R R11, SR_TID.X ;  /* 0x00000000000b7919 */ /* 0x000e220000002100 */
[----:B------:R-:W-:Y:S01]  /*14bc0*/  BSSY B1, `(.L_x_696) ;  /* 0x000000a000017945 */ /* 0x000fe20003800000 */
[----:B------:R-:W-:Y:S01]  /*14bd0*/  IMAD.MOV.U32 R12, RZ, RZ, RZ ;  /* 0x000000ffff0c7224 */ /* 0x000fe200078e00ff */
[----:B------:R-:W-:Y:S02]  /*14be0*/  MOV R15, 0xffffffff ;  /* 0xffffffff000f7802 */ /* 0x000fe40000000f00 */
[----:B0-----:R-:W-:-:S04]  /*14bf0*/  SHF.R.U32.HI R11, RZ, 0x5, R11 ;  /* 0x00000005ff0b7819 */ /* 0x001fc8000001160b */
[----:B------:R-:W-:-:S05]  /*14c00*/  LOP3.LUT R11, R11, 0x3, RZ, 0xc0, !PT ;  /* 0x000000030b0b7812 */ /* 0x000fca00078ec0ff */
[----:B------:R-:W-:Y:S02]  /*14c10*/  IMAD.MOV.U32 R13, RZ, RZ, R11 ;  /* 0x000000ffff0d7224 */ /* 0x000fe400078e000b */
[----:B------:R-:W-:-:S07]  /*14c20*/  IMAD.MOV.U32 R11, RZ, RZ, 0x1f ;  /* 0x0000001fff0b7424 */ /* 0x000fce00078e00ff */
[----:B-----5:R-:W-:Y:S05]  /*14c30*/  WARPSYNC.COLLECTIVE R15, `(.L_x_697) ;  /* 0x000000000f087348 */ /* 0x020fea0003c00000 */
[----:B------:R0:W1:Y:S02]  /*14c40*/  SHFL.IDX P6, R14, R13, R12, R11 ;  /* 0x0000000c0d0e7389 */ /* 0x00006400000c000b */
[----:B01---5:R-:W-:Y:S01]  /*14c50*/  ENDCOLLECTIVE ;  /* 0x000000000000791b */ /* 0x023fe20003800000 */
.L_x_697:
[----:B------:R-:W-:Y:S05]  /*14c60*/  BSYNC B1 ;  /* 0x0000000000017941 */ /* 0x000fea0003800000 */
.L_x_696:
[----:B------:R-:W-:Y:S05]  /*14c70*/  BRA `(.L_x_698) ;  /* 0xffffffb000507947 */ /* 0x000fea000383ffff */
.L_x_575:
[----:B------:R-:W-:Y:S01]  /*14c80*/  BSSY B1, `(.L_x_699) ;  /* 0x0000006000017945 */ /* 0x000fe20003800000 */
[----:B------:R-:W-:-:S07]  /*14c90*/  IMAD.MOV.U32 R15, RZ, RZ, -0x1 ;  /* 0xffffffffff0f7424 */ /* 0x000fce00078e00ff */
[----:B-----5:R-:W-:Y:S05]  /*14ca0*/  WARPSYNC.COLLECTIVE R15, `(.L_x_700) ;  /* 0x000000000f0c7348 */ /* 0x020fea0003c00000 */
[----:B------:R-:W-:Y:S02]  /*14cb0*/  ELECT P6, UR62, PT ;  /* 0x00000000003e782f */ /* 0x000fe400038c0000 */
[----:B------:R-:W-:Y:S01]  /*14cc0*/  MOV R14, UR62 ;  /* 0x0000003e000e7c02 */ /* 0x000fe20008000f00 */
[----:B-----5:R-:W-:Y:S10]  /*14cd0*/  ENDCOLLECTIVE ;  /* 0x000000000000791b */ /* 0x020ff40003800000 */
.L_x_700:
[----:B------:R-:W-:Y:S05]  /*14ce0*/  BSYNC B1 ;  /* 0x0000000000017941 */ /* 0x000fea0003800000 */
.L_x_699:
[----:B------:R-:W-:Y:S05]  /*14cf0*/  BRA `(.L_x_701) ;  /* 0xffffffb0003c7947 */ /* 0x000fea000383ffff */
.L_x_577:
[----:B0-----:R0:W1:Y:S02]  /*14d00*/  SYNCS.PHASECHK.TRANS64.TRYWAIT P0, [R5+URZ+0x22820], R6 ;  /* 0x02282006050075a7 */ /* 0x001064000800017f */
[----:B-1----:R-:W-:Y:S05]  /*14d10*/  @!P0 NANOSLEEP.SYNCS 0x989680 ;  /* 0x009896800000895d */ /* 0x002fea0003900000 */
[----:B------:R-:W1:Y:S02]  /*14d20*/  @!P0 SYNCS.PHASECHK.TRANS64 P0, [R5+URZ+0x22820], R6 ;  /* 0x02282006050085a7 */ /* 0x000e64000800007f */
[----:B-1----:R-:W-:Y:S05]  /*14d30*/  @!P0 BRA `(.L_x_577) ;  /* 0xfffffffc00f08947 */ /* 0x002fea000383ffff */
[----:B------:R-:W-:Y:S05]  /*14d40*/  BRA `(.L_x_702) ;  /* 0xffffffb000587947 */ /* 0x000fea000383ffff */
.L_x_580:
[----:B0-----:R0:W1:Y:S02]  /*14d50*/  SYNCS.PHASECHK.TRANS64.TRYWAIT P0, [R6+URZ+0x228a0], R9 ;  /* 0x0228a009060075a7 */ /* 0x001064000800017f */
[----:B-1----:R-:W-:Y:S05]  /*14d60*/  @!P0 NANOSLEEP.SYNCS 0x989680 ;  /* 0x009896800000895d */ /* 0x002fea0003900000 */
[----:B------:R-:W1:Y:S02]  /*14d70*/  @!P0 SYNCS.PHASECHK.TRANS64 P0, [R6+URZ+0x228a0], R9 ;  /* 0x0228a009060085a7 */ /* 0x000e64000800007f */
[----:B-1----:R-:W-:Y:S05]  /*14d80*/  @!P0 BRA `(.L_x_580) ;  /* 0xfffffffc00f08947 */ /* 0x002fea000383ffff */
[----:B------:R-:W-:Y:S05]  /*14d90*/  BRA `(.L_x_703) ;  /* 0xffffffb000687947 */ /* 0x000fea000383ffff */
.L_x_582:
[----:B-1----:R1:W2:Y:S02]  /*14da0*/  SYNCS.PHASECHK.TRANS64.TRYWAIT P0, [R6+URZ+0x228c0], R9 ;  /* 0x0228c009060075a7 */ /* 0x0022a4000800017f */
[----:B--2---:R-:W-:Y:S05]  /*14db0*/  @!P0 NANOSLEEP.SYNCS 0x989680 ;  /* 0x009896800000895d */ /* 0x004fea0003900000 */
[----:B------:R-:W2:Y:S02]  /*14dc0*/  @!P0 SYNCS.PHASECHK.TRANS64 P0, [R6+URZ+0x228c0], R9 ;  /* 0x0228c009060085a7 */ /* 0x000ea4000800007f */
[----:B--2---:R-:W-:Y:S05]  /*14dd0*/  @!P0 BRA `(.L_x_582) ;  /* 0xfffffffc00f08947 */ /* 0x004fea000383ffff */
[----:B------:R-:W-:Y:S05]  /*14de0*/  BRA `(.L_x_704) ;  /* 0xffffffb000cc7947 */ /* 0x000fea000383ffff */
.L_x_586:
[----:B0-----:R0:W1:Y:S02]  /*14df0*/  SYNCS.PHASECHK.TRANS64.TRYWAIT P0, [R7+URZ+0x228a0], R8 ;  /* 0x0228a008070075a7 */ /* 0x001064000800017f */
[----:B-1----:R-:W-:Y:S05]  /*14e00*/  @!P0 NANOSLEEP.SYNCS 0x989680 ;  /* 0x009896800000895d */ /* 0x002fea0003900000 */
[----:B------:R-:W1:Y:S02]  /*14e10*/  @!P0 SYNCS.PHASECHK.TRANS64 P0, [R7+URZ+0x228a0], R8 ;  /* 0x0228a008070085a7 */ /* 0x000e64000800007f */
[----:B-1----:R-:W-:Y:S05]  /*14e20*/  @!P0 BRA `(.L_x_586) ;  /* 0xfffffffc00f08947 */ /* 0x002fea000383ffff */
[----:B------:R-:W-:Y:S05]  /*14e30*/  BRA `(.L_x_705) ;  /* 0xffffffb400bc7947 */ /* 0x000fea000383ffff */
.L_x_588:
[----:B-1----:R1:W2:Y:S02]  /*14e40*/  SYNCS.PHASECHK.TRANS64.TRYWAIT P1, [R7+URZ+0x228c0], R8 ;  /* 0x0228c008070075a7 */ /* 0x0022a4000802017f */
[----:B--2---:R-:W-:Y:S05]  /*14e50*/  @!P1 NANOSLEEP.SYNCS 0x989680 ;  /* 0x009896800000995d */ /* 0x004fea0003900000 */
[----:B------:R-:W2:Y:S02]  /*14e60*/  @!P1 SYNCS.PHASECHK.TRANS64 P1, [R7+URZ+0x228c0], R8 ;  /* 0x0228c008070095a7 */ /* 0x000ea4000802007f */
[----:B--2---:R-:W-:Y:S05]  /*14e70*/  @!P1 BRA `(.L_x_588) ;  /* 0xfffffffc00f09947 */ /* 0x004fea000383ffff */
[----:B------:R-:W-:Y:S05]  /*14e80*/  BRA `(.L_x_706) ;  /* 0xffffffb800187947 */ /* 0x000fea000383ffff */
.L_x_598:
[----:B------:R-:W0:Y:S01]  /*14e90*/  S2R R3, SR_TID.X ;  /* 0x0000000000037919 */ /* 0x000e220000002100 */
[----:B------:R-:W-:Y:S01]  /*14ea0*/  BSSY B0, `(.L_x_707) ;  /* 0x000000a000007945 */ /* 0x000fe20003800000 */
[----:B------:R-:W-:Y:S01]  /*14eb0*/  IMAD.MOV.U32 R12, RZ, RZ, RZ ;  /* 0x000000ffff0c7224 */ /* 0x000fe200078e00ff */
[----:B------:R-:W-:Y:S01]  /*14ec0*/  MOV R15, 0xffffffff ;  /* 0xffffffff000f7802 */ /* 0x000fe20000000f00 */
[----:B------:R-:W-:Y:S01]  /*14ed0*/  IMAD.MOV.U32 R11, RZ, RZ, 0x1f ;  /* 0x0000001fff0b7424 */ /* 0x000fe200078e00ff */
[----:B0-----:R-:W-:-:S04]  /*14ee0*/  SHF.R.U32.HI R3, RZ, 0x5, R3 ;  /* 0x00000005ff037819 */ /* 0x001fc80000011603 */
[----:B------:R-:W-:-:S05]  /*14ef0*/  LOP3.LUT R3, R3, 0x3, RZ, 0xc0, !PT ;  /* 0x0000000303037812 */ /* 0x000fca00078ec0ff */
[----:B------:R-:W-:-:S07]  /*14f00*/  IMAD.MOV.U32 R13, RZ, RZ, R3 ;  /* 0x000000ffff0d7224 */ /* 0x000fce00078e0003 */
[----:B-1----:R-:W-:Y:S05]  /*14f10*/  WARPSYNC.COLLECTIVE R15, `(.L_x_708) ;  /* 0x000000000f087348 */ /* 0x002fea0003c00000 */
[----:B------:R0:W2:Y:S02]  /*14f20*/  SHFL.IDX P6, R14, R13, R12, R11 ;  /* 0x0000000c0d0e7389 */ /* 0x0000a400000c000b */
[----:B012---:R-:W-:Y:S01]  /*14f30*/  ENDCOLLECTIVE ;  /* 0x000000000000791b */ /* 0x007fe20003800000 */
.L_x_708:
[----:B------:R-:W-:Y:S05]  /*14f40*/  BSYNC B0 ;  /* 0x0000000000007941 */ /* 0x000fea0003800000 */
.L_x_707:
[----:B------:R-:W-:Y:S05]  /*14f50*/  BRA `(.L_x_709) ;  /* 0xffffffc000c47947 */ /* 0x000fea000383ffff */
.L_x_599:
[----:B------:R-:W-:Y:S01]  /*14f60*/  BSSY B0, `(.L_x_710) ;  /* 0x0000006000007945 */ /* 0x000fe20003800000 */
[----:B------:R-:W-:-:S07]  /*14f70*/  IMAD.MOV.U32 R15, RZ, RZ, -0x1 ;  /* 0xffffffffff0f7424 */ /* 0x000fce00078e00ff */
[----:B------:R-:W-:Y:S05]  /*14f80*/  WARPSYNC.COLLECTIVE R15, `(.L_x_711) ;  /* 0x000000000f0c7348 */ /* 0x000fea0003c00000 */
[----:B------:R-:W-:Y:S02]  /*14f90*/  ELECT P6, UR62, PT ;  /* 0x00000000003e782f */ /* 0x000fe400038c0000 */
[----:B------:R-:W-:Y:S01]  /*14fa0*/  MOV R14, UR62 ;  /* 0x0000003e000e7c02 */ /* 0x000fe20008000f00 */
[----:B------:R-:W-:Y:S10]  /*14fb0*/  ENDCOLLECTIVE ;  /* 0x000000000000791b */ /* 0x000ff40003800000 */
.L_x_711:
[----:B------:R-:W-:Y:S05]  /*14fc0*/  BSYNC B0 ;  /* 0x0000000000007941 */ /* 0x000fea0003800000 */
.L_x_710:
[----:B------:R-:W-:Y:S05]  /*14fd0*/  BRA `(.L_x_712) ;  /* 0xffffffc000bc7947 */ /* 0x000fea000383ffff */
.L_x_602:
[----:B0-----:R0:W1:Y:S02]  /*14fe0*/  SYNCS.PHASECHK.TRANS64.TRYWAIT P0, [R5+URZ+0x22840], R7 ;  /* 0x02284007050075a7 */ /* 0x001064000800017f */
[----:B-1----:R-:W-:Y:S05]  /*14ff0*/  @!P0 NANOSLEEP.SYNCS 0x989680 ;  /* 0x009896800000895d */ /* 0x002fea0003900000 */
[----:B------:R-:W1:Y:S02]  /*15000*/  @!P0 SYNCS.PHASECHK.TRANS64 P0, [R5+URZ+0x22840], R7 ;  /* 0x02284007050085a7 */ /* 0x000e64000800007f */
[----:B-1----:R-:W-:Y:S05]  /*15010*/  @!P0 BRA `(.L_x_602) ;  /* 0xfffffffc00f08947 */ /* 0x002fea000383ffff */
[----:B------:R-:W-:Y:S05]  /*15020*/  BRA `(.L_x_713) ;  /* 0xffffffc4002c7947 */ /* 0x000fea000383ffff */
.L_x_605:
        /* <DEDUP_REMOVED lines=8> */
.L_x_608:
[----:B0-----:R0:W1:Y:S02]  /*150b0*/  SYNCS.PHASECHK.TRANS64.TRYWAIT P0, [R2+URZ+0x22860], R5 ;  /* 0x02286005020075a7 */ /* 0x001064000800017f */
[----:B-1----:R-:W-:Y:S05]  /*150c0*/  @!P0 NANOSLEEP.SYNCS 0x989680 ;  /* 0x009896800000895d */ /* 0x002fea0003900000 */
[----:B------:R-:W1:Y:S02]  /*150d0*/  @!P0 SYNCS.PHASECHK.TRANS64 P0, [R2+URZ+0x22860], R5 ;  /* 0x02286005020085a7 */ /* 0x000e64000800007f */
[----:B-1----:R-:W-:Y:S05]  /*150e0*/  @!P0 BRA `(.L_x_608) ;  /* 0xfffffffc00f08947 */ /* 0x002fea000383ffff */
[----:B------:R-:W-:Y:S05]  /*150f0*/  BRA `(.L_x_715) ;  /* 0xffffffc800287947 */ /* 0x000fea000383ffff */
.L_x_617:
[----:B--2---:R2:W3:Y:S02]  /*15100*/  SYNCS.PHASECHK.TRANS64.TRYWAIT P0, [R2+URZ+0x22840], R7 ;  /* 0x02284007020075a7 */ /* 0x0044e4000800017f */
[----:B---3--:R-:W-:Y:S05]  /*15110*/  @!P0 NANOSLEEP.SYNCS 0x989680 ;  /* 0x009896800000895d */ /* 0x008fea0003900000 */
[----:B------:R-:W3:Y:S02]  /*15120*/  @!P0 SYNCS.PHASECHK.TRANS64 P0, [R2+URZ+0x22840], R7 ;  /* 0x02284007020085a7 */ /* 0x000ee4000800007f */
[----:B---3--:R-:W-:Y:S05]  /*15130*/  @!P0 BRA `(.L_x_617) ;  /* 0xfffffffc00f08947 */ /* 0x008fea000383ffff */
[----:B------:R-:W-:Y:S05]  /*15140*/  BRA `(.L_x_716) ;  /* 0xffffffcc00b07947 */ /* 0x000fea000383ffff */
.L_x_619:
[----:B0-----:R0:W3:Y:S02]  /*15150*/  SYNCS.PHASECHK.TRANS64.TRYWAIT P0, [R2+URZ+0x22860], R7 ;  /* 0x02286007020075a7 */ /* 0x0010e4000800017f */
[----:B---3--:R-:W-:Y:S05]  /*15160*/  @!P0 NANOSLEEP.SYNCS 0x989680 ;  /* 0x009896800000895d */ /* 0x008fea0003900000 */
[----:B------:R-:W3:Y:S02]  /*15170*/  @!P0 SYNCS.PHASECHK.TRANS64 P0, [R2+URZ+0x22860], R7 ;  /* 0x02286007020085a7 */ /* 0x000ee4000800007f */
[----:B---3--:R-:W-:Y:S05]  /*15180*/  @!P0 BRA `(.L_x_619) ;  /* 0xfffffffc00f08947 */ /* 0x008fea000383ffff */
[----:B------:R-:W-:Y:S05]  /*15190*/  BRA `(.L_x_717) ;  /* 0xffffffd000207947 */ /* 0x000fea000383ffff */
.L_x_624:
[----:B--2---:R2:W3:Y:S02]  /*151a0*/  SYNCS.PHASECHK.TRANS64.TRYWAIT P0, [R3+URZ+0x22840], R7 ;  /* 0x02284007030075a7 */ /* 0x0044e4000800017f */
[----:B---3--:R-:W-:Y:S05]  /*151b0*/  @!P0 NANOSLEEP.SYNCS 0x989680 ;  /* 0x009896800000895d */ /* 0x008fea0003900000 */
[----:B------:R-:W3:Y:S02]  /*151c0*/  @!P0 SYNCS.PHASECHK.TRANS64 P0, [R3+URZ+0x22840], R7 ;  /* 0x02284007030085a7 */ /* 0x000ee4000800007f */
[----:B---3--:R-:W-:Y:S05]  /*151d0*/  @!P0 BRA `(.L_x_624) ;  /* 0xfffffffc00f08947 */ /* 0x008fea000383ffff */
[----:B------:R-:W-:Y:S05]  /*151e0*/  BRA `(.L_x_718) ;  /* 0xffffffd4006c7947 */ /* 0x000fea000383ffff */
.L_x_626:
[----:B0-----:R0:W3:Y:S02]  /*151f0*/  SYNCS.PHASECHK.TRANS64.TRYWAIT P1, [R3+URZ+0x22860], R7 ;  /* 0x02286007030075a7 */ /* 0x0010e4000802017f */
[----:B---3--:R-:W-:Y:S05]  /*15200*/  @!P1 NANOSLEEP.SYNCS 0x989680 ;  /* 0x009896800000995d */ /* 0x008fea0003900000 */
[----:B------:R-:W3:Y:S02]  /*15210*/  @!P1 SYNCS.PHASECHK.TRANS64 P1, [R3+URZ+0x22860], R7 ;  /* 0x02286007030095a7 */ /* 0x000ee4000802007f */
[----:B---3--:R-:W-:Y:S05]  /*15220*/  @!P1 BRA `(.L_x_626) ;  /* 0xfffffffc00f09947 */ /* 0x008fea000383ffff */
[----:B------:R-:W-:Y:S05]  /*15230*/  BRA `(.L_x_719) ;  /* 0xffffffd400d87947 */ /* 0x000fea000383ffff */
.L_x_631:
[----:B---3--:R3:W4:Y:S02]  /*15240*/  SYNCS.PHASECHK.TRANS64.TRYWAIT P0, [R3+URZ+0x22840], R7 ;  /* 0x02284007030075a7 */ /* 0x008724000800017f */
[----:B----4-:R-:W-:Y:S05]  /*15250*/  @!P0 NANOSLEEP.SYNCS 0x989680 ;  /* 0x009896800000895d */ /* 0x010fea0003900000 */
[----:B------:R-:W4:Y:S02]  /*15260*/  @!P0 SYNCS.PHASECHK.TRANS64 P0, [R3+URZ+0x22840], R7 ;  /* 0x02284007030085a7 */ /* 0x000f24000800007f */
[----:B----4-:R-:W-:Y:S05]  /*15270*/  @!P0 BRA `(.L_x_631) ;  /* 0xfffffffc00f08947 */ /* 0x010fea000383ffff */
[----:B------:R-:W-:Y:S05]  /*15280*/  BRA `(.L_x_720) ;  /* 0xffffffdc00047947 */ /* 0x000fea000383ffff */
.L_x_633:
[----:B0-----:R0:W2:Y:S02]  /*15290*/  SYNCS.PHASECHK.TRANS64.TRYWAIT P1, [R3+URZ+0x22860], R7 ;  /* 0x02286007030075a7 */ /* 0x0010a4000802017f */
[----:B--2---:R-:W-:Y:S05]  /*152a0*/  @!P1 NANOSLEEP.SYNCS 0x989680 ;  /* 0x009896800000995d */ /* 0x004fea0003900000 */
[----:B------:R-:W2:Y:S02]  /*152b0*/  @!P1 SYNCS.PHASECHK.TRANS64 P1, [R3+URZ+0x22860], R7 ;  /* 0x02286007030095a7 */ /* 0x000ea4000802007f */
[----:B--2---:R-:W-:Y:S05]  /*152c0*/  @!P1 BRA `(.L_x_633) ;  /* 0xfffffffc00f09947 */ /* 0x004fea000383ffff */
[----:B------:R-:W-:Y:S05]  /*152d0*/  BRA `(.L_x_721) ;  /* 0xffffffdc00747947 */ /* 0x000fea000383ffff */
.L_x_638:
[----:B------:R-:W-:Y:S01]  /*152e0*/  BSSY B0, `(.L_x_722) ;  /* 0x0000008000007945 */ /* 0x000fe20003800000 */
[----:B0-----:R-:W-:Y:S01]  /*152f0*/  IMAD.MOV.U32 R13, RZ, RZ, R16 ;  /* 0x000000ffff0d7224 */ /* 0x001fe200078e0010 */
[----:B------:R-:W-:Y:S01]  /*15300*/  MOV R15, 0xffffffff ;  /* 0xffffffff000f7802 */ /* 0x000fe20000000f00 */
[----:B------:R-:W-:Y:S02]  /*15310*/  IMAD.MOV.U32 R12, RZ, RZ, RZ ;  /* 0x000000ffff0c7224 */ /* 0x000fe400078e00ff */
[----:B--2---:R-:W-:-:S07]  /*15320*/  IMAD.MOV.U32 R11, RZ, RZ, 0x1f ;  /* 0x0000001fff0b7424 */ /* 0x004fce00078e00ff */
[----:B-1-3--:R-:W-:Y:S05]  /*15330*/  WARPSYNC.COLLECTIVE R15, `(.L_x_723) ;  /* 0x000000000f087348 */ /* 0x00afea0003c00000 */
[----:B------:R0:W2:Y:S02]  /*15340*/  SHFL.IDX P6, R14, R13, R12, R11 ;  /* 0x0000000c0d0e7389 */ /* 0x0000a400000c000b */
[----:B0123--:R-:W-:Y:S01]  /*15350*/  ENDCOLLECTIVE ;  /* 0x000000000000791b */ /* 0x00ffe20003800000 */
.L_x_723:
[----:B------:R-:W-:Y:S05]  /*15360*/  BSYNC B0 ;  /* 0x0000000000007941 */ /* 0x000fea0003800000 */
.L_x_722:
[----:B------:R-:W-:Y:S01]  /*15370*/  IMAD.MOV.U32 R13, RZ, RZ, R16 ;  /* 0x000000ffff0d7224 */ /* 0x000fe200078e0010 */
[----:B------:R-:W-:Y:S01]  /*15380*/  MOV R15, 0xffffffff ;  /* 0xffffffff000f7802 */ /* 0x000fe20000000f00 */
[----:B------:R-:W-:Y:S02]  /*15390*/  IMAD.MOV.U32 R12, RZ, RZ, 0x1 ;  /* 0x00000001ff0c7424 */ /* 0x000fe400078e00ff */
[----:B------:R-:W-:Y:S02]  /*153a0*/  IMAD.MOV.U32 R11, RZ, RZ, 0x1f ;  /* 0x0000001fff0b7424 */ /* 0x000fe400078e00ff */
[----:B------:R-:W-:-:S07]  /*153b0*/  IMAD.MOV.U32 R4, RZ, RZ, R14 ;  /* 0x000000ffff047224 */ /* 0x000fce00078e000e */
[----:B------:R-:W-:Y:S05]  /*153c0*/  WARPSYNC.COLLECTIVE R15, `(.L_x_724) ;  /* 0x000000000f087348 */ /* 0x000fea0003c00000 */
[----:B------:R0:W1:Y:S02]  /*153d0*/  SHFL.IDX P6, R14, R13, R12, R11 ;  /* 0x0000000c0d0e7389 */ /* 0x00006400000c000b */
[----:B01----:R-:W-:Y:S01]  /*153e0*/  ENDCOLLECTIVE ;  /* 0x000000000000791b */ /* 0x003fe20003800000 */
.L_x_724:
[----:B------:R-:W-:Y:S01]  /*153f0*/  IMAD.MOV.U32 R6, RZ, RZ, R14 ;  /* 0x000000ffff067224 */ /* 0x000fe200078e000e */
[----:B------:R-:W-:Y:S06]  /*15400*/  BRA `(.L_x_725) ;  /* 0xffffffe000647947 */ /* 0x000fec000383ffff */
.L_x_641:
[----:B------:R-:W-:Y:S01]  /*15410*/  BSSY B0, `(.L_x_726) ;  /* 0x0000008000007945 */ /* 0x000fe20003800000 */
[----:B-----5:R-:W-:Y:S01]  /*15420*/  IMAD.MOV.U32 R13, RZ, RZ, R17 ;  /* 0x000000ffff0d7224 */ /* 0x020fe200078e0011 */
[----:B------:R-:W-:Y:S01]  /*15430*/  MOV R15, 0xffffffff ;  /* 0xffffffff000f7802 */ /* 0x000fe20000000f00 */
[----:B------:R-:W-:Y:S02]  /*15440*/  IMAD.MOV.U32 R12, RZ, RZ, 0x1 ;  /* 0x00000001ff0c7424 */ /* 0x000fe400078e00ff */
[----:B--2---:R-:W-:-:S07]  /*15450*/  IMAD.MOV.U32 R11, RZ, RZ, RZ ;  /* 0x000000ffff0b7224 */ /* 0x004fce00078e00ff */
[----:B01-34-:R-:W-:Y:S05]  /*15460*/  WARPSYNC.COLLECTIVE R15, `(.L_x_727) ;  /* 0x000000000f087348 */ /* 0x01bfea0003c00000 */
[----:B------:R2:W0:Y:S02]  /*15470*/  SHFL.UP P6, R14, R13, R12, R11 ;  /* 0x0400000c0d0e7389 */ /* 0x00042400000c000b */
[----:B01234-:R-:W-:Y:S01]  /*15480*/  ENDCOLLECTIVE ;  /* 0x000000000000791b */ /* 0x01ffe20003800000 */
.L_x_727:
[----:B------:R-:W-:Y:S05]  /*15490*/  BSYNC B0 ;  /* 0x0000000000007941 */ /* 0x000fea0003800000 */
.L_x_726:
        /* <DEDUP_REMOVED lines=10> */
.L_x_728:
[----:B------:R-:W-:Y:S01]  /*15540*/  IMAD.MOV.U32 R12, RZ, RZ, 0x4 ;  /* 0x00000004ff0c7424 */ /* 0x000fe200078e00ff */
[----:B------:R-:W-:Y:S02]  /*15550*/  SEL R14, R14, RZ, P0 ;  /* 0x000000ff0e0e7207 */ /* 0x000fe40000000000 */
[----:B------:R-:W-:Y:S02]  /*15560*/  ISETP.GE.U32.AND P0, PT, R8, 0x4, PT ;  /* 0x000000040800780c */ /* 0x000fe40003f06070 */
[----:B------:R-:W-:-:S05]  /*15570*/  IADD3 R3, R13, R14, RZ ;  /* 0x0000000e0d037210 */ /* 0x000fca0007ffe0ff */
[----:B------:R-:W-:-:S07]  /*15580*/  IMAD.MOV.U32 R13, RZ, RZ, R3 ;  /* 0x000000ffff0d7224 */ /* 0x000fce00078e0003 */
[----:B------:R-:W-:Y:S05]  /*15590*/  WARPSYNC.COLLECTIVE R15, `(.L_x_729) ;  /* 0x000000000f087348 */ /* 0x000fea0003c00000 */
[----:B------:R0:W1:Y:S02]  /*155a0*/  SHFL.UP P6, R14, R13, R12, R11 ;  /* 0x0400000c0d0e7389 */ /* 0x00006400000c000b */
[----:B01----:R-:W-:Y:S01]  /*155b0*/  ENDCOLLECTIVE ;  /* 0x000000000000791b */ /* 0x003fe20003800000 */
.L_x_729:
[----:B------:R-:W-:Y:S02]  /*155c0*/  MOV R12, 0x8 ;  /* 0x00000008000c7802 */ /* 0x000fe40000000f00 */
[----:B------:R-:W-:Y:S02]  /*155d0*/  SEL R14, R14, RZ, P0 ;  /* 0x000000ff0e0e7207 */ /* 0x000fe40000000000 */
[----:B------:R-:W-:-:S03]  /*155e0*/  ISETP.GE.U32.AND P0, PT, R8, 0x8, PT ;  /* 0x000000080800780c */ /* 0x000fc60003f06070 */
[----:B------:R-:W-:-:S04]  /*155f0*/  IMAD.IADD R5, R3, 0x1, R14 ;  /* 0x0000000103057824 */ /* 0x000fc800078e020e */
[----:B------:R-:W-:-:S07]  /*15600*/  IMAD.MOV.U32 R13, RZ, RZ, R5 ;  /* 0x000000ffff0d7224 */ /* 0x000fce00078e0005 */
[----:B------:R-:W-:Y:S05]  /*15610*/  WARPSYNC.COLLECTIVE R15, `(.L_x_730) ;  /* 0x000000000f087348 */ /* 0x000fea0003c00000 */
[----:B------:R0:W1:Y:S02]  /*15620*/  SHFL.UP P6, R14, R13, R12, R11 ;  /* 0x0400000c0d0e7389 */ /* 0x00006400000c000b */
[----:B01----:R-:W-:Y:S01]  /*15630*/  ENDCOLLECTIVE ;  /* 0x000000000000791b */ /* 0x003fe20003800000 */
.L_x_730:
        /* <DEDUP_REMOVED lines=8> */
.L_x_731:
[----:B------:R-:W-:Y:S02]  /*156c0*/  IMAD.MOV.U32 R12, RZ, RZ, 0x1f ;  /* 0x0000001fff0c7424 */ /* 0x000fe400078e00ff */
[----:B------:R-:W-:Y:S01]  /*156d0*/  IMAD.MOV.U32 R11, RZ, RZ, 0x1f ;  /* 0x0000001fff0b7424 */ /* 0x000fe200078e00ff */
[----:B------:R-:W-:-:S05]  /*156e0*/  SEL R2, R14, RZ, P0 ;  /* 0x000000ff0e027207 */ /* 0x000fca0000000000 */
[----:B------:R-:W-:-:S05]  /*156f0*/  IMAD.IADD R2, R7, 0x1, R2 ;  /* 0x0000000107027824 */ /* 0x000fca00078e0202 */
[----:B------:R-:W-:-:S07]  /*15700*/  MOV R13, R2 ;  /* 0x00000002000d7202 */ /* 0x000fce0000000f00 */
[----:B------:R-:W-:Y:S05]  /*15710*/  WARPSYNC.COLLECTIVE R15, `(.L_x_732) ;  /* 0x000000000f087348 */ /* 0x000fea0003c00000 */
[----:B------:R0:W1:Y:S02]  /*15720*/  SHFL.IDX P6, R14, R13, R12, R11 ;  /* 0x0000000c0d0e7389 */ /* 0x00006400000c000b */
[----:B01----:R-:W-:Y:S01]  /*15730*/  ENDCOLLECTIVE ;  /* 0x000000000000791b */ /* 0x003fe20003800000 */
.L_x_732:
[----:B------:R-:W-:Y:S05]  /*15740*/  BRA `(.L_x_733) ;  /* 0xffffffe000287947 */ /* 0x000fea000383ffff */
.L_x_646:
[----:B------:R-:W-:Y:S01]  /*15750*/  BSSY B0, `(.L_x_734) ;  /* 0x0000008000007945 */ /* 0x000fe20003800000 */
[----:B-----5:R-:W-:Y:S01]  /*15760*/  IMAD.MOV.U32 R13, RZ, RZ, R17 ;  /* 0x000000ffff0d7224 */ /* 0x020fe200078e0011 */
[----:B--2---:R-:W-:Y:S01]  /*15770*/  MOV R11, RZ ;  /* 0x000000ff000b7202 */ /* 0x004fe20000000f00 */
[----:B------:R-:W-:Y:S02]  /*15780*/  IMAD.MOV.U32 R12, RZ, RZ, 0x1 ;  /* 0x00000001ff0c7424 */ /* 0x000fe400078e00ff */
[----:B------:R-:W-:-:S07]  /*15790*/  IMAD.MOV.U32 R15, RZ, RZ, -0x1 ;  /* 0xffffffffff0f7424 */ /* 0x000fce00078e00ff */
[----:B0-----:R-:W-:Y:S05]  /*157a0*/  WARPSYNC.COLLECTIVE R15, `(.L_x_735) ;  /* 0x000000000f087348 */ /* 0x001fea0003c00000 */
[----:B------:R1:W2:Y:S02]  /*157b0*/  SHFL.UP P6, R14, R13, R12, R11 ;  /* 0x0400000c0d0e7389 */ /* 0x0002a400000c000b */
[----:B012---:R-:W-:Y:S01]  /*157c0*/  ENDCOLLECTIVE ;  /* 0x000000000000791b */ /* 0x007fe20003800000 */
.L_x_735:
[----:B------:R-:W-:Y:S05]  /*157d0*/  BSYNC B0 ;  /* 0x0000000000007941 */ /* 0x000fea0003800000 */
.L_x_734:
[----:B------:R-:W-:Y:S01]  /*157e0*/  ISETP.NE.AND P0, PT, R8, RZ, PT ;  /* 0x000000ff0800720c */ /* 0x000fe20003f05270 */
[----:B------:R-:W-:Y:S01]  /*157f0*/  IMAD.MOV.U32 R12, RZ, RZ, 0x2 ;  /* 0x00000002ff0c7424 */ /* 0x000fe200078e00ff */
[----:B------:R-:W-:Y:S01]  /*15800*/  MOV R15, 0xffffffff ;  /* 0xffffffff000f7802 */ /* 0x000fe20000000f00 */
[----:B------:R-:W-:Y:S01]  /*15810*/  IMAD.MOV.U32 R11, RZ, RZ, RZ ;  /* 0x000000ffff0b7224 */ /* 0x000fe200078e00ff */
[----:B------:R-:W-:Y:S02]  /*15820*/  SEL R14, R14, RZ, P0 ;  /* 0x000000ff0e0e7207 */ /* 0x000fe40000000000 */
[----:B------:R-:W-:-:S03]  /*15830*/  ISETP.GE.U32.AND P0, PT, R8, 0x2, PT ;  /* 0x000000020800780c */ /* 0x000fc60003f06070 */
[----:B------:R-:W-:-:S10]  /*15840*/  IMAD.IADD R13, R17, 0x1, R14 ;  /* 0x00000001110d7824 */ /* 0x000fd400078e020e */
[----:B------:R-:W-:Y:S05]  /*15850*/  WARPSYNC.COLLECTIVE R15, `(.L_x_736) ;  /* 0x000000000f087348 */ /* 0x000fea0003c00000 */
[----:B------:R0:W1:Y:S02]  /*15860*/  SHFL.UP P6, R14, R13, R12, R11 ;  /* 0x0400000c0d0e7389 */ /* 0x00006400000c000b */
[----:B01----:R-:W-:Y:S01]  /*15870*/  ENDCOLLECTIVE ;  /* 0x000000000000791b */ /* 0x003fe20003800000 */
.L_x_736:
        /* <DEDUP_REMOVED lines=8> */
.L_x_737:
[----:B------:R-:W-:Y:S01]  /*15900*/  IMAD.MOV.U32 R12, RZ, RZ, 0x8 ;  /* 0x00000008ff0c7424 */ /* 0x000fe200078e00ff */
[----:B------:R-:W-:Y:S02]  /*15910*/  SEL R14, R14, RZ, P0 ;  /* 0x000000ff0e0e7207 */ /* 0x000fe40000000000 */
[----:B------:R-:W-:-:S03]  /*15920*/  ISETP.GE.U32.AND P0, PT, R8, 0x8, PT ;  /* 0x000000080800780c */ /* 0x000fc60003f06070 */
[----:B------:R-:W-:-:S05]  /*15930*/  IMAD.IADD R5, R3, 0x1, R14 ;  /* 0x0000000103057824 */ /* 0x000fca00078e020e */
[----:B------:R-:W-:-:S07]  /*15940*/  MOV R13, R5 ;  /* 0x00000005000d7202 */ /* 0x000fce0000000f00 */
[----:B------:R-:W-:Y:S05]  /*15950*/  WARPSYNC.COLLECTIVE R15, `(.L_x_738) ;  /* 0x000000000f087348 */ /* 0x000fea0003c00000 */
[----:B------:R0:W1:Y:S02]  /*15960*/  SHFL.UP P6, R14, R13, R12, R11 ;  /* 0x0400000c0d0e7389 */ /* 0x00006400000c000b */
[----:B01----:R-:W-:Y:S01]  /*15970*/  ENDCOLLECTIVE ;  /* 0x000000000000791b */ /* 0x003fe20003800000 */
.L_x_738:
        /* <DEDUP_REMOVED lines=8> */
.L_x_739:
[----:B------:R-:W-:Y:S02]  /*15a00*/  IMAD.MOV.U32 R12, RZ, RZ, 0x1f ;  /* 0x0000001fff0c7424 */ /* 0x000fe400078e00ff */
[----:B------:R-:W-:Y:S01]  /*15a10*/  IMAD.MOV.U32 R11, RZ, RZ, 0x1f ;  /* 0x0000001fff0b7424 */ /* 0x000fe200078e00ff */
[----:B------:R-:W-:-:S04]  /*15a20*/  SEL R2, R14, RZ, P0 ;  /* 0x000000ff0e027207 */ /* 0x000fc80000000000 */
[----:B------:R-:W-:-:S05]  /*15a30*/  IADD3 R2, R7, R2, RZ ;  /* 0x0000000207027210 */ /* 0x000fca0007ffe0ff */
[----:B------:R-:W-:-:S07]  /*15a40*/  IMAD.MOV.U32 R13, RZ, RZ, R2 ;  /* 0x000000ffff0d7224 */ /* 0x000fce00078e0002 */
[----:B------:R-:W-:Y:S05]  /*15a50*/  WARPSYNC.COLLECTIVE R15, `(.L_x_740) ;  /* 0x000000000f087348 */ /* 0x000fea0003c00000 */
[----:B------:R0:W1:Y:S02]  /*15a60*/  SHFL.IDX P6, R14, R13, R12, R11 ;  /* 0x0000000c0d0e7389 */ /* 0x00006400000c000b */
[----:B01----:R-:W-:Y:S01]  /*15a70*/  ENDCOLLECTIVE ;  /* 0x000000000000791b */ /* 0x003fe20003800000 */
.L_x_740:
[----:B------:R-:W-:Y:S05]  /*15a80*/  BRA `(.L_x_741) ;  /* 0xffffffe0000c7947 */ /* 0x000fea000383ffff */
.L_x_648:
[----:B------:R-:W-:Y:S01]  /*15a90*/  BSSY B0, `(.L_x_742) ;  /* 0x0000006000007945 */ /* 0x000fe20003800000 */
[----:B------:R-:W-:Y:S01]  /*15aa0*/  PLOP3.LUT P6, PT, P6, PT, PT, 0x8, 0x0 ;  /* 0x000000000000781c */ /* 0x000fe200037ce170 */
[----:B------:R-:W-:-:S12]  /*15ab0*/  IMAD.MOV.U32 R15, RZ, RZ, -0x1 ;  /* 0xffffffffff0f7424 */ /* 0x000fd800078e00ff */
[----:B0-2---:R-:W-:Y:S05]  /*15ac0*/  WARPSYNC.COLLECTIVE R15, `(.L_x_743) ;  /* 0x000000000f087348 */ /* 0x005fea0003c00000 */
[----:B------:R-:W-:Y:S01]  /*15ad0*/  VOTE.ANY R14, PT, P6 ;  /* 0x00000000000e7806 */ /* 0x000fe200030e0100 */
[----:B0-2---:R-:W-:Y:S06]  /*15ae0*/  ENDCOLLECTIVE ;  /* 0x000000000000791b */ /* 0x005fec0003800000 */
.L_x_743:
[----:B------:R-:W-:Y:S05]  /*15af0*/  BSYNC B0 ;  /* 0x0000000000007941 */ /* 0x000fea0003800000 */
.L_x_742:
[----:B------:R-:W-:Y:S01]  /*15b00*/  MOV R3, R14 ;  /* 0x0000000e00037202 */ /* 0x000fe20000000f00 */
[----:B------:R-:W-:Y:S02]  /*15b10*/  IMAD.MOV.U32 R13, RZ, RZ, R17 ;  /* 0x000000ffff0d7224 */ /* 0x000fe400078e0011 */
[----:B------:R-:W-:Y:S01]  /*15b20*/  IMAD.MOV.U32 R11, RZ, RZ, 0x1f ;  /* 0x0000001fff0b7424 */ /* 0x000fe200078e00ff */
[----:B------:R-:W0:Y:S01]  /*15b30*/  POPC R5, R3 ;  /* 0x0000000300057309 */ /* 0x000e220000000000 */
[----:B------:R-:W-:Y:S02]  /*15b40*/  IMAD.MOV.U32 R15, RZ, RZ, -0x1 ;  /* 0xffffffffff0f7424 */ /* 0x000fe400078e00ff */
[----:B0-----:R-:W-:-:S07]  /*15b50*/  IMAD.MOV.U32 R12, RZ, RZ, R5 ;  /* 0x000000ffff0c7224 */ /* 0x001fce00078e0005 */
[----:B------:R-:W-:Y:S05]  /*15b60*/  WARPSYNC.COLLECTIVE R15, `(.L_x_744) ;  /* 0x000000000f087348 */ /* 0x000fea0003c00000 */
[----:B------:R0:W1:Y:S02]  /*15b70*/  SHFL.IDX P6, R14, R13, R12, R11 ;  /* 0x0000000c0d0e7389 */ /* 0x00006400000c000b */
[----:B01----:R-:W-:Y:S01]  /*15b80*/  ENDCOLLECTIVE ;  /* 0x000000000000791b */ /* 0x003fe20003800000 */
.L_x_744:
[----:B------:R-:W-:Y:S01]  /*15b90*/  MOV R17, R14 ;  /* 0x0000000e00117202 */ /* 0x000fe20000000f00 */
[----:B------:R-:W-:Y:S06]  /*15ba0*/  BRA `(.L_x_745) ;  /* 0xffffffdc00fc7947 */ /* 0x000fec000383ffff */
.L_x_650:
[----:B------:R-:W-:Y:S01]  /*15bb0*/  BSSY B0, `(.L_x_746) ;  /* 0x0000007000007945 */ /* 0x000fe20003800000 */
[----:B------:R-:W-:Y:S02]  /*15bc0*/  IMAD.MOV.U32 R13, RZ, RZ, R2 ;  /* 0x000000ffff0d7224 */ /* 0x000fe400078e0002 */
[----:B--2---:R-:W-:Y:S02]  /*15bd0*/  IMAD.MOV.U32 R11, RZ, RZ, 0x1f ;  /* 0x0000001fff0b7424 */ /* 0x004fe400078e00ff */
[----:B------:R-:W-:-:S07]  /*15be0*/  IMAD.MOV.U32 R15, RZ, RZ, -0x1 ;  /* 0xffffffffff0f7424 */ /* 0x000fce00078e00ff */
[----:B01-3--:R-:W-:Y:S05]  /*15bf0*/  WARPSYNC.COLLECTIVE R15, `(.L_x_747) ;  /* 0x000000000f087348 */ /* 0x00bfea0003c00000 */
[----:B------:R2:W4:Y:S02]  /*15c00*/  SHFL.IDX P6, R14, R13, R12, R11 ;  /* 0x0000000c0d0e7389 */ /* 0x00052400000c000b */
[----:B01234-:R-:W-:Y:S01]  /*15c10*/  ENDCOLLECTIVE ;  /* 0x000000000000791b */ /* 0x01ffe20003800000 */
.L_x_747:
[----:B------:R-:W-:Y:S05]  /*15c20*/  BSYNC B0 ;  /* 0x0000000000007941 */ /* 0x000fea0003800000 */
.L_x_746:
[----:B------:R-:W-:Y:S05]  /*15c30*/  BRA `(.L_x_649) ;  /* 0xffffffdc00f47947 */ /* 0x000fea000383ffff */
.L_x_654:
[----:B0-----:R0:W1:Y:S02]  /*15c40*/  SYNCS.PHASECHK.TRANS64.TRYWAIT P0, [R0+URZ+0x22820], R3 ;  /* 0x02282003000075a7 */ /* 0x001064000800017f */
[----:B-1----:R-:W-:Y:S05]  /*15c50*/  @!P0 NANOSLEEP.SYNCS 0x989680 ;  /* 0x009896800000895d */ /* 0x002fea0003900000 */
[----:B------:R-:W1:Y:S02]  /*15c60*/  @!P0 SYNCS.PHASECHK.TRANS64 P0, [R0+URZ+0x22820], R3 ;  /* 0x02282003000085a7 */ /* 0x000e64000800007f */
[----:B-1----:R-:W-:Y:S05]  /*15c70*/  @!P0 BRA `(.L_x_654) ;  /* 0xfffffffc00f08947 */ /* 0x002fea000383ffff */
[----:B------:R-:W-:Y:S05]  /*15c80*/  BRA `(.L_x_748) ;  /* 0xffffffe000d87947 */ /* 0x000fea000383ffff */
.L_x_655:
[----:B------:R-:W1:Y:S01]  /*15c90*/  S2R R2, SR_TID.X ;  /* 0x0000000000027919 */ /* 0x000e620000002100 */
[----:B------:R-:W-:Y:S01]  /*15ca0*/  BSSY B0, `(.L_x_749) ;  /* 0x000000a000007945 */ /* 0x000fe20003800000 */
[----:B------:R-:W-:Y:S01]  /*15cb0*/  MOV R12, RZ ;  /* 0x000000ff000c7202 */ /* 0x000fe20000000f00 */
[----:B--2---:R-:W-:Y:S02]  /*15cc0*/  IMAD.MOV.U32 R11, RZ, RZ, 0x1f ;  /* 0x0000001fff0b7424 */ /* 0x004fe400078e00ff */
[----:B------:R-:W-:Y:S01]  /*15cd0*/  IMAD.MOV.U32 R15, RZ, RZ, -0x1 ;  /* 0xffffffffff0f7424 */ /* 0x000fe200078e00ff */
[----:B-1----:R-:W-:-:S04]  /*15ce0*/  SHF.R.U32.HI R2, RZ, 0x5, R2 ;  /* 0x00000005ff027819 */ /* 0x002fc80000011602 */
[----:B------:R-:W-:-:S05]  /*15cf0*/  LOP3.LUT R2, R2, 0x3, RZ, 0xc0, !PT ;  /* 0x0000000302027812 */ /* 0x000fca00078ec0ff */
[----:B------:R-:W-:-:S07]  /*15d00*/  IMAD.MOV.U32 R13, RZ, RZ, R2 ;  /* 0x000000ffff0d7224 */ /* 0x000fce00078e0002 */
[----:B0-----:R-:W-:Y:S05]  /*15d10*/  WARPSYNC.COLLECTIVE R15, `(.L_x_750) ;  /* 0x000000000f087348 */ /* 0x001fea0003c00000 */
[----:B------:R1:W2:Y:S02]  /*15d20*/  SHFL.IDX P6, R14, R13, R12, R11 ;  /* 0x0000000c0d0e7389 */ /* 0x0002a400000c000b */
[----:B012---:R-:W-:Y:S01]  /*15d30*/  ENDCOLLECTIVE ;  /* 0x000000000000791b */ /* 0x007fe20003800000 */
.L_x_750:
[----:B------:R-:W-:Y:S05]  /*15d40*/  BSYNC B0 ;  /* 0x0000000000007941 */ /* 0x000fea0003800000 */
.L_x_749:
[----:B------:R-:W-:Y:S05]  /*15d50*/  BRA `(.L_x_751) ;  /* 0xffffffe000c07947 */ /* 0x000fea000383ffff */
.L_x_656:
[----:B------:R-:W-:Y:S01]  /*15d60*/  BSSY B0, `(.L_x_752) ;  /* 0x0000006000007945 */ /* 0x000fe20003800000 */
[----:B------:R-:W-:-:S07]  /*15d70*/  IMAD.MOV.U32 R15, RZ, RZ, -0x1 ;  /* 0xffffffffff0f7424 */ /* 0x000fce00078e00ff */
[----:B012---:R-:W-:Y:S05]  /*15d80*/  WARPSYNC.COLLECTIVE R15, `(.L_x_753) ;  /* 0x000000000f0c7348 */ /* 0x007fea0003c00000 */
[----:B------:R-:W-:Y:S02]  /*15d90*/  ELECT P6, UR62, PT ;  /* 0x00000000003e782f */ /* 0x000fe400038c0000 */
[----:B------:R-:W-:Y:S01]  /*15da0*/  MOV R14, UR62 ;  /* 0x0000003e000e7c02 */ /* 0x000fe20008000f00 */
[----:B012---:R-:W-:Y:S10]  /*15db0*/  ENDCOLLECTIVE ;  /* 0x000000000000791b */ /* 0x007ff40003800000 */
.L_x_753:
[----:B------:R-:W-:Y:S05]  /*15dc0*/  BSYNC B0 ;  /* 0x0000000000007941 */ /* 0x000fea0003800000 */
.L_x_752:
[----:B------:R-:W-:Y:S05]  /*15dd0*/  BRA `(.L_x_754) ;  /* 0xffffffe000b47947 */ /* 0x000fea000383ffff */
.L_x_658:
[----:B0-----:R0:W1:Y:S02]  /*15de0*/  SYNCS.PHASECHK.TRANS64.TRYWAIT P0, [R6+URZ], R5 ;  /* 0x00000005060075a7 */ /* 0x001064000800017f */
[----:B-1----:R-:W-:Y:S05]  /*15df0*/  @!P0 NANOSLEEP.SYNCS 0x989680 ;  /* 0x009896800000895d */ /* 0x002fea0003900000 */
[----:B------:R-:W1:Y:S02]  /*15e00*/  @!P0 SYNCS.PHASECHK.TRANS64 P0, [R6+URZ], R5 ;  /* 0x00000005060085a7 */ /* 0x000e64000800007f */
[----:B-1----:R-:W-:Y:S05]  /*15e10*/  @!P0 BRA `(.L_x_658) ;  /* 0xfffffffc00f08947 */ /* 0x002fea000383ffff */
[----:B------:R-:W-:Y:S05]  /*15e20*/  BRA `(.L_x_755) ;  /* 0xffffffe000f07947 */ /* 0x000fea000383ffff */
.L_x_659:
[----:B-1----:R1:W3:Y:S02]  /*15e30*/  SYNCS.PHASECHK.TRANS64.TRYWAIT P0, [R7+URZ], R2 ;  /* 0x00000002070075a7 */ /* 0x0022e4000800017f */
[----:B---3--:R-:W-:Y:S05]  /*15e40*/  @!P0 NANOSLEEP.SYNCS 0x989680 ;  /* 0x009896800000895d */ /* 0x008fea0003900000 */
[----:B------:R-:W3:Y:S02]  /*15e50*/  @!P0 SYNCS.PHASECHK.TRANS64 P0, [R7+URZ], R2 ;  /* 0x00000002070085a7 */ /* 0x000ee4000800007f */
[----:B---3--:R-:W-:Y:S05]  /*15e60*/  @!P0 BRA `(.L_x_659) ;  /* 0xfffffffc00f08947 */ /* 0x008fea000383ffff */
[----:B------:R-:W-:Y:S05]  /*15e70*/  BRA `(.L_x_756) ;  /* 0xffffffe000e47947 */ /* 0x000fea000383ffff */
.L_x_661:
[----:B---3--:R3:W4:Y:S02]  /*15e80*/  SYNCS.PHASECHK.TRANS64.TRYWAIT P0, [R4+URZ], R5 ;  /* 0x00000005040075a7 */ /* 0x008724000800017f */
[----:B----4-:R-:W-:Y:S05]  /*15e90*/  @!P0 NANOSLEEP.SYNCS 0x989680 ;  /* 0x009896800000895d */ /* 0x010fea0003900000 */
[----:B------:R-:W4:Y:S02]  /*15ea0*/  @!P0 SYNCS.PHASECHK.TRANS64 P0, [R4+URZ], R5 ;  /* 0x00000005040085a7 */ /* 0x000f24000800007f */
[----:B----4-:R-:W-:Y:S05]  /*15eb0*/  @!P0 BRA `(.L_x_661) ;  /* 0xfffffffc00f08947 */ /* 0x010fea000383ffff */
[----:B------:R-:W-:Y:S05]  /*15ec0*/  BRA `(.L_x_757) ;  /* 0xffffffe000ec7947 */ /* 0x000fea000383ffff */
.L_x_758:
        /* <DEDUP_REMOVED lines=11> */
.L_x_4717:


//--------------------- .text._ZN7cutlass13device_kernelIN5flash11enable_sm90INS1_16FlashAttnFwdSm90INS1_25CollectiveMainloopFwdSm90ILi2EN4cute5tupleIJNS5_1CILi1EEES8_S8_EEENS6_IJNS7_ILi128EEENS7_ILi96EEENS7_ILi64EEEEEELi256ENS_6half_tEfNS_4arch4Sm90ELb0ELb0ELb0ELb1ELb0ELb0ELb1ELb1ELb0ELb0ELb0ELb0EEENS1_21CollectiveEpilogueFwdINS6_IJSA_NS7_ILi256EEESB_EEES9_SE_SG_Li256ELb1ELb0ELb0ELb0EEENS1_36VarlenDynamicPersistentTileSchedulerILi128ELi96ELi256ELi32ELb0ELb0ELb1ELb0ELb1ELb1EEEEEEEEEvNT_6ParamsE --------------------------
	.section	.text._ZN7cutlass13device_kernelIN5flash11enable_sm90INS1_16FlashAttnFwdSm90INS1_25CollectiveMainloopFwdSm90ILi2EN4cute5tupleIJNS5_1CILi1EEES8_S8_EEENS6_IJNS7_ILi128EEENS7_ILi96EEENS7_ILi64EEEEEELi256ENS_6half_tEfNS_4arch4Sm90ELb0ELb0ELb0ELb1ELb0ELb0ELb1ELb1ELb0ELb0ELb0ELb0EEENS1_21CollectiveEpilogueFwdINS6_IJSA_NS7_ILi256EEESB_EEES9_SE_SG_Li256ELb1ELb0ELb0ELb0EEENS1_36VarlenDynamicPersistentTileSchedulerILi128ELi96ELi256ELi32ELb0ELb0ELb1ELb0ELb1ELb1EEEEEEEEEvNT_6ParamsE,"ax",@progbits
	.align	128
.text._ZN7cutlass13device_kernelIN5flash11enable_sm90INS1_16FlashAttnFwdSm90INS1_25CollectiveMainloopFwdSm90ILi2EN4cute5tupleIJNS5_1CILi1EEES8_S8_EEENS6_IJNS7_ILi128EEENS7_ILi96EEENS7_ILi64EEEEEELi256ENS_6half_tEfNS_4arch4Sm90ELb0ELb0ELb0ELb1ELb0ELb0ELb1ELb1ELb0ELb0ELb0ELb0EEENS1_21CollectiveEpilogueFwdINS6_IJSA_NS7_ILi256EEESB_EEES9_SE_SG_Li256ELb1ELb0ELb0ELb0EEENS1_36VarlenDynamicPersistentTileSchedulerILi128ELi96ELi256ELi32ELb0ELb0ELb1ELb0ELb1ELb1EEEEEEEEEvNT_6ParamsE:
        .type           _ZN7cutlass13device_kernelIN5flash11enable_sm90INS1_16FlashAttnFwdSm90INS1_25CollectiveMainloopFwdSm90ILi2EN4cute5tupleIJNS5_1CILi1EEES8_S8_EEENS6_IJNS7_ILi128EEENS7_ILi96EEENS7_ILi64EEEEEELi256ENS_6half_tEfNS_4arch4Sm90ELb0ELb0ELb0ELb1ELb0ELb0ELb1ELb1ELb0ELb0ELb0ELb0EEENS1_21CollectiveEpilogueFwdINS6_IJSA_NS7_ILi256EEESB_EEES9_SE_SG_Li256ELb1ELb0ELb0ELb0EEENS1_36VarlenDynamicPersistentTileSchedulerILi128ELi96ELi256ELi32ELb0ELb0ELb1ELb0ELb1ELb1EEEEEEEEEvNT_6ParamsE,@function
        .size           _ZN7cutlass13device_kernelIN5flash11enable_sm90INS1_16FlashAttnFwdSm90INS1_25CollectiveMainloopFwdSm90ILi2EN4cute5tupleIJNS5_1CILi1EEES8_S8_EEENS6_IJNS7_ILi128EEENS7_ILi96EEENS7_ILi64EEEEEELi256ENS_6half_tEfNS_4arch4Sm90ELb0ELb0ELb0ELb1ELb0ELb0ELb1ELb1ELb0ELb0ELb0ELb0EEENS1_21CollectiveEpilogueFwdINS6_IJSA_NS7_ILi256EEESB_EEES9_SE_SG_Li256ELb1ELb0ELb0ELb0EEENS1_36VarlenDynamicPersistentTileSchedulerILi128ELi96ELi256ELi32ELb0ELb0ELb1ELb0ELb1ELb1EEEEEEEEEvNT_6ParamsE,(.L_x_4718 - _ZN7cutlass13device_kernelIN5flash11enable_sm90INS1_16FlashAttnFwdSm90INS1_25CollectiveMainloopFwdSm90ILi2EN4cute5tupleIJNS5_1CILi1EEES8_S8_EEENS6_IJNS7_ILi128EEENS7_ILi96EEENS7_ILi64EEEEEELi256ENS_6half_tEfNS_4arch4Sm90ELb0ELb0ELb0ELb1ELb0ELb0ELb1ELb1ELb0ELb0ELb0ELb0EEENS1_21CollectiveEpilogueFwdINS6_IJSA_NS7_ILi256EEESB_EEES9_SE_SG_Li256ELb1ELb0ELb0ELb0EEENS1_36VarlenDynamicPersistentTileSchedulerILi128ELi96ELi256ELi32ELb0ELb0ELb1ELb0ELb1ELb1EEEEEEEEEvNT_6ParamsE)
        .other          _ZN7cutlass13device_kernelIN5flash11enable_sm90INS1_16FlashAttnFwdSm90INS1_25CollectiveMainloopFwdSm90ILi2EN4cute5tupleIJNS5_1CILi1EEES8_S8_EEENS6_IJNS7_ILi128EEENS7_ILi96EEENS7_ILi64EEEEEELi256ENS_6half_tEfNS_4arch4Sm90ELb0ELb0ELb0ELb1ELb0ELb0ELb1ELb1ELb0ELb0ELb0ELb0EEENS1_21CollectiveEpilogueFwdINS6_IJSA_NS7_ILi256EEESB_EEES9_SE_SG_Li256ELb1ELb0ELb0ELb0EEENS1_36VarlenDynamicPersistentTileSchedulerILi128ELi96ELi256ELi32ELb0ELb0ELb1ELb0ELb1ELb1EEEEEEEEEvNT_6ParamsE,@"STO_CUDA_ENTRY STV_DEFAULT"
_ZN7cutlass13device_kernelIN5flash11enable_sm90INS1_16FlashAttnFwdSm90INS1_25CollectiveMainloopFwdSm90ILi2EN4cute5tupleIJNS5_1CILi1EEES8_S8_EEENS6_IJNS7_ILi128EEENS7_ILi96EEENS7_ILi64EEEEEELi256ENS_6half_tEfNS_4arch4Sm90ELb0ELb0ELb0ELb1ELb0ELb0ELb1ELb1ELb0ELb0ELb0ELb0EEENS1_21CollectiveEpilogueFwdINS6_IJSA_NS7_ILi256EEESB_EEES9_SE_SG_Li256ELb1ELb0ELb0ELb0EEENS1_36VarlenDynamicPersistentTileSchedulerILi128ELi96ELi256ELi32ELb0ELb0ELb1ELb0ELb1ELb1EEEEEEEEEvNT_6ParamsE:
        /* <DEDUP_REMOVED lines=23> */
[----:B0-----:R-:W-:Y:S01]  /*0170*/  NOP ;  /* 0x0000000000007918 */ /* 0x001fe20000000000 */
.L_x_760:
[----:B------:R-:W-:Y:S05]  /*0180*/  BSYNC B0 ;  /* 0x0000000000007941 */ /* 0x000fea0003800000 */
.L_x_759:
        /* <DEDUP_REMOVED lines=21> */
[----:B0-----:R0:W1:Y:S01]  /*02e0*/  @UP1 SYNCS.EXCH.64 URZ, [UR8+0x32400], UR4 ;  /* 0x03240004083f15b2 */ /* 0x0010620008000100 */
[----:B------:R0:W2:Y:S04]  /*02f0*/  @UP2 SYNCS.EXCH.64 URZ, [UR8+0x32410], UR4 ;  /* 0x03241004083f25b2 */ /* 0x0000a80008000100 */
[----:B------:R0:W3:Y:S01]  /*0300*/  @UP3 SYNCS.EXCH.64 URZ, [UR8+0x32420], UR6 ;  /* 0x03242006083f35b2 */ /* 0x0000e20008000100 */
        /* <DEDUP_REMOVED lines=18> */
[----:B----4-:R-:W-:Y:S01]  /*0430*/  NOP ;  /* 0x0000000000007918 */ /* 0x010fe20000000000 */
.L_x_761:
[----:B------:R-:W4:Y:S01]  /*0440*/  SHFL.IDX PT, R2, R0, RZ, 0x1f ;  /* 0x00001fff00027589 */ /* 0x000f2200000e0000 */
[----:B------:R-:W-:Y:S01]  /*0450*/  NOP ;  /* 0x0000000000007918 */ /* 0x000fe20000000000 */
[----:B----4-:R-:W-:-:S13]  /*0460*/  ISETP.NE.AND P0, PT, R2, RZ, PT ;  /* 0x000000ff0200720c */ /* 0x010fda0003f05270 */
        /* <DEDUP_REMOVED lines=19> */
.L_x_762:
[----:B------:R-:W4:Y:S01]  /*05a0*/  SHFL.IDX PT, R2, R0, RZ, 0x1f ;  /* 0x00001fff00027589 */ /* 0x000f2200000e0000 */
[----:B------:R-:W-:Y:S01]  /*05b0*/  NOP ;  /* 0x0000000000007918 */ /* 0x000fe20000000000 */
[----:B----4-:R-:W-:-:S13]  /*05c0*/  ISETP.NE.AND P0, PT, R2, RZ, PT ;  /* 0x000000ff0200720c */ /* 0x010fda0003f05270 */
        /* <DEDUP_REMOVED lines=14> */
[----:B----4-:R-:W-:Y:S01]  /*06b0*/  NOP ;  /* 0x0000000000007918 */ /* 0x010fe20000000000 */
.L_x_763:
        /* <DEDUP_REMOVED lines=22> */
.L_x_764:
        /* <DEDUP_REMOVED lines=22> */
.L_x_765:
[----:B0-----:R-:W-:Y:S01]  /*0980*/  UMOV UR4, 0x1 ;  /* 0x0000000100047882 */ /* 0x001fe20000000000 */
[----:B------:R-:W-:Y:S01]  /*0990*/  PLOP3.LUT P0, PT, PT, PT, UP0, 0x80, 0x0 ;  /* 0x000000000000781c */ /* 0x000fe20003f0f008 */
[----:B------:R-:W-:Y:S01]  /*09a0*/  USEL UR4, UR4, 0x2, !UP0 ;  /* 0x0000000204047887 */ /* 0x000fe2000c000000 */
[----:B------:R-:W-:Y:S01]  /*09b0*/  NOP ;  /* 0x0000000000007918 */ /* 0x000fe20000000000 */
[----:B------:R-:W-:-:S04]  /*09c0*/  ULDC.64 UR60, c[0x0][0x208] ;  /* 0x00008200003c7ab9 */ /* 0x000fc80000000a00 */
[----:B------:R-:W-:-:S05]  /*09d0*/  IMAD.U32 R2, RZ, RZ, UR4 ;  /* 0x00000004ff027e24 */ /* 0x000fca000f8e00ff */
[----:B------:R0:W-:Y:S01]  /*09e0*/  STL [R1+0x2c], R2 ;  /* 0x00002c0201007387 */ /* 0x0001e20000100800 */
[----:B-123--:R-:W-:Y:S06]  /*09f0*/  BAR.SYNC.DEFER_BLOCKING 0x0 ;  /* 0x0000000000007b1d */ /* 0x00efec0000010000 */
[----:B------:R-:W-:Y:S05]  /*0a00*/  @!P0 BRA `(.L_x_766) ;  /* 0x0000008800e48947 */ /* 0x000fea0003800000 */
.L_x_767:
[----:B------:R-:W-:-:S08]  /*0a10*/  NOP ;  /* 0x0000000000007918 */ /* 0x000fd00000000000 */
[----:B------:R-:W1:Y:S02]  /*0a20*/  USETMAXREG.TRY_ALLOC.CTAPOOL UP0, 0xf0 ;  /* 0x000000f0000079c8 */ /* 0x000e640008000600 */
[----:B-1----:R-:W-:-:S13]  /*0a30*/  PLOP3.LUT P0, PT, PT, PT, UP0, 0x80, 0x0 ;  /* 0x000000000000781c */ /* 0x002fda0003f0f008 */
[----:B------:R-:W-:Y:S05]  /*0a40*/  @!P0 BRA `(.L_x_767) ;  /* 0xfffffffc00f08947 */ /* 0x000fea000383ffff */
[----:B------:R-:W1:Y:S01]  /*0a50*/  S2R R0, SR_TID.X ;  /* 0x0000000000007919 */ /* 0x000e620000002100 */
[----:B------:R-:W2:Y:S01]  /*0a60*/  S2UR UR5, SR_CgaCtaId ;  /* 0x00000000000579c3 */ /* 0x000ea20000008800 */
[----:B------:R-:W-:-:S07]  /*0a70*/  UMOV UR4, 0x400 ;  /* 0x0000040000047882 */ /* 0x000fce0000000000 */
[----:B------:R-:W-:Y:S06]  /*0a80*/  BAR.ARV 0x8, 0x120 ;  /* 0x0204800000007b1d */ /* 0x000fec0000002000 */
[----:B--2---:R-:W-:Y:S01]  /*0a90*/  ULEA UR4, UR5, UR4, 0x18 ;  /* 0x0000000405047291 */ /* 0x004fe2000f8ec03f */
[----:B-1----:R-:W-:-:S04]  /*0aa0*/  SHF.R.U32.HI R0, RZ, 0x7, R0 ;  /* 0x00000007ff007819 */ /* 0x002fc80000011600 */
[----:B------:R-:W-:-:S13]  /*0ab0*/  ISETP.NE.AND P0, PT, R0, 0x1, PT ;  /* 0x000000010000780c */ /* 0x000fda0003f05270 */
[----:B------:R-:W-:Y:S08]  /*0ac0*/  @!P0 BAR.ARV 0x9, 0x100 ;  /* 0x0244000000008b1d */ /* 0x000ff00000002000 */
[----:B------:R-:W-:Y:S06]  /*0ad0*/  BAR.SYNC.DEFER_BLOCKING 0x5, 0x120 ;  /* 0x0144800000007b1d */ /* 0x000fec0000010000 */
[----:B------:R-:W1:Y:S01]  /*0ae0*/  LDS.128 R12, [UR4+0x324d0] ;  /* 0x0324d004ff0c7984 */ /* 0x000e620008000c00 */
[----:B------:R-:W-:Y:S01]  /*0af0*/  ULDC UR4, c[0x0][0xd14] ;  /* 0x0003450000047ab9 */ /* 0x000fe20000000800 */
[----:B------:R-:W-:Y:S06]  /*0b00*/  BAR.ARV 0x4, 0x120 ;  /* 0x0104800000007b1d */ /* 0x000fec0000002000 */
[----:B-1----:R-:W-:-:S13]  /*0b10*/  ISETP.GE.AND P0, PT, R15, UR4, PT ;  /* 0x000000040f007c0c */ /* 0x002fda000bf06270 */
[----:B------:R-:W-:Y:S05]  /*0b20*/  @P0 EXIT ;  /* 0x000000000000094d */ /* 0x000fea0003800000 */
[----:B0-----:R-:W2:Y:S01]  /*0b30*/  LDL R2, [R1+0x2c] ;  /* 0x00002c0001027983 */ /* 0x001ea20000100800 */
[----:B------:R-:W-:Y:S01]  /*0b40*/  R2UR UR5, R14 ;  /* 0x000000000e0572ca */ /* 0x000fe200000e0000 */
[----:B------:R-:W-:Y:S01]  /*0b50*/  UMOV UR37, URZ ;  /* 0x0000003f00257c82 */ /* 0x000fe20008000000 */
[----:B------:R-:W-:Y:S01]  /*0b60*/  UMOV UR36, URZ ;  /* 0x0000003f00247c82 */ /* 0x000fe20008000000 */
[----:B------:R-:W0:Y:S02]  /*0b70*/  S2R R0, SR_TID.X ;  /* 0x0000000000007919 */ /* 0x000e240000002100 */
[----:B0-----:R-:W-:-:S05]  /*0b80*/  VIADD R223, R0, 0xffffff80 ;  /* 0xffffff8000df7836 */ /* 0x001fca0000000000 */
[----:B------:R-:W-:-:S04]  /*0b90*/  SHF.R.S32.HI R0, RZ, 0x1f, R223 ;  /* 0x0000001fff007819 */ /* 0x000fc800000114df */
[CC--:B------:R-:W-:Y:S02]  /*0ba0*/  LEA.HI R3, R0.reuse, R223.reuse, RZ, 0x7 ;  /* 0x000000df00037211 */ /* 0x0c0fe400078f38ff */
[----:B------:R-:W-:Y:S02]  /*0bb0*/  LEA.HI R4, R0, R223, RZ, 0x5 ;  /* 0x000000df00047211 */ /* 0x000fe400078f28ff */
[----:B------:R-:W-:-:S03]  /*0bc0*/  SHF.R.S32.HI R218, RZ, 0x7, R3 ;  /* 0x00000007ffda7819 */ /* 0x000fc60000011403 */
[----:B------:R-:W-:Y:S01]  /*0bd0*/  IMAD.SHL.U32 R6, R4, 0x20, RZ ;  /* 0x0000002004067824 */ /* 0x000fe200078e00ff */
[----:B--2---:R-:W-:Y:S02]  /*0be0*/  R2UR UR4, R2 ;  /* 0x00000000020472ca */ /* 0x004fe400000e0000 */
[C---:B------:R-:W-:Y:S02]  /*0bf0*/  LOP3.LUT R2, R3.reuse, 0xffffff80, RZ, 0xc0, !PT ;  /* 0xffffff8003027812 */ /* 0x040fe400078ec0ff */
[----:B------:R-:W-:-:S03]  /*0c00*/  LEA.HI R3, R3, R218, RZ, 0x1 ;  /* 0x000000da03037211 */ /* 0x000fc600078f08ff */
[----:B------:R-:W-:Y:S01]  /*0c10*/  IMAD.IADD R205, R223, 0x1, -R2 ;  /* 0x00000001dfcd7824 */ /* 0x000fe200078e0a02 */
[----:B------:R-:W-:-:S04]  /*0c20*/  LOP3.LUT R3, R3, 0x3fffffe, RZ, 0xc0, !PT ;  /* 0x03fffffe03037812 */ /* 0x000fc800078ec0ff */
[----:B------:R-:W-:Y:S01]  /*0c30*/  SHF.R.S32.HI R8, RZ, 0x1f, R205 ;  /* 0x0000001fff087819 */ /* 0x000fe200000114cd */
[----:B------:R-:W-:Y:S01]  /*0c40*/  ULOP3.LUT UR4, UR4, 0x1, URZ, 0xfc, !UPT ;  /* 0x0000000104047892 */ /* 0x000fe2000f8efc3f */
[----:B------:R-:W-:Y:S02]  /*0c50*/  IMAD.IADD R3, R218, 0x1, -R3 ;  /* 0x00000001da037824 */ /* 0x000fe400078e0a03 */
[CC--:B------:R-:W-:Y:S02]  /*0c60*/  LEA.HI R9, R8.reuse, R205.reuse, RZ, 0x2 ;  /* 0x000000cd08097211 */ /* 0x0c0fe400078f10ff */
[----:B------:R-:W-:Y:S01]  /*0c70*/  LEA.HI R8, R8, R205, RZ, 0x5 ;  /* 0x000000cd08087211 */ /* 0x000fe200078f28ff */
[----:B------:R-:W-:Y:S01]  /*0c80*/  IMAD.U32 R222, RZ, RZ, UR4 ;  /* 0x00000004ffde7e24 */ /* 0x000fe2000f8e00ff */
[--C-:B------:R-:W-:Y:S01]  /*0c90*/  SHF.R.S32.HI R7, RZ, 0x2, R9.reuse ;  /* 0x00000002ff077819 */ /* 0x100fe20000011409 */
[----:B------:R-:W-:Y:S01]  /*0ca0*/  UMOV UR4, URZ ;  /* 0x0000003f00047c82 */ /* 0x000fe20008000000 */
[----:B------:R-:W-:Y:S01]  /*0cb0*/  SHF.R.S32.HI R2, RZ, 0x1f, R9 ;  /* 0x0000001fff027819 */ /* 0x000fe20000011409 */
[----:B------:R-:W-:Y:S01]  /*0cc0*/  IMAD.U32 R204, RZ, RZ, UR4 ;  /* 0x00000004ffcc7e24 */ /* 0x000fe2000f8e00ff */
[----:B------:R-:W-:-:S02]  /*0cd0*/  SHF.R.S32.HI R8, RZ, 0x5, R8 ;  /* 0x00000005ff087819 */ /* 0x000fc40000011408 */
[----:B------:R-:W-:Y:S02]  /*0ce0*/  LEA.HI R5, R2, R7, RZ, 0x3 ;  /* 0x0000000702057211 */ /* 0x000fe400078f18ff */
[----:B------:R-:W-:Y:S02]  /*0cf0*/  LEA.HI R2, R0, R223, RZ, 0x4 ;  /* 0x000000df00027211 */ /* 0x000fe400078f20ff */
[----:B------:R-:W-:Y:S02]  /*0d00*/  LOP3.LUT R10, R5, 0xfffffff8, RZ, 0xc0, !PT ;  /* 0xfffffff8050a7812 */ /* 0x000fe400078ec0ff */
[----:B------:R-:W-:Y:S02]  /*0d10*/  SHF.R.S32.HI R5, RZ, 0x4, R2 ;  /* 0x00000004ff057819 */ /* 0x000fe40000011402 */
[C---:B------:R-:W-:Y:S01]  /*0d20*/  LOP3.LUT R4, R2.reuse, 0x3fffff0, RZ, 0xc0, !PT ;  /* 0x03fffff002047812 */ /* 0x040fe200078ec0ff */
[----:B------:R-:W-:Y:S01]  /*0d30*/  IMAD.IADD R11, R7, 0x1, -R10 ;  /* 0x00000001070b7824 */ /* 0x000fe200078e0a0a */
[----:B------:R-:W-:-:S02]  /*0d40*/  LEA.HI R2, R2, R5, RZ, 0x1 ;  /* 0x0000000502027211 */ /* 0x000fc400078f08ff */
[----:B------:R-:W-:Y:S01]  /*0d50*/  LOP3.LUT R7, R6, 0xfffffc00, RZ, 0xc0, !PT ;  /* 0xfffffc0006077812 */ /* 0x000fe200078ec0ff */
[----:B------:R-:W-:Y:S01]  /*0d60*/  IMAD.IADD R4, R223, 0x1, -R4 ;  /* 0x00000001df047824 */ /* 0x000fe200078e0a04 */
[----:B------:R-:W-:Y:S01]  /*0d70*/  LOP3.LUT R2, R2, 0x1ffffffe, RZ, 0xc0, !PT ;  /* 0x1ffffffe02027812 */ /* 0x000fe200078ec0ff */
[----:B------:R-:W-:Y:S01]  /*0d80*/  IMAD R8, R8, 0x10, R11 ;  /* 0x0000001008087824 */ /* 0x000fe200078e020b */
[----:B------:R-:W-:Y:S01]  /*0d90*/  LEA.HI R0, R0, R223, RZ, 0x3 ;  /* 0x000000df00007211 */ /* 0x000fe200078f18ff */
[----:B------:R-:W-:Y:S01]  /*0da0*/  IMAD R7, R4, 0x40, R7 ;  /* 0x0000004004077824 */ /* 0x000fe200078e0207 */
[----:B------:R-:W-:Y:S01]  /*0db0*/  LOP3.LUT R4, R9, 0x7ffffffc, RZ, 0xc0, !PT ;  /* 0x7ffffffc09047812 */ /* 0x000fe200078ec0ff */
[----:B------:R-:W-:Y:S01]  /*0dc0*/  IMAD.IADD R2, R5, 0x1, -R2 ;  /* 0x0000000105027824 */ /* 0x000fe200078e0a02 */
[----:B------:R-:W-:Y:S01]  /*0dd0*/  SHF.R.S32.HI R22, RZ, 0x3, R0 ;  /* 0x00000003ff167819 */ /* 0x000fe20000011400 */
[----:B------:R-:W-:Y:S02]  /*0de0*/  IMAD R220, R3, 0x40, R8 ;  /* 0x0000004003dc7824 */ /* 0x000fe400078e0208 */
[----:B------:R-:W-:Y:S01]  /*0df0*/  IMAD R221, R2, 0x8, R7 ;  /* 0x0000000802dd7824 */ /* 0x000fe200078e0207 */
[----:B------:R-:W-:Y:S01]  /*0e00*/  LOP3.LUT R2, R0, 0x1ffffff8, RZ, 0xc0, !PT ;  /* 0x1ffffff800027812 */ /* 0x000fe200078ec0ff */
[----:B------:R-:W-:-:S02]  /*0e10*/  IMAD.MOV.U32 R5, RZ, RZ, R13 ;  /* 0x000000ffff057224 */ /* 0x000fc400078e000d */
[----:B------:R-:W-:Y:S02]  /*0e20*/  IMAD.MOV.U32 R7, RZ, RZ, R15 ;  /* 0x000000ffff077224 */ /* 0x000fe400078e000f */
[----:B------:R-:W-:Y:S02]  /*0e30*/  IMAD.IADD R2, R223, 0x1, -R2 ;  /* 0x00000001df027824 */ /* 0x000fe400078e0a02 */
[----:B------:R-:W-:Y:S02]  /*0e40*/  IMAD.IADD R219, R205, 0x1, -R4 ;  /* 0x00000001cddb7824 */ /* 0x000fe400078e0a04 */
[----:B------:R-:W-:-:S07]  /*0e50*/  IMAD.SHL.U32 R2, R2, 0x8, RZ ;  /* 0x0000000802027824 */ /* 0x000fce00078e00ff */
.L_x_810:
[----:B01---5:R-:W0:Y:S01]  /*0e60*/  LDC.64 R8, c[0x0][0xd60] ;  /* 0x00035800ff087b82 */ /* 0x023e220000000a00 */
[----:B------:R-:W-:Y:S01]  /*0e70*/  ULDC.64 UR6, c[0x0][0xb20] ;  /* 0x0002c80000067ab9 */ /* 0x000fe20000000a00 */
[----:B------:R-:W-:Y:S01]  /*0e80*/  ULDC.64 UR8, c[0x0][0xb18] ;  /* 0x0002c60000087ab9 */ /* 0x000fe20000000a00 */
        /* <DEDUP_REMOVED lines=10> */
[----:B------:R-:W-:Y:S01]  /*0f30*/  IMAD.U32 R202, RZ, RZ, UR4 ;  /* 0x00000004ffca7e24 */ /* 0x000fe2000f8e00ff */
[----:B------:R-:W-:Y:S02]  /*0f40*/  @UP0 ULEA UR6, UP2, UR4, UR6, 0x2 ;  /* 0x0000000604060291 */ /* 0x000fe4000f84103f */
[----:B------:R-:W-:Y:S02]  /*0f50*/  @UP1 ULEA UR8, UP3, UR4, UR8, 0x2 ;  /* 0x0000000804081291 */ /* 0x000fe4000f86103f */
[----:B------:R-:W-:Y:S02]  /*0f60*/  @UP0 ULEA.HI.X UR7, UR4, UR7, UR10, 0x2, UP2 ;  /* 0x0000000704070291 */ /* 0x000fe400090f140a */
[----:B------:R-:W-:Y:S01]  /*0f70*/  IMAD.U32 R203, RZ, RZ, UR10 ;  /* 0x0000000affcb7e24 */ /* 0x000fe2000f8e00ff */
[----:B------:R-:W-:Y:S01]  /*0f80*/  @UP1 ULEA.HI.X UR9, UR4, UR9, UR10, 0x2, UP3 ;  /* 0x0000000904091291 */ /* 0x000fe200098f140a */
[----:B------:R-:W-:-:S02]  /*0f90*/  IMAD.U32 R6, RZ, RZ, UR6 ;  /* 0x00000006ff067e24 */ /* 0x000fc4000f8e00ff */
[----:B------:R-:W-:Y:S01]  /*0fa0*/  IMAD.U32 R8, RZ, RZ, UR8 ;  /* 0x00000008ff087e24 */ /* 0x000fe2000f8e00ff */
[----:B------:R-:W-:Y:S01]  /*0fb0*/  ULDC UR4, c[0x0][0x404] ;  /* 0x0001010000047ab9 */ /* 0x000fe20000000800 */
[----:B------:R-:W-:Y:S01]  /*0fc0*/  IMAD.U32 R7, RZ, RZ, UR7 ;  /* 0x00000007ff077e24 */ /* 0x000fe2000f8e00ff */
[----:B------:R-:W-:Y:S01]  /*0fd0*/  ULDC.64 UR6, c[0x0][0x3f8] ;  /* 0x0000fe0000067ab9 */ /* 0x000fe20000000a00 */
[----:B------:R-:W-:-:S03]  /*0fe0*/  IMAD.U32 R9, RZ, RZ, UR9 ;  /* 0x00000009ff097e24 */ /* 0x000fc6000f8e00ff */
[----:B------:R-:W2:Y:S04]  /*0ff0*/  @P0 LDG.E R6, desc[UR60][R6.64] ;  /* 0x0000003c06060981 */ /* 0x000ea8000c1e1900 */
[----:B---3--:R-:W3:Y:S01]  /*1000*/  @P1 LDG.E R8, desc[UR60][R8.64] ;  /* 0x0000003c08081981 */ /* 0x008ee2000c1e1900 */
[----:B------:R-:W-:Y:S01]  /*1010*/  UISETP.NE.U32.AND UP0, UPT, UR6, URZ, UPT ;  /* 0x0000003f0600728c */ /* 0x000fe2000bf05070 */
[----:B------:R-:W-:Y:S01]  /*1020*/  IMAD.MOV.U32 R200, RZ, RZ, R5 ;  /* 0x000000ffffc87224 */ /* 0x000fe200078e0005 */
[----:B------:R-:W-:Y:S01]  /*1030*/  UMOV UR52, URZ ;  /* 0x0000003f00347c82 */ /* 0x000fe20008000000 */
[----:B------:R-:W-:Y:S01]  /*1040*/  ULDC UR6, c[0x0][0x2e0] ;  /* 0x0000b80000067ab9 */ /* 0x000fe20000000800 */
[----:B------:R-:W-:Y:S01]  /*1050*/  UISETP.NE.AND.EX UP0, UPT, UR7, URZ, UPT, UP0 ;  /* 0x0000003f0700728c */ /* 0x000fe2000bf05300 */
[----:B------:R-:W-:Y:S01]  /*1060*/  IMAD.MOV.U32 R3, RZ, RZ, RZ ;  /* 0x000000ffff037224 */ /* 0x000fe200078e00ff */
[----:B------:R-:W-:Y:S01]  /*1070*/  CS2R R148, SRZ ;  /* 0x0000000000947805 */ /* 0x000fe2000001ff00 */
[----:B------:R-:W-:Y:S01]  /*1080*/  IMAD.MOV.U32 R150, RZ, RZ, RZ ;  /* 0x000000ffff967224 */ /* 0x000fe200078e00ff */
        /* <DEDUP_REMOVED lines=27> */
[----:B------:R-:W-:Y:S01]  /*1240*/  CS2R R96, SRZ ;  /* 0x0000000000607805 */ /* 0x000fe2000001ff00 */
[----:B------:R-:W-:Y:S01]  /*1250*/  IMAD.MOV.U32 R167, RZ, RZ, RZ ;  /* 0x000000ffffa77224 */ /* 0x000fe200078e00ff */
        /* <DEDUP_REMOVED lines=13> */
[----:B------:R-:W-:Y:S01]  /*1330*/  CS2R R68, SRZ ;  /* 0x0000000000447805 */ /* 0x000fe2000001ff00 */
[----:B------:R-:W-:Y:S01]  /*1340*/  IMAD.MOV.U32 R157, RZ, RZ, RZ ;  /* 0x000000ffff9d7224 */ /* 0x000fe200078e00ff */
[----:B------:R-:W-:Y:S02]  /*1350*/  CS2R R64, SRZ ;  /* 0x0000000000407805 */ /* 0x000fe4000001ff00 */
[----:B------:R-:W-:Y:S02]  /*1360*/  CS2R R158, SRZ ;  /* 0x00000000009e7805 */ /* 0x000fe4000001ff00 */
[----:B----4-:R-:W-:-:S02]  /*1370*/  CS2R R58, SRZ ;  /* 0x00000000003a7805 */ /* 0x010fc4000001ff00 */
        /* <DEDUP_REMOVED lines=9> */
[----:B------:R-:W-:Y:S02]  /*1410*/  IMAD.MOV.U32 R41, RZ, RZ, RZ ;  /* 0x000000ffff297224 */ /* 0x000fe400078e00ff */
[----:B------:R-:W-:Y:S01]  /*1420*/  IMAD.U32 R201, RZ, RZ, UR5 ;  /* 0x00000005ffc97e24 */ /* 0x000fe2000f8e00ff */
[----:B--2---:R-:W-:Y:S02]  /*1430*/  @P0 R2UR UR52, R6 ;  /* 0x00000000063402ca */ /* 0x004fe400000e0000 */
[----:B------:R-:W-:-:S02]  /*1440*/  PLOP3.LUT P0, PT, PT, PT, PT, 0x80, 0x0 ;  /* 0x000000000000781c */ /* 0x000fc40003f0f070 */
[----:B---3--:R-:W-:Y:S02]  /*1450*/  @P1 R2UR UR4, R8 ;  /* 0x00000000080412ca */ /* 0x008fe400000e0000 */
[----:B------:R-:W-:Y:S01]  /*1460*/  CS2R R8, SRZ ;  /* 0x0000000000087805 */ /* 0x000fe2000001ff00 */
[----:B------:R-:W-:-:S12]  /*1470*/  @P1 BRA `(.L_x_768) ;  /* 0x0000000000381947 */ /* 0x000fd80003800000 */
[----:B------:R-:W-:Y:S02]  /*1480*/  ULDC.64 UR6, c[0x0][0xb00] ;  /* 0x0002c00000067ab9 */ /* 0x000fe40000000a00 */
[----:B------:R-:W-:-:S04]  /*1490*/  ISETP.NE.U32.AND P1, PT, RZ, UR6, PT ;  /* 0x00000006ff007c0c */ /* 0x000fc8000bf25070 */
[----:B------:R-:W-:-:S13]  /*14a0*/  ISETP.NE.AND.EX P1, PT, RZ, UR7, PT, P1 ;  /* 0x00000007ff007c0c */ /* 0x000fda000bf25310 */
[----:B------:R-:W-:Y:S05]  /*14b0*/  @!P1 BRA `(.L_x_768) ;  /* 0x0000000000289947 */ /* 0x000fea0003800000 */
[----:B------:R-:W-:Y:S01]  /*14c0*/  R2UR UR6, R202 ;  /* 0x00000000ca0672ca */ /* 0x000fe200000e0000 */
[----:B------:R-:W-:-:S12]  /*14d0*/  ULDC.64 UR4, c[0x0][0xb00] ;  /* 0x0002c00000047ab9 */ /* 0x000fd80000000a00 */
        /* <DEDUP_REMOVED lines=8> */
.L_x_768:
[----:B------:R-:W-:Y:S01]  /*1560*/  UIADD3 UR52, -UR52, UR4, URZ ;  /* 0x0000000434347290 */ /* 0x000fe2000fffe13f */
[----:B------:R-:W-:Y:S01]  /*1570*/  IMAD.MOV.U32 R40, RZ, RZ, RZ ;  /* 0x000000ffff287224 */ /* 0x000fe200078e00ff */
[----:B------:R-:W-:Y:S02]  /*1580*/  CS2R R164, SRZ ;  /* 0x0000000000a47805 */ /* 0x000fe4000001ff00 */
[----:B------:R-:W-:Y:S01]  /*1590*/  CS2R R34, SRZ ;  /* 0x0000000000227805 */ /* 0x000fe2000001ff00 */
[----:B------:R-:W-:Y:S01]  /*15a0*/  UISETP.GE.AND UP0, UPT, UR52, 0x1, UPT ;  /* 0x000000013400788c */ /* 0x000fe2000bf06270 */
[----:B------:R-:W-:Y:S01]  /*15b0*/  CS2R R36, SRZ ;  /* 0x0000000000247805 */ /* 0x000fe2000001ff00 */
[----:B------:R-:W-:Y:S01]  /*15c0*/  UIADD3 UR4, UR52, 0x5f, URZ ;  /* 0x0000005f34047890 */ /* 0x000fe2000fffe03f */
[----:B------:R-:W-:Y:S01]  /*15d0*/  CS2R R32, SRZ ;  /* 0x0000000000207805 */ /* 0x000fe2000001ff00 */
[----:B------:R-:W-:Y:S01]  /*15e0*/  IMAD.MOV.U32 R12, RZ, RZ, RZ ;  /* 0x000000ffff0c7224 */ /* 0x000fe200078e00ff */
[----:B------:R-:W-:-:S02]  /*15f0*/  CS2R R26, SRZ ;  /* 0x00000000001a7805 */ /* 0x000fc4000001ff00 */
[----:B------:R-:W-:Y:S01]  /*1600*/  PLOP3.LUT P1, PT, PT, PT, UP0, 0x80, 0x0 ;  /* 0x000000000000781c */ /* 0x000fe20003f2f008 */
[----:B------:R-:W-:Y:S01]  /*1610*/  UIMAD.WIDE UR4, UR4, 0x2aaaaaab, URZ ;  /* 0x2aaaaaab040478a5 */ /* 0x000fe2000f8e023f */
[----:B------:R-:W-:Y:S01]  /*1620*/  CS2R R28, SRZ ;  /* 0x00000000001c7805 */ /* 0x000fe2000001ff00 */
[----:B------:R-:W-:Y:S01]  /*1630*/  IMAD.MOV.U32 R166, RZ, RZ, RZ ;  /* 0x000000ffffa67224 */ /* 0x000fe200078e00ff */
[----:B------:R-:W-:Y:S01]  /*1640*/  CS2R R24, SRZ ;  /* 0x0000000000187805 */ /* 0x000fe2000001ff00 */
[----:B------:R-:W-:-:S04]  /*1650*/  USHF.R.U32.HI UR53, URZ, 0x1f, UR5 ;  /* 0x0000001f3f357899 */ /* 0x000fc80008011605 */
[----:B------:R-:W-:-:S04]  /*1660*/  ULEA.HI.SX32 UR53, UR5, UR53, 0x1c ;  /* 0x0000003505357291 */ /* 0x000fc8000f8fe23f */
[----:B------:R-:W-:Y:S08]  /*1670*/  @!P1 BRA `(.L_x_769) ;  /* 0x0000005000ec9947 */ /* 0x000ff00003800000 */
[----:B------:R-:W0:Y:S01]  /*1680*/  S2R R4, SR_CgaCtaId ;  /* 0x0000000000047919 */ /* 0x000e220000008800 */
[----:B------:R-:W-:Y:S01]  /*1690*/  MOV R3, 0x400 ;  /* 0x0000040000037802 */ /* 0x000fe20000000f00 */
[----:B------:R-:W1:Y:S03]  /*16a0*/  SHFL.IDX PT, R0, R218, RZ, 0x1f ;  /* 0x00001fffda007589 */ /* 0x000e6600000e0000 */
[----:B0-----:R-:W-:Y:S02]  /*16b0*/  LEA R4, R4, R3, 0x18 ;  /* 0x0000000304047211 */ /* 0x001fe400078ec0ff */
[----:B-1----:R-:W-:-:S03]  /*16c0*/  LEA.HI R3, R0, R0, RZ, 0x1 ;  /* 0x0000000000037211 */ /* 0x002fc600078f08ff */
[----:B------:R-:W-:Y:S01]  /*16d0*/  VIADD R4, R4, 0x18400 ;  /* 0x0001840004047836 */ /* 0x000fe20000000000 */
[----:B------:R-:W-:-:S04]  /*16e0*/  LOP3.LUT R3, R3, 0xffffe, RZ, 0xc0, !PT ;  /* 0x000ffffe03037812 */ /* 0x000fc800078ec0ff */
[----:B------:R-:W-:Y:S01]  /*16f0*/  LOP3.LUT P0, RZ, R4, 0x1bf, RZ, 0xc0, !PT ;  /* 0x000001bf04ff7812 */ /* 0x000fe2000780c0ff */
[----:B------:R-:W-:-:S12]  /*1700*/  IMAD.IADD R16, R0, 0x1, -R3 ;  /* 0x0000000100107824 */ /* 0x000fd800078e0a03 */
        /* <DEDUP_REMOVED lines=17> */
.L_x_770:
[----:B------:R-:W0:Y:S01]  /*1820*/  S2R R3, SR_CgaCtaId ;  /* 0x0000000000037919 */ /* 0x000e220000008800 */
[----:B------:R-:W-:Y:S02]  /*1830*/  R2UR UR5, R204 ;  /* 0x00000000cc0572ca */ /* 0x000fe400000e0000 */
[----:B------:R-:W-:Y:S01]  /*1840*/  MOV R0, 0x400 ;  /* 0x0000040000007802 */ /* 0x000fe20000000f00 */
[----:B------:R-:W1:Y:S10]  /*1850*/  S2R R17, SR_TID.X ;  /* 0x0000000000117919 */ /* 0x000e740000002100 */
[----:B------:R-:W-:-:S04]  /*1860*/  ULEA.HI UR4, UR5, UR5, URZ, 0x1 ;  /* 0x0000000505047291 */ /* 0x000fc8000f8f083f */
[----:B------:R-:W-:-:S04]  /*1870*/  ULOP3.LUT UR4, UR4, 0xfffffffe, URZ, 0xc0, !UPT ;  /* 0xfffffffe04047892 */ /* 0x000fc8000f8ec03f */
[----:B------:R-:W-:-:S06]  /*1880*/  UIADD3 UR4, UR5, -UR4, URZ ;  /* 0x8000000405047290 */ /* 0x000fcc000fffe03f */
[----:B------:R-:W-:Y:S01]  /*1890*/  IMAD.U32 R4, RZ, RZ, UR4 ;  /* 0x00000004ff047e24 */ /* 0x000fe2000f8e00ff */
[----:B0-----:R-:W-:-:S04]  /*18a0*/  LEA R5, R3, R0, 0x18 ;  /* 0x0000000003057211 */ /* 0x001fc800078ec0ff */
[----:B------:R-:W-:Y:S02]  /*18b0*/  SHF.L.U32 R0, R4, 0x1f, RZ ;  /* 0x0000001f04007819 */ /* 0x000fe400000006ff */
[----:B-1----:R-:W-:Y:S02]  /*18c0*/  SHF.R.U32.HI R17, RZ, 0x7, R17 ;  /* 0x00000007ff117819 */ /* 0x002fe40000011611 */
[----:B------:R-:W0:Y:S03]  /*18d0*/  SYNCS.PHASECHK.TRANS64.TRYWAIT P0, [R5+URZ+0x32400], R0 ;  /* 0x03240000050075a7 */ /* 0x000e26000800017f */
[----:B------:R-:W-:Y:S01]  /*18e0*/  VIADD R214, R17, 0x8 ;  /* 0x0000000811d67836 */ /* 0x000fe20000000000 */
[----:B0-----:R-:W-:Y:S06]  /*18f0*/  @!P0 BRA `(.L_x_771) ;  /* 0x000000c4005c8947 */ /* 0x001fec0003800000 */
.L_x_894:
[----:B------:R-:W-:Y:S05]  /*1900*/  WARPSYNC.ALL ;  /* 0x0000000000007948 */ /* 0x000fea0003800000 */
[----:B------:R-:W-:Y:S01]  /*1910*/  R2UR UR4, R222 ;  /* 0x00000000de0472ca */ /* 0x000fe200000e0000 */
[----:B------:R1:W-:-:S12]  /*1920*/  BAR.SYNC.DEFER_BLOCKING R214, 0x100 ;  /* 0x000400d60000751d */ /* 0x0003d80000010000 */
[----:B------:R-:W-:-:S05]  /*1930*/  IMAD.U32 R3, RZ, RZ, UR4 ;  /* 0x00000004ff037e24 */ /* 0x000fca000f8e00ff */
[----:B------:R-:W-:-:S13]  /*1940*/  ISETP.NE.AND P0, PT, R3, 0x3, PT ;  /* 0x000000030300780c */ /* 0x000fda0003f05270 */
[----:B-1----:R-:W-:Y:S05]  /*1950*/  @!P0 BRA `(.L_x_772) ;  /* 0x0000000000048947 */ /* 0x002fea0003800000 */
[----:B------:R-:W-:Y:S01]  /*1960*/  BPT.TRAP 0x1 ;  /* 0x000000040000795c */ /* 0x000fe20000300000 */
.L_x_772:
[----:B------:R-:W-:Y:S02]  /*1970*/  IMAD.U32 R4, RZ, RZ, UR36 ;  /* 0x00000024ff047e24 */ /* 0x000fe4000f8e00ff */
[----:B------:R-:W-:Y:S02]  /*1980*/  IMAD.U32 R6, RZ, RZ, UR37 ;  /* 0x00000025ff067e24 */ /* 0x000fe4000f8e00ff */
[----:B------:R-:W-:-:S03]  /*1990*/  IMAD R3, R4, 0x8, R5 ;  /* 0x0000000804037824 */ /* 0x000fc600078e0205 */
[----:B------:R-:W-:-:S04]  /*19a0*/  SHF.L.U32 R4, R6, 0x1f, RZ ;  /* 0x0000001f06047819 */ /* 0x000fc800000006ff */
[----:B------:R1:W2:Y:S01]  /*19b0*/  SYNCS.PHASECHK.TRANS64.TRYWAIT P1, [R3+URZ+0x32430], R4 ;  /* 0x03243004030075a7 */ /* 0x0002a2000802017f */
[----:B------:R-:W-:Y:S05]  /*19c0*/  @!P0 BRA `(.L_x_773) ;  /* 0x0000000000048947 */ /* 0x000fea0003800000 */
[----:B------:R-:W-:Y:S01]  /*19d0*/  BPT.TRAP 0x1 ;  /* 0x000000040000795c */ /* 0x000fe20000300000 */
.L_x_773:
[----:B------:R-:W-:Y:S01]  /*19e0*/  IMAD R16, R16, 0x2000, R5 ;  /* 0x0000200010107824 */ /* 0x000fe200078e0205 */
[----:B--2---:R-:W-:Y:S06]  /*19f0*/  @P1 BRA `(.L_x_774) ;  /* 0x0000000000081947 */ /* 0x004fec0003800000 */
[----:B------:R-:W2:Y:S02]  /*1a00*/  SYNCS.PHASECHK.TRANS64.TRYWAIT P1, [R3+URZ+0x32430], R4 ;  /* 0x03243004030075a7 */ /* 0x000ea4000802017f */
[----:B--2---:R-:W-:Y:S05]  /*1a10*/  @!P1 BRA `(.L_x_775) ;  /* 0x000000c400289947 */ /* 0x004fea0003800000 */
.L_x_774:
[----:B------:R-:W-:Y:S01]  /*1a20*/  R2UR UR4, R5 ;  /* 0x00000000050472ca */ /* 0x000fe200000e0000 */
[----:B------:R-:W-:Y:S01]  /*1a30*/  WARPGROUP.ARRIVE ;  /* 0x00000000000079c5 */ /* 0x000fe20000000000 */
[----:B------:R-:W-:Y:S01]  /*1a40*/  R2UR UR5, R16 ;  /* 0x00000000100572ca */ /* 0x000fe200000e0000 */
[----:B------:R-:W-:Y:S01]  /*1a50*/  UMOV UR13, 0x40000040 ;  /* 0x40000040000d7882 */ /* 0x000fe20000000000 */
[----:B------:R-:W-:Y:S01]  /*1a60*/  UMOV UR15, 0x40000040 ;  /* 0x40000040000f7882 */ /* 0x000fe20000000000 */
[----:B------:R-:W-:-:S08]  /*1a70*/  IMAD.U32 R21, RZ, RZ, UR13 ;  /* 0x0000000dff157e24 */ /* 0x000fd0000f8e00ff */
[----:B------:R-:W-:Y:S02]  /*1a80*/  UIADD3 UR4, UR4, 0x1c400, URZ ;  /* 0x0001c40004047890 */ /* 0x000fe4000fffe03f */
[----:B------:R-:W-:Y:S02]  /*1a90*/  UIADD3 UR6, UR5, 0x18400, URZ ;  /* 0x0001840005067890 */ /* 0x000fe4000fffe03f */
[----:B------:R-:W-:Y:S02]  /*1aa0*/  USHF.R.U32.HI UR4, URZ, 0x4, UR4 ;  /* 0x000000043f047899 */ /* 0x000fe40008011604 */
[----:B------:R-:W-:Y:S02]  /*1ab0*/  USHF.R.U32.HI UR6, URZ, 0x4, UR6 ;  /* 0x000000043f067899 */ /* 0x000fe40008011606 */
[----:B------:R-:W-:Y:S02]  /*1ac0*/  ULOP3.LUT UR4, UR4, 0x3fff, URZ, 0xc0, !UPT ;  /* 0x00003fff04047892 */ /* 0x000fe4000f8ec03f */
[----:B------:R-:W-:-:S02]  /*1ad0*/  ULOP3.LUT UR6, UR6, 0x3fff, URZ, 0xc0, !UPT ;  /* 0x00003fff06067892 */ /* 0x000fc4000f8ec03f */
[----:B------:R-:W-:Y:S02]  /*1ae0*/  ULOP3.LUT UR39, UR4, 0x10000, URZ, 0xfc, !UPT ;  /* 0x0001000004277892 */ /* 0x000fe4000f8efc3f */
[----:B------:R-:W-:Y:S02]  /*1af0*/  ULOP3.LUT UR8, UR6, 0x10000, URZ, 0xfc, !UPT ;  /* 0x0001000006087892 */ /* 0x000fe4000f8efc3f */
[----:B------:R-:W-:Y:S02]  /*1b00*/  UIMAD UR4, UR36, 0x300, UR39 ;  /* 0x00000300240478a4 */ /* 0x000fe4000f8e0227 */
[----:B------:R-:W-:Y:S02]  /*1b10*/  UIADD3 UR6, UR8, 0x2, URZ ;  /* 0x0000000208067890 */ /* 0x000fe4000fffe03f */
[----:B------:R-:W-:Y:S01]  /*1b20*/  UIADD3 UR7, UR4, 0x2, URZ ;  /* 0x0000000204077890 */ /* 0x000fe2000fffe03f */
[----:B------:R-:W-:Y:S02]  /*1b30*/  UMOV UR12, UR8 ;  /* 0x00000008000c7c82 */ /* 0x000fe40008000000 */
[----:B------:R-:W-:Y:S01]  /*1b40*/  UMOV UR14, UR4 ;  /* 0x00000004000e7c82 */ /* 0x000fe20008000000 */
[----:B------:R-:W-:Y:S01]  /*1b50*/  IMAD.U32 R20, RZ, RZ, UR12 ;  /* 0x0000000cff147e24 */ /* 0x000fe2000f8e00ff */
[----:B------:R-:W-:Y:S01]  /*1b60*/  HGMMA.64x96x16.F32 R24, gdesc[UR12], RZ, !UPT, gsb0 ;  /* 0x016000000c1879f0 */ /* 0x000fe2000c0008ff */
[----:B------:R-:W-:Y:S01]  /*1b70*/  UMOV UR12, UR6 ;  /* 0x00000006000c7c82 */ /* 0x000fe20008000000 */
[----:B------:R-:W-:Y:S01]  /*1b80*/  UMOV UR13, 0x40000040 ;  /* 0x40000040000d7882 */ /* 0x000fe20000000000 */
[----:B------:R-:W-:Y:S01]  /*1b90*/  UMOV UR14, UR7 ;  /* 0x00000007000e7c82 */ /* 0x000fe20008000000 */
[----:B------:R-:W-:Y:S01]  /*1ba0*/  UMOV UR15, 0x40000040 ;  /* 0x40000040000f7882 */ /* 0x000fe20000000000 */
[----:B------:R-:W-:Y:S01]  /*1bb0*/  UIADD3 UR6, UR8, 0x4, URZ ;  /* 0x0000000408067890 */ /* 0x000fe2000fffe03f */
[----:B------:R-:W-:Y:S01]  /*1bc0*/  IMAD.U32 R18, RZ, RZ, UR12 ;  /* 0x0000000cff127e24 */ /* 0x000fe2000f8e00ff */
[----:B------:R-:W-:Y:S01]  /*1bd0*/  UIADD3 UR7, UR4, 0x4, URZ ;  /* 0x0000000404077890 */ /* 0x000fe2000fffe03f */
[----:B------:R-:W-:Y:S01]  /*1be0*/  IMAD.U32 R19, RZ, RZ, UR13 ;  /* 0x0000000dff137e24 */ /* 0x000fe2000f8e00ff */
[----:B------:R-:W-:Y:S01]  /*1bf0*/  UIADD3 UR4, UR4, 0x6, URZ ;  /* 0x0000000604047890 */ /* 0x000fe2000fffe03f */
[----:B------:R-:W-:-:S02]  /*1c00*/  WARPGROUP.DEPBAR.LE gsb0, 0x0 ;  /* 0x00008000000079c5 */ /* 0x000fc40000010000 */
[----:B------:R-:W-:-:S06]  /*1c10*/  WARPGROUP.ARRIVE ;  /* 0x00000000000079c5 */ /* 0x000fcc0000000000 */
[----:B------:R-:W-:Y:S01]  /*1c20*/  HGMMA.64x96x16.F32 R24, gdesc[UR12], R24, gsb0 ;  /* 0x016000000c1879f0 */ /* 0x000fe20008000818 */
[----:B------:R-:W-:Y:S01]  /*1c30*/  UMOV UR12, UR6 ;  /* 0x00000006000c7c82 */ /* 0x000fe20008000000 */
[----:B------:R-:W-:Y:S01]  /*1c40*/  UMOV UR13, 0x40000040 ;  /* 0x40000040000d7882 */ /* 0x000fe20000000000 */
[----:B------:R-:W-:Y:S01]  /*1c50*/  UMOV UR14, UR7 ;  /* 0x00000007000e7c82 */ /* 0x000fe20008000000 */
[----:B------:R-:W-:Y:S01]  /*1c60*/  UMOV UR15, 0x40000040 ;  /* 0x40000040000f7882 */ /* 0x000fe20000000000 */
[----:B------:R-:W-:Y:S01]  /*1c70*/  UIADD3 UR6, UR8, 0x6, URZ ;  /* 0x0000000608067890 */ /* 0x000fe2000fffe03f */
[----:B------:R-:W-:Y:S02]  /*1c80*/  IMAD.U32 R16, RZ, RZ, UR12 ;  /* 0x0000000cff107e24 */ /* 0x000fe4000f8e00ff */
[----:B------:R-:W-:Y:S01]  /*1c90*/  IMAD.U32 R17, RZ, RZ, UR13 ;  /* 0x0000000dff117e24 */ /* 0x000fe2000f8e00ff */
[----:B------:R-:W-:Y:S02]  /*1ca0*/  WARPGROUP.DEPBAR.LE gsb0, 0x0 ;  /* 0x00008000000079c5 */ /* 0x000fe40000010000 */
[----:B------:R-:W-:-:S06]  /*1cb0*/  WARPGROUP.ARRIVE ;  /* 0x00000000000079c5 */ /* 0x000fcc0000000000 */
[----:B------:R-:W-:Y:S01]  /*1cc0*/  HGMMA.64x96x16.F32 R24, gdesc[UR12], R24, gsb0 ;  /* 0x016000000c1879f0 */ /* 0x000fe20008000818 */
[----:B------:R-:W-:Y:S01]  /*1cd0*/  UMOV UR12, UR6 ;  /* 0x00000006000c7c82 */ /* 0x000fe20008000000 */
[----:B------:R-:W-:Y:S01]  /*1ce0*/  UMOV UR13, 0x40000040 ;  /* 0x40000040000d7882 */ /* 0x000fe20000000000 */
[----:B------:R-:W-:Y:S01]  /*1cf0*/  UMOV UR14, UR4 ;  /* 0x00000004000e7c82 */ /* 0x000fe20008000000 */
[----:B------:R-:W-:Y:S01]  /*1d00*/  UMOV UR15, 0x40000040 ;  /* 0x40000040000f7882 */ /* 0x000fe20000000000 */
[----:B------:R-:W-:Y:S02]  /*1d10*/  IMAD.U32 R14, RZ, RZ, UR12 ;  /* 0x0000000cff0e7e24 */ /* 0x000fe4000f8e00ff */
[----:B------:R-:W-:Y:S01]  /*1d20*/  IMAD.U32 R15, RZ, RZ, UR13 ;  /* 0x0000000dff0f7e24 */ /* 0x000fe2000f8e00ff */
[----:B------:R-:W-:Y:S02]  /*1d30*/  WARPGROUP.DEPBAR.LE gsb0, 0x0 ;  /* 0x00008000000079c5 */ /* 0x000fe40000010000 */
[----:B------:R-:W-:-:S06]  /*1d40*/  WARPGROUP.ARRIVE ;  /* 0x00000000000079c5 */ /* 0x000fcc0000000000 */
[----:B------:R-:W-:Y:S03]  /*1d50*/  HGMMA.64x96x16.F32 R24, gdesc[UR12], R24, gsb0 ;  /* 0x016000000c1879f0 */ /* 0x000fe60008000818 */
[----:B------:R-:W-:Y:S02]  /*1d60*/  WARPGROUP.DEPBAR.LE gsb0, 0x0 ;  /* 0x00008000000079c5 */ /* 0x000fe40000010000 */
[----:B------:R-:W3:Y:S02]  /*1d70*/  SYNCS.PHASECHK.TRANS64.TRYWAIT P1, [R5+URZ+0x32410], R0 ;  /* 0x03241000050075a7 */ /* 0x000ee4000802017f */
[----:B---3--:R-:W-:Y:S05]  /*1d80*/  @!P1 BRA `(.L_x_776) ;  /* 0x000000c000609947 */ /* 0x008fea0003800000 */
.L_x_895:
[----:B------:R-:W-:Y:S05]  /*1d90*/  @!P0 BRA `(.L_x_777) ;  /* 0x0000000000048947 */ /* 0x000fea0003800000 */
[----:B------:R-:W-:Y:S01]  /*1da0*/  BPT.TRAP 0x1 ;  /* 0x000000040000795c */ /* 0x000fe20000300000 */
.L_x_777:
[----:B------:R4:W0:Y:S01]  /*1db0*/  SYNCS.PHASECHK.TRANS64.TRYWAIT P1, [R3+URZ+0x32450], R4 ;  /* 0x03245004030075a7 */ /* 0x000822000802017f */
[----:B------:R-:W-:Y:S05]  /*1dc0*/  @!P0 BRA `(.L_x_778) ;  /* 0x0000000000048947 */ /* 0x000fea0003800000 */
[----:B------:R-:W-:Y:S01]  /*1dd0*/  BPT.TRAP 0x1 ;  /* 0x000000040000795c */ /* 0x000fe20000300000 */
.L_x_778:
[----:B0-----:R-:W-:Y:S05]  /*1de0*/  @P1 BRA `(.L_x_779) ;  /* 0x0000000000081947 */ /* 0x001fea0003800000 */
[----:B------:R-:W0:Y:S02]  /*1df0*/  SYNCS.PHASECHK.TRANS64.TRYWAIT P1, [R3+URZ+0x32450], R4 ;  /* 0x03245004030075a7 */ /* 0x000e24000802017f */
[----:B0-----:R-:W-:Y:S05]  /*1e00*/  @!P1 BRA `(.L_x_780) ;  /* 0x000000c000549947 */ /* 0x001fea0003800000 */
.L_x_779:
[----:B------:R-:W-:Y:S01]  /*1e10*/  R2UR UR4, R5 ;  /* 0x00000000050472ca */ /* 0x000fe200000e0000 */
[----:B------:R-:W-:Y:S01]  /*1e20*/  UIADD3 UR5, UR5, 0x22400, URZ ;  /* 0x0002240005057890 */ /* 0x000fe2000fffe03f */
[----:B------:R-:W-:Y:S01]  /*1e30*/  WARPGROUP.ARRIVE ;  /* 0x00000000000079c5 */ /* 0x000fe20000000000 */
[----:B------:R-:W-:Y:S01]  /*1e40*/  UMOV UR9, 0x40000040 ;  /* 0x4000004000097882 */ /* 0x000fe20000000000 */
[----:B------:R-:W-:Y:S01]  /*1e50*/  UMOV UR11, 0x40000040 ;  /* 0x40000040000b7882 */ /* 0x000fe20000000000 */
[----:B------:R-:W-:Y:S01]  /*1e60*/  USHF.R.U32.HI UR5, URZ, 0x4, UR5 ;  /* 0x000000043f057899 */ /* 0x000fe20008011605 */
[----:B---3--:R-:W-:Y:S01]  /*1e70*/  IMAD.U32 R5, RZ, RZ, UR9 ;  /* 0x00000009ff057e24 */ /* 0x008fe2000f8e00ff */
[----:B------:R-:W-:Y:S01]  /*1e80*/  UMOV UR13, 0x40000040 ;  /* 0x40000040000d7882 */ /* 0x000fe20000000000 */
[----:B------:R-:W-:Y:S01]  /*1e90*/  UMOV UR15, 0x40000040 ;  /* 0x40000040000f7882 */ /* 0x000fe20000000000 */
[----:B------:R-:W-:Y:S01]  /*1ea0*/  IMAD.U32 R7, RZ, RZ, UR13 ;  /* 0x0000000dff077e24 */ /* 0x000fe2000f8e00ff */
[----:B------:R-:W-:Y:S01]  /*1eb0*/  UMOV UR17, 0x40000040 ;  /* 0x4000004000117882 */ /* 0x000fe20000000000 */
[----:B------:R-:W-:Y:S01]  /*1ec0*/  UMOV UR19, 0x40000040 ;  /* 0x4000004000137882 */ /* 0x000fe20000000000 */
[----:B------:R-:W-:Y:S01]  /*1ed0*/  UMOV UR21, 0x40000040 ;  /* 0x4000004000157882 */ /* 0x000fe20000000000 */
[----:B------:R-:W-:Y:S01]  /*1ee0*/  UIADD3 UR4, UR4, 0x400, URZ ;  /* 0x0000040004047890 */ /* 0x000fe2000fffe03f */
[----:B------:R-:W0:Y:S01]  /*1ef0*/  S2R R72, SR_TID.X ;  /* 0x0000000000487919 */ /* 0x000e220000002100 */
[----:B------:R-:W-:Y:S01]  /*1f00*/  UMOV UR23, 0x40000040 ;  /* 0x4000004000177882 */ /* 0x000fe20000000000 */
[----:B------:R-:W-:Y:S01]  /*1f10*/  UMOV UR25, 0x40000040 ;  /* 0x4000004000197882 */ /* 0x000fe20000000000 */
[----:B------:R-:W-:Y:S01]  /*1f20*/  USHF.R.U32.HI UR4, URZ, 0x4, UR4 ;  /* 0x000000043f047899 */ /* 0x000fe20008011604 */
[----:B------:R-:W-:Y:S01]  /*1f30*/  UMOV UR27, 0x40000040 ;  /* 0x40000040001b7882 */ /* 0x000fe20000000000 */
[----:B------:R-:W-:-:S02]  /*1f40*/  UMOV UR29, 0x40000040 ;  /* 0x40000040001d7882 */ /* 0x000fc40000000000 */
[----:B------:R-:W-:Y:S02]  /*1f50*/  ULOP3.LUT UR7, UR4, 0x3fff, URZ, 0xc0, !UPT ;  /* 0x00003fff04077892 */ /* 0x000fe4000f8ec03f */
[----:B------:R-:W-:Y:S02]  /*1f60*/  ULOP3.LUT UR4, UR5, 0x3fff, URZ, 0xc0, !UPT ;  /* 0x00003fff05047892 */ /* 0x000fe4000f8ec03f */
[----:B------:R-:W-:Y:S02]  /*1f70*/  ULOP3.LUT UR38, UR7, 0x10000, URZ, 0xfc, !UPT ;  /* 0x0001000007267892 */ /* 0x000fe4000f8efc3f */
[----:B------:R-:W-:Y:S02]  /*1f80*/  ULOP3.LUT UR4, UR4, 0x10000, URZ, 0xfc, !UPT ;  /* 0x0001000004047892 */ /* 0x000fe4000f8efc3f */
[----:B------:R-:W-:Y:S02]  /*1f90*/  UIMAD UR5, UR36, 0xc00, UR38 ;  /* 0x00000c00240578a4 */ /* 0x000fe4000f8e0226 */
[----:B------:R-:W-:-:S02]  /*1fa0*/  UIADD3 UR6, UR4, 0x2, URZ ;  /* 0x0000000204067890 */ /* 0x000fc4000fffe03f */
[----:B------:R-:W-:Y:S02]  /*1fb0*/  UIADD3 UR16, UR4, 0x406, URZ ;  /* 0x0000040604107890 */ /* 0x000fe4000fffe03f */
[----:B------:R-:W-:Y:S01]  /*1fc0*/  UMOV UR8, UR4 ;  /* 0x0000000400087c82 */ /* 0x000fe20008000000 */
[----:B------:R-:W-:Y:S01]  /*1fd0*/  UMOV UR10, UR5 ;  /* 0x00000005000a7c82 */ /* 0x000fe20008000000 */
[----:B-12-4-:R-:W-:Y:S01]  /*1fe0*/  IMAD.U32 R4, RZ, RZ, UR8 ;  /* 0x00000008ff047e24 */ /* 0x016fe2000f8e00ff */
[----:B------:R-:W-:Y:S01]  /*1ff0*/  HGMMA.64x96x16.F32 R24, gdesc[UR8], R24, gsb0 ;  /* 0x01600000081879f0 */ /* 0x000fe20008000818 */
[----:B------:R-:W-:Y:S01]  /*2000*/  UIADD3 UR8, UR5, 0x2, URZ ;  /* 0x0000000205087890 */ /* 0x000fe2000fffe03f */
[----:B------:R-:W-:Y:S01]  /*2010*/  UMOV UR12, UR6 ;  /* 0x00000006000c7c82 */ /* 0x000fe20008000000 */
[----:B------:R-:W-:Y:S01]  /*2020*/  UIADD3 UR6, UR4, 0x4, URZ ;  /* 0x0000000404067890 */ /* 0x000fe2000fffe03f */
[----:B------:R-:W-:Y:S01]  /*2030*/  IMAD.U32 R6, RZ, RZ, UR12 ;  /* 0x0000000cff067e24 */ /* 0x000fe2000f8e00ff */
[----:B------:R-:W-:-:S03]  /*2040*/  UIADD3 UR10, UR5, 0x302, URZ ;  /* 0x00000302050a7890 */ /* 0x000fc6000fffe03f */
[----:B------:R-:W-:Y:S01]  /*2050*/  UMOV UR14, UR8 ;  /* 0x00000008000e7c82 */ /* 0x000fe20008000000 */
[----:B------:R-:W-:Y:S01]  /*2060*/  UIADD3 UR8, UR5, 0x4, URZ ;  /* 0x0000000405087890 */ /* 0x000fe2000fffe03f */
[----:B------:R-:W-:Y:S01]  /*2070*/  UMOV UR9, 0x40000040 ;  /* 0x4000004000097882 */ /* 0x000fe20000000000 */
[----:B------:R-:W-:Y:S01]  /*2080*/  UMOV UR11, 0x40000040 ;  /* 0x40000040000b7882 */ /* 0x000fe20000000000 */
[----:B------:R-:W-:Y:S02]  /*2090*/  UIADD3 UR18, UR5, 0x306, URZ ;  /* 0x0000030605127890 */ /* 0x000fe4000fffe03f */
[----:B------:R-:W-:Y:S02]  /*20a0*/  UIADD3 UR20, UR4, 0x800, URZ ;  /* 0x0000080004147890 */ /* 0x000fe4000fffe03f */
[----:B------:R-:W-:Y:S02]  /*20b0*/  UIADD3 UR22, UR5, 0x600, URZ ;  /* 0x0000060005167890 */ /* 0x000fe4000fffe03f */
[----:B------:R-:W-:-:S02]  /*20c0*/  UIADD3 UR24, UR4, 0x802, URZ ;  /* 0x0000080204187890 */ /* 0x000fc4000fffe03f */
[----:B------:R-:W-:Y:S02]  /*20d0*/  UIADD3 UR26, UR5, 0x602, URZ ;  /* 0x00000602051a7890 */ /* 0x000fe4000fffe03f */
[----:B------:R-:W-:Y:S02]  /*20e0*/  UIADD3 UR28, UR4, 0x804, URZ ;  /* 0x00000804041c7890 */ /* 0x000fe4000fffe03f */
[----:B------:R-:W-:Y:S01]  /*20f0*/  UIADD3 UR30, UR5, 0x604, URZ ;  /* 0x00000604051e7890 */ /* 0x000fe2000fffe03f */
[----:B------:R-:W-:Y:S01]  /*2100*/  UMOV UR31, 0x40000040 ;  /* 0x40000040001f7882 */ /* 0x000fe20000000000 */
[----:B------:R-:W-:Y:S02]  /*2110*/  UIADD3 UR32, UR4, 0x806, URZ ;  /* 0x0000080604207890 */ /* 0x000fe4000fffe03f */
[----:B------:R-:W-:Y:S01]  /*2120*/  UIADD3 UR34, UR5, 0x606, URZ ;  /* 0x0000060605227890 */ /* 0x000fe2000fffe03f */
[----:B------:R-:W-:Y:S01]  /*2130*/  UMOV UR33, 0x40000040 ;  /* 0x4000004000217882 */ /* 0x000fe20000000000 */
[----:B------:R-:W-:Y:S01]  /*2140*/  UMOV UR35, 0x40000040 ;  /* 0x4000004000237882 */ /* 0x000fe20000000000 */
[----:B------:R-:W-:-:S02]  /*2150*/  UIADD3 UR40, UR4, 0xc00, URZ ;  /* 0x00000c0004287890 */ /* 0x000fc4000fffe03f */
[----:B------:R-:W-:Y:S01]  /*2160*/  UIADD3 UR42, UR5, 0x900, URZ ;  /* 0x00000900052a7890 */ /* 0x000fe2000fffe03f */
[----:B------:R-:W-:Y:S01]  /*2170*/  UMOV UR41, 0x40000040 ;  /* 0x4000004000297882 */ /* 0x000fe20000000000 */
        /* <DEDUP_REMOVED lines=13> */
[----:B------:R-:W-:Y:S02]  /*2250*/  ULOP3.LUT UR7, UR7, 0x3000000, URZ, 0xfc, !UPT ;  /* 0x0300000007077892 */ /* 0x000fe4000f8efc3f */
[----:B------:R-:W-:Y:S01]  /*2260*/  UISETP.GE.AND UP0, UPT, UR52, 0x61, UPT ;  /* 0x000000613400788c */ /* 0x000fe2000bf06270 */
[----:B------:R-:W-:Y:S02]  /*2270*/  WARPGROUP.DEPBAR.LE gsb0, 0x0 ;  /* 0x00008000000079c5 */ /* 0x000fe40000010000 */
[----:B------:R-:W-:-:S06]  /*2280*/  WARPGROUP.ARRIVE ;  /* 0x00000000000079c5 */ /* 0x000fcc0000000000 */
[----:B------:R-:W-:Y:S01]  /*2290*/  HGMMA.64x96x16.F32 R24, gdesc[UR12], R24, gsb0 ;  /* 0x016000000c1879f0 */ /* 0x000fe20008000818 */
        /* <DEDUP_REMOVED lines=28> */
[----:B------:R-:W-:Y:S01]  /*2460*/  ULDC UR6, c[0x0][0xa80] ;  /* 0x0002a00000067ab9 */ /* 0x000fe20000000800 */
[----:B------:R-:W-:Y:S01]  /*2470*/  IMAD.U32 R13, RZ, RZ, UR13 ;  /* 0x0000000dff0d7e24 */ /* 0x000fe2000f8e00ff */
[----:B------:R-:W-:Y:S02]  /*2480*/  WARPGROUP.DEPBAR.LE gsb0, 0x0 ;  /* 0x00008000000079c5 */ /* 0x000fe40000010000 */
[----:B------:R-:W-:-:S06]  /*2490*/  WARPGROUP.ARRIVE ;  /* 0x00000000000079c5 */ /* 0x000fcc0000000000 */
[----:B------:R-:W-:Y:S01]  /*24a0*/  HGMMA.64x96x16.F32 R24, gdesc[UR12], R24, gsb0 ;  /* 0x016000000c1879f0 */ /* 0x000fe20008000818 */
[----:B------:R-:W-:Y:S02]  /*24b0*/  UIADD3 UR12, UR4, 0x404, URZ ;  /* 0x00000404040c7890 */ /* 0x000fe4000fffe03f */
[----:B------:R-:W-:Y:S01]  /*24c0*/  UIADD3 UR14, UR5, 0x304, URZ ;  /* 0x00000304050e7890 */ /* 0x000fe2000fffe03f */
[----:B------:R-:W-:Y:S01]  /*24d0*/  UMOV UR13, 0x40000040 ;  /* 0x40000040000d7882 */ /* 0x000fe20000000000 */
[----:B------:R-:W-:Y:S01]  /*24e0*/  UMOV UR15, 0x40000040 ;  /* 0x40000040000f7882 */ /* 0x000fe20000000000 */
[----:B------:R-:W-:-:S04]  /*24f0*/  UIMAD UR4, UR53, -0x60, UR52 ;  /* 0xffffffa0350478a4 */ /* 0x000fc8000f8e0234 */
[----:B------:R-:W-:-:S06]  /*2500*/  UIADD3 UR4, UR4, 0x60, URZ ;  /* 0x0000006004047890 */ /* 0x000fcc000fffe03f */
[----:B------:R-:W-:Y:S01]  /*2510*/  IMAD.U32 R0, RZ, RZ, UR4 ;  /* 0x00000004ff007e24 */ /* 0x000fe2000f8e00ff */
[----:B------:R-:W-:-:S03]  /*2520*/  UIMAD UR4, UR36, 0xc00, UR7 ;  /* 0x00000c00240478a4 */ /* 0x000fc6000f8e0207 */
        /* <DEDUP_REMOVED lines=10> */
[----:B------:R-:W-:Y:S01]  /*25d0*/  UMOV UR10, UR4 ;  /* 0x00000004000a7c82 */ /* 0x000fe20008000000 */
[----:B------:R-:W-:Y:S01]  /*25e0*/  UMOV UR11, 0x40000040 ;  /* 0x40000040000b7882 */ /* 0x000fe20000000000 */
[----:B------:R-:W-:Y:S02]  /*25f0*/  WARPGROUP.DEPBAR.LE gsb0, 0x0 ;  /* 0x00008000000079c5 */ /* 0x000fe40000010000 */
        /* <DEDUP_REMOVED lines=33> */
[----:B------:R-:W-:-:S02]  /*2810*/  FSEL R25, R30, -INF , P6 ;  /* 0xff8000001e197808 */ /* 0x000fc40003000000 */
[----:B------:R-:W-:Y:S02]  /*2820*/  FSEL R30, R29, -INF , P5 ;  /* 0xff8000001d1e7808 */ /* 0x000fe40002800000 */
[----:B------:R-:W-:Y:S02]  /*2830*/  FSEL R28, R28, -INF , P6 ;  /* 0xff8000001c1c7808 */ /* 0x000fe40003000000 */
[----:B------:R-:W-:Y:S02]  /*2840*/  FMNMX.FTZ R29, R24, R26, !PT ;  /* 0x0000001a181d7209 */ /* 0x000fe40007810000 */
[----:B------:R-:W-:Y:S02]  /*2850*/  FSEL R159, R32, -INF , P4 ;  /* 0xff800000209f7808 */ /* 0x000fe40002000000 */
[----:B------:R-:W-:Y:S02]  /*2860*/  FMNMX.FTZ R29, R28, R29, !PT ;  /* 0x0000001d1c1d7209 */ /* 0x000fe40007810000 */
[----:B------:R-:W-:-:S02]  /*2870*/  FSEL R161, R33, -INF , P3 ;  /* 0xff80000021a17808 */ /* 0x000fc40001800000 */
[----:B------:R-:W-:Y:S02]  /*2880*/  FMNMX.FTZ R32, R30, R29, !PT ;  /* 0x0000001d1e207209 */ /* 0x000fe40007810000 */
[----:B------:R-:W-:Y:S02]  /*2890*/  FSEL R27, R27, -INF , P1 ;  /* 0xff8000001b1b7808 */ /* 0x000fe40000800000 */
[----:B------:R-:W-:Y:S02]  /*28a0*/  FMNMX.FTZ R32, R159, R32, !PT ;  /* 0x000000209f207209 */ /* 0x000fe40007810000 */
[----:B------:R-:W-:Y:S02]  /*28b0*/  ISETP.GT.AND P2, PT, R0, 0x18, PT ;  /* 0x000000180000780c */ /* 0x000fe40003f44270 */
[----:B------:R-:W-:Y:S02]  /*28c0*/  FMNMX.FTZ R29, R161, R32, !PT ;  /* 0x00000020a11d7209 */ /* 0x000fe40007810000 */
[----:B------:R-:W-:-:S02]  /*28d0*/  FMNMX.FTZ R32, R73, R27, !PT ;  /* 0x0000001b49207209 */ /* 0x000fc40007810000 */
[----:B------:R-:W-:Y:S02]  /*28e0*/  ISETP.GT.AND P1, PT, R0, 0x19, PT ;  /* 0x000000190000780c */ /* 0x000fe40003f24270 */
[----:B------:R-:W-:Y:S02]  /*28f0*/  FSEL R164, R36, -INF , P2 ;  /* 0xff80000024a47808 */ /* 0x000fe40001000000 */
[----:B------:R-:W-:Y:S02]  /*2900*/  FSEL R31, R31, -INF , P5 ;  /* 0xff8000001f1f7808 */ /* 0x000fe40002800000 */
[----:B------:R-:W-:Y:S02]  /*2910*/  FMNMX.FTZ R32, R25, R32, !PT ;  /* 0x0000002019207209 */ /* 0x000fe40007810000 */
[----:B------:R-:W-:Y:S02]  /*2920*/  FSEL R168, R37, -INF , P1 ;  /* 0xff80000025a87808 */ /* 0x000fe40000800000 */
[----:B------:R-:W-:-:S02]  /*2930*/  FMNMX.FTZ R29, R164, R29, !PT ;  /* 0x0000001da41d7209 */ /* 0x000fc40007810000 */
[----:B------:R-:W-:Y:S02]  /*2940*/  FSEL R157, R34, -INF , P4 ;  /* 0xff800000229d7808 */ /* 0x000fe40002000000 */
[----:B------:R-:W-:Y:S02]  /*2950*/  FMNMX.FTZ R32, R31, R32, !PT ;  /* 0x000000201f207209 */ /* 0x000fe40007810000 */
[----:B------:R-:W-:Y:S02]  /*2960*/  FMNMX.FTZ R34, R168, R29, !PT ;  /* 0x0000001da8227209 */ /* 0x000fe40007810000 */
[----:B------:R-:W-:Y:S02]  /*2970*/  FSEL R160, R35, -INF , P3 ;  /* 0xff80000023a07808 */ /* 0x000fe40001800000 */
[----:B------:R-:W-:Y:S02]  /*2980*/  FMNMX.FTZ R29, R157, R32, !PT ;  /* 0x000000209d1d7209 */ /* 0x000fe40007810000 */
[----:B------:R-:W-:-:S02]  /*2990*/  ISETP.GT.AND P6, PT, R0, 0x20, PT ;  /* 0x000000200000780c */ /* 0x000fc40003fc4270 */
[----:B------:R-:W-:Y:S02]  /*29a0*/  FSEL R162, R38, -INF , P2 ;  /* 0xff80000026a27808 */ /* 0x000fe40001000000 */
[----:B------:R-:W-:Y:S02]  /*29b0*/  FMNMX.FTZ R29, R160, R29, !PT ;  /* 0x0000001da01d7209 */ /* 0x000fe40007810000 */
[----:B------:R-:W-:Y:S02]  /*29c0*/  ISETP.GT.AND P5, PT, R0, 0x21, PT ;  /* 0x000000210000780c */ /* 0x000fe40003fa4270 */
[----:B------:R-:W-:Y:S02]  /*29d0*/  FSEL R165, R40, -INF , P6 ;  /* 0xff80000028a57808 */ /* 0x000fe40003000000 */
        /* <DEDUP_REMOVED lines=96> */
[--C-:B------:R-:W-:Y:S01]  /*2fe0*/  FFMA.FTZ R194, R28, UR6, -R211.reuse ;  /* 0x000000061cc27c23 */ /* 0x100fe200080108d3 */
[----:B------:R-:W-:Y:S01]  /*2ff0*/  FSEL R212, R212, RZ, P1 ;  /* 0x000000ffd4d47208 */ /* 0x000fe20000800000 */
[--C-:B------:R-:W-:Y:S01]  /*3000*/  FFMA.FTZ R195, R30, UR6, -R211.reuse ;  /* 0x000000061ec37c23 */ /* 0x100fe200080108d3 */
[----:B0-----:R-:W-:Y:S01]  /*3010*/  LOP3.LUT P1, RZ, R72, 0x7f, RZ, 0xc0, !PT ;  /* 0x0000007f48ff7812 */ /* 0x001fe2000782c0ff */
[----:B------:R-:W-:Y:S01]  /*3020*/  MUFU.EX2 R192, R192 ;  /* 0x000000c000c07308 */ /* 0x000fe20000000800 */
[----:B------:R-:W-:Y:S01]  /*3030*/  SHF.R.U32.HI R72, RZ, 0x7, R72 ;  /* 0x00000007ff487819 */ /* 0x000fe20000011648 */
[--C-:B------:R-:W-:Y:S01]  /*3040*/  FFMA.FTZ R196, R73, UR6, -R212.reuse ;  /* 0x0000000649c47c23 */ /* 0x100fe200080108d4 */
[--C-:B------:R-:W-:Y:S01]  /*3050*/  FFMA.FTZ R197, R27, UR6, -R212.reuse ;  /* 0x000000061bc57c23 */ /* 0x100fe200080108d4 */
[--C-:B------:R-:W-:Y:S01]  /*3060*/  FFMA.FTZ R198, R25, UR6, -R212.reuse ;  /* 0x0000000619c67c23 */ /* 0x100fe200080108d4 */
[----:B------:R-:W-:Y:S01]  /*3070*/  IADD3 R158, -R72, 0xb, RZ ;  /* 0x0000000b489e7810 */ /* 0x000fe20007ffe1ff */
[----:B------:R-:W-:Y:S01]  /*3080*/  FFMA.FTZ R199, R31, UR6, -R212 ;  /* 0x000000061fc77c23 */ /* 0x000fe200080108d4 */
[--C-:B------:R-:W-:Y:S01]  /*3090*/  FFMA.FTZ R159, R159, UR6, -R211.reuse ;  /* 0x000000069f9f7c23 */ /* 0x100fe200080108d3 */
[----:B------:R-:W0:Y:S01]  /*30a0*/  MUFU.EX2 R193, R193 ;  /* 0x000000c100c17308 */ /* 0x000e220000000800 */
[--C-:B------:R-:W-:Y:S01]  /*30b0*/  FFMA.FTZ R161, R161, UR6, -R211.reuse ;  /* 0x00000006a1a17c23 */ /* 0x100fe200080108d3 */
[--C-:B------:R-:W-:Y:S01]  /*30c0*/  FFMA.FTZ R164, R164, UR6, -R211.reuse ;  /* 0x00000006a4a47c23 */ /* 0x100fe200080108d3 */
[----:B------:R-:W-:Y:S01]  /*30d0*/  FFMA.FTZ R168, R168, UR6, -R211 ;  /* 0x00000006a8a87c23 */ /* 0x000fe200080108d3 */
[----:B------:R-:W-:-:S02]  /*30e0*/  @!P1 VIADD R24, R3, 0x32440 ;  /* 0x0003244003189836 */ /* 0x000fc40000000000 */
[--C-:B------:R-:W-:Y:S01]  /*30f0*/  FFMA.FTZ R157, R157, UR6, -R212.reuse ;  /* 0x000000069d9d7c23 */ /* 0x100fe200080108d4 */
[--C-:B------:R-:W-:Y:S01]  /*3100*/  FFMA.FTZ R160, R160, UR6, -R212.reuse ;  /* 0x00000006a0a07c23 */ /* 0x100fe200080108d4 */
[----:B------:R-:W-:Y:S01]  /*3110*/  FFMA.FTZ R162, R162, UR6, -R212 ;  /* 0x00000006a2a27c23 */ /* 0x000fe200080108d4 */
[----:B------:R-:W-:Y:S01]  /*3120*/  MUFU.EX2 R194, R194 ;  /* 0x000000c200c27308 */ /* 0x000fe20000000800 */
[----:B------:R-:W-:Y:S01]  /*3130*/  @!P1 PRMT R24, RZ, 0x654, R24 ;  /* 0x00000654ff189816 */ /* 0x000fe20000000018 */
[----:B------:R1:W-:Y:S06]  /*3140*/  BAR.ARV R158, 0x100 ;  /* 0x0004009e0000751d */ /* 0x0003ec0000002000 */
[----:B------:R2:W-:Y:S01]  /*3150*/  @!P1 SYNCS.ARRIVE.TRANS64.RED.A1T0 RZ, [R24+URZ], RZ ;  /* 0x000000ff18ff99a7 */ /* 0x0005e2000810043f */
[----:B------:R-:W3:Y:S01]  /*3160*/  MUFU.EX2 R195, R195 ;  /* 0x000000c300c37308 */ /* 0x000ee20000000800 */
[----:B------:R4:W-:Y:S01]  /*3170*/  BAR.SYNC.DEFER_BLOCKING R214, 0x100 ;  /* 0x000400d60000751d */ /* 0x0009e20000010000 */
[----:B0-----:R-:W-:Y:S01]  /*3180*/  F2FP.F16.F32.PACK_AB R152, R193, R192 ;  /* 0x000000c0c198723e */ /* 0x001fe200000000ff */
[--C-:B------:R-:W-:Y:S01]  /*3190*/  FFMA.FTZ R166, R166, UR6, -R212.reuse ;  /* 0x00000006a6a67c23 */ /* 0x100fe200080108d4 */
[--C-:B------:R-:W-:Y:S01]  /*31a0*/  FFMA.FTZ R165, R165, UR6, -R211.reuse ;  /* 0x00000006a5a57c23 */ /* 0x100fe200080108d3 */
[--C-:B------:R-:W-:Y:S01]  /*31b0*/  FFMA.FTZ R163, R163, UR6, -R212.reuse ;  /* 0x00000006a3a37c23 */ /* 0x100fe200080108d4 */
[--C-:B------:R-:W-:Y:S01]  /*31c0*/  FFMA.FTZ R224, R175, UR6, -R212.reuse ;  /* 0x00000006afe07c23 */ /* 0x100fe200080108d4 */
[--C-:B------:R-:W-:Y:S01]  /*31d0*/  FFMA.FTZ R173, R173, UR6, -R211.reuse ;  /* 0x00000006adad7c23 */ /* 0x100fe200080108d3 */
[----:B------:R-:W-:Y:S01]  /*31e0*/  MUFU.EX2 R196, R196 ;  /* 0x000000c400c47308 */ /* 0x000fe20000000800 */
[--C-:B----4-:R-:W-:Y:S01]  /*31f0*/  FFMA.FTZ R214, R169, UR6, -R211.reuse ;  /* 0x00000006a9d67c23 */ /* 0x110fe200080108d3 */
[--C-:B------:R-:W-:Y:S01]  /*3200*/  FFMA.FTZ R169, R172, UR6, -R211.reuse ;  /* 0x00000006aca97c23 */ /* 0x100fe200080108d3 */
[--C-:B------:R-:W-:Y:S01]  /*3210*/  FFMA.FTZ R172, R176, UR6, -R211.reuse ;  /* 0x00000006b0ac7c23 */ /* 0x100fe200080108d3 */
[--C-:B------:R-:W-:Y:S01]  /*3220*/  FFMA.FTZ R176, R167, UR6, -R212.reuse ;  /* 0x00000006a7b07c23 */ /* 0x100fe200080108d4 */
[--C-:B------:R-:W-:Y:S01]  /*3230*/  FFMA.FTZ R167, R170, UR6, -R212.reuse ;  /* 0x00000006aaa77c23 */ /* 0x100fe200080108d4 */
[--C-:B------:R-:W-:Y:S01]  /*3240*/  FFMA.FTZ R170, R174, UR6, -R212.reuse ;  /* 0x00000006aeaa7c23 */ /* 0x100fe200080108d4 */
[--C-:B------:R-:W-:Y:S01]  /*3250*/  FFMA.FTZ R174, R177, UR6, -R211.reuse ;  /* 0x00000006b1ae7c23 */ /* 0x100fe200080108d3 */
[----:B------:R-:W0:Y:S01]  /*3260*/  MUFU.EX2 R197, R197 ;  /* 0x000000c500c57308 */ /* 0x000e220000000800 */
[----:B---3--:R-:W-:Y:S01]  /*3270*/  F2FP.F16.F32.PACK_AB R154, R195, R194 ;  /* 0x000000c2c39a723e */ /* 0x008fe200000000ff */
        /* <DEDUP_REMOVED lines=14> */
[----:B------:R-:W3:Y:S01]  /*3360*/  MUFU.EX2 R199, R199 ;  /* 0x000000c700c77308 */ /* 0x000ee20000000800 */
[----:B0-----:R-:W-:Y:S01]  /*3370*/  F2FP.F16.F32.PACK_AB R153, R197, R196 ;  /* 0x000000c4c599723e */ /* 0x001fe200000000ff */
[--C-:B------:R-:W-:Y:S01]  /*3380*/  FFMA.FTZ R187, R186, UR6, -R211.reuse ;  /* 0x00000006babb7c23 */ /* 0x100fe200080108d3 */
[--C-:B------:R-:W-:Y:S01]  /*3390*/  FFMA.FTZ R186, R189, UR6, -R211.reuse ;  /* 0x00000006bdba7c23 */ /* 0x100fe200080108d3 */
[--C-:B------:R-:W-:Y:S01]  /*33a0*/  FFMA.FTZ R189, R190, UR6, -R211.reuse ;  /* 0x00000006bebd7c23 */ /* 0x100fe200080108d3 */
[--C-:B------:R-:W-:Y:S01]  /*33b0*/  FFMA.FTZ R190, R206, UR6, -R212.reuse ;  /* 0x00000006cebe7c23 */ /* 0x100fe200080108d4 */
[----:B------:R-:W-:Y:S01]  /*33c0*/  FFMA.FTZ R180, R180, UR6, -R211 ;  /* 0x00000006b4b47c23 */ /* 0x000fe200080108d3 */
[--C-:B------:R-:W-:Y:S01]  /*33d0*/  FFMA.FTZ R191, R208, UR6, -R212.reuse ;  /* 0x00000006d0bf7c23 */ /* 0x100fe200080108d4 */
[----:B------:R-:W0:Y:S01]  /*33e0*/  MUFU.EX2 R159, R159 ;  /* 0x0000009f009f7308 */ /* 0x000e220000000800 */
[--C-:B------:R-:W-:Y:S01]  /*33f0*/  FFMA.FTZ R206, R209, UR6, -R212.reuse ;  /* 0x00000006d1ce7c23 */ /* 0x100fe200080108d4 */
[----:B------:R-:W-:Y:S01]  /*3400*/  FFMA.FTZ R207, R213, UR6, -R212 ;  /* 0x00000006d5cf7c23 */ /* 0x000fe200080108d4 */
[----:B------:R-:W-:Y:S01]  /*3410*/  FADD.FTZ R193, R192, R193 ;  /* 0x000000c1c0c17221 */ /* 0x000fe20000010000 */
[----:B------:R-:W-:Y:S01]  /*3420*/  FADD.FTZ R197, R196, R197 ;  /* 0x000000c5c4c57221 */ /* 0x000fe20000010000 */
[----:B------:R-:W-:-:S02]  /*3430*/  @!P1 VIADD R3, R3, 0x32460 ;  /* 0x0003246003039836 */ /* 0x000fc40000000000 */
[----:B------:R-:W-:Y:S01]  /*3440*/  FADD.FTZ R194, R194, R193 ;  /* 0x000000c1c2c27221 */ /* 0x000fe20000010000 */
[----:B------:R-:W4:Y:S01]  /*3450*/  MUFU.EX2 R161, R161 ;  /* 0x000000a100a17308 */ /* 0x000f220000000800 */
[----:B---3--:R-:W-:Y:S01]  /*3460*/  F2FP.F16.F32.PACK_AB R155, R199, R198 ;  /* 0x000000c6c79b723e */ /* 0x008fe200000000ff */
[----:B------:R-:W-:Y:S01]  /*3470*/  FADD.FTZ R198, R198, R197 ;  /* 0x000000c5c6c67221 */ /* 0x000fe20000010000 */
[----:B------:R-:W-:Y:S01]  /*3480*/  FADD.FTZ R194, R195, R194 ;  /* 0x000000c2c3c27221 */ /* 0x000fe20000010000 */
[----:B------:R-:W-:Y:S01]  /*3490*/  @!P1 PRMT R3, RZ, 0x654, R3 ;  /* 0x00000654ff039816 */ /* 0x000fe20000000003 */
[----:B--2---:R-:W-:Y:S01]  /*34a0*/  WARPGROUP.ARRIVE ;  /* 0x00000000000079c5 */ /* 0x004fe20000000000 */
[----:B------:R-:W-:Y:S02]  /*34b0*/  FADD.FTZ R198, R199, R198 ;  /* 0x000000c6c7c67221 */ /* 0x000fe40000010000 */
[----:B------:R-:W-:Y:S01]  /*34c0*/  MUFU.EX2 R164, R164 ;  /* 0x000000a400a47308 */ /* 0x000fe20000000800 */
[----:B0-----:R-:W-:-:S02]  /*34d0*/  FADD.FTZ R194, R159, R194 ;  /* 0x000000c29fc27221 */ /* 0x001fc40000010000 */
[----:B------:R-:W-:Y:S01]  /*34e0*/  HGMMA.64x256x16.F32 R24, R152, gdesc[UR8].tnspB, RZ, !UPT, gsb0 ;  /* 0x43e0000898187df0 */ /* 0x000fe2000c0008ff */
[----:B------:R-:W-:Y:S01]  /*34f0*/  UIADD3 UR10, UR4, 0x80, URZ ;  /* 0x00000080040a7890 */ /* 0x000fe2000fffe03f */
[----:B------:R-:W-:-:S03]  /*3500*/  UMOV UR11, 0x40000040 ;  /* 0x40000040000b7882 */ /* 0x000fc60000000000 */
[----:B------:R-:W-:Y:S08]  /*3510*/  MUFU.EX2 R168, R168 ;  /* 0x000000a800a87308 */ /* 0x000ff00000000800 */
[----:B------:R-:W-:Y:S08]  /*3520*/  MUFU.EX2 R157, R157 ;  /* 0x0000009d009d7308 */ /* 0x000ff00000000800 */
[----:B------:R-:W0:Y:S08]  /*3530*/  MUFU.EX2 R160, R160 ;  /* 0x000000a000a07308 */ /* 0x000e300000000800 */
[----:B------:R-:W-:Y:S08]  /*3540*/  MUFU.EX2 R162, R162 ;  /* 0x000000a200a27308 */ /* 0x000ff00000000800 */
[----:B------:R-:W2:Y:S08]  /*3550*/  MUFU.EX2 R166, R166 ;  /* 0x000000a600a67308 */ /* 0x000eb00000000800 */
[----:B------:R-:W-:Y:S08]  /*3560*/  MUFU.EX2 R165, R165 ;  /* 0x000000a500a57308 */ /* 0x000ff00000000800 */
[----:B------:R-:W3:Y:S08]  /*3570*/  MUFU.EX2 R214, R214 ;  /* 0x000000d600d67308 */ /* 0x000ef00000000800 */
[----:B------:R-:W-:Y:S08]  /*3580*/  MUFU.EX2 R169, R169 ;  /* 0x000000a900a97308 */ /* 0x000ff00000000800 */
[----:B------:R-:W-:Y:S08]  /*3590*/  MUFU.EX2 R172, R172 ;  /* 0x000000ac00ac7308 */ /* 0x000ff00000000800 */
[----:B------:R-:W-:Y:S08]  /*35a0*/  MUFU.EX2 R163, R163 ;  /* 0x000000a300a37308 */ /* 0x000ff00000000800 */
[----:B------:R-:W5:Y:S08]  /*35b0*/  MUFU.EX2 R176, R176 ;  /* 0x000000b000b07308 */ /* 0x000f700000000800 */
[----:B------:R-:W-:Y:S08]  /*35c0*/  MUFU.EX2 R167, R167 ;  /* 0x000000a700a77308 */ /* 0x000ff00000000800 */
[----:B------:R-:W1:Y:S08]  /*35d0*/  MUFU.EX2 R170, R170 ;  /* 0x000000aa00aa7308 */ /* 0x000e700000000800 */
[----:B------:R-:W-:Y:S08]  /*35e0*/  MUFU.EX2 R173, R173 ;  /* 0x000000ad00ad7308 */ /* 0x000ff00000000800 */
[----:B------:R-:W1:Y:S08]  /*35f0*/  MUFU.EX2 R174, R174 ;  /* 0x000000ae00ae7308 */ /* 0x000e700000000800 */
[----:B------:R-:W-:Y:S08]  /*3600*/  MUFU.EX2 R177, R177 ;  /* 0x000000b100b17308 */ /* 0x000ff00000000800 */
[----:B------:R-:W-:Y:S08]  /*3610*/  MUFU.EX2 R216, R216 ;  /* 0x000000d800d87308 */ /* 0x000ff00000000800 */
[----:B------:R-:W-:Y:S08]  /*3620*/  MUFU.EX2 R171, R171 ;  /* 0x000000ab00ab7308 */ /* 0x000ff00000000800 */
[----:B------:R-:W1:Y:S08]  /*3630*/  MUFU.EX2 R224, R224 ;  /* 0x000000e000e07308 */ /* 0x000e700000000800 */
        /* <DEDUP_REMOVED lines=14> */
[----:B------:R-:W-:Y:S01]  /*3720*/  MUFU.EX2 R190, R190 ;  /* 0x000000be00be7308 */ /* 0x000fe20000000800 */
[----:B------:R-:W-:-:S02]  /*3730*/  WARPGROUP.DEPBAR.LE gsb0, 0x0 ;  /* 0x00008000000079c5 */ /* 0x000fc40000010000 */
[C---:B----4-:R-:W-:Y:S01]  /*3740*/  F2FP.F16.F32.PACK_AB R152, R161.reuse, R159 ;  /* 0x0000009fa198723e */ /* 0x050fe200000000ff */
[----:B------:R-:W-:Y:S01]  /*3750*/  FADD.FTZ R161, R161, R194 ;  /* 0x000000c2a1a17221 */ /* 0x000fe20000010000 */
[----:B0-----:R-:W-:Y:S01]  /*3760*/  F2FP.F16.F32.PACK_AB R153, R160, R157 ;  /* 0x0000009da099723e */ /* 0x001fe200000000ff */
[----:B------:R-:W-:Y:S01]  /*3770*/  FADD.FTZ R157, R157, R198 ;  /* 0x000000c69d9d7221 */ /* 0x000fe20000010000 */
[----:B------:R-:W-:Y:S01]  /*3780*/  F2FP.F16.F32.PACK_AB R154, R168, R164 ;  /* 0x000000a4a89a723e */ /* 0x000fe200000000ff */
[----:B------:R-:W0:Y:S01]  /*3790*/  MUFU.EX2 R191, R191 ;  /* 0x000000bf00bf7308 */ /* 0x000e220000000800 */
[----:B--2---:R-:W-:Y:S01]  /*37a0*/  F2FP.F16.F32.PACK_AB R155, R166, R162 ;  /* 0x000000a2a69b723e */ /* 0x004fe200000000ff */
        /* <DEDUP_REMOVED lines=9> */
[----:B------:R-:W-:-:S03]  /*3840*/  UMOV UR11, 0x40000040 ;  /* 0x40000040000b7882 */ /* 0x000fc60000000000 */
[----:B------:R-:W2:Y:S01]  /*3850*/  MUFU.EX2 R207, R207 ;  /* 0x000000cf00cf7308 */ /* 0x000ea20000000800 */
[----:B------:R-:W-:Y:S02]  /*3860*/  WARPGROUP.DEPBAR.LE gsb0, 0x0 ;  /* 0x00008000000079c5 */ /* 0x000fe40000010000 */
[----:B---3--:R-:W-:Y:S01]  /*3870*/  F2FP.F16.F32.PACK_AB R152, R214, R165 ;  /* 0x000000a5d698723e */ /* 0x008fe200000000ff */
[----:B------:R-:W-:Y:S01]  /*3880*/  FADD.FTZ R165, R165, R168 ;  /* 0x000000a8a5a57221 */ /* 0x000fe20000010000 */
[----:B-----5:R-:W-:Y:S01]  /*3890*/  F2FP.F16.F32.PACK_AB R153, R176, R163 ;  /* 0x000000a3b099723e */ /* 0x020fe200000000ff */
[----:B------:R-:W-:Y:S01]  /*38a0*/  FADD.FTZ R163, R163, R166 ;  /* 0x000000a6a3a37221 */ /* 0x000fe20000010000 */
[----:B------:R-:W-:Y:S01]  /*38b0*/  F2FP.F16.F32.PACK_AB R154, R172, R169 ;  /* 0x000000a9ac9a723e */ /* 0x000fe200000000ff */
[----:B------:R-:W-:Y:S01]  /*38c0*/  FADD.FTZ R214, R214, R165 ;  /* 0x000000a5d6d67221 */ /* 0x000fe20000010000 */
[----:B-1----:R-:W-:Y:S01]  /*38d0*/  F2FP.F16.F32.PACK_AB R155, R170, R167 ;  /* 0x000000a7aa9b723e */ /* 0x002fe200000000ff */
        /* <DEDUP_REMOVED lines=46> */
[----:B0-----:R-:W-:Y:S01]  /*3bc0*/  F2FP.F16.F32.PACK_AB R153, R191, R190 ;  /* 0x000000bebf99723e */ /* 0x001fe200000000ff */
[----:B------:R-:W-:Y:S01]  /*3bd0*/  FADD.FTZ R190, R190, R185 ;  /* 0x000000b9bebe7221 */ /* 0x000fe20000010000 */
[----:B------:R-:W-:Y:S01]  /*3be0*/  F2FP.F16.F32.PACK_AB R154, R189, R186 ;  /* 0x000000babd9a723e */ /* 0x000fe200000000ff */
[----:B------:R-:W-:Y:S01]  /*3bf0*/  FADD.FTZ R187, R187, R180 ;  /* 0x000000b4bbbb7221 */ /* 0x000fe20000010000 */
[----:B--2---:R-:W-:Y:S01]  /*3c00*/  F2FP.F16.F32.PACK_AB R155, R207, R206 ;  /* 0x000000cecf9b723e */ /* 0x004fe200000000ff */
[----:B------:R-:W-:-:S02]  /*3c10*/  FADD.FTZ R191, R191, R190 ;  /* 0x000000bebfbf7221 */ /* 0x000fc40000010000 */
[----:B------:R-:W-:Y:S01]  /*3c20*/  FADD.FTZ R186, R186, R187 ;  /* 0x000000bbbaba7221 */ /* 0x000fe20000010000 */
[----:B------:R-:W-:Y:S01]  /*3c30*/  WARPGROUP.ARRIVE ;  /* 0x00000000000079c5 */ /* 0x000fe20000000000 */
[----:B------:R-:W-:-:S04]  /*3c40*/  FADD.FTZ R206, R206, R191 ;  /* 0x000000bfcece7221 */ /* 0x000fc80000010000 */
[----:B------:R-:W-:-:S08]  /*3c50*/  FADD.FTZ R207, R207, R206 ;  /* 0x000000cecfcf7221 */ /* 0x000fd00000010000 */
[----:B------:R-:W-:Y:S03]  /*3c60*/  HGMMA.64x256x16.F32 R24, R152, gdesc[UR8].tnspB, R24, gsb0 ;  /* 0x43e0000898187df0 */ /* 0x000fe60008000818 */
[----:B------:R-:W-:Y:S02]  /*3c70*/  WARPGROUP.DEPBAR.LE gsb0, 0x0 ;  /* 0x00008000000079c5 */ /* 0x000fe40000010000 */
[----:B------:R0:W-:Y:S02]  /*3c80*/  @!P1 SYNCS.ARRIVE.TRANS64.RED.A1T0 RZ, [R3+URZ], RZ ;  /* 0x000000ff03ff99a7 */ /* 0x0001e4000810043f */
[----:B0-----:R-:W-:Y:S01]  /*3c90*/  FADD.FTZ R3, R189, R186 ;  /* 0x000000babd037221 */ /* 0x001fe20000010000 */
[----:B------:R-:W-:Y:S06]  /*3ca0*/  @!P2 BRA `(.L_x_781) ;  /* 0x0000002000cca947 */ /* 0x000fec0003800000 */
[----:B------:R-:W-:Y:S01]  /*3cb0*/  IMAD.MOV.U32 R213, RZ, RZ, R156 ;  /* 0x000000ffffd57224 */ /* 0x000fe200078e009c */
[----:B------:R-:W-:Y:S01]  /*3cc0*/  UIADD3 UR4, UR53, -0x2, URZ ;  /* 0xfffffffe35047890 */ /* 0x000fe2000fffe03f */
[----:B------:R-:W-:-:S11]  /*3cd0*/  IMAD.MOV.U32 R209, RZ, RZ, R0 ;  /* 0x000000ffffd17224 */ /* 0x000fd600078e0000 */
.L_x_790:
        /* <DEDUP_REMOVED lines=10> */
.L_x_782:
[----:B------:R-:W0:Y:S01]  /*3d80*/  S2UR UR6, SR_CgaCtaId ;  /* 0x00000000000679c3 */ /* 0x000e220000008800 */
[----:B------:R-:W-:Y:S01]  /*3d90*/  UMOV UR5, 0x400 ;  /* 0x0000040000057882 */ /* 0x000fe20000000000 */
[----:B------:R-:W-:-:S05]  /*3da0*/  IMAD.U32 R0, RZ, RZ, UR37 ;  /* 0x00000025ff007e24 */ /* 0x000fca000f8e00ff */
[----:B------:R-:W-:Y:S01]  /*3db0*/  SHF.L.U32 R0, R0, 0x1f, RZ ;  /* 0x0000001f00007819 */ /* 0x000fe200000006ff */
[----:B0-----:R-:W-:-:S04]  /*3dc0*/  ULEA UR5, UR6, UR5, 0x18 ;  /* 0x0000000506057291 */ /* 0x001fc8000f8ec03f */
[----:B------:R-:W-:-:S09]  /*3dd0*/  ULEA UR5, UR36, UR5, 0x3 ;  /* 0x0000000524057291 */ /* 0x000fd2000f8e183f */
[----:B------:R0:W1:Y:S01]  /*3de0*/  SYNCS.PHASECHK.TRANS64.TRYWAIT P3, [UR5+0x32430], R0 ;  /* 0x03243000ff0075a7 */ /* 0x0000620008060145 */
[----:B------:R-:W-:Y:S05]  /*3df0*/  @!P0 BRA `(.L_x_783) ;  /* 0x0000000000048947 */ /* 0x000fea0003800000 */
[----:B------:R-:W-:Y:S01]  /*3e00*/  BPT.TRAP 0x1 ;  /* 0x000000040000795c */ /* 0x000fe20000300000 */
.L_x_783:
[----:B-1----:R-:W-:Y:S05]  /*3e10*/  @P3 BRA `(.L_x_784) ;  /* 0x0000000000083947 */ /* 0x002fea0003800000 */
[----:B------:R-:W1:Y:S02]  /*3e20*/  SYNCS.PHASECHK.TRANS64.TRYWAIT P3, [UR5+0x32430], R0 ;  /* 0x03243000ff0075a7 */ /* 0x000e640008060145 */
[----:B-1----:R-:W-:Y:S05]  /*3e30*/  @!P3 BRA `(.L_x_785) ;  /* 0x000000a0005cb947 */ /* 0x002fea0003800000 */
.L_x_784:
[----:B------:R-:W-:Y:S01]  /*3e40*/  R2UR UR52, R20 ;  /* 0x00000000143472ca */ /* 0x000fe200000e0000 */
[----:B------:R-:W-:Y:S01]  /*3e50*/  UIMAD UR6, UR36, 0x300, UR39 ;  /* 0x00000300240678a4 */ /* 0x000fe2000f8e0227 */
[----:B------:R-:W-:Y:S01]  /*3e60*/  R2UR UR53, R21 ;  /* 0x00000000153572ca */ /* 0x000fe200000e0000 */
[----:B-1----:R-:W-:Y:S01]  /*3e70*/  WARPGROUP.ARRIVE ;  /* 0x00000000000079c5 */ /* 0x002fe20000000000 */
[----:B------:R-:W-:-:S04]  /*3e80*/  UMOV UR55, 0x40000040 ;  /* 0x4000004000377882 */ /* 0x000fc80000000000 */
[----:B------:R-:W-:-:S07]  /*3e90*/  UMOV UR54, UR6 ;  /* 0x0000000600367c82 */ /* 0x000fce0008000000 */
[----:B------:R-:W-:Y:S01]  /*3ea0*/  HGMMA.64x96x16.F32 R152, gdesc[UR52], RZ, !UPT, gsb0 ;  /* 0x01600000349879f0 */ /* 0x000fe2000c0008ff */
[----:B------:R-:W-:Y:S01]  /*3eb0*/  R2UR UR52, R18 ;  /* 0x00000000123472ca */ /* 0x000fe200000e0000 */
[----:B------:R-:W-:Y:S01]  /*3ec0*/  UIADD3 UR54, UR6, 0x2, URZ ;  /* 0x0000000206367890 */ /* 0x000fe2000fffe03f */
[----:B------:R-:W-:Y:S01]  /*3ed0*/  R2UR UR53, R19 ;  /* 0x00000000133572ca */ /* 0x000fe200000e0000 */
[----:B------:R-:W-:Y:S01]  /*3ee0*/  UMOV UR55, 0x40000040 ;  /* 0x4000004000377882 */ /* 0x000fe20000000000 */
[----:B------:R-:W-:Y:S02]  /*3ef0*/  WARPGROUP.DEPBAR.LE gsb0, 0x0 ;  /* 0x00008000000079c5 */ /* 0x000fe40000010000 */
[----:B------:R-:W-:-:S09]  /*3f00*/  WARPGROUP.ARRIVE ;  /* 0x00000000000079c5 */ /* 0x000fd20000000000 */
[----:B------:R-:W-:Y:S01]  /*3f10*/  HGMMA.64x96x16.F32 R152, gdesc[UR52], R152, gsb0 ;  /* 0x01600000349879f0 */ /* 0x000fe20008000898 */
        /* <DEDUP_REMOVED lines=13> */
[----:B------:R-:W-:Y:S03]  /*3ff0*/  HGMMA.64x96x16.F32 R152, gdesc[UR52], R152, gsb0 ;  /* 0x01600000349879f0 */ /* 0x000fe60008000898 */
[----:B------:R-:W-:Y:S02]  /*4000*/  WARPGROUP.DEPBAR.LE gsb0, 0x0 ;  /* 0x00008000000079c5 */ /* 0x000fe40000010000 */
[----:B------:R-:W-:Y:S05]  /*4010*/  @!P0 BRA `(.L_x_786) ;  /* 0x0000000000048947 */ /* 0x000fea0003800000 */
[----:B------:R-:W-:Y:S01]  /*4020*/  BPT.TRAP 0x1 ;  /* 0x000000040000795c */ /* 0x000fe20000300000 */
.L_x_786:
[----:B------:R1:W2:Y:S01]  /*4030*/  SYNCS.PHASECHK.TRANS64.TRYWAIT P3, [UR5+0x32450], R0 ;  /* 0x03245000ff0075a7 */ /* 0x0002a20008060145 */
[----:B------:R-:W-:Y:S05]  /*4040*/  @!P0 BRA `(.L_x_787) ;  /* 0x0000000000048947 */ /* 0x000fea0003800000 */
[----:B------:R-:W-:Y:S01]  /*4050*/  BPT.TRAP 0x1 ;  /* 0x000000040000795c */ /* 0x000fe20000300000 */
.L_x_787:
[----:B--2---:R-:W-:Y:S05]  /*4060*/  @P3 BRA `(.L_x_788) ;  /* 0x0000000000083947 */ /* 0x004fea0003800000 */
[----:B------:R-:W2:Y:S02]  /*4070*/  SYNCS.PHASECHK.TRANS64.TRYWAIT P3, [UR5+0x32450], R0 ;  /* 0x03245000ff0075a7 */ /* 0x000ea40008060145 */
[----:B--2---:R-:W-:Y:S05]  /*4080*/  @!P3 BRA `(.L_x_789) ;  /* 0x0000009c00e0b947 */ /* 0x004fea0003800000 */
.L_x_788:
[----:B------:R-:W-:Y:S01]  /*4090*/  R2UR UR52, R4 ;  /* 0x00000000043472ca */ /* 0x000fe200000e0000 */
[----:B------:R-:W-:Y:S01]  /*40a0*/  UIMAD UR6, UR36, 0xc00, UR38 ;  /* 0x00000c00240678a4 */ /* 0x000fe2000f8e0226 */
[----:B------:R-:W-:Y:S01]  /*40b0*/  R2UR UR53, R5 ;  /* 0x00000000053572ca */ /* 0x000fe200000e0000 */
[----:B------:R-:W-:Y:S01]  /*40c0*/  WARPGROUP.ARRIVE ;  /* 0x00000000000079c5 */ /* 0x000fe20000000000 */
[----:B------:R-:W-:Y:S01]  /*40d0*/  UMOV UR55, 0x40000040 ;  /* 0x4000004000377882 */ /* 0x000fe20000000000 */
[----:B------:R-:W-:-:S04]  /*40e0*/  UIADD3 UR10, UR6, 0x302, URZ ;  /* 0x00000302060a7890 */ /* 0x000fc8000fffe03f */
[----:B------:R-:W3:Y:S01]  /*40f0*/  S2R R216, SR_TID.X ;  /* 0x0000000000d87919 */ /* 0x000ee20000002100 */
[----:B------:R-:W-:Y:S01]  /*4100*/  UMOV UR11, 0x40000040 ;  /* 0x40000040000b7882 */ /* 0x000fe20000000000 */
[----:B------:R-:W-:Y:S01]  /*4110*/  UMOV UR54, UR6 ;  /* 0x0000000600367c82 */ /* 0x000fe20008000000 */
[----:B------:R-:W-:Y:S01]  /*4120*/  UIADD3 UR14, UR6, 0x304, URZ ;  /* 0x00000304060e7890 */ /* 0x000fe2000fffe03f */
[----:B------:R-:W-:Y:S01]  /*4130*/  UMOV UR15, 0x40000040 ;  /* 0x40000040000f7882 */ /* 0x000fe20000000000 */
[----:B------:R-:W-:Y:S01]  /*4140*/  UIADD3 UR18, UR6, 0x306, URZ ;  /* 0x0000030606127890 */ /* 0x000fe2000fffe03f */
[----:B------:R-:W-:Y:S01]  /*4150*/  UMOV UR19, 0x40000040 ;  /* 0x4000004000137882 */ /* 0x000fe20000000000 */
[----:B------:R-:W-:Y:S01]  /*4160*/  HGMMA.64x96x16.F32 R152, gdesc[UR52], R152, gsb0 ;  /* 0x01600000349879f0 */ /* 0x000fe20008000898 */
[----:B------:R-:W-:Y:S01]  /*4170*/  R2UR UR52, R6 ;  /* 0x00000000063472ca */ /* 0x000fe200000e0000 */
[----:B------:R-:W-:Y:S01]  /*4180*/  UIADD3 UR54, UR6, 0x2, URZ ;  /* 0x0000000206367890 */ /* 0x000fe2000fffe03f */
[----:B------:R-:W-:Y:S01]  /*4190*/  R2UR UR53, R7 ;  /* 0x00000000073572ca */ /* 0x000fe200000e0000 */
[----:B------:R-:W-:Y:S01]  /*41a0*/  UMOV UR55, 0x40000040 ;  /* 0x4000004000377882 */ /* 0x000fe20000000000 */
[----:B------:R-:W-:Y:S01]  /*41b0*/  UIADD3 UR22, UR6, 0x600, URZ ;  /* 0x0000060006167890 */ /* 0x000fe2000fffe03f */
        /* <DEDUP_REMOVED lines=12> */
[----:B---3--:R-:W-:Y:S01]  /*4280*/  SHF.R.U32.HI R224, RZ, 0x7, R216 ;  /* 0x00000007ffe07819 */ /* 0x008fe200000116d8 */
[----:B------:R-:W-:Y:S01]  /*4290*/  UMOV UR51, 0x40000040 ;  /* 0x4000004000337882 */ /* 0x000fe20000000000 */
[----:B------:R-:W-:-:S02]  /*42a0*/  WARPGROUP.DEPBAR.LE gsb0, 0x0 ;  /* 0x00008000000079c5 */ /* 0x000fc40000010000 */
[----:B------:R-:W-:-:S06]  /*42b0*/  WARPGROUP.ARRIVE ;  /* 0x00000000000079c5 */ /* 0x000fcc0000000000 */
        /* <DEDUP_REMOVED lines=22> */
[----:B------:R-:W-:Y:S01]  /*4420*/  UIADD3 UR54, UR6, 0x906, URZ ;  /* 0x0000090606367890 */ /* 0x000fe2000fffe03f */
[----:B------:R-:W-:Y:S01]  /*4430*/  UMOV UR52, UR56 ;  /* 0x0000003800347c82 */ /* 0x000fe20008000000 */
[----:B------:R-:W-:Y:S01]  /*4440*/  UMOV UR53, UR57 ;  /* 0x0000003900357c82 */ /* 0x000fe20008000000 */
[----:B------:R-:W-:Y:S01]  /*4450*/  UMOV UR55, 0x40000040 ;  /* 0x4000004000377882 */ /* 0x000fe20000000000 */
[----:B------:R-:W-:Y:S01]  /*4460*/  ULDC UR6, c[0x0][0xa80] ;  /* 0x0002a00000067ab9 */ /* 0x000fe20000000800 */
[----:B------:R-:W-:Y:S02]  /*4470*/  WARPGROUP.DEPBAR.LE gsb0, 0x0 ;  /* 0x00008000000079c5 */ /* 0x000fe40000010000 */
[----:B------:R-:W-:-:S06]  /*4480*/  WARPGROUP.ARRIVE ;  /* 0x00000000000079c5 */ /* 0x000fcc0000000000 */
[----:B------:R-:W-:Y:S01]  /*4490*/  HGMMA.64x96x16.F32 R152, gdesc[UR8], R152, gsb0 ;  /* 0x01600000089879f0 */ /* 0x000fe20008000898 */
[----:B------:R-:W-:Y:S02]  /*44a0*/  UMOV UR11, 0x40000040 ;  /* 0x40000040000b7882 */ /* 0x000fe40000000000 */
        /* <DEDUP_REMOVED lines=31> */
[----:B012---:R-:W-:-:S04]  /*46a0*/  FMNMX.FTZ R0, R152, R209, !PT ;  /* 0x000000d198007209 */ /* 0x007fc80007810000 */
        /* <DEDUP_REMOVED lines=42> */
[----:B------:R-:W0:Y:S01]  /*4950*/  SHFL.BFLY PT, R215, R206, 0x2, 0x1f ;  /* 0x0c401f00ced77f89 */ /* 0x000e2200000e0000 */
[----:B------:R-:W-:-:S04]  /*4960*/  FMNMX.FTZ R211, R191, R0, !PT ;  /* 0x00000000bfd37209 */ /* 0x000fc80007810000 */
[----:B------:R-:W-:-:S04]  /*4970*/  FMNMX.FTZ R0, R194, R211, !PT ;  /* 0x000000d3c2007209 */ /* 0x000fc80007810000 */
[----:B------:R-:W-:-:S04]  /*4980*/  FMNMX.FTZ R211, R195, R0, !PT ;  /* 0x00000000c3d37209 */ /* 0x000fc80007810000 */
[----:B------:R-:W-:-:S04]  /*4990*/  FMNMX.FTZ R0, R198, R211, !PT ;  /* 0x000000d3c6007209 */ /* 0x000fc80007810000 */
[----:B------:R-:W-:-:S05]  /*49a0*/  FMNMX.FTZ R208, R199, R0, !PT ;  /* 0x00000000c7d07209 */ /* 0x000fca0007810000 */
[----:B------:R-:W1:Y:S01]  /*49b0*/  SHFL.BFLY PT, R211, R208, 0x2, 0x1f ;  /* 0x0c401f00d0d37f89 */ /* 0x000e6200000e0000 */
[----:B0-----:R-:W-:-:S05]  /*49c0*/  FMNMX.FTZ R215, R206, R215, !PT ;  /* 0x000000d7ced77209 */ /* 0x001fca0007810000 */
[----:B------:R-:W0:Y:S01]  /*49d0*/  SHFL.BFLY PT, R0, R215, 0x1, 0x1f ;  /* 0x0c201f00d7007f89 */ /* 0x000e2200000e0000 */
[----:B-1----:R-:W-:-:S05]  /*49e0*/  FMNMX.FTZ R210, R208, R211, !PT ;  /* 0x000000d3d0d27209 */ /* 0x002fca0007810000 */
[----:B------:R-:W1:Y:S01]  /*49f0*/  SHFL.BFLY PT, R217, R210, 0x1, 0x1f ;  /* 0x0c201f00d2d97f89 */ /* 0x000e6200000e0000 */
[----:B0-----:R-:W-:-:S05]  /*4a00*/  FMNMX.FTZ R0, R215, R0, !PT ;  /* 0x00000000d7007209 */ /* 0x001fca0007810000 */
[C---:B------:R-:W-:Y:S01]  /*4a10*/  FMUL.FTZ R211, R0.reuse, UR6 ;  /* 0x0000000600d37c20 */ /* 0x040fe20008410000 */
[----:B------:R-:W-:-:S03]  /*4a20*/  FADD.FTZ R206, -R0, R209 ;  /* 0x000000d100ce7221 */ /* 0x000fc60000010100 */
[--C-:B------:R-:W-:Y:S01]  /*4a30*/  FFMA.FTZ R209, R153, UR6, -R211.reuse ;  /* 0x0000000699d17c23 */ /* 0x100fe200080108d3 */
[--C-:B------:R-:W-:Y:S01]  /*4a40*/  FFMA.FTZ R153, R156, UR6, -R211.reuse ;  /* 0x000000069c997c23 */ /* 0x100fe200080108d3 */
[--C-:B------:R-:W-:Y:S01]  /*4a50*/  FFMA.FTZ R214, R152, UR6, -R211.reuse ;  /* 0x0000000698d67c23 */ /* 0x100fe200080108d3 */
[----:B------:R-:W-:Y:S01]  /*4a60*/  FMUL.FTZ R206, R206, UR6 ;  /* 0x00000006cece7c20 */ /* 0x000fe20008410000 */
        /* <DEDUP_REMOVED lines=9> */
[----:B-1----:R-:W-:Y:S01]  /*4b00*/  FMNMX.FTZ R156, R210, R217, !PT ;  /* 0x000000d9d29c7209 */ /* 0x002fe20007810000 */
[----:B------:R-:W1:Y:S01]  /*4b10*/  MUFU.EX2 R206, R206 ;  /* 0x000000ce00ce7308 */ /* 0x000e620000000800 */
[----:B0-----:R-:W-:Y:S01]  /*4b20*/  IMAD.U32 R214, RZ, RZ, UR5 ;  /* 0x00000005ffd67e24 */ /* 0x001fe2000f8e00ff */
[----:B------:R-:W-:Y:S01]  /*4b30*/  UIMAD UR5, UR36, 0xc00, UR7 ;  /* 0x00000c00240578a4 */ /* 0x000fe2000f8e0207 */
[----:B------:R-:W-:Y:S01]  /*4b40*/  FFMA.FTZ R173, R173, UR6, -R211 ;  /* 0x00000006adad7c23 */ /* 0x000fe200080108d3 */
[C---:B------:R-:W-:Y:S01]  /*4b50*/  FADD.FTZ R152, -R156.reuse, R213 ;  /* 0x000000d59c987221 */ /* 0x040fe20000010100 */
[----:B------:R-:W-:Y:S01]  /*4b60*/  FMUL.FTZ R217, R156, UR6 ;  /* 0x000000069cd97c20 */ /* 0x000fe20008410000 */
[--C-:B------:R-:W-:Y:S01]  /*4b70*/  FFMA.FTZ R176, R176, UR6, -R211.reuse ;  /* 0x00000006b0b07c23 */ /* 0x100fe200080108d3 */
[----:B------:R-:W-:Y:S01]  /*4b80*/  FFMA.FTZ R177, R177, UR6, -R211 ;  /* 0x00000006b1b17c23 */ /* 0x000fe200080108d3 */
[----:B------:R-:W-:Y:S01]  /*4b90*/  FMUL.FTZ R212, R152, UR6 ;  /* 0x0000000698d47c20 */ /* 0x000fe20008410000 */
[----:B------:R-:W-:-:S02]  /*4ba0*/  @!P1 VIADD R152, R214, 0x32440 ;  /* 0x00032440d6989836 */ /* 0x000fc40000000000 */
[--C-:B------:R-:W-:Y:S01]  /*4bb0*/  FFMA.FTZ R216, R158, UR6, -R217.reuse ;  /* 0x000000069ed87c23 */ /* 0x100fe200080108d9 */
[----:B------:R-:W-:Y:S01]  /*4bc0*/  IADD3 R158, -R224, 0xb, RZ ;  /* 0x0000000be09e7810 */ /* 0x000fe20007ffe1ff */
[----:B------:R0:W-:Y:S01]  /*4bd0*/  MUFU.EX2 R210, R153 ;  /* 0x0000009900d27308 */ /* 0x0001e20000000800 */
[--C-:B------:R-:W-:Y:S01]  /*4be0*/  FFMA.FTZ R213, R154, UR6, -R217.reuse ;  /* 0x000000069ad57c23 */ /* 0x100fe200080108d9 */
[----:B------:R-:W-:Y:S01]  /*4bf0*/  @!P1 PRMT R152, RZ, 0x654, R152 ;  /* 0x00000654ff989816 */ /* 0x000fe20000000098 */
[--C-:B------:R-:W-:Y:S01]  /*4c00*/  FFMA.FTZ R215, R155, UR6, -R217.reuse ;  /* 0x000000069bd77c23 */ /* 0x100fe200080108d9 */
[--C-:B------:R-:W-:Y:S01]  /*4c10*/  FFMA.FTZ R159, R159, UR6, -R217.reuse ;  /* 0x000000069f9f7c23 */ /* 0x100fe200080108d9 */
[----:B------:R2:W-:Y:S06]  /*4c20*/  BAR.ARV R158, 0x100 ;  /* 0x0004009e0000751d */ /* 0x0005ec0000002000 */
[----:B0-----:R-:W-:Y:S01]  /*4c30*/  VIADD R153, R224, 0x8 ;  /* 0x00000008e0997836 */ /* 0x001fe20000000000 */
[----:B------:R0:W-:Y:S01]  /*4c40*/  @!P1 SYNCS.ARRIVE.TRANS64.RED.A1T0 RZ, [R152+URZ], RZ ;  /* 0x000000ff98ff99a7 */ /* 0x0001e2000810043f */
[----:B------:R-:W3:Y:S01]  /*4c50*/  MUFU.EX2 R212, R212 ;  /* 0x000000d400d47308 */ /* 0x000ee20000000800 */
[-C--:B-1----:R-:W-:Y:S01]  /*4c60*/  FMUL.FTZ R24, R24, R206.reuse ;  /* 0x000000ce18187220 */ /* 0x082fe20000410000 */
[-C--:B------:R-:W-:Y:S01]  /*4c70*/  FMUL.FTZ R25, R25, R206.reuse ;  /* 0x000000ce19197220 */ /* 0x080fe20000410000 */
[-C--:B------:R-:W-:Y:S01]  /*4c80*/  FMUL.FTZ R28, R28, R206.reuse ;  /* 0x000000ce1c1c7220 */ /* 0x080fe20000410000 */
[-C--:B------:R-:W-:Y:S01]  /*4c90*/  FMUL.FTZ R29, R29, R206.reuse ;  /* 0x000000ce1d1d7220 */ /* 0x080fe20000410000 */
[-C--:B------:R-:W-:Y:S01]  /*4ca0*/  FMUL.FTZ R32, R32, R206.reuse ;  /* 0x000000ce20207220 */ /* 0x080fe20000410000 */
[-C--:B------:R-:W-:Y:S01]  /*4cb0*/  FMUL.FTZ R33, R33, R206.reuse ;  /* 0x000000ce21217220 */ /* 0x080fe20000410000 */
[-C--:B------:R-:W-:Y:S01]  /*4cc0*/  FMUL.FTZ R36, R36, R206.reuse ;  /* 0x000000ce24247220 */ /* 0x080fe20000410000 */
[----:B------:R-:W0:Y:S01]  /*4cd0*/  MUFU.EX2 R209, R209 ;  /* 0x000000d100d17308 */ /* 0x000e220000000800 */
[-C--:B------:R-:W-:Y:S01]  /*4ce0*/  FMUL.FTZ R37, R37, R206.reuse ;  /* 0x000000ce25257220 */ /* 0x080fe20000410000 */
        /* <DEDUP_REMOVED lines=22> */
[----:B------:R-:W4:Y:S01]  /*4e50*/  MUFU.EX2 R215, R215 ;  /* 0x000000d700d77308 */ /* 0x000f220000000800 */
[----:B------:R4:W-:Y:S01]  /*4e60*/  BAR.SYNC.DEFER_BLOCKING R153, 0x100 ;  /* 0x000400990000751d */ /* 0x0009e20000010000 */
        /* <DEDUP_REMOVED lines=38> */
[-C--:B---3--:R-:W-:Y:S01]  /*50d0*/  FMUL.FTZ R26, R26, R212.reuse ;  /* 0x000000d41a1a7220 */ /* 0x088fe20000410000 */
        /* <DEDUP_REMOVED lines=63> */
[----:B0-----:R-:W-:Y:S01]  /*54d0*/  F2FP.F16.F32.PACK_AB R152, R209, R208 ;  /* 0x000000d0d198723e */ /* 0x001fe200000000ff */
[----:B------:R-:W-:Y:S01]  /*54e0*/  UMOV UR10, UR5 ;  /* 0x00000005000a7c82 */ /* 0x000fe20008000000 */
[----:B-1----:R-:W-:Y:S01]  /*54f0*/  F2FP.F16.F32.PACK_AB R154, R157, R210 ;  /* 0x000000d29d9a723e */ /* 0x002fe200000000ff */
[--C-:B------:R-:W-:Y:S01]  /*5500*/  FFMA.FTZ R162, R162, UR6, -R217.reuse ;  /* 0x00000006a2a27c23 */ /* 0x100fe200080108d9 */
[----:B----4-:R-:W-:Y:S01]  /*5510*/  F2FP.F16.F32.PACK_AB R153, R215, R213 ;  /* 0x000000d5d799723e */ /* 0x010fe200000000ff */
[--C-:B------:R-:W-:Y:S01]  /*5520*/  FFMA.FTZ R163, R163, UR6, -R217.reuse ;  /* 0x00000006a3a37c23 */ /* 0x100fe200080108d9 */
[----:B-----5:R-:W-:Y:S01]  /*5530*/  F2FP.F16.F32.PACK_AB R155, R159, R216 ;  /* 0x000000d89f9b723e */ /* 0x020fe200000000ff */
[--C-:B------:R-:W-:Y:S01]  /*5540*/  FFMA.FTZ R166, R166, UR6, -R217.reuse ;  /* 0x00000006a6a67c23 */ /* 0x100fe200080108d9 */
[--C-:B------:R-:W-:Y:S01]  /*5550*/  FFMA.FTZ R167, R167, UR6, -R217.reuse ;  /* 0x00000006a7a77c23 */ /* 0x100fe200080108d9 */
[----:B------:R-:W-:Y:S01]  /*5560*/  MUFU.EX2 R160, R160 ;  /* 0x000000a000a07308 */ /* 0x000fe20000000800 */
[----:B------:R-:W-:Y:S01]  /*5570*/  WARPGROUP.ARRIVE ;  /* 0x00000000000079c5 */ /* 0x000fe20000000000 */
[--C-:B------:R-:W-:Y:S01]  /*5580*/  FFMA.FTZ R170, R170, UR6, -R217.reuse ;  /* 0x00000006aaaa7c23 */ /* 0x100fe200080108d9 */
[--C-:B------:R-:W-:Y:S01]  /*5590*/  FFMA.FTZ R171, R171, UR6, -R217.reuse ;  /* 0x00000006abab7c23 */ /* 0x100fe200080108d9 */
[--C-:B------:R-:W-:Y:S01]  /*55a0*/  FFMA.FTZ R174, R174, UR6, -R217.reuse ;  /* 0x00000006aeae7c23 */ /* 0x100fe200080108d9 */
[----:B------:R-:W-:Y:S01]  /*55b0*/  FFMA.FTZ R175, R175, UR6, -R217 ;  /* 0x00000006afaf7c23 */ /* 0x000fe200080108d9 */
[--C-:B------:R-:W-:Y:S01]  /*55c0*/  FFMA.FTZ R180, R180, UR6, -R211.reuse ;  /* 0x00000006b4b47c23 */ /* 0x100fe200080108d3 */
[----:B------:R-:W-:Y:S01]  /*55d0*/  HGMMA.64x256x16.F32 R24, R152, gdesc[UR8].tnspB, R24, gsb0 ;  /* 0x43e0000898187df0 */ /* 0x000fe20008000818 */
[----:B------:R-:W0:Y:S01]  /*55e0*/  MUFU.EX2 R161, R161 ;  /* 0x000000a100a17308 */ /* 0x000e220000000800 */
[----:B------:R-:W-:Y:S01]  /*55f0*/  UIADD3 UR10, UR5, 0x80, URZ ;  /* 0x00000080050a7890 */ /* 0x000fe2000fffe03f */
[----:B------:R-:W-:Y:S01]  /*5600*/  FFMA.FTZ R181, R181, UR6, -R211 ;  /* 0x00000006b5b57c23 */ /* 0x000fe200080108d3 */
[----:B------:R-:W-:Y:S01]  /*5610*/  UMOV UR11, 0x40000040 ;  /* 0x40000040000b7882 */ /* 0x000fe20000000000 */
[--C-:B------:R-:W-:Y:S01]  /*5620*/  FFMA.FTZ R178, R178, UR6, -R217.reuse ;  /* 0x00000006b2b27c23 */ /* 0x100fe200080108d9 */
[--C-:B------:R-:W-:Y:S01]  /*5630*/  FFMA.FTZ R179, R179, UR6, -R217.reuse ;  /* 0x00000006b3b37c23 */ /* 0x100fe200080108d9 */
[--C-:B------:R-:W-:Y:S01]  /*5640*/  FFMA.FTZ R182, R182, UR6, -R217.reuse ;  /* 0x00000006b6b67c23 */ /* 0x100fe200080108d9 */
[----:B------:R-:W-:Y:S01]  /*5650*/  FFMA.FTZ R183, R183, UR6, -R217 ;  /* 0x00000006b7b77c23 */ /* 0x000fe200080108d9 */
[----:B------:R-:W-:Y:S01]  /*5660*/  MUFU.EX2 R164, R164 ;  /* 0x000000a400a47308 */ /* 0x000fe20000000800 */
[--C-:B------:R-:W-:Y:S01]  /*5670*/  FFMA.FTZ R184, R184, UR6, -R211.reuse ;  /* 0x00000006b8b87c23 */ /* 0x100fe200080108d3 */
[--C-:B------:R-:W-:Y:S01]  /*5680*/  FFMA.FTZ R185, R185, UR6, -R211.reuse ;  /* 0x00000006b9b97c23 */ /* 0x100fe200080108d3 */
[--C-:B------:R-:W-:Y:S01]  /*5690*/  FFMA.FTZ R188, R188, UR6, -R211.reuse ;  /* 0x00000006bcbc7c23 */ /* 0x100fe200080108d3 */
[----:B------:R-:W-:Y:S01]  /*56a0*/  FFMA.FTZ R189, R189, UR6, -R211 ;  /* 0x00000006bdbd7c23 */ /* 0x000fe200080108d3 */
[--C-:B------:R-:W-:Y:S01]  /*56b0*/  FFMA.FTZ R186, R186, UR6, -R217.reuse ;  /* 0x00000006baba7c23 */ /* 0x100fe200080108d9 */
[--C-:B------:R-:W-:Y:S01]  /*56c0*/  FFMA.FTZ R187, R187, UR6, -R217.reuse ;  /* 0x00000006bbbb7c23 */ /* 0x100fe200080108d9 */
[--C-:B------:R-:W-:Y:S01]  /*56d0*/  FFMA.FTZ R190, R190, UR6, -R217.reuse ;  /* 0x00000006bebe7c23 */ /* 0x100fe200080108d9 */
[----:B------:R-:W1:Y:S01]  /*56e0*/  MUFU.EX2 R165, R165 ;  /* 0x000000a500a57308 */ /* 0x000e620000000800 */
        /* <DEDUP_REMOVED lines=10> */
[----:B------:R-:W-:Y:S01]  /*5790*/  FFMA.FTZ R206, R206, R3, R208 ;  /* 0x00000003cece7223 */ /* 0x000fe200000100d0 */
[----:B------:R-:W-:Y:S01]  /*57a0*/  FFMA.FTZ R212, R212, R207, R213 ;  /* 0x000000cfd4d47223 */ /* 0x000fe200000100d5 */
[----:B------:R-:W-:-:S02]  /*57b0*/  @!P1 VIADD R214, R214, 0x32460 ;  /* 0x00032460d6d69836 */ /* 0x000fc40000000000 */
[----:B------:R-:W-:Y:S01]  /*57c0*/  FADD.FTZ R209, R209, R206 ;  /* 0x000000ced1d17221 */ /* 0x000fe20000010000 */
[----:B------:R-:W3:Y:S01]  /*57d0*/  MUFU.EX2 R163, R163 ;  /* 0x000000a300a37308 */ /* 0x000ee20000000800 */
[----:B------:R-:W-:Y:S01]  /*57e0*/  FADD.FTZ R215, R215, R212 ;  /* 0x000000d4d7d77221 */ /* 0x000fe20000010000 */
[----:B------:R-:W-:Y:S01]  /*57f0*/  @!P1 PRMT R214, RZ, 0x654, R214 ;  /* 0x00000654ffd69816 */ /* 0x000fe200000000d6 */
[----:B------:R-:W-:Y:S01]  /*5800*/  FADD.FTZ R210, R210, R209 ;  /* 0x000000d1d2d27221 */ /* 0x000fe20000010000 */
[----:B------:R-:W-:Y:S02]  /*5810*/  IMAD.MOV.U32 R213, RZ, RZ, R156 ;  /* 0x000000ffffd57224 */ /* 0x000fe400078e009c */
[----:B------:R-:W-:Y:S01]  /*5820*/  FADD.FTZ R216, R216, R215 ;  /* 0x000000d7d8d87221 */ /* 0x000fe20000010000 */
[----:B------:R-:W-:Y:S02]  /*5830*/  IMAD.MOV.U32 R209, RZ, RZ, R0 ;  /* 0x000000ffffd17224 */ /* 0x000fe400078e0000 */
[----:B------:R-:W-:Y:S01]  /*5840*/  FADD.FTZ R157, R157, R210 ;  /* 0x000000d29d9d7221 */ /* 0x000fe20000010000 */
[----:B------:R-:W-:Y:S01]  /*5850*/  MUFU.EX2 R166, R166 ;  /* 0x000000a600a67308 */ /* 0x000fe20000000800 */
[----:B------:R-:W-:-:S07]  /*5860*/  FADD.FTZ R159, R159, R216 ;  /* 0x000000d89f9f7221 */ /* 0x000fce0000010000 */
[----:B------:R-:W4:Y:S08]  /*5870*/  MUFU.EX2 R167, R167 ;  /* 0x000000a700a77308 */ /* 0x000f300000000800 */
[----:B------:R-:W-:Y:S08]  /*5880*/  MUFU.EX2 R168, R168 ;  /* 0x000000a800a87308 */ /* 0x000ff00000000800 */
[----:B------:R-:W5:Y:S08]  /*5890*/  MUFU.EX2 R169, R169 ;  /* 0x000000a900a97308 */ /* 0x000f700000000800 */
[----:B------:R-:W-:Y:S08]  /*58a0*/  MUFU.EX2 R172, R172 ;  /* 0x000000ac00ac7308 */ /* 0x000ff00000000800 */
[----:B------:R-:W2:Y:S08]  /*58b0*/  MUFU.EX2 R173, R173 ;  /* 0x000000ad00ad7308 */ /* 0x000eb00000000800 */
        /* <DEDUP_REMOVED lines=22> */
[----:B------:R-:W-:Y:S01]  /*5a20*/  MUFU.EX2 R196, R196 ;  /* 0x000000c400c47308 */ /* 0x000fe20000000800 */
[----:B------:R-:W-:-:S02]  /*5a30*/  WARPGROUP.DEPBAR.LE gsb0, 0x0 ;  /* 0x00008000000079c5 */ /* 0x000fc40000010000 */
[----:B0-----:R-:W-:-:S05]  /*5a40*/  F2FP.F16.F32.PACK_AB R152, R161, R160 ;  /* 0x000000a0a198723e */ /* 0x001fca00000000ff */
[----:B------:R-:W0:Y:S01]  /*5a50*/  MUFU.EX2 R197, R197 ;  /* 0x000000c500c57308 */ /* 0x000e220000000800 */
[----:B-1----:R-:W-:Y:S01]  /*5a60*/  F2FP.F16.F32.PACK_AB R154, R165, R164 ;  /* 0x000000a4a59a723e */ /* 0x002fe200000000ff */
[----:B------:R-:W-:Y:S01]  /*5a70*/  FADD.FTZ R160, R160, R157 ;  /* 0x0000009da0a07221 */ /* 0x000fe20000010000 */
[----:B---3--:R-:W-:Y:S01]  /*5a80*/  F2FP.F16.F32.PACK_AB R153, R163, R162 ;  /* 0x000000a2a399723e */ /* 0x008fe200000000ff */
[----:B------:R-:W-:Y:S01]  /*5a90*/  FADD.FTZ R162, R162, R159 ;  /* 0x0000009fa2a27221 */ /* 0x000fe20000010000 */
[----:B----4-:R-:W-:Y:S01]  /*5aa0*/  F2FP.F16.F32.PACK_AB R155, R167, R166 ;  /* 0x000000a6a79b723e */ /* 0x010fe200000000ff */
[----:B------:R-:W-:Y:S02]  /*5ab0*/  FADD.FTZ R161, R161, R160 ;  /* 0x000000a0a1a17221 */ /* 0x000fe40000010000 */
[----:B------:R-:W-:Y:S01]  /*5ac0*/  MUFU.EX2 R194, R194 ;  /* 0x000000c200c27308 */ /* 0x000fe20000000800 */
[----:B------:R-:W-:Y:S01]  /*5ad0*/  WARPGROUP.ARRIVE ;  /* 0x00000000000079c5 */ /* 0x000fe20000000000 */
[----:B------:R-:W-:Y:S01]  /*5ae0*/  FADD.FTZ R163, R163, R162 ;  /* 0x000000a2a3a37221 */ /* 0x000fe20000010000 */
[----:B------:R-:W-:-:S03]  /*5af0*/  FADD.FTZ R164, R164, R161 ;  /* 0x000000a1a4a47221 */ /* 0x000fc60000010000 */
[----:B------:R-:W-:Y:S01]  /*5b00*/  FADD.FTZ R166, R166, R163 ;  /* 0x000000a3a6a67221 */ /* 0x000fe20000010000 */
[----:B------:R-:W-:Y:S01]  /*5b10*/  HGMMA.64x256x16.F32 R24, R152, gdesc[UR8].tnspB, R24, gsb0 ;  /* 0x43e0000898187df0 */ /* 0x000fe20008000818 */
[----:B------:R-:W-:Y:S01]  /*5b20*/  UIADD3 UR10, UR5, 0x100, URZ ;  /* 0x00000100050a7890 */ /* 0x000fe2000fffe03f */
[----:B------:R-:W1:Y:S01]  /*5b30*/  MUFU.EX2 R195, R195 ;  /* 0x000000c300c37308 */ /* 0x000e620000000800 */
[----:B------:R-:W-:Y:S01]  /*5b40*/  UMOV UR11, 0x40000040 ;  /* 0x40000040000b7882 */ /* 0x000fe20000000000 */
[----:B------:R-:W-:Y:S01]  /*5b50*/  FADD.FTZ R165, R165, R164 ;  /* 0x000000a4a5a57221 */ /* 0x000fe20000010000 */
[----:B------:R-:W-:-:S05]  /*5b60*/  FADD.FTZ R167, R167, R166 ;  /* 0x000000a6a7a77221 */ /* 0x000fca0000010000 */
[----:B------:R-:W-:Y:S08]  /*5b70*/  MUFU.EX2 R198, R198 ;  /* 0x000000c600c67308 */ /* 0x000ff00000000800 */
[----:B------:R-:W3:Y:S01]  /*5b80*/  MUFU.EX2 R199, R199 ;  /* 0x000000c700c77308 */ /* 0x000ee20000000800 */
[----:B------:R-:W-:Y:S02]  /*5b90*/  WARPGROUP.DEPBAR.LE gsb0, 0x0 ;  /* 0x00008000000079c5 */ /* 0x000fe40000010000 */
[----:B-----5:R-:W-:Y:S01]  /*5ba0*/  F2FP.F16.F32.PACK_AB R152, R169, R168 ;  /* 0x000000a8a998723e */ /* 0x020fe200000000ff */
[----:B------:R-:W-:Y:S01]  /*5bb0*/  FADD.FTZ R168, R168, R165 ;  /* 0x000000a5a8a87221 */ /* 0x000fe20000010000 */
[----:B--2---:R-:W-:-:S02]  /*5bc0*/  F2FP.F16.F32.PACK_AB R154, R173, R172 ;  /* 0x000000acad9a723e */ /* 0x004fc400000000ff */
[----:B------:R-:W-:Y:S01]  /*5bd0*/  F2FP.F16.F32.PACK_AB R153, R171, R170 ;  /* 0x000000aaab99723e */ /* 0x000fe200000000ff */
[----:B------:R-:W-:Y:S01]  /*5be0*/  FADD.FTZ R170, R170, R167 ;  /* 0x000000a7aaaa7221 */ /* 0x000fe20000010000 */
[----:B------:R-:W-:Y:S01]  /*5bf0*/  F2FP.F16.F32.PACK_AB R155, R175, R174 ;  /* 0x000000aeaf9b723e */ /* 0x000fe200000000ff */
[----:B------:R-:W-:Y:S02]  /*5c00*/  FADD.FTZ R169, R169, R168 ;  /* 0x000000a8a9a97221 */ /* 0x000fe40000010000 */
[----:B------:R-:W-:Y:S01]  /*5c10*/  FADD.FTZ R171, R171, R170 ;  /* 0x000000aaabab7221 */ /* 0x000fe20000010000 */
[----:B------:R-:W-:Y:S01]  /*5c20*/  WARPGROUP.ARRIVE ;  /* 0x00000000000079c5 */ /* 0x000fe20000000000 */
[----:B------:R-:W-:Y:S02]  /*5c30*/  FADD.FTZ R172, R172, R169 ;  /* 0x000000a9acac7221 */ /* 0x000fe40000010000 */
[----:B------:R-:W-:Y:S02]  /*5c40*/  FADD.FTZ R174, R174, R171 ;  /* 0x000000abaeae7221 */ /* 0x000fe40000010000 */
[----:B------:R-:W-:Y:S01]  /*5c50*/  FADD.FTZ R173, R173, R172 ;  /* 0x000000acadad7221 */ /* 0x000fe20000010000 */
[----:B------:R-:W-:Y:S01]  /*5c60*/  HGMMA.64x256x16.F32 R24, R152, gdesc[UR8].tnspB, R24, gsb0 ;  /* 0x43e0000898187df0 */ /* 0x000fe20008000818 */
[----:B------:R-:W-:Y:S01]  /*5c70*/  UIADD3 UR10, UR5, 0x180, URZ ;  /* 0x00000180050a7890 */ /* 0x000fe2000fffe03f */
[----:B------:R-:W-:Y:S01]  /*5c80*/  FADD.FTZ R175, R175, R174 ;  /* 0x000000aeafaf7221 */ /* 0x000fe20000010000 */
[----:B------:R-:W-:Y:S01]  /*5c90*/  UMOV UR11, 0x40000040 ;  /* 0x40000040000b7882 */ /* 0x000fe20000000000 */
[----:B------:R-:W-:-:S02]  /*5ca0*/  WARPGROUP.DEPBAR.LE gsb0, 0x0 ;  /* 0x00008000000079c5 */ /* 0x000fc40000010000 */
[----:B------:R-:W-:Y:S01]  /*5cb0*/  F2FP.F16.F32.PACK_AB R152, R177, R176 ;  /* 0x000000b0b198723e */ /* 0x000fe200000000ff */
[----:B------:R-:W-:Y:S01]  /*5cc0*/  FADD.FTZ R176, R176, R173 ;  /* 0x000000adb0b07221 */ /* 0x000fe20000010000 */
[----:B------:R-:W-:Y:S02]  /*5cd0*/  F2FP.F16.F32.PACK_AB R154, R181, R180 ;  /* 0x000000b4b59a723e */ /* 0x000fe400000000ff */
        /* <DEDUP_REMOVED lines=8> */
[----:B------:R-:W-:-:S07]  /*5d60*/  FADD.FTZ R181, R181, R180 ;  /* 0x000000b4b5b57221 */ /* 0x000fce0000010000 */
[----:B------:R-:W-:Y:S01]  /*5d70*/  HGMMA.64x256x16.F32 R24, R152, gdesc[UR8].tnspB, R24, gsb0 ;  /* 0x43e0000898187df0 */ /* 0x000fe20008000818 */
[----:B------:R-:W-:Y:S01]  /*5d80*/  UIADD3 UR10, UR5, 0x200, URZ ;  /* 0x00000200050a7890 */ /* 0x000fe2000fffe03f */
[----:B------:R-:W-:Y:S01]  /*5d90*/  FADD.FTZ R183, R183, R182 ;  /* 0x000000b6b7b77221 */ /* 0x000fe20000010000 */
[----:B------:R-:W-:Y:S01]  /*5da0*/  UMOV UR11, 0x40000040 ;  /* 0x40000040000b7882 */ /* 0x000fe20000000000 */
[----:B------:R-:W-:Y:S02]  /*5db0*/  WARPGROUP.DEPBAR.LE gsb0, 0x0 ;  /* 0x00008000000079c5 */ /* 0x000fe40000010000 */
[----:B------:R-:W-:Y:S01]  /*5dc0*/  F2FP.F16.F32.PACK_AB R152, R185, R184 ;  /* 0x000000b8b998723e */ /* 0x000fe200000000ff */
[----:B------:R-:W-:Y:S01]  /*5dd0*/  FADD.FTZ R184, R184, R181 ;  /* 0x000000b5b8b87221 */ /* 0x000fe20000010000 */
[----:B------:R-:W-:Y:S02]  /*5de0*/  F2FP.F16.F32.PACK_AB R154, R189, R188 ;  /* 0x000000bcbd9a723e */ /* 0x000fe400000000ff */
        /* <DEDUP_REMOVED lines=16> */
[----:B0-----:R-:W-:Y:S02]  /*5ef0*/  F2FP.F16.F32.PACK_AB R154, R197, R196 ;  /* 0x000000c4c59a723e */ /* 0x001fe400000000ff */
[----:B-1----:R-:W-:Y:S01]  /*5f00*/  F2FP.F16.F32.PACK_AB R153, R195, R194 ;  /* 0x000000c2c399723e */ /* 0x002fe200000000ff */
[----:B------:R-:W-:Y:S01]  /*5f10*/  FADD.FTZ R194, R194, R191 ;  /* 0x000000bfc2c27221 */ /* 0x000fe20000010000 */
[----:B---3--:R-:W-:Y:S01]  /*5f20*/  F2FP.F16.F32.PACK_AB R155, R199, R198 ;  /* 0x000000c6c79b723e */ /* 0x008fe200000000ff */
[----:B------:R-:W-:-:S02]  /*5f30*/  FADD.FTZ R193, R193, R192 ;  /* 0x000000c0c1c17221 */ /* 0x000fc40000010000 */
[----:B------:R-:W-:Y:S01]  /*5f40*/  FADD.FTZ R195, R195, R194 ;  /* 0x000000c2c3c37221 */ /* 0x000fe20000010000 */
[----:B------:R-:W-:Y:S01]  /*5f50*/  WARPGROUP.ARRIVE ;  /* 0x00000000000079c5 */ /* 0x000fe20000000000 */
[----:B------:R-:W-:Y:S02]  /*5f60*/  FADD.FTZ R196, R196, R193 ;  /* 0x000000c1c4c47221 */ /* 0x000fe40000010000 */
[----:B------:R-:W-:Y:S02]  /*5f70*/  FADD.FTZ R198, R198, R195 ;  /* 0x000000c3c6c67221 */ /* 0x000fe40000010000 */
[----:B------:R-:W-:-:S07]  /*5f80*/  FADD.FTZ R3, R197, R196 ;  /* 0x000000c4c5037221 */ /* 0x000fce0000010000 */
[----:B------:R-:W-:Y:S01]  /*5f90*/  HGMMA.64x256x16.F32 R24, R152, gdesc[UR8].tnspB, R24, gsb0 ;  /* 0x43e0000898187df0 */ /* 0x000fe20008000818 */
[----:B------:R-:W-:Y:S02]  /*5fa0*/  FADD.FTZ R207, R199, R198 ;  /* 0x000000c6c7cf7221 */ /* 0x000fe40000010000 */
[----:B------:R-:W-:Y:S02]  /*5fb0*/  WARPGROUP.DEPBAR.LE gsb0, 0x0 ;  /* 0x00008000000079c5 */ /* 0x000fe40000010000 */
[----:B------:R0:W-:Y:S01]  /*5fc0*/  @!P1 SYNCS.ARRIVE.TRANS64.RED.A1T0 RZ, [R214+URZ], RZ ;  /* 0x000000ffd6ff99a7 */ /* 0x0001e2000810043f */
[----:B------:R-:W-:Y:S05]  /*5fd0*/  @P2 BRA `(.L_x_790) ;  /* 0xffffffdc00402947 */ /* 0x000fea000383ffff */
.L_x_781:
[----:B------:R-:W1:Y:S01]  /*5fe0*/  SHFL.BFLY PT, R4, R3, 0x2, 0x1f ;  /* 0x0c401f0003047f89 */ /* 0x000e6200000e0000 */
[----:B------:R-:W-:Y:S01]  /*5ff0*/  IMAD.MOV.U32 R7, RZ, RZ, RZ ;  /* 0x000000ffff077224 */ /* 0x000fe200078e00ff */
[----:B------:R-:W-:Y:S01]  /*6000*/  R2UR UR4, R204 ;  /* 0x00000000cc0472ca */ /* 0x000fe200000e0000 */
[----:B------:R-:W-:Y:S01]  /*6010*/  UIADD3 UR36, UR36, 0x1, URZ ;  /* 0x0000000124247890 */ /* 0x000fe2000fffe03f */
[----:B------:R-:W2:Y:S01]  /*6020*/  SHFL.BFLY PT, R6, R207, 0x2, 0x1f ;  /* 0x0c401f00cf067f89 */ /* 0x000ea200000e0000 */
[----:B------:R-:W-:Y:S01]  /*6030*/  IMAD.U32 R14, RZ, RZ, UR6 ;  /* 0x00000006ff0e7e24 */ /* 0x000fe2000f8e00ff */
[----:B------:R3:W-:Y:S06]  /*6040*/  BAR.ARV R158, 0x100 ;  /* 0x0004009e0000751d */ /* 0x0007ec0000002000 */
[----:B------:R-:W-:Y:S01]  /*6050*/  UISETP.NE.AND UP0, UPT, UR36, 0x2, UPT ;  /* 0x000000022400788c */ /* 0x000fe2000bf05270 */
[----:B------:R-:W-:Y:S01]  /*6060*/  IMAD.MOV.U32 R9, RZ, RZ, -0x800000 ;  /* 0xff800000ff097424 */ /* 0x000fe200078e00ff */
[----:B------:R-:W-:Y:S06]  /*6070*/  BAR.ARV 0x8, 0x120 ;  /* 0x0204800000007b1d */ /* 0x000fec0000002000 */
[----:B------:R-:W-:Y:S01]  /*6080*/  UIADD3 UR4, UR4, 0x1, URZ ;  /* 0x0000000104047890 */ /* 0x000fe2000fffe03f */
[----:B------:R-:W-:-:S02]  /*6090*/  IMAD.MOV.U32 R8, RZ, RZ, -0x800000 ;  /* 0xff800000ff087424 */ /* 0x000fc400078e00ff */
[----:B-1----:R-:W-:Y:S01]  /*60a0*/  FADD.FTZ R4, R4, R3 ;  /* 0x0000000304047221 */ /* 0x002fe20000010000 */
[----:B------:R-:W-:Y:S01]  /*60b0*/  IMAD.MOV.U32 R3, RZ, RZ, RZ ;  /* 0x000000ffff037224 */ /* 0x000fe200078e00ff */
[----:B------:R-:W-:Y:S01]  /*60c0*/  PLOP3.LUT P0, PT, PT, PT, PT, 0x8, 0x0 ;  /* 0x000000000000781c */ /* 0x000fe20003f0e170 */
[----:B------:R-:W-:Y:S01]  /*60d0*/  USEL UR36, UR36, URZ, UP0 ;  /* 0x0000003f24247287 */ /* 0x000fe20008000000 */
[----:B--2---:R-:W-:Y:S01]  /*60e0*/  FADD.FTZ R6, R6, R207 ;  /* 0x000000cf06067221 */ /* 0x004fe20000010000 */
[----:B------:R-:W1:Y:S01]  /*60f0*/  SHFL.BFLY PT, R5, R4, 0x1, 0x1f ;  /* 0x0c201f0004057f89 */ /* 0x000e6200000e0000 */
[----:B------:R-:W-:Y:S01]  /*6100*/  IMAD.U32 R204, RZ, RZ, UR4 ;  /* 0x00000004ffcc7e24 */ /* 0x000fe2000f8e00ff */
[----:B------:R-:W-:-:S04]  /*6110*/  USEL UR4, URZ, 0x1, UP0 ;  /* 0x000000013f047887 */ /* 0x000fc80008000000 */
[----:B------:R-:W-:Y:S01]  /*6120*/  ULOP3.LUT UR37, UR37, UR4, URZ, 0x3c, !UPT ;  /* 0x0000000425257292 */ /* 0x000fe2000f8e3c3f */
[----:B-1----:R-:W-:Y:S02]  /*6130*/  FADD.FTZ R10, R4, R5 ;  /* 0x00000005040a7221 */ /* 0x002fe40000010000 */
[----:B------:R-:W1:Y:S03]  /*6140*/  SHFL.BFLY PT, R5, R6, 0x1, 0x1f ;  /* 0x0c201f0006057f89 */ /* 0x000e6600000e0000 */
[----:B------:R-:W-:-:S13]  /*6150*/  FSETP.NE.FTZ.AND P1, PT, R10, RZ, PT ;  /* 0x000000ff0a00720b */ /* 0x000fda0003f35000 */
[----:B------:R-:W2:Y:S01]  /*6160*/  @P1 MUFU.RCP R7, R10 ;  /* 0x0000000a00071308 */ /* 0x000ea20000001000 */
[----:B-1----:R-:W-:-:S07]  /*6170*/  FADD.FTZ R11, R6, R5 ;  /* 0x00000005060b7221 */ /* 0x002fce0000010000 */
[----:B------:R-:W1:Y:S01]  /*6180*/  @P1 MUFU.LG2 R4, R10 ;  /* 0x0000000a00041308 */ /* 0x000e620000000c00 */
[----:B------:R-:W-:Y:S01]  /*6190*/  IMAD.U32 R5, RZ, RZ, UR6 ;  /* 0x00000006ff057e24 */ /* 0x000fe2000f8e00ff */
[----:B------:R-:W-:-:S03]  /*61a0*/  FSETP.NE.FTZ.AND P2, PT, R11, RZ, PT ;  /* 0x000000ff0b00720b */ /* 0x000fc60003f55000 */
[----:B------:R-:W-:Y:S01]  /*61b0*/  @P1 FMUL.FTZ R5, R5, 0.69314718246459960938 ;  /* 0x3f31721805051820 */ /* 0x000fe20000410000 */
        /* <DEDUP_REMOVED lines=9> */
[----:B------:R-:W2:Y:S01]  /*6250*/  @P2 MUFU.LG2 R6, R11 ;  /* 0x0000000b00062308 */ /* 0x000ea20000000c00 */
[-C--:B------:R-:W-:Y:S01]  /*6260*/  FMUL.FTZ R41, R41, R7.reuse ;  /* 0x0000000729297220 */ /* 0x080fe20000410000 */
[-C--:B------:R-:W-:Y:S01]  /*6270*/  FMUL.FTZ R44, R44, R7.reuse ;  /* 0x000000072c2c7220 */ /* 0x080fe20000410000 */
[-C--:B------:R-:W-:Y:S01]  /*6280*/  FMUL.FTZ R45, R45, R7.reuse ;  /* 0x000000072d2d7220 */ /* 0x080fe20000410000 */
[-C--:B------:R-:W-:Y:S01]  /*6290*/  FMUL.FTZ R48, R48, R7.reuse ;  /* 0x0000000730307220 */ /* 0x080fe20000410000 */
[-C--:B------:R-:W-:Y:S01]  /*62a0*/  FMUL.FTZ R49, R49, R7.reuse ;  /* 0x0000000731317220 */ /* 0x080fe20000410000 */
[-C--:B------:R-:W-:Y:S01]  /*62b0*/  FMUL.FTZ R52, R52, R7.reuse ;  /* 0x0000000734347220 */ /* 0x080fe20000410000 */
[-C--:B------:R-:W-:Y:S01]  /*62c0*/  FMUL.FTZ R53, R53, R7.reuse ;  /* 0x0000000735357220 */ /* 0x080fe20000410000 */
[----:B------:R-:W4:Y:S01]  /*62d0*/  @P2 MUFU.RCP R3, R11 ;  /* 0x0000000b00032308 */ /* 0x000f220000001000 */
        /* <DEDUP_REMOVED lines=48> */
[----:B------:R-:W-:Y:S01]  /*65e0*/  @P2 FMUL.FTZ R14, R14, 0.69314718246459960938 ;  /* 0x3f3172180e0e2820 */ /* 0x000fe20000410000 */
[----:B-1----:R-:W-:Y:S01]  /*65f0*/  @P1 FMUL.FTZ R4, R4, 0.69314718246459960938 ;  /* 0x3f31721804041820 */ /* 0x002fe20000410000 */
[----:B--2---:R-:W-:Y:S01]  /*6600*/  @P2 FMUL.FTZ R7, R6, 0.69314718246459960938 ;  /* 0x3f31721806072820 */ /* 0x004fe20000410000 */
        /* <DEDUP_REMOVED lines=66> */
.L_x_769:
[----:B------:R-:W1:Y:S01]  /*6a30*/  S2R R5, SR_CgaCtaId ;  /* 0x0000000000057919 */ /* 0x000e620000008800 */
[----:B------:R-:W-:Y:S01]  /*6a40*/  MOV R0, 0x400 ;  /* 0x0000040000007802 */ /* 0x000fe20000000f00 */
[----:B------:R-:W-:Y:S01]  /*6a50*/  BSSY B0, `(.L_x_791) ;  /* 0x00002b0000007945 */ /* 0x000fe20003800000 */
[----:B------:R-:W-:Y:S02]  /*6a60*/  BAR.SYNC.DEFER_BLOCKING 0x5, 0x120 ;  /* 0x0144800000007b1d */ /* 0x000fe40000010000 */
[----:B-1----:R-:W-:-:S05]  /*6a70*/  LEA R0, R5, R0, 0x18 ;  /* 0x0000000005007211 */ /* 0x002fca00078ec0ff */
[----:B------:R-:W1:Y:S02]  /*6a80*/  LDS.128 R4, [R0+0x324d0] ;  /* 0x0324d00000047984 */ /* 0x000e640000000c00 */
[----:B-1----:R-:W-:Y:S01]  /*6a90*/  R2UR UR5, R6 ;  /* 0x00000000060572ca */ /* 0x002fe200000e0000 */
[----:B------:R-:W-:Y:S06]  /*6aa0*/  BAR.ARV 0x4, 0x120 ;  /* 0x0104800000007b1d */ /* 0x000fec0000002000 */
[----:B------:R-:W-:Y:S08]  /*6ab0*/  @P0 BRA `(.L_x_792) ;  /* 0x0000001c00840947 */ /* 0x000ff00003800000 */
[----:B------:R-:W1:Y:S01]  /*6ac0*/  S2R R13, SR_SWINHI ;  /* 0x00000000000d7919 */ /* 0x000e620000002f00 */
[----:B------:R-:W-:Y:S02]  /*6ad0*/  R2UR UR4, R202 ;  /* 0x00000000ca0472ca */ /* 0x000fe400000e0000 */
[----:B------:R-:W-:Y:S01]  /*6ae0*/  R2UR UR6, R203 ;  /* 0x00000000cb0672ca */ /* 0x000fe200000e0000 */
[----:B------:R-:W-:Y:S01]  /*6af0*/  BAR.SYNC.DEFER_BLOCKING 0x1, 0x100 ;  /* 0x0044000000007b1d */ /* 0x000fe20000010000 */
[----:B------:R-:W-:Y:S02]  /*6b00*/  F2FP.F16.F32.PACK_AB R24, R25, R24 ;  /* 0x000000181918723e */ /* 0x000fe400000000ff */
[----:B------:R-:W-:Y:S02]  /*6b10*/  F2FP.F16.F32.PACK_AB R25, R166, R26 ;  /* 0x0000001aa619723e */ /* 0x000fe400000000ff */
[----:B------:R-:W-:Y:S02]  /*6b20*/  F2FP.F16.F32.PACK_AB R26, R29, R28 ;  /* 0x0000001c1d1a723e */ /* 0x000fe400000000ff */
[----:B------:R-:W-:-:S02]  /*6b30*/  F2FP.F16.F32.PACK_AB R32, R33, R32 ;  /* 0x000000202120723e */ /* 0x000fc400000000ff */
[----:B------:R-:W-:Y:S01]  /*6b40*/  F2FP.F16.F32.PACK_AB R27, R12, R27 ;  /* 0x0000001b0c1b723e */ /* 0x000fe200000000ff */
[----:B------:R-:W-:Y:S01]  /*6b50*/  USHF.L.U32 UR8, UR4, 0x2, URZ ;  /* 0x0000000204087899 */ /* 0x000fe2000800063f */
        /* <DEDUP_REMOVED lines=15> */
[----:B------:R-:W-:Y:S02]  /*6c50*/  MOV R10, R0 ;  /* 0x00000000000a7202 */ /* 0x000fe40000000f00 */
[----:B-1----:R-:W-:Y:S02]  /*6c60*/  MOV R11, R13 ;  /* 0x0000000d000b7202 */ /* 0x002fe40000000f00 */
[----:B------:R-:W-:Y:S02]  /*6c70*/  F2FP.F16.F32.PACK_AB R56, R57, R56 ;  /* 0x000000383938723e */ /* 0x000fe400000000ff */
[----:B------:R-:W-:Y:S01]  /*6c80*/  F2FP.F16.F32.PACK_AB R50, R53, R52 ;  /* 0x000000343532723e */ /* 0x000fe200000000ff */
[----:B------:R-:W-:Y:S01]  /*6c90*/  IMAD.WIDE R106, R221, 0x2, R10 ;  /* 0x00000002dd6a7825 */ /* 0x000fe200078e020a */
[----:B------:R-:W-:-:S02]  /*6ca0*/  F2FP.F16.F32.PACK_AB R51, R160, R51 ;  /* 0x00000033a033723e */ /* 0x000fc400000000ff */
[----:B------:R-:W-:Y:S02]  /*6cb0*/  F2FP.F16.F32.PACK_AB R57, R159, R58 ;  /* 0x0000003a9f39723e */ /* 0x000fe400000000ff */
[C---:B------:R-:W-:Y:S02]  /*6cc0*/  IADD3 R151, P1, R106.reuse, 0x20, RZ ;  /* 0x000000206a977810 */ /* 0x040fe40007f3e0ff */
[C---:B------:R-:W-:Y:S02]  /*6cd0*/  IADD3 R175, P0, R106.reuse, 0x40, RZ ;  /* 0x000000406aaf7810 */ /* 0x040fe40007f1e0ff */
[C---:B------:R-:W-:Y:S01]  /*6ce0*/  IADD3 R183, P5, R106.reuse, 0x4040, RZ ;  /* 0x000040406ab77810 */ /* 0x040fe20007fbe0ff */
[--C-:B------:R-:W-:Y:S01]  /*6cf0*/  IMAD.X R15, RZ, RZ, R107.reuse, P1 ;  /* 0x000000ffff0f7224 */ /* 0x100fe200008e066b */
[C---:B------:R-:W-:Y:S01]  /*6d00*/  IADD3 R177, P4, R106.reuse, 0x60, RZ ;  /* 0x000000606ab17810 */ /* 0x040fe20007f9e0ff */
[--C-:B------:R-:W-:Y:S01]  /*6d10*/  IMAD.X R17, RZ, RZ, R107.reuse, P0 ;  /* 0x000000ffff117224 */ /* 0x100fe200000e066b */
[C---:B------:R-:W-:Y:S01]  /*6d20*/  LOP3.LUT R13, R106.reuse, 0x380, RZ, 0xc0, !PT ;  /* 0x000003806a0d7812 */ /* 0x040fe200078ec0ff */
        /* <DEDUP_REMOVED lines=8> */
[----:B------:R-:W-:Y:S01]  /*6db0*/  LOP3.LUT R14, R151, 0x380, RZ, 0xc0, !PT ;  /* 0x00000380970e7812 */ /* 0x000fe200078ec0ff */
[--C-:B------:R-:W-:Y:S01]  /*6dc0*/  IMAD.X R47, RZ, RZ, R107.reuse, P2 ;  /* 0x000000ffff2f7224 */ /* 0x100fe200010e066b */
[----:B------:R-:W-:Y:S01]  /*6dd0*/  LOP3.LUT R16, R175, 0x380, RZ, 0xc0, !PT ;  /* 0x00000380af107812 */ /* 0x000fe200078ec0ff */
[----:B------:R-:W-:Y:S01]  /*6de0*/  IMAD.X R55, RZ, RZ, R107, P1 ;  /* 0x000000ffff377224 */ /* 0x000fe200008e066b */
[----:B------:R-:W-:Y:S02]  /*6df0*/  LOP3.LUT R18, R177, 0x380, RZ, 0xc0, !PT ;  /* 0x00000380b1127812 */ /* 0x000fe400078ec0ff */
[----:B------:R-:W-:-:S02]  /*6e00*/  IADD3 R4, P5, R106, 0xc020, RZ ;  /* 0x0000c0206a047810 */ /* 0x000fc40007fbe0ff */
[----:B------:R-:W-:Y:S02]  /*6e10*/  SHF.R.U64 R13, R13, 0x3, RZ ;  /* 0x000000030d0d7819 */ /* 0x000fe400000012ff */
[----:B------:R-:W-:Y:S01]  /*6e20*/  LOP3.LUT R20, R179, 0x380, RZ, 0xc0, !PT ;  /* 0x00000380b3147812 */ /* 0x000fe200078ec0ff */
[--C-:B------:R-:W-:Y:S01]  /*6e30*/  IMAD.X R99, RZ, RZ, R107.reuse, P5 ;  /* 0x000000ffff637224 */ /* 0x100fe200028e066b */
[----:B------:R-:W-:Y:S02]  /*6e40*/  IADD3 R189, P0, R106, 0x8020, RZ ;  /* 0x000080206abd7810 */ /* 0x000fe40007f1e0ff */
[----:B------:R-:W-:Y:S02]  /*6e50*/  SHF.R.U64 R14, R14, 0x3, RZ ;  /* 0x000000030e0e7819 */ /* 0x000fe400000012ff */
[----:B------:R-:W-:Y:S01]  /*6e60*/  LOP3.LUT R30, R181, 0x380, RZ, 0xc0, !PT ;  /* 0x00000380b51e7812 */ /* 0x000fe200078ec0ff */
[----:B------:R-:W-:Y:S01]  /*6e70*/  IMAD.X R63, RZ, RZ, R107, P0 ;  /* 0x000000ffff3f7224 */ /* 0x000fe200000e066b */
[----:B------:R-:W-:-:S02]  /*6e80*/  IADD3 R191, P4, R106, 0x8040, RZ ;  /* 0x000080406abf7810 */ /* 0x000fc40007f9e0ff */
[----:B------:R-:W-:Y:S02]  /*6e90*/  SHF.R.U64 R16, R16, 0x3, RZ ;  /* 0x0000000310107819 */ /* 0x000fe400000012ff */
[----:B------:R-:W-:Y:S01]  /*6ea0*/  LOP3.LUT R38, R183, 0x380, RZ, 0xc0, !PT ;  /* 0x00000380b7267812 */ /* 0x000fe200078ec0ff */
[--C-:B------:R-:W-:Y:S01]  /*6eb0*/  IMAD.X R71, RZ, RZ, R107.reuse, P4 ;  /* 0x000000ffff477224 */ /* 0x100fe200020e066b */
[C---:B------:R-:W-:Y:S02]  /*6ec0*/  IADD3 R193, P3, R106.reuse, 0x8060, RZ ;  /* 0x000080606ac17810 */ /* 0x040fe40007f7e0ff */
[C---:B------:R-:W-:Y:S02]  /*6ed0*/  IADD3 R195, P6, R106.reuse, 0xc000, RZ ;  /* 0x0000c0006ac37810 */ /* 0x040fe40007fde0ff */
[C---:B------:R-:W-:Y:S01]  /*6ee0*/  IADD3 R102, P2, R106.reuse, 0xc040, RZ ;  /* 0x0000c0406a667810 */ /* 0x040fe20007f5e0ff */
[--C-:B------:R-:W-:Y:S01]  /*6ef0*/  IMAD.X R79, RZ, RZ, R107.reuse, P3 ;  /* 0x000000ffff4f7224 */ /* 0x100fe200018e066b */
[----:B------:R-:W-:Y:S01]  /*6f00*/  IADD3 R6, P1, R106, 0xc060, RZ ;  /* 0x0000c0606a067810 */ /* 0x000fe20007f3e0ff */
[--C-:B------:R-:W-:Y:S01]  /*6f10*/  IMAD.X R95, RZ, RZ, R107.reuse, P6 ;  /* 0x000000ffff5f7224 */ /* 0x100fe200030e066b */
[----:B------:R-:W-:Y:S01]  /*6f20*/  SHF.R.U64 R18, R18, 0x3, RZ ;  /* 0x0000000312127819 */ /* 0x000fe200000012ff */
[----:B------:R-:W-:Y:S01]  /*6f30*/  IMAD.X R103, RZ, RZ, R107, P2 ;  /* 0x000000ffff677224 */ /* 0x000fe200010e066b */
[----:B------:R-:W-:-:S02]  /*6f40*/  LOP3.LUT R46, R185, 0x380, RZ, 0xc0, !PT ;  /* 0x00000380b92e7812 */ /* 0x000fc400078ec0ff */
[----:B------:R-:W-:Y:S01]  /*6f50*/  LOP3.LUT R106, R13, R106, RZ, 0x3c, !PT ;  /* 0x0000006a0d6a7212 */ /* 0x000fe200078e3cff */
[----:B------:R-:W-:Y:S01]  /*6f60*/  IMAD.X R13, RZ, RZ, R107, P1 ;  /* 0x000000ffff0d7224 */ /* 0x000fe200008e066b */
[----:B------:R-:W-:Y:S02]  /*6f70*/  SHF.R.U64 R20, R20, 0x3, RZ ;  /* 0x0000000314147819 */ /* 0x000fe400000012ff */
[----:B------:R-:W-:Y:S02]  /*6f80*/  LOP3.LUT R54, R187, 0x380, RZ, 0xc0, !PT ;  /* 0x00000380bb367812 */ /* 0x000fe400078ec0ff */
[----:B------:R-:W-:Y:S02]  /*6f90*/  LOP3.LUT R98, R4, 0x380, RZ, 0xc0, !PT ;  /* 0x0000038004627812 */ /* 0x000fe400078ec0ff */
[----:B------:R-:W-:Y:S02]  /*6fa0*/  LOP3.LUT R14, R14, R151, RZ, 0x3c, !PT ;  /* 0x000000970e0e7212 */ /* 0x000fe400078e3cff */
[----:B------:R-:W-:-:S02]  /*6fb0*/  SHF.R.U64 R30, R30, 0x3, RZ ;  /* 0x000000031e1e7819 */ /* 0x000fc400000012ff */
[----:B------:R-:W-:Y:S02]  /*6fc0*/  LOP3.LUT R62, R189, 0x380, RZ, 0xc0, !PT ;  /* 0x00000380bd3e7812 */ /* 0x000fe400078ec0ff */
[----:B------:R-:W-:Y:S02]  /*6fd0*/  LOP3.LUT R16, R16, R175, RZ, 0x3c, !PT ;  /* 0x000000af10107212 */ /* 0x000fe400078e3cff */
[----:B------:R-:W-:Y:S02]  /*6fe0*/  SHF.R.U64 R38, R38, 0x3, RZ ;  /* 0x0000000326267819 */ /* 0x000fe400000012ff */
[----:B------:R-:W-:Y:S02]  /*6ff0*/  LOP3.LUT R70, R191, 0x380, RZ, 0xc0, !PT ;  /* 0x00000380bf467812 */ /* 0x000fe400078ec0ff */
[----:B------:R-:W-:Y:S02]  /*7000*/  LOP3.LUT R18, R18, R177, RZ, 0x3c, !PT ;  /* 0x000000b112127212 */ /* 0x000fe400078e3cff */
[----:B------:R-:W-:-:S02]  /*7010*/  SHF.R.U64 R46, R46, 0x3, RZ ;  /* 0x000000032e2e7819 */ /* 0x000fc400000012ff */
[----:B------:R-:W-:Y:S02]  /*7020*/  LOP3.LUT R78, R193, 0x380, RZ, 0xc0, !PT ;  /* 0x00000380c14e7812 */ /* 0x000fe400078ec0ff */
[----:B------:R-:W-:Y:S02]  /*7030*/  LOP3.LUT R151, R6, 0x380, RZ, 0xc0, !PT ;  /* 0x0000038006977812 */ /* 0x000fe400078ec0ff */
[----:B------:R-:W-:Y:S02]  /*7040*/  LOP3.LUT R20, R20, R179, RZ, 0x3c, !PT ;  /* 0x000000b314147212 */ /* 0x000fe400078e3cff */
[----:B------:R-:W-:Y:S02]  /*7050*/  SHF.R.U64 R54, R54, 0x3, RZ ;  /* 0x0000000336367819 */ /* 0x000fe400000012ff */
[----:B------:R-:W-:Y:S02]  /*7060*/  LOP3.LUT R94, R195, 0x380, RZ, 0xc0, !PT ;  /* 0x00000380c35e7812 */ /* 0x000fe400078ec0ff */
[----:B------:R-:W-:-:S02]  /*7070*/  MOV R106, R106 ;  /* 0x0000006a006a7202 */ /* 0x000fc40000000f00 */
[----:B------:R-:W-:Y:S02]  /*7080*/  SHF.R.U64 R29, R98, 0x3, RZ ;  /* 0x00000003621d7819 */ /* 0x000fe400000012ff */
[----:B------:R-:W-:Y:S01]  /*7090*/  LOP3.LUT R30, R30, R181, RZ, 0x3c, !PT ;  /* 0x000000b51e1e7212 */ /* 0x000fe200078e3cff */
[----:B------:R1:W-:Y:S01]  /*70a0*/  STSM.16.M88.4 [R106], R24 ;  /* 0x000000186a007844 */ /* 0x0003e20000000200 */
[----:B------:R-:W-:Y:S02]  /*70b0*/  SHF.R.U64 R62, R62, 0x3, RZ ;  /* 0x000000033e3e7819 */ /* 0x000fe400000012ff */
[----:B------:R-:W-:Y:S02]  /*70c0*/  LOP3.LUT R107, R102, 0x380, RZ, 0xc0, !PT ;  /* 0x00000380666b7812 */ /* 0x000fe400078ec0ff */
[----:B------:R-:W-:Y:S02]  /*70d0*/  MOV R14, R14 ;  /* 0x0000000e000e7202 */ /* 0x000fe40000000f00 */
[----:B------:R-:W-:-:S02]  /*70e0*/  LOP3.LUT R38, R38, R183, RZ, 0x3c, !PT ;  /* 0x000000b726267212 */ /* 0x000fc400078e3cff */
[----:B------:R-:W-:Y:S01]  /*70f0*/  SHF.R.U64 R70, R70, 0x3, RZ ;  /* 0x0000000346467819 */ /* 0x000fe200000012ff */
[----:B------:R2:W-:Y:S01]  /*7100*/  STSM.16.M88.4 [R14], R32 ;  /* 0x000000200e007844 */ /* 0x0005e20000000200 */
[----:B------:R-:W-:Y:S02]  /*7110*/  MOV R16, R16 ;  /* 0x0000001000107202 */ /* 0x000fe40000000f00 */
[----:B------:R-:W-:Y:S02]  /*7120*/  LOP3.LUT R46, R46, R185, RZ, 0x3c, !PT ;  /* 0x000000b92e2e7212 */ /* 0x000fe400078e3cff */
[----:B------:R-:W-:Y:S01]  /*7130*/  SHF.R.U64 R78, R78, 0x3, RZ ;  /* 0x000000034e4e7819 */ /* 0x000fe200000012ff */
[----:B------:R3:W-:Y:S01]  /*7140*/  STSM.16.M88.4 [R16], R40 ;  /* 0x0000002810007844 */ /* 0x0007e20000000200 */
[----:B------:R-:W-:Y:S02]  /*7150*/  SHF.R.U64 R151, R151, 0x3, RZ ;  /* 0x0000000397977819 */ /* 0x000fe400000012ff */
[----:B------:R-:W-:-:S02]  /*7160*/  MOV R18, R18 ;  /* 0x0000001200127202 */ /* 0x000fc40000000f00 */
[----:B------:R-:W-:Y:S02]  /*7170*/  F2FP.F16.F32.PACK_AB R64, R65, R64 ;  /* 0x000000404140723e */ /* 0x000fe400000000ff */
[----:B------:R-:W-:Y:S01]  /*7180*/  LOP3.LUT R54, R54, R187, RZ, 0x3c, !PT ;  /* 0x000000bb36367212 */ /* 0x000fe200078e3cff */
[----:B------:R3:W-:Y:S01]  /*7190*/  STSM.16.M88.4 [R18], R48 ;  /* 0x0000003012007844 */ /* 0x0007e20000000200 */
[----:B------:R-:W-:Y:S02]  /*71a0*/  SHF.R.U64 R94, R94, 0x3, RZ ;  /* 0x000000035e5e7819 */ /* 0x000fe400000012ff */
[----:B------:R-:W-:Y:S02]  /*71b0*/  LOP3.LUT R98, R29, R4, RZ, 0x3c, !PT ;  /* 0x000000041d627212 */ /* 0x000fe400078e3cff */
[----:B------:R-:W-:Y:S02]  /*71c0*/  MOV R20, R20 ;  /* 0x0000001400147202 */ /* 0x000fe40000000f00 */
[----:B------:R-:W-:-:S02]  /*71d0*/  F2FP.F16.F32.PACK_AB R58, R61, R60 ;  /* 0x0000003c3d3a723e */ /* 0x000fc400000000ff */
[----:B------:R-:W-:Y:S02]  /*71e0*/  F2FP.F16.F32.PACK_AB R59, R158, R59 ;  /* 0x0000003b9e3b723e */ /* 0x000fe400000000ff */
[----:B------:R-:W-:Y:S02]  /*71f0*/  F2FP.F16.F32.PACK_AB R65, R157, R66 ;  /* 0x000000429d41723e */ /* 0x000fe400000000ff */
[----:B------:R-:W-:Y:S01]  /*7200*/  F2FP.F16.F32.PACK_AB R72, R73, R72 ;  /* 0x000000484948723e */ /* 0x000fe200000000ff */
[----:B------:R3:W-:Y:S01]  /*7210*/  STSM.16.M88.4 [R20], R56 ;  /* 0x0000003814007844 */ /* 0x0007e20000000200 */
[----:B------:R-:W-:Y:S02]  /*7220*/  LOP3.LUT R62, R62, R189, RZ, 0x3c, !PT ;  /* 0x000000bd3e3e7212 */ /* 0x000fe400078e3cff */
[----:B------:R-:W-:Y:S02]  /*7230*/  SHF.R.U64 R107, R107, 0x3, RZ ;  /* 0x000000036b6b7819 */ /* 0x000fe400000012ff */
[----:B------:R-:W-:-:S02]  /*7240*/  MOV R30, R30 ;  /* 0x0000001e001e7202 */ /* 0x000fc40000000f00 */
[----:B------:R-:W-:Y:S02]  /*7250*/  F2FP.F16.F32.PACK_AB R66, R69, R68 ;  /* 0x000000444542723e */ /* 0x000fe400000000ff */
[----:B------:R-:W-:Y:S02]  /*7260*/  F2FP.F16.F32.PACK_AB R67, R155, R67 ;  /* 0x000000439b43723e */ /* 0x000fe400000000ff */
[----:B------:R-:W-:Y:S02]  /*7270*/  F2FP.F16.F32.PACK_AB R73, R154, R74 ;  /* 0x0000004a9a49723e */ /* 0x000fe400000000ff */
[----:B------:R-:W-:Y:S01]  /*7280*/  F2FP.F16.F32.PACK_AB R80, R81, R80 ;  /* 0x000000505150723e */ /* 0x000fe200000000ff */
[----:B------:R3:W-:Y:S01]  /*7290*/  STSM.16.M88.4 [R30], R64 ;  /* 0x000000401e007844 */ /* 0x0007e20000000200 */
[----:B------:R-:W-:Y:S02]  /*72a0*/  LOP3.LUT R70, R70, R191, RZ, 0x3c, !PT ;  /* 0x000000bf46467212 */ /* 0x000fe400078e3cff */
[----:B------:R-:W-:-:S02]  /*72b0*/  MOV R38, R38 ;  /* 0x0000002600267202 */ /* 0x000fc40000000f00 */
[----:B------:R-:W-:Y:S02]  /*72c0*/  F2FP.F16.F32.PACK_AB R74, R77, R76 ;  /* 0x0000004c4d4a723e */ /* 0x000fe400000000ff */
[----:B------:R-:W-:Y:S02]  /*72d0*/  F2FP.F16.F32.PACK_AB R75, R153, R75 ;  /* 0x0000004b994b723e */ /* 0x000fe400000000ff */
[----:B------:R-:W-:Y:S02]  /*72e0*/  F2FP.F16.F32.PACK_AB R81, R152, R82 ;  /* 0x000000529851723e */ /* 0x000fe400000000ff */
[----:B------:R-:W-:Y:S01]  /*72f0*/  LOP3.LUT R78, R78, R193, RZ, 0x3c, !PT ;  /* 0x000000c14e4e7212 */ /* 0x000fe200078e3cff */
[----:B------:R3:W-:Y:S01]  /*7300*/  STSM.16.M88.4 [R38], R72 ;  /* 0x0000004826007844 */ /* 0x0007e20000000200 */
[----:B------:R-:W-:Y:S02]  /*7310*/  LOP3.LUT R12, R151, R6, RZ, 0x3c, !PT ;  /* 0x00000006970c7212 */ /* 0x000fe400078e3cff */
[----:B------:R-:W-:-:S02]  /*7320*/  MOV R46, R46 ;  /* 0x0000002e002e7202 */ /* 0x000fc40000000f00 */
[----:B------:R-:W-:Y:S02]  /*7330*/  F2FP.F16.F32.PACK_AB R82, R85, R84 ;  /* 0x000000545552723e */ /* 0x000fe400000000ff */
[----:B------:R-:W-:Y:S02]  /*7340*/  F2FP.F16.F32.PACK_AB R83, R83, R86 ;  /* 0x000000565353723e */ /* 0x000fe400000000ff */
[----:B------:R-:W-:Y:S02]  /*7350*/  LOP3.LUT R94, R94, R195, RZ, 0x3c, !PT ;  /* 0x000000c35e5e7212 */ /* 0x000fe400078e3cff */
[----:B------:R-:W-:Y:S01]  /*7360*/  MOV R54, R54 ;  /* 0x0000003600367202 */ /* 0x000fe20000000f00 */
[----:B------:R3:W-:Y:S01]  /*7370*/  STSM.16.M88.4 [R46], R80 ;  /* 0x000000502e007844 */ /* 0x0007e20000000200 */
[----:B------:R-:W-:Y:S02]  /*7380*/  MOV R6, R98 ;  /* 0x0000006200067202 */ /* 0x000fe40000000f00 */
[----:B------:R-:W-:-:S02]  /*7390*/  F2FP.F16.F32.PACK_AB R84, R89, R88 ;  /* 0x000000585954723e */ /* 0x000fc400000000ff */
[----:B------:R-:W-:Y:S02]  /*73a0*/  F2FP.F16.F32.PACK_AB R85, R91, R90 ;  /* 0x0000005a5b55723e */ /* 0x000fe400000000ff */
[----:B------:R-:W-:Y:S02]  /*73b0*/  F2FP.F16.F32.PACK_AB R86, R93, R92 ;  /* 0x0000005c5d56723e */ /* 0x000fe400000000ff */
[----:B------:R-:W-:Y:S02]  /*73c0*/  F2FP.F16.F32.PACK_AB R87, R167, R87 ;  /* 0x00000057a757723e */ /* 0x000fe400000000ff */
[----:B------:R-:W-:Y:S02]  /*73d0*/  F2FP.F16.F32.PACK_AB R96, R97, R96 ;  /* 0x000000606160723e */ /* 0x000fe400000000ff */
[----:B------:R-:W-:Y:S01]  /*73e0*/  LOP3.LUT R102, R107, R102, RZ, 0x3c, !PT ;  /* 0x000000666b667212 */ /* 0x000fe200078e3cff */
[----:B------:R3:W-:Y:S01]  /*73f0*/  STSM.16.M88.4 [R54], R84 ;  /* 0x0000005436007844 */ /* 0x0007e20000000200 */
[----:B------:R-:W-:-:S02]  /*7400*/  MOV R62, R62 ;  /* 0x0000003e003e7202 */ /* 0x000fc40000000f00 */
[----:B------:R-:W-:Y:S02]  /*7410*/  F2FP.F16.F32.PACK_AB R97, R169, R168 ;  /* 0x000000a8a961723e */ /* 0x000fe400000000ff */
[----:B------:R-:W-:Y:S02]  /*7420*/  F2FP.F16.F32.PACK_AB R98, R101, R100 ;  /* 0x000000646562723e */ /* 0x000fe400000000ff */
[----:B------:R-:W-:Y:S02]  /*7430*/  F2FP.F16.F32.PACK_AB R99, R171, R170 ;  /* 0x000000aaab63723e */ /* 0x000fe400000000ff */
[----:B------:R-:W-:Y:S02]  /*7440*/  F2FP.F16.F32.PACK_AB R104, R105, R104 ;  /* 0x000000686968723e */ /* 0x000fe400000000ff */
[----:B------:R-:W-:Y:S01]  /*7450*/  F2FP.F16.F32.PACK_AB R112, R113, R112 ;  /* 0x000000707170723e */ /* 0x000fe200000000ff */
[----:B------:R3:W-:Y:S01]  /*7460*/  STSM.16.M88.4 [R62], R96 ;  /* 0x000000603e007844 */ /* 0x0007e20000000200 */
[----:B------:R-:W-:-:S02]  /*7470*/  MOV R70, R70 ;  /* 0x0000004600467202 */ /* 0x000fc40000000f00 */
[----:B------:R-:W-:Y:S02]  /*7480*/  F2FP.F16.F32.PACK_AB R105, R173, R172 ;  /* 0x000000acad69723e */ /* 0x000fe400000000ff */
[----:B-1----:R-:W-:Y:S02]  /*7490*/  F2FP.F16.F32.PACK_AB R106, R109, R108 ;  /* 0x0000006c6d6a723e */ /* 0x002fe400000000ff */
        /* <DEDUP_REMOVED lines=25> */
[----:B------:R-:W-:Y:S01]  /*7630*/  MOV R4, R12 ;  /* 0x0000000c00047202 */ /* 0x000fe20000000f00 */
[----:B------:R-:W-:Y:S01]  /*7640*/  IMAD.U32 R13, RZ, RZ, UR6 ;  /* 0x00000006ff0d7e24 */ /* 0x000fe2000f8e00ff */
[----:B------:R-:W-:Y:S01]  /*7650*/  F2FP.F16.F32.PACK_AB R146, R149, R148 ;  /* 0x000000949592723e */ /* 0x000fe200000000ff */
[----:B------:R3:W-:Y:S01]  /*7660*/  STSM.16.M88.4 [R102], R136 ;  /* 0x0000008866007844 */ /* 0x0007e20000000200 */
[----:B------:R-:W-:Y:S01]  /*7670*/  F2FP.F16.F32.PACK_AB R147, R3, R150 ;  /* 0x000000960393723e */ /* 0x000fe200000000ff */
[----:B------:R-:W-:Y:S01]  /*7680*/  ULDC.64 UR6, c[0x0][0xce0] ;  /* 0x0003380000067ab9 */ /* 0x000fe20000000a00 */
[----:B------:R-:W1:Y:S01]  /*7690*/  LDC R77, c[0x0][0xb88] ;  /* 0x0002e200ff4d7b82 */ /* 0x000e620000000800 */
[----:B------:R-:W-:Y:S01]  /*76a0*/  UISETP.NE.U32.AND UP1, UPT, UR6, URZ, UPT ;  /* 0x0000003f0600728c */ /* 0x000fe2000bf25070 */
[----:B------:R-:W-:Y:S01]  /*76b0*/  PLOP3.LUT P1, PT, PT, PT, UP0, 0x80, 0x0 ;  /* 0x000000000000781c */ /* 0x000fe20003f2f008 */
[----:B------:R3:W-:Y:S01]  /*76c0*/  STSM.16.M88.4 [R4], R144 ;  /* 0x0000009004007844 */ /* 0x0007e20000000200 */
[----:B------:R-:W-:-:S04]  /*76d0*/  IMAD.U32 R12, RZ, RZ, UR4 ;  /* 0x00000004ff0c7e24 */ /* 0x000fc8000f8e00ff */
[----:B------:R-:W-:Y:S01]  /*76e0*/  BAR.SYNC.DEFER_BLOCKING 0x1, 0x100 ;  /* 0x0044000000007b1d */ /* 0x000fe20000010000 */
[----:B------:R-:W-:Y:S01]  /*76f0*/  UISETP.NE.AND.EX UP1, UPT, UR7, URZ, UPT, UP1 ;  /* 0x0000003f0700728c */ /* 0x000fe2000bf25310 */
[----:B------:R-:W-:-:S05]  /*7700*/  IMAD R15, R22, 0x40, R2 ;  /* 0x00000040160f7824 */ /* 0x000fca00078e0202 */
[----:B------:R-:W-:-:S05]  /*7710*/  PLOP3.LUT P2, PT, PT, PT, UP1, 0x80, 0x0 ;  /* 0x000000000000781c */ /* 0x000fca0003f4f018 */
[----:B------:R-:W-:-:S04]  /*7720*/  @UP1 UIADD3 UR6, UP2, UR8, UR6, URZ ;  /* 0x0000000608061290 */ /* 0x000fc8000ff5e03f */
[----:B------:R-:W-:Y:S01]  /*7730*/  @UP1 UIADD3.X UR7, UR9, UR7, URZ, UP2, !UPT ;  /* 0x0000000709071290 */ /* 0x000fe200097fe43f */
[----:B------:R-:W-:-:S04]  /*7740*/  IMAD.WIDE R10, R15, 0x2, R10 ;  /* 0x000000020f0a7825 */ /* 0x000fc800078e020a */
[----:B--2---:R-:W-:Y:S01]  /*7750*/  IMAD.U32 R14, RZ, RZ, UR6 ;  /* 0x00000006ff0e7e24 */ /* 0x004fe2000f8e00ff */
[----:B------:R-:W2:Y:S01]  /*7760*/  @P1 LDG.E R3, desc[UR60][R12.64] ;  /* 0x0000003c0c031981 */ /* 0x000ea2000c1e1900 */
[----:B------:R-:W-:Y:S01]  /*7770*/  IMAD.U32 R15, RZ, RZ, UR7 ;  /* 0x00000007ff0f7e24 */ /* 0x000fe2000f8e00ff */
[----:B------:R-:W-:Y:S01]  /*7780*/  UMOV UR4, URZ ;  /* 0x0000003f00047c82 */ /* 0x000fe20008000000 */
[----:B------:R-:W-:-:S03]  /*7790*/  IADD3 R25, P0, R10, 0x1000, RZ ;  /* 0x000010000a197810 */ /* 0x000fc60007f1e0ff */
[----:B-1----:R3:W5:Y:S01]  /*77a0*/  @P2 LDG.E R77, desc[UR60][R14.64] ;  /* 0x0000003c0e4d2981 */ /* 0x002762000c1e1900 */
[----:B--2---:R-:W-:Y:S01]  /*77b0*/  @P1 R2UR UR4, R3 ;  /* 0x00000000030412ca */ /* 0x004fe200000e0000 */
[----:B---3--:R-:W-:-:S14]  /*77c0*/  @P2 BRA `(.L_x_793) ;  /* 0x0000000000102947 */ /* 0x008fdc0003800000 */
[----:B------:R-:W-:Y:S05]  /*77d0*/  @!P1 BRA `(.L_x_793) ;  /* 0x00000000000c9947 */ /* 0x000fea0003800000 */
[----:B------:R-:W2:Y:S04]  /*77e0*/  LDG.E R4, desc[UR60][R12.64] ;  /* 0x0000003c0c047981 */ /* 0x000ea8000c1e1900 */
[----:B-----5:R-:W2:Y:S02]  /*77f0*/  LDG.E R77, desc[UR60][R12.64+0x4] ;  /* 0x0000043c0c4d7981 */ /* 0x020ea4000c1e1900 */
[----:B--2---:R-:W-:-:S07]  /*7800*/  IMAD.IADD R77, R77, 0x1, -R4 ;  /* 0x000000014d4d7824 */ /* 0x004fce00078e0a04 */
.L_x_793:
[----:B------:R-:W-:Y:S01]  /*7810*/  R2UR UR16, R201 ;  /* 0x00000000c91072ca */ /* 0x000fe200000e0000 */
[----:B------:R-:W-:Y:S01]  /*7820*/  ULDC.64 UR12, c[0x0][0xc70] ;  /* 0x00031c00000c7ab9 */ /* 0x000fe20000000a00 */
[----:B------:R-:W-:Y:S01]  /*7830*/  R2UR UR15, R203 ;  /* 0x00000000cb0f72ca */ /* 0x000fe200000e0000 */
[----:B------:R-:W-:Y:S01]  /*7840*/  USHF.R.S32.HI UR9, URZ, 0x1f, UR4 ;  /* 0x0000001f3f097899 */ /* 0x000fe20008011404 */
[----:B------:R-:W-:Y:S01]  /*7850*/  R2UR UR14, R202 ;  /* 0x00000000ca0e72ca */ /* 0x000fe200000e0000 */
[----:B------:R-:W-:Y:S01]  /*7860*/  UMOV UR8, UR4 ;  /* 0x0000000400087c82 */ /* 0x000fe20008000000 */
[----:B------:R-:W-:Y:S01]  /*7870*/  LOP3.LUT R24, R25, 0x380, RZ, 0xc0, !PT ;  /* 0x0000038019187812 */ /* 0x000fe200078ec0ff */
[----:B------:R-:W-:Y:S01]  /*7880*/  IMAD R6, R200, 0x80, R220 ;  /* 0x00000080c8067824 */ /* 0x000fe200078e02dc */
[C---:B------:R-:W-:Y:S02]  /*7890*/  IADD3 R17, P1, R10.reuse, 0x2000, RZ ;  /* 0x000020000a117810 */ /* 0x040fe40007f3e0ff */
[----:B------:R-:W-:-:S02]  /*78a0*/  IADD3 R13, P2, R10, 0x3000, RZ ;  /* 0x000030000a0d7810 */ /* 0x000fc40007f5e0ff */
[----:B------:R-:W-:Y:S01]  /*78b0*/  SHF.R.U64 R24, R24, 0x3, RZ ;  /* 0x0000000318187819 */ /* 0x000fe200000012ff */
[----:B------:R-:W-:Y:S01]  /*78c0*/  USHF.R.S32.HI UR11, URZ, 0x1f, UR16 ;  /* 0x0000001f3f0b7899 */ /* 0x000fe20008011410 */
[----:B------:R-:W-:Y:S01]  /*78d0*/  LOP3.LUT R16, R17, 0x380, RZ, 0xc0, !PT ;  /* 0x0000038011107812 */ /* 0x000fe200078ec0ff */
[----:B------:R-:W-:Y:S01]  /*78e0*/  USEL UR15, UR15, URZ, !UP0 ;  /* 0x0000003f0f0f7287 */ /* 0x000fe2000c000000 */
[----:B------:R-:W-:Y:S01]  /*78f0*/  LOP3.LUT R12, R13, 0x380, RZ, 0xc0, !PT ;  /* 0x000003800d0c7812 */ /* 0x000fe200078ec0ff */
[----:B------:R-:W-:Y:S01]  /*7900*/  UIMAD UR10, UR11, UR12, URZ ;  /* 0x0000000c0b0a72a4 */ /* 0x000fe2000f8e023f */
[----:B------:R-:W-:Y:S01]  /*7910*/  SHF.R.S32.HI R3, RZ, 0x1f, R6 ;  /* 0x0000001fff037819 */ /* 0x000fe20000011406 */
[----:B------:R-:W-:Y:S01]  /*7920*/  UIMAD.WIDE.U32 UR6, UR16, UR12, UR8 ;  /* 0x0000000c100672a5 */ /* 0x000fe2000f8e0008 */
[----:B------:R-:W-:Y:S01]  /*7930*/  LOP3.LUT R24, R24, R25, RZ, 0x3c, !PT ;  /* 0x0000001918187212 */ /* 0x000fe200078e3cff */
[----:B------:R-:W-:Y:S01]  /*7940*/  UIMAD UR10, UR16, UR13, UR10 ;  /* 0x0000000d100a72a4 */ /* 0x000fe2000f8e020a */
[----:B------:R-:W-:Y:S01]  /*7950*/  SHF.R.U64 R16, R16, 0x3, RZ ;  /* 0x0000000310107819 */ /* 0x000fe200000012ff */
[----:B------:R-:W-:Y:S01]  /*7960*/  USEL UR14, UR14, URZ, !UP0 ;  /* 0x0000003f0e0e7287 */ /* 0x000fe2000c000000 */
[----:B------:R-:W-:Y:S01]  /*7970*/  SHF.R.U64 R12, R12, 0x3, RZ ;  /* 0x000000030c0c7819 */ /* 0x000fe200000012ff */
[----:B------:R-:W-:Y:S01]  /*7980*/  ULDC.64 UR12, c[0x0][0xc78] ;  /* 0x00031e00000c7ab9 */ /* 0x000fe20000000a00 */
[----:B------:R-:W-:Y:S01]  /*7990*/  UIADD3 UR7, UR7, UR10, URZ ;  /* 0x0000000a07077290 */ /* 0x000fe2000fffe03f */
[--C-:B------:R-:W-:Y:S01]  /*79a0*/  IMAD.X R25, RZ, RZ, R11.reuse, P0 ;  /* 0x000000ffff197224 */ /* 0x100fe200000e060b */
[----:B------:R-:W-:Y:S01]  /*79b0*/  UIMAD UR8, UR15, UR12, URZ ;  /* 0x0000000c0f0872a4 */ /* 0x000fe2000f8e023f */
[----:B------:R-:W-:Y:S01]  /*79c0*/  IADD3 R69, P0, R10, 0x8000, RZ ;  /* 0x000080000a457810 */ /* 0x000fe20007f1e0ff */
[----:B------:R-:W-:Y:S01]  /*79d0*/  UIMAD.WIDE.U32 UR6, UR14, UR12, UR6 ;  /* 0x0000000c0e0672a5 */ /* 0x000fe2000f8e0006 */
[----:B------:R-:W-:Y:S01]  /*79e0*/  LOP3.LUT R16, R16, R17, RZ, 0x3c, !PT ;  /* 0x0000001110107212 */ /* 0x000fe200078e3cff */
[----:B------:R-:W-:Y:S01]  /*79f0*/  UIMAD UR8, UR14, UR13, UR8 ;  /* 0x0000000d0e0872a4 */ /* 0x000fe2000f8e0208 */
[----:B------:R-:W-:Y:S01]  /*7a00*/  LOP3.LUT R12, R12, R13, RZ, 0x3c, !PT ;  /* 0x0000000d0c0c7212 */ /* 0x000fe200078e3cff */
[--C-:B------:R-:W-:Y:S01]  /*7a10*/  IMAD.X R17, RZ, RZ, R11.reuse, P1 ;  /* 0x000000ffff117224 */ /* 0x100fe200008e060b */
[----:B------:R-:W-:Y:S01]  /*7a20*/  IADD3 R45, P6, R10, 0x4000, RZ ;  /* 0x000040000a2d7810 */ /* 0x000fe20007fde0ff */
[----:B------:R-:W-:Y:S01]  /*7a30*/  IMAD.X R13, RZ, RZ, R11, P2 ;  /* 0x000000ffff0d7224 */ /* 0x000fe200010e060b */
[----:B------:R-:W-:Y:S01]  /*7a40*/  IADD3 R4, P3, R6, UR6, RZ ;  /* 0x0000000606047c10 */ /* 0x000fe2000ff7e0ff */
[----:B------:R-:W-:Y:S01]  /*7a50*/  IMAD.U32 R14, RZ, RZ, UR8 ;  /* 0x00000008ff0e7e24 */ /* 0x000fe2000f8e00ff */
[----:B------:R-:W-:Y:S01]  /*7a60*/  IADD3 R61, P1, R10, 0x9000, RZ ;  /* 0x000090000a3d7810 */ /* 0x000fe20007f3e0ff */
[----:B------:R-:W-:Y:S01]  /*7a70*/  ULDC.64 UR12, c[0x0][0xba0] ;  /* 0x0002e800000c7ab9 */ /* 0x000fe20000000a00 */
[----:B------:R-:W-:-:S02]  /*7a80*/  LOP3.LUT R68, R69, 0x380, RZ, 0xc0, !PT ;  /* 0x0000038045447812 */ /* 0x000fc400078ec0ff */
[----:B------:R-:W-:Y:S01]  /*7a90*/  IADD3.X R3, R3, UR7, R14, P3, !PT ;  /* 0x0000000703037c10 */ /* 0x000fe20009ffe40e */
[----:B------:R-:W-:Y:S01]  /*7aa0*/  ULDC.64 UR6, c[0x0][0xc40] ;  /* 0x0003100000067ab9 */ /* 0x000fe20000000a00 */
[----:B------:R-:W-:Y:S02]  /*7ab0*/  IADD3 R49, P2, R10, 0xa000, RZ ;  /* 0x0000a0000a317810 */ /* 0x000fe40007f5e0ff */
[----:B------:R-:W-:Y:S02]  /*7ac0*/  LEA R50, P3, R4, UR6, 0x2 ;  /* 0x0000000604327c11 */ /* 0x000fe4000f8610ff */
[----:B------:R-:W-:Y:S02]  /*7ad0*/  IADD3 R41, P5, R10, 0x5000, RZ ;  /* 0x000050000a297810 */ /* 0x000fe40007fbe0ff */
[----:B------:R-:W-:Y:S01]  /*7ae0*/  LEA.HI.X R51, R4, UR7, R3, 0x2, P3 ;  /* 0x0000000704337c11 */ /* 0x000fe200098f1403 */
[----:B------:R-:W-:Y:S01]  /*7af0*/  VIADD R4, R6, 0x8 ;  /* 0x0000000806047836 */ /* 0x000fe20000000000 */
[----:B------:R-:W-:-:S02]  /*7b00*/  IADD3 R37, P4, R10, 0x6000, RZ ;  /* 0x000060000a257810 */ /* 0x000fc40007f9e0ff */
[----:B------:R-:W-:Y:S02]  /*7b10*/  IADD3 R29, P3, R10, 0x7000, RZ ;  /* 0x000070000a1d7810 */ /* 0x000fe40007f7e0ff */
[----:B------:R-:W-:Y:S02]  /*7b20*/  LOP3.LUT R44, R45, 0x380, RZ, 0xc0, !PT ;  /* 0x000003802d2c7812 */ /* 0x000fe400078ec0ff */
[----:B------:R-:W-:Y:S02]  /*7b30*/  LOP3.LUT R60, R61, 0x380, RZ, 0xc0, !PT ;  /* 0x000003803d3c7812 */ /* 0x000fe400078ec0ff */
[----:B------:R-:W-:Y:S02]  /*7b40*/  SHF.R.U64 R68, R68, 0x3, RZ ;  /* 0x0000000344447819 */ /* 0x000fe400000012ff */
[----:B------:R-:W-:Y:S02]  /*7b50*/  LOP3.LUT R48, R49, 0x380, RZ, 0xc0, !PT ;  /* 0x0000038031307812 */ /* 0x000fe400078ec0ff */
[----:B------:R-:W-:-:S02]  /*7b60*/  LOP3.LUT R40, R41, 0x380, RZ, 0xc0, !PT ;  /* 0x0000038029287812 */ /* 0x000fc400078ec0ff */
[----:B------:R-:W-:Y:S02]  /*7b70*/  LOP3.LUT R36, R37, 0x380, RZ, 0xc0, !PT ;  /* 0x0000038025247812 */ /* 0x000fe400078ec0ff */
[----:B------:R-:W-:Y:S02]  /*7b80*/  LOP3.LUT R28, R29, 0x380, RZ, 0xc0, !PT ;  /* 0x000003801d1c7812 */ /* 0x000fe400078ec0ff */
[----:B------:R-:W-:Y:S02]  /*7b90*/  SHF.R.U64 R44, R44, 0x3, RZ ;  /* 0x000000032c2c7819 */ /* 0x000fe400000012ff */
[----:B------:R-:W-:Y:S02]  /*7ba0*/  SHF.R.U64 R60, R60, 0x3, RZ ;  /* 0x000000033c3c7819 */ /* 0x000fe400000012ff */
[----:B------:R-:W-:Y:S01]  /*7bb0*/  LOP3.LUT R68, R68, R69, RZ, 0x3c, !PT ;  /* 0x0000004544447212 */ /* 0x000fe200078e3cff */
[----:B------:R-:W-:Y:S01]  /*7bc0*/  IMAD.X R69, RZ, RZ, R11, P0 ;  /* 0x000000ffff457224 */ /* 0x000fe200000e060b */
[----:B------:R-:W-:-:S02]  /*7bd0*/  SHF.R.U64 R48, R48, 0x3, RZ ;  /* 0x0000000330307819 */ /* 0x000fc400000012ff */
[----:B------:R-:W-:Y:S02]  /*7be0*/  LOP3.LUT P0, RZ, R205, 0x3, RZ, 0xc0, !PT ;  /* 0x00000003cdff7812 */ /* 0x000fe4000780c0ff */
[----:B------:R-:W-:Y:S02]  /*7bf0*/  SHF.R.U64 R40, R40, 0x3, RZ ;  /* 0x0000000328287819 */ /* 0x000fe400000012ff */
[----:B------:R-:W-:Y:S02]  /*7c00*/  SHF.R.U64 R36, R36, 0x3, RZ ;  /* 0x0000000324247819 */ /* 0x000fe400000012ff */
[----:B------:R-:W-:Y:S02]  /*7c10*/  SHF.R.U64 R28, R28, 0x3, RZ ;  /* 0x000000031c1c7819 */ /* 0x000fe400000012ff */
[----:B------:R-:W-:Y:S01]  /*7c20*/  LOP3.LUT R44, R44, R45, RZ, 0x3c, !PT ;  /* 0x0000002d2c2c7212 */ /* 0x000fe200078e3cff */
[--C-:B------:R-:W-:Y:S01]  /*7c30*/  IMAD.X R45, RZ, RZ, R11.reuse, P6 ;  /* 0x000000ffff2d7224 */ /* 0x100fe200030e060b */
[----:B------:R-:W-:Y:S01]  /*7c40*/  LOP3.LUT R60, R60, R61, RZ, 0x3c, !PT ;  /* 0x0000003d3c3c7212 */ /* 0x000fe200078e3cff */
[--C-:B------:R-:W-:Y:S01]  /*7c50*/  IMAD.X R61, RZ, RZ, R11.reuse, P1 ;  /* 0x000000ffff3d7224 */ /* 0x100fe200008e060b */
[----:B------:R-:W-:Y:S01]  /*7c60*/  LOP3.LUT R48, R48, R49, RZ, 0x3c, !PT ;  /* 0x0000003130307212 */ /* 0x000fe200078e3cff */
[----:B------:R-:W-:Y:S01]  /*7c70*/  IMAD.X R49, RZ, RZ, R11, P2 ;  /* 0x000000ffff317224 */ /* 0x000fe200010e060b */
[----:B------:R-:W-:-:S02]  /*7c80*/  IADD3 R21, P6, R10, 0xb000, RZ ;  /* 0x0000b0000a157810 */ /* 0x000fc40007fde0ff */
[----:B-----5:R-:W-:Y:S02]  /*7c90*/  ISETP.GE.OR P1, PT, R6, R77, P0 ;  /* 0x0000004d0600720c */ /* 0x020fe40000726670 */
[----:B------:R-:W-:Y:S01]  /*7ca0*/  LOP3.LUT R40, R40, R41, RZ, 0x3c, !PT ;  /* 0x0000002928287212 */ /* 0x000fe200078e3cff */
[--C-:B------:R-:W-:Y:S01]  /*7cb0*/  IMAD.X R41, RZ, RZ, R11.reuse, P5 ;  /* 0x000000ffff297224 */ /* 0x100fe200028e060b */
[----:B------:R-:W-:Y:S01]  /*7cc0*/  LOP3.LUT R36, R36, R37, RZ, 0x3c, !PT ;  /* 0x0000002524247212 */ /* 0x000fe200078e3cff */
[--C-:B------:R-:W-:Y:S01]  /*7cd0*/  IMAD.X R37, RZ, RZ, R11.reuse, P4 ;  /* 0x000000ffff257224 */ /* 0x100fe200020e060b */
[----:B------:R-:W-:Y:S01]  /*7ce0*/  LOP3.LUT R28, R28, R29, RZ, 0x3c, !PT ;  /* 0x0000001d1c1c7212 */ /* 0x000fe200078e3cff */
[----:B------:R-:W-:Y:S01]  /*7cf0*/  IMAD.X R29, RZ, RZ, R11, P3 ;  /* 0x000000ffff1d7224 */ /* 0x000fe200018e060b */
[C---:B------:R-:W-:Y:S02]  /*7d00*/  IADD3 R6, P2, R10.reuse, 0xf000, RZ ;  /* 0x0000f0000a067810 */ /* 0x040fe40007f5e0ff */
[----:B------:R-:W-:-:S02]  /*7d10*/  IADD3 R73, P5, R10, 0xc000, RZ ;  /* 0x0000c0000a497810 */ /* 0x000fc40007fbe0ff */
[C---:B------:R-:W-:Y:S02]  /*7d20*/  IADD3 R65, P4, R10.reuse, 0xd000, RZ ;  /* 0x0000d0000a417810 */ /* 0x040fe40007f9e0ff */
[C---:B------:R-:W-:Y:S01]  /*7d30*/  LOP3.LUT R15, R10.reuse, 0x380, RZ, 0xc0, !PT ;  /* 0x000003800a0f7812 */ /* 0x040fe200078ec0ff */
[----:B------:R-:W-:Y:S01]  /*7d40*/  UIMAD UR6, UR9, UR12, URZ ;  /* 0x0000000c090672a4 */ /* 0x000fe2000f8e023f */
[----:B------:R-:W-:Y:S01]  /*7d50*/  IADD3 R57, P3, R10, 0xe000, RZ ;  /* 0x0000e0000a397810 */ /* 0x000fe20007f7e0ff */
[----:B------:R-:W-:Y:S01]  /*7d60*/  IMAD.U32 R23, RZ, RZ, UR12 ;  /* 0x0000000cff177e24 */ /* 0x000fe2000f8e00ff */
[----:B------:R-:W-:Y:S01]  /*7d70*/  ISETP.GE.OR P0, PT, R4, R77, P0 ;  /* 0x0000004d0400720c */ /* 0x000fe20000706670 */
[----:B------:R-:W-:Y:S01]  /*7d80*/  IMAD.X R53, RZ, RZ, R11, P2 ;  /* 0x000000ffff357224 */ /* 0x000fe200010e060b */
[----:B------:R-:W-:Y:S01]  /*7d90*/  LOP3.LUT R20, R21, 0x380, RZ, 0xc0, !PT ;  /* 0x0000038015147812 */ /* 0x000fe200078ec0ff */
[----:B------:R-:W-:Y:S01]  /*7da0*/  @!P1 STG.E desc[UR60][R50.64], R9 ;  /* 0x0000000932009986 */ /* 0x000fe2000c10193c */
[----:B------:R-:W-:-:S02]  /*7db0*/  LOP3.LUT R3, R6, 0x380, RZ, 0xc0, !PT ;  /* 0x0000038006037812 */ /* 0x000fc400078ec0ff */
[----:B------:R-:W-:Y:S02]  /*7dc0*/  LOP3.LUT R72, R73, 0x380, RZ, 0xc0, !PT ;  /* 0x0000038049487812 */ /* 0x000fe400078ec0ff */
[----:B------:R-:W-:Y:S02]  /*7dd0*/  LOP3.LUT R64, R65, 0x380, RZ, 0xc0, !PT ;  /* 0x0000038041407812 */ /* 0x000fe400078ec0ff */
[----:B------:R-:W-:Y:S02]  /*7de0*/  LOP3.LUT R56, R57, 0x380, RZ, 0xc0, !PT ;  /* 0x0000038039387812 */ /* 0x000fe400078ec0ff */
[----:B------:R-:W-:Y:S01]  /*7df0*/  SHF.R.U64 R20, R20, 0x3, RZ ;  /* 0x0000000314147819 */ /* 0x000fe200000012ff */
[----:B------:R1:W-:Y:S01]  /*7e00*/  @!P0 STG.E desc[UR60][R50.64+0x20], R8 ;  /* 0x0000200832008986 */ /* 0x0003e2000c10193c */
[----:B------:R-:W-:Y:S02]  /*7e10*/  SHF.R.U64 R15, R15, 0x3, RZ ;  /* 0x000000030f0f7819 */ /* 0x000fe400000012ff */
[----:B------:R-:W-:Y:S01]  /*7e20*/  SHF.R.U64 R3, R3, 0x3, RZ ;  /* 0x0000000303037819 */ /* 0x000fe200000012ff */
[----:B------:R-:W-:Y:S01]  /*7e30*/  UIMAD UR6, UR4, UR13, UR6 ;  /* 0x0000000d040672a4 */ /* 0x000fe2000f8e0206 */
[----:B------:R-:W-:Y:S01]  /*7e40*/  SHF.R.U64 R72, R72, 0x3, RZ ;  /* 0x0000000348487819 */ /* 0x000fe200000012ff */
[----:B------:R-:W5:Y:S01]  /*7e50*/  LD.E.128 R24, desc[UR60][R24.64] ;  /* 0x0000003c18187980 */ /* 0x000f62000c101d00 */
[----:B------:R-:W-:-:S02]  /*7e60*/  SHF.R.U64 R64, R64, 0x3, RZ ;  /* 0x0000000340407819 */ /* 0x000fc400000012ff */
[----:B------:R-:W-:Y:S01]  /*7e70*/  SHF.R.U64 R56, R56, 0x3, RZ ;  /* 0x0000000338387819 */ /* 0x000fe200000012ff */
[----:B------:R-:W5:Y:S01]  /*7e80*/  LD.E.128 R16, desc[UR60][R16.64] ;  /* 0x0000003c10107980 */ /* 0x000f62000c101d00 */
[----:B------:R-:W-:Y:S01]  /*7e90*/  LOP3.LUT R20, R20, R21, RZ, 0x3c, !PT ;  /* 0x0000001514147212 */ /* 0x000fe200078e3cff */
[--C-:B------:R-:W-:Y:S01]  /*7ea0*/  IMAD.X R21, RZ, RZ, R11.reuse, P6 ;  /* 0x000000ffff157224 */ /* 0x100fe200030e060b */
[----:B------:R-:W-:Y:S01]  /*7eb0*/  LOP3.LUT R10, R15, R10, RZ, 0x3c, !PT ;  /* 0x0000000a0f0a7212 */ /* 0x000fe200078e3cff */
[----:B------:R-:W5:Y:S01]  /*7ec0*/  LD.E.128 R44, desc[UR60][R44.64] ;  /* 0x0000003c2c2c7980 */ /* 0x000f62000c101d00 */
[----:B------:R-:W-:Y:S02]  /*7ed0*/  LOP3.LUT R52, R3, R6, RZ, 0x3c, !PT ;  /* 0x0000000603347212 */ /* 0x000fe400078e3cff */
[--C-:B------:R-:W-:Y:S01]  /*7ee0*/  SHF.R.S32.HI R3, RZ, 0x1f, R2.reuse ;  /* 0x0000001fff037819 */ /* 0x100fe20000011402 */
[----:B------:R-:W5:Y:S01]  /*7ef0*/  LD.E.128 R32, desc[UR60][R10.64] ;  /* 0x0000003c0a207980 */ /* 0x000f62000c101d00 */
[----:B------:R-:W-:Y:S01]  /*7f00*/  LOP3.LUT R72, R72, R73, RZ, 0x3c, !PT ;  /* 0x0000004948487212 */ /* 0x000fe200078e3cff */
[--C-:B------:R-:W-:Y:S01]  /*7f10*/  IMAD.X R73, RZ, RZ, R11.reuse, P5 ;  /* 0x000000ffff497224 */ /* 0x100fe200028e060b */
[----:B------:R-:W-:Y:S01]  /*7f20*/  LOP3.LUT R64, R64, R65, RZ, 0x3c, !PT ;  /* 0x0000004140407212 */ /* 0x000fe200078e3cff */
[--C-:B------:R-:W-:Y:S01]  /*7f30*/  IMAD.X R65, RZ, RZ, R11.reuse, P4 ;  /* 0x000000ffff417224 */ /* 0x100fe200020e060b */
[----:B------:R-:W-:Y:S01]  /*7f40*/  LOP3.LUT R56, R56, R57, RZ, 0x3c, !PT ;  /* 0x0000003938387212 */ /* 0x000fe200078e3cff */
[----:B------:R-:W-:Y:S01]  /*7f50*/  IMAD.X R57, RZ, RZ, R11, P3 ;  /* 0x000000ffff397224 */ /* 0x000fe200018e060b */
[----:B------:R-:W5:Y:S04]  /*7f60*/  LD.E.128 R12, desc[UR60][R12.64] ;  /* 0x0000003c0c0c7980 */ /* 0x000f68000c101d00 */
[----:B-1----:R1:W5:Y:S04]  /*7f70*/  LD.E.128 R8, desc[UR60][R20.64] ;  /* 0x0000003c14087980 */ /* 0x002368000c101d00 */
[----:B------:R-:W5:Y:S04]  /*7f80*/  LD.E.128 R40, desc[UR60][R40.64] ;  /* 0x0000003c28287980 */ /* 0x000f68000c101d00 */
[----:B------:R-:W5:Y:S01]  /*7f90*/  LD.E.128 R36, desc[UR60][R36.64] ;  /* 0x0000003c24247980 */ /* 0x000f62000c101d00 */
[----:B-1----:R-:W-:-:S03]  /*7fa0*/  IMAD.WIDE.U32 R20, R23, UR4, R2 ;  /* 0x0000000417147c25 */ /* 0x002fc6000f8e0002 */
[----:B------:R-:W5:Y:S01]  /*7fb0*/  LD.E.128 R28, desc[UR60][R28.64] ;  /* 0x0000003c1c1c7980 */ /* 0x000f62000c101d00 */
[----:B------:R-:W-:Y:S01]  /*7fc0*/  VIADD R21, R21, UR6 ;  /* 0x0000000615157c36 */ /* 0x000fe20008000000 */
[----:B------:R-:W-:Y:S02]  /*7fd0*/  ULDC.64 UR6, c[0x0][0xbe0] ;  /* 0x0002f80000067ab9 */ /* 0x000fe40000000a00 */
[----:B------:R-:W5:Y:S04]  /*7fe0*/  LD.E.128 R68, desc[UR60][R68.64] ;  /* 0x0000003c44447980 */ /* 0x000f68000c101d00 */
[----:B------:R-:W5:Y:S04]  /*7ff0*/  LD.E.128 R60, desc[UR60][R60.64] ;  /* 0x0000003c3c3c7980 */ /* 0x000f68000c101d00 */
[----:B------:R-:W5:Y:S04]  /*8000*/  LD.E.128 R48, desc[UR60][R48.64] ;  /* 0x0000003c30307980 */ /* 0x000f68000c101d00 */
        /* <DEDUP_REMOVED lines=10> */
[----:B-1----:R-:W1:Y:S01]  /*80b0*/  FENCE.VIEW.ASYNC.S ;  /* 0x00000000000073c6 */ /* 0x002e620000000000 */
[----:B------:R-:W-:Y:S01]  /*80c0*/  IMAD.U32 R23, RZ, RZ, UR6 ;  /* 0x00000006ff177e24 */ /* 0x000fe2000f8e00ff */
[----:B------:R-:W-:Y:S01]  /*80d0*/  UIMAD UR4, UR16, UR7, UR4 ;  /* 0x00000007100472a4 */ /* 0x000fe2000f8e0204 */
[----:B------:R-:W-:-:S02]  /*80e0*/  IMAD R77, R200, -0x80, R77 ;  /* 0xffffff80c84d7824 */ /* 0x000fc400078e024d */
[----:B------:R-:W-:Y:S01]  /*80f0*/  IMAD.WIDE.U32 R20, R23, UR16, R20 ;  /* 0x0000001017147c25 */ /* 0x000fe2000f8e0014 */
[----:B------:R-:W-:Y:S02]  /*8100*/  ULDC.64 UR6, c[0x0][0xbe8] ;  /* 0x0002fa0000067ab9 */ /* 0x000fe40000000a00 */
[CC--:B------:R-:W-:Y:S01]  /*8110*/  ISETP.GE.AND P3, PT, R22.reuse, R77.reuse, PT ;  /* 0x0000004d1600720c */ /* 0x0c0fe20003f66270 */
[----:B------:R-:W-:Y:S01]  /*8120*/  VIADD R21, R21, UR4 ;  /* 0x0000000415157c36 */ /* 0x000fe20008000000 */
[----:B------:R-:W-:Y:S01]  /*8130*/  UIMAD UR4, UR15, UR6, URZ ;  /* 0x000000060f0472a4 */ /* 0x000fe2000f8e023f */
[----:B------:R-:W-:Y:S02]  /*8140*/  VIADD R3, R22, 0x20 ;  /* 0x0000002016037836 */ /* 0x000fe40000000000 */
[----:B------:R-:W-:Y:S02]  /*8150*/  VIADD R0, R0, 0x32420 ;  /* 0x0003242000007836 */ /* 0x000fe40000000000 */
[----:B------:R-:W-:Y:S01]  /*8160*/  IMAD.U32 R79, RZ, RZ, UR6 ;  /* 0x00000006ff4f7e24 */ /* 0x000fe2000f8e00ff */
[----:B------:R-:W-:Y:S01]  /*8170*/  UIMAD UR4, UR14, UR7, UR4 ;  /* 0x000000070e0472a4 */ /* 0x000fe2000f8e0204 */
[----:B------:R-:W-:Y:S01]  /*8180*/  ISETP.GE.AND P0, PT, R3, R77, PT ;  /* 0x0000004d0300720c */ /* 0x000fe20003f06270 */
[----:B------:R-:W-:Y:S01]  /*8190*/  VIADD R3, R22, 0x40 ;  /* 0x0000004016037836 */ /* 0x000fe20000000000 */
[----:B------:R-:W-:Y:S01]  /*81a0*/  PRMT R0, RZ, 0x654, R0 ;  /* 0x00000654ff007816 */ /* 0x000fe20000000000 */
[----:B------:R-:W-:Y:S01]  /*81b0*/  IMAD.WIDE.U32 R78, R79, UR14, R20 ;  /* 0x0000000e4f4e7c25 */ /* 0x000fe2000f8e0014 */
[----:B------:R-:W-:-:S03]  /*81c0*/  SHF.R.S32.HI R23, RZ, 0x1f, R22 ;  /* 0x0000001fff177819 */ /* 0x000fc60000011416 */
[----:B------:R-:W-:Y:S01]  /*81d0*/  VIADD R4, R22, 0x60 ;  /* 0x0000006016047836 */ /* 0x000fe20000000000 */
[----:B-1----:R1:W-:Y:S01]  /*81e0*/  SYNCS.ARRIVE.TRANS64.RED.A1T0 RZ, [R0+URZ], RZ ;  /* 0x000000ff00ff79a7 */ /* 0x0023e2000810043f */
[----:B------:R-:W-:Y:S01]  /*81f0*/  VIADD R83, R79, UR4 ;  /* 0x000000044f537c36 */ /* 0x000fe20008000000 */
[----:B------:R-:W-:Y:S01]  /*8200*/  BSSY B1, `(.L_x_794) ;  /* 0x000001b000017945 */ /* 0x000fe20003800000 */
[-C--:B------:R-:W-:Y:S02]  /*8210*/  ISETP.GE.AND P1, PT, R3, R77.reuse, PT ;  /* 0x0000004d0300720c */ /* 0x080fe40003f26270 */
[----:B------:R-:W-:Y:S01]  /*8220*/  ISETP.GE.AND P2, PT, R4, R77, PT ;  /* 0x0000004d0400720c */ /* 0x000fe20003f46270 */
[----:B------:R-:W-:Y:S01]  /*8230*/  IMAD.WIDE R76, R200, 0x80, R22 ;  /* 0x00000080c84c7825 */ /* 0x000fe200078e0216 */
[----:B------:R-:W-:Y:S11]  /*8240*/  @P3 BRA `(.L_x_795) ;  /* 0x0000000000583947 */ /* 0x000ff60003800000 */
[----:B------:R-:W-:Y:S01]  /*8250*/  ULDC.64 UR6, c[0x0][0xbd8] ;  /* 0x0002f60000067ab9 */ /* 0x000fe20000000a00 */
[----:B------:R-:W-:Y:S01]  /*8260*/  IMAD.MOV.U32 R20, RZ, RZ, R78 ;  /* 0x000000ffff147224 */ /* 0x000fe200078e004e */
[----:B------:R-:W-:Y:S01]  /*8270*/  ULDC UR4, c[0x0][0xb8c] ;  /* 0x0002e30000047ab9 */ /* 0x000fe20000000800 */
[----:B------:R-:W-:Y:S01]  /*8280*/  IMAD R3, R77, UR6, RZ ;  /* 0x000000064d037c24 */ /* 0x000fe2000f8e02ff */
[C---:B------:R-:W-:Y:S01]  /*8290*/  ISETP.GE.AND P4, PT, R2.reuse, UR4, PT ;  /* 0x0000000402007c0c */ /* 0x040fe2000bf86270 */
[----:B------:R-:W-:Y:S02]  /*82a0*/  IMAD.MOV.U32 R21, RZ, RZ, R83 ;  /* 0x000000ffff157224 */ /* 0x000fe400078e0053 */
[----:B-1----:R-:W-:Y:S02]  /*82b0*/  VIADD R0, R2, 0x40 ;  /* 0x0000004002007836 */ /* 0x002fe40000000000 */
        /* <DEDUP_REMOVED lines=15> */
.L_x_795:
[----:B------:R-:W-:Y:S05]  /*83b0*/  BSYNC B1 ;  /* 0x0000000000017941 */ /* 0x000fea0003800000 */
.L_x_794:
[----:B------:R-:W-:Y:S04]  /*83c0*/  BSSY B1, `(.L_x_796) ;  /* 0x000001a000017945 */ /* 0x000fe80003800000 */
[----:B------:R-:W-:Y:S05]  /*83d0*/  @P0 BRA `(.L_x_797) ;  /* 0x0000000000600947 */ /* 0x000fea0003800000 */
[----:B------:R-:W-:Y:S01]  /*83e0*/  IADD3 R3, P0, R76, 0x20, RZ ;  /* 0x000000204c037810 */ /* 0x000fe20007f1e0ff */
[C---:B------:R-:W-:Y:S01]  /*83f0*/  VIADD R4, R2.reuse, 0x40 ;  /* 0x0000004002047836 */ /* 0x040fe20000000000 */
[----:B------:R-:W-:Y:S01]  /*8400*/  ULDC UR4, c[0x0][0xb8c] ;  /* 0x0002e30000047ab9 */ /* 0x000fe20000000800 */
[----:B------:R-:W-:Y:S01]  /*8410*/  ULDC.64 UR6, c[0x0][0xbd8] ;  /* 0x0002f60000067ab9 */ /* 0x000fe20000000a00 */
[----:B------:R-:W-:Y:S01]  /*8420*/  IMAD.MOV.U32 R20, RZ, RZ, R78 ;  /* 0x000000ffff147224 */ /* 0x000fe200078e004e */
[----:B------:R-:W-:Y:S01]  /*8430*/  ISETP.GE.AND P3, PT, R2, UR4, PT ;  /* 0x0000000402007c0c */ /* 0x000fe2000bf66270 */
[----:B-1----:R-:W-:Y:S01]  /*8440*/  IMAD.X R0, RZ, RZ, R77, P0 ;  /* 0x000000ffff007224 */ /* 0x002fe200000e064d */
        /* <DEDUP_REMOVED lines=10> */
[----:B--2--5:R-:W-:Y:S01]  /*84f0*/  LEA R32, P0, R20, UR6, 0x1 ;  /* 0x0000000614207c11 */ /* 0x024fe2000f8008ff */
[----:B------:R-:W-:-:S05]  /*8500*/  IMAD.IADD R3, R21, 0x1, R3 ;  /* 0x0000000115037824 */ /* 0x000fca00078e0203 */
[----:B------:R-:W-:-:S05]  /*8510*/  LEA.HI.X R33, R20, UR7, R3, 0x1, P0 ;  /* 0x0000000714217c11 */ /* 0x000fca00080f0c03 */
[----:B------:R3:W-:Y:S04]  /*8520*/  @!P3 STG.E.128 desc[UR60][R32.64], R24 ;  /* 0x000000182000b986 */ /* 0x0007e8000c101d3c */
[----:B------:R3:W-:Y:S04]  /*8530*/  @!P4 STG.E.128 desc[UR60][R32.64+0x80], R40 ;  /* 0x000080282000c986 */ /* 0x0007e8000c101d3c */
[----:B------:R3:W-:Y:S04]  /*8540*/  @!P5 STG.E.128 desc[UR60][R32.64+0x100], R60 ;  /* 0x0001003c2000d986 */ /* 0x0007e8000c101d3c */
[----:B------:R3:W-:Y:S02]  /*8550*/  @!P6 STG.E.128 desc[UR60][R32.64+0x180], R64 ;  /* 0x000180402000e986 */ /* 0x0007e4000c101d3c */
.L_x_797:
[----:B------:R-:W-:Y:S05]  /*8560*/  BSYNC B1 ;  /* 0x0000000000017941 */ /* 0x000fea0003800000 */
.L_x_796:
        /* <DEDUP_REMOVED lines=19> */
[----:B---3-5:R-:W-:Y:S01]  /*86a0*/  LEA R24, P0, R20, UR6, 0x1 ;  /* 0x0000000614187c11 */ /* 0x028fe2000f8008ff */
[----:B------:R-:W-:-:S05]  /*86b0*/  IMAD.IADD R3, R21, 0x1, R3 ;  /* 0x0000000115037824 */ /* 0x000fca00078e0203 */
[----:B------:R-:W-:-:S05]  /*86c0*/  LEA.HI.X R25, R20, UR7, R3, 0x1, P0 ;  /* 0x0000000714197c11 */ /* 0x000fca00080f0c03 */
[----:B------:R4:W-:Y:S04]  /*86d0*/  @!P1 STG.E.128 desc[UR60][R24.64], R16 ;  /* 0x0000001018009986 */ /* 0x0009e8000c101d3c */
[----:B------:R4:W-:Y:S04]  /*86e0*/  @!P3 STG.E.128 desc[UR60][R24.64+0x80], R36 ;  /* 0x000080241800b986 */ /* 0x0009e8000c101d3c */
[----:B------:R4:W-:Y:S04]  /*86f0*/  @!P4 STG.E.128 desc[UR60][R24.64+0x100], R48 ;  /* 0x000100301800c986 */ /* 0x0009e8000c101d3c */
[----:B------:R4:W-:Y:S02]  /*8700*/  @!P5 STG.E.128 desc[UR60][R24.64+0x180], R56 ;  /* 0x000180381800d986 */ /* 0x0009e4000c101d3c */
.L_x_799:
[----:B------:R-:W-:Y:S05]  /*8710*/  BSYNC B1 ;  /* 0x0000000000017941 */ /* 0x000fea0003800000 */
.L_x_798:
[----:B------:R-:W-:Y:S05]  /*8720*/  @P2 BRA `(.L_x_800) ;  /* 0x0000000c00882947 */ /* 0x000fea0003800000 */
[----:B------:R-:W-:Y:S01]  /*8730*/  IADD3 R3, P0, R76, 0x60, RZ ;  /* 0x000000604c037810 */ /* 0x000fe20007f1e0ff */
[C---:B-1----:R-:W-:Y:S01]  /*8740*/  VIADD R0, R2.reuse, 0x40 ;  /* 0x0000004002007836 */ /* 0x042fe20000000000 */
[----:B------:R-:W-:Y:S01]  /*8750*/  ULDC UR4, c[0x0][0xb8c] ;  /* 0x0002e30000047ab9 */ /* 0x000fe20000000800 */
[----:B------:R-:W-:Y:S01]  /*8760*/  ULDC.64 UR6, c[0x0][0xbd8] ;  /* 0x0002f60000067ab9 */ /* 0x000fe20000000a00 */
[----:B----45:R-:W-:Y:S01]  /*8770*/  IMAD.MOV.U32 R16, RZ, RZ, R78 ;  /* 0x000000ffff107224 */ /* 0x030fe200078e004e */
        /* <DEDUP_REMOVED lines=21> */
.L_x_792:
[----:B------:R-:W-:Y:S01]  /*88d0*/  R2UR UR4, R202 ;  /* 0x00000000ca0472ca */ /* 0x000fe200000e0000 */
[----:B------:R-:W-:Y:S01]  /*88e0*/  ULDC.64 UR6, c[0x0][0xcd8] ;  /* 0x0003360000067ab9 */ /* 0x000fe20000000a00 */
[----:B------:R-:W-:Y:S01]  /*88f0*/  R2UR UR9, R203 ;  /* 0x00000000cb0972ca */ /* 0x000fe200000e0000 */
[----:B------:R-:W-:Y:S01]  /*8900*/  UISETP.NE.U32.AND UP0, UPT, UR6, URZ, UPT ;  /* 0x0000003f0600728c */ /* 0x000fe2000bf05070 */
[----:B------:R-:W-:-:S03]  /*8910*/  IMAD.MOV.U32 R15, RZ, RZ, RZ ;  /* 0x000000ffff0f7224 */ /* 0x000fc600078e00ff */
[----:B------:R-:W-:-:S06]  /*8920*/  UISETP.NE.AND.EX UP0, UPT, UR7, URZ, UPT, UP0 ;  /* 0x0000003f0700728c */ /* 0x000fcc000bf05300 */
[----:B------:R-:W-:Y:S01]  /*8930*/  USHF.L.U32 UR8, UR4, 0x2, URZ ;  /* 0x0000000204087899 */ /* 0x000fe2000800063f */
[----:B------:R-:W1:Y:S01]  /*8940*/  LDC R13, c[0x0][0xb88] ;  /* 0x0002e200ff0d7b82 */ /* 0x000e620000000800 */
[----:B------:R-:W-:Y:S01]  /*8950*/  USHF.L.U64.HI UR9, UR4, 0x2, UR9 ;  /* 0x0000000204097899 */ /* 0x000fe20008010209 */
[----:B------:R-:W-:Y:S01]  /*8960*/  PLOP3.LUT P1, PT, PT, PT, UP0, 0x80, 0x0 ;  /* 0x000000000000781c */ /* 0x000fe20003f2f008 */
[----:B------:R-:W-:-:S04]  /*8970*/  UIADD3 UR4, UP1, UR8, UR6, URZ ;  /* 0x0000000608047290 */ /* 0x000fc8000ff3e03f */
[----:B------:R-:W-:Y:S02]  /*8980*/  UIADD3.X UR6, UR9, UR7, URZ, UP1, !UPT ;  /* 0x0000000709067290 */ /* 0x000fe40008ffe43f */
[----:B------:R-:W-:-:S04]  /*8990*/  IMAD.U32 R8, RZ, RZ, UR4 ;  /* 0x00000004ff087e24 */ /* 0x000fc8000f8e00ff */
[----:B------:R-:W-:Y:S01]  /*89a0*/  IMAD.U32 R9, RZ, RZ, UR6 ;  /* 0x00000006ff097e24 */ /* 0x000fe2000f8e00ff */
[----:B------:R-:W-:Y:S02]  /*89b0*/  ULDC.64 UR6, c[0x0][0xce0] ;  /* 0x0003380000067ab9 */ /* 0x000fe40000000a00 */
[----:B------:R-:W-:Y:S02]  /*89c0*/  UISETP.NE.U32.AND UP1, UPT, UR6, URZ, UPT ;  /* 0x0000003f0600728c */ /* 0x000fe4000bf25070 */
[----:B------:R2:W5:Y:S02]  /*89d0*/  @P1 LDG.E R15, desc[UR60][R8.64] ;  /* 0x0000003c080f1981 */ /* 0x000564000c1e1900 */
[----:B------:R-:W-:-:S06]  /*89e0*/  UISETP.NE.AND.EX UP1, UPT, UR7, URZ, UPT, UP1 ;  /* 0x0000003f0700728c */ /* 0x000fcc000bf25310 */
[----:B------:R-:W-:-:S05]  /*89f0*/  PLOP3.LUT P2, PT, PT, PT, UP1, 0x80, 0x0 ;  /* 0x000000000000781c */ /* 0x000fca0003f4f018 */
[----:B------:R-:W-:-:S04]  /*8a00*/  @UP1 UIADD3 UR6, UP2, UR8, UR6, URZ ;  /* 0x0000000608061290 */ /* 0x000fc8000ff5e03f */
[----:B------:R-:W-:Y:S02]  /*8a10*/  @UP1 UIADD3.X UR7, UR9, UR7, URZ, UP2, !UPT ;  /* 0x0000000709071290 */ /* 0x000fe400097fe43f */
[----:B------:R-:W-:-:S04]  /*8a20*/  IMAD.U32 R10, RZ, RZ, UR6 ;  /* 0x00000006ff0a7e24 */ /* 0x000fc8000f8e00ff */
[----:B------:R-:W-:-:S05]  /*8a30*/  IMAD.U32 R11, RZ, RZ, UR7 ;  /* 0x00000007ff0b7e24 */ /* 0x000fca000f8e00ff */
[----:B-1----:R2:W5:Y:S01]  /*8a40*/  @P2 LDG.E R13, desc[UR60][R10.64] ;  /* 0x0000003c0a0d2981 */ /* 0x002562000c1e1900 */
[----:B------:R-:W-:Y:S01]  /*8a50*/  ISETP.GE.AND P0, PT, R223, 0x80, PT ;  /* 0x00000080df00780c */ /* 0x000fe20003f06270 */
[----:B------:R-:W-:-:S12]  /*8a60*/  @P2 BRA `(.L_x_801) ;  /* 0x0000000000102947 */ /* 0x000fd80003800000 */
[----:B------:R-:W-:Y:S05]  /*8a70*/  @!P1 BRA `(.L_x_801) ;  /* 0x00000000000c9947 */ /* 0x000fea0003800000 */
[----:B------:R-:W3:Y:S04]  /*8a80*/  LDG.E R0, desc[UR60][R8.64] ;  /* 0x0000003c08007981 */ /* 0x000ee8000c1e1900 */
[----:B-----5:R-:W3:Y:S02]  /*8a90*/  LDG.E R13, desc[UR60][R8.64+0x4] ;  /* 0x0000043c080d7981 */ /* 0x020ee4000c1e1900 */
[----:B---3--:R-:W-:-:S07]  /*8aa0*/  IMAD.IADD R13, R13, 0x1, -R0 ;  /* 0x000000010d0d7824 */ /* 0x008fce00078e0a00 */
.L_x_801:
[----:B------:R-:W-:Y:S01]  /*8ab0*/  R2UR UR7, R201 ;  /* 0x00000000c90772ca */ /* 0x000fe200000e0000 */
[----:B------:R-:W-:Y:S01]  /*8ac0*/  BSSY B1, `(.L_x_802) ;  /* 0x0000022000017945 */ /* 0x000fe20003800000 */
[----:B------:R-:W-:Y:S02]  /*8ad0*/  R2UR UR6, R202 ;  /* 0x00000000ca0672ca */ /* 0x000fe400000e0000 */
[----:B------:R-:W-:Y:S02]  /*8ae0*/  R2UR UR4, R203 ;  /* 0x00000000cb0472ca */ /* 0x000fe400000e0000 */
[----:B------:R-:W-:Y:S02]  /*8af0*/  SHF.R.S32.HI R17, RZ, 0x1f, R2 ;  /* 0x0000001fff117819 */ /* 0x000fe40000011402 */
[----:B-----5:R-:W-:-:S05]  /*8b00*/  SHF.R.S32.HI R4, RZ, 0x1f, R15 ;  /* 0x0000001fff047819 */ /* 0x020fca000001140f */
[----:B------:R-:W-:Y:S02]  /*8b10*/  USHF.R.S32.HI UR7, URZ, 0x1f, UR7 ;  /* 0x0000001f3f077899 */ /* 0x000fe40008011407 */
[----:B------:R-:W-:Y:S02]  /*8b20*/  USEL UR8, UR6, URZ, !UP0 ;  /* 0x0000003f06087287 */ /* 0x000fe4000c000000 */
[----:B------:R-:W-:Y:S01]  /*8b30*/  USEL UR9, UR4, URZ, !UP0 ;  /* 0x0000003f04097287 */ /* 0x000fe2000c000000 */
[----:B------:R-:W-:Y:S11]  /*8b40*/  @P0 BRA `(.L_x_803) ;  /* 0x0000000000640947 */ /* 0x000ff60003800000 */
[----:B------:R-:W1:Y:S02]  /*8b50*/  S2R R0, SR_TID.X ;  /* 0x0000000000007919 */ /* 0x000e640000002100 */
[----:B-1----:R-:W-:-:S04]  /*8b60*/  IMAD R0, R200, 0x80, R0 ;  /* 0x00000080c8007824 */ /* 0x002fc800078e0200 */
[----:B------:R-:W-:-:S05]  /*8b70*/  VIADD R0, R0, 0xffffff80 ;  /* 0xffffff8000007836 */ /* 0x000fca0000000000 */
[----:B------:R-:W-:-:S13]  /*8b80*/  ISETP.GE.AND P0, PT, R0, R13, PT ;  /* 0x0000000d0000720c */ /* 0x000fda0003f06270 */
[----:B------:R-:W-:Y:S05]  /*8b90*/  @P0 BRA `(.L_x_803) ;  /* 0x0000000000500947 */ /* 0x000fea0003800000 */
[----:B------:R-:W-:Y:S01]  /*8ba0*/  R2UR UR6, R201 ;  /* 0x00000000c90672ca */ /* 0x000fe200000e0000 */
[----:B------:R-:W-:Y:S01]  /*8bb0*/  ULDC.64 UR10, c[0x0][0xc70] ;  /* 0x00031c00000a7ab9 */ /* 0x000fe20000000a00 */
[C---:B--2---:R-:W-:Y:S01]  /*8bc0*/  IADD3 R8, P0, R0.reuse, R15, RZ ;  /* 0x0000000f00087210 */ /* 0x044fe20007f1e0ff */
[----:B------:R-:W-:Y:S02]  /*8bd0*/  UIMAD UR4, UR7, UR10, URZ ;  /* 0x0000000a070472a4 */ /* 0x000fe4000f8e023f */
[----:B------:R-:W-:Y:S01]  /*8be0*/  IMAD.U32 R3, RZ, RZ, UR10 ;  /* 0x0000000aff037e24 */ /* 0x000fe2000f8e00ff */
[----:B------:R-:W-:-:S07]  /*8bf0*/  LEA.HI.X.SX32 R9, R0, R4, 0x1, P0 ;  /* 0x0000000400097211 */ /* 0x000fce00000f0eff */
[----:B------:R-:W-:Y:S02]  /*8c00*/  UIMAD UR4, UR6, UR11, UR4 ;  /* 0x0000000b060472a4 */ /* 0x000fe4000f8e0204 */
[----:B------:R-:W-:Y:S01]  /*8c10*/  IMAD.WIDE.U32 R8, R3, UR6, R8 ;  /* 0x0000000603087c25 */ /* 0x000fe2000f8e0008 */
[----:B------:R-:W-:Y:S02]  /*8c20*/  ULDC.64 UR10, c[0x0][0xc78] ;  /* 0x00031e00000a7ab9 */ /* 0x000fe40000000a00 */
        /* <DEDUP_REMOVED lines=11> */
.L_x_803:
[----:B------:R-:W-:Y:S05]  /*8ce0*/  BSYNC B1 ;  /* 0x0000000000017941 */ /* 0x000fea0003800000 */
.L_x_802:
[----:B------:R-:W-:Y:S01]  /*8cf0*/  R2UR UR6, R201 ;  /* 0x00000000c90672ca */ /* 0x000fe200000e0000 */
[----:B------:R-:W-:Y:S01]  /*8d00*/  ULDC.64 UR10, c[0x0][0xba0] ;  /* 0x0002e800000a7ab9 */ /* 0x000fe20000000a00 */
[----:B-1----:R-:W-:Y:S01]  /*8d10*/  IMAD.MOV.U32 R3, RZ, RZ, R17 ;  /* 0x000000ffff037224 */ /* 0x002fe200078e0011 */
[----:B------:R-:W-:Y:S01]  /*8d20*/  BSSY B1, `(.L_x_804) ;  /* 0x0000032000017945 */ /* 0x000fe20003800000 */
[----:B------:R-:W-:Y:S02]  /*8d30*/  IMAD R0, R4, UR10, RZ ;  /* 0x0000000a04007c24 */ /* 0x000fe4000f8e02ff */
[----:B--2---:R-:W-:-:S04]  /*8d40*/  IMAD.WIDE.U32 R8, R15, UR10, R2 ;  /* 0x0000000a0f087c25 */ /* 0x004fc8000f8e0002 */
        /* <DEDUP_REMOVED lines=8> */
[----:B------:R-:W-:Y:S01]  /*8dd0*/  SHF.R.S32.HI R13, RZ, 0x1f, R22 ;  /* 0x0000001fff0d7819 */ /* 0x000fe20000011416 */
[----:B------:R-:W-:Y:S01]  /*8de0*/  IMAD.WIDE.U32 R8, R3, UR6, R8 ;  /* 0x0000000603087c25 */ /* 0x000fe2000f8e0008 */
[----:B------:R-:W-:-:S02]  /*8df0*/  ULDC.64 UR6, c[0x0][0xbe8] ;  /* 0x0002fa0000067ab9 */ /* 0x000fc40000000a00 */
        /* <DEDUP_REMOVED lines=16> */
[----:B------:R-:W-:Y:S01]  /*8f00*/  VIADD R4, R2, 0x80 ;  /* 0x0000008002047836 */ /* 0x000fe20000000000 */
[----:B------:R-:W-:Y:S01]  /*8f10*/  ULDC.64 UR6, c[0x0][0xbd8] ;  /* 0x0002f60000067ab9 */ /* 0x000fe20000000a00 */
[----:B------:R-:W-:Y:S01]  /*8f20*/  IMAD.MOV.U32 R8, RZ, RZ, R10 ;  /* 0x000000ffff087224 */ /* 0x000fe200078e000a */
[----:B------:R-:W-:Y:S01]  /*8f30*/  ISETP.GE.AND P4, PT, R3, UR4, PT ;  /* 0x0000000403007c0c */ /* 0x000fe2000bf86270 */
[----:B------:R-:W-:Y:S01]  /*8f40*/  IMAD R3, R13, UR6, RZ ;  /* 0x000000060d037c24 */ /* 0x000fe2000f8e02ff */
[----:B------:R-:W-:Y:S01]  /*8f50*/  ISETP.GE.AND P5, PT, R4, UR4, PT ;  /* 0x0000000404007c0c */ /* 0x000fe2000bfa6270 */
[C---:B------:R-:W-:Y:S01]  /*8f60*/  VIADD R4, R2.reuse, 0xc0 ;  /* 0x000000c002047836 */ /* 0x040fe20000000000 */
[----:B------:R-:W-:Y:S01]  /*8f70*/  ISETP.GE.AND P3, PT, R2, UR4, PT ;  /* 0x0000000402007c0c */ /* 0x000fe2000bf66270 */
[----:B------:R-:W-:-:S02]  /*8f80*/  IMAD.MOV.U32 R9, RZ, RZ, R17 ;  /* 0x000000ffff097224 */ /* 0x000fc400078e0011 */
        /* <DEDUP_REMOVED lines=11> */
.L_x_805:
[----:B------:R-:W-:Y:S05]  /*9040*/  BSYNC B1 ;  /* 0x0000000000017941 */ /* 0x000fea0003800000 */
.L_x_804:
[----:B------:R-:W-:Y:S01]  /*9050*/  BSSY B1, `(.L_x_806) ;  /* 0x000001b000017945 */ /* 0x000fe20003800000 */
[----:B------:R-:W-:-:S03]  /*9060*/  ISETP.GE.AND P2, PT, R0, R15, PT ;  /* 0x0000000f0000720c */ /* 0x000fc60003f46270 */
[----:B------:R-:W-:Y:S10]  /*9070*/  @P1 BRA `(.L_x_807) ;  /* 0x0000000000601947 */ /* 0x000ff40003800000 */
        /* <DEDUP_REMOVED lines=24> */
.L_x_807:
[----:B------:R-:W-:Y:S05]  /*9200*/  BSYNC B1 ;  /* 0x0000000000017941 */ /* 0x000fea0003800000 */
.L_x_806:
        /* <DEDUP_REMOVED lines=26> */
.L_x_809:
[----:B------:R-:W-:Y:S05]  /*93b0*/  BSYNC B1 ;  /* 0x0000000000017941 */ /* 0x000fea0003800000 */
.L_x_808:
        /* <DEDUP_REMOVED lines=25> */
.L_x_800:
[----:B------:R-:W-:Y:S05]  /*9550*/  BSYNC B0 ;  /* 0x0000000000007941 */ /* 0x000fea0003800000 */
.L_x_791:
[----:B------:R-:W-:Y:S02]  /*9560*/  ULDC UR4, c[0x0][0xd14] ;  /* 0x0003450000047ab9 */ /* 0x000fe40000000800 */
[----:B------:R-:W-:-:S13]  /*9570*/  ISETP.GE.AND P0, PT, R7, UR4, PT ;  /* 0x0000000407007c0c */ /* 0x000fda000bf06270 */
[----:B------:R-:W-:Y:S05]  /*9580*/  @!P0 BRA `(.L_x_810) ;  /* 0xffffff7800348947 */ /* 0x000fea000383ffff */
[----:B------:R-:W-:Y:S05]  /*9590*/  EXIT ;  /* 0x000000000000794d */ /* 0x000fea0003800000 */
.L_x_766:
[----:B------:R-:W-:-:S08]  /*95a0*/  NOP ;  /* 0x0000000000007918 */ /* 0x000fd00000000000 */
[----:B0-----:R-:W0:-:S00]  /*95b0*/  USETMAXREG.DEALLOC.CTAPOOL 0x18 ;  /* 0x00000018000079c8 */ /* 0x001e0000080e0500 */
        /* <DEDUP_REMOVED lines=59> */
.L_x_815:
        /* <DEDUP_REMOVED lines=16> */
.L_x_814:
[----:B------:R-:W-:Y:S05]  /*9a70*/  BSYNC B0 ;  /* 0x0000000000007941 */ /* 0x000fea0003800000 */
.L_x_813:
        /* <DEDUP_REMOVED lines=26> */
.L_x_811:
        /* <DEDUP_REMOVED lines=16> */
.L_x_816:
        /* <DEDUP_REMOVED lines=25> */
.L_x_812:
[----:B------:R-:W-:Y:S02]  /*9eb0*/  IMAD.MOV.U32 R17, RZ, RZ, RZ ;  /* 0x000000ffff117224 */ /* 0x000fe400078e00ff */
[----:B------:R-:W-:Y:S02]  /*9ec0*/  IMAD.U32 R16, RZ, RZ, UR6 ;  /* 0x00000006ff107e24 */ /* 0x000fe4000f8e00ff */
[----:B------:R-:W-:-:S07]  /*9ed0*/  IMAD.MOV.U32 R18, RZ, RZ, RZ ;  /* 0x000000ffff127224 */ /* 0x000fce00078e00ff */
.L_x_817:
[----:B------:R-:W0:Y:S01]  /*9ee0*/  S2R R0, SR_TID.X ;  /* 0x0000000000007919 */ /* 0x000e220000002100 */
[----:B------:R-:W-:Y:S01]  /*9ef0*/  UMOV UR50, URZ ;  /* 0x0000003f00327c82 */ /* 0x000fe20008000000 */
[----:B------:R-:W-:Y:S01]  /*9f00*/  STL [R1], RZ ;  /* 0x000000ff01007387 */ /* 0x000fe20000100800 */
        /* <DEDUP_REMOVED lines=9> */
[----:B------:R0:W-:Y:S07]  /*9fa0*/  STL [R1+0x4], R0 ;  /* 0x0000040001007387 */ /* 0x0001ee0000100800 */
[----:B------:R-:W-:Y:S05]  /*9fb0*/  @P0 BRA `(.L_x_818) ;  /* 0x0000003800b80947 */ /* 0x000fea0003800000 */
[----:B0-----:R-:W-:Y:S01]  /*9fc0*/  IMAD.MOV.U32 R0, RZ, RZ, 0x1 ;  /* 0x00000001ff007424 */ /* 0x001fe200078e00ff */
[----:B------:R0:W-:Y:S01]  /*9fd0*/  STL [R1], RZ ;  /* 0x000000ff01007387 */ /* 0x0001e20000100800 */
[----:B------:R-:W-:Y:S01]  /*9fe0*/  ULDC UR51, c[0x0][0xc] ;  /* 0x0000030000337ab9 */ /* 0x000fe20000000800 */
[----:B------:R-:W-:Y:S01]  /*9ff0*/  ULDC.64 UR48, c[0x0][0x198] ;  /* 0x0000660000307ab9 */ /* 0x000fe20000000a00 */
[----:B------:R-:W-:Y:S01]  /*a000*/  UMOV UR50, URZ ;  /* 0x0000003f00327c82 */ /* 0x000fe20008000000 */
[----:B------:R0:W-:Y:S04]  /*a010*/  STL [R1+0x4], R0 ;  /* 0x0000040001007387 */ /* 0x0001e80000100800 */
.L_x_882:
        /* <DEDUP_REMOVED lines=51> */
.L_x_819:
        /* <DEDUP_REMOVED lines=29> */
.L_x_821:
        /* <DEDUP_REMOVED lines=23> */
.L_x_823:
        /* <DEDUP_REMOVED lines=20> */
.L_x_825:
        /* <DEDUP_REMOVED lines=16> */
.L_x_824:
[----:B------:R-:W2:Y:S01]  /*a8d0*/  LDL.LU R2, [R1+0x18] ;  /* 0x0000180001027983 */ /* 0x000ea20000300800 */
[----:B------:R-:W-:Y:S01]  /*a8e0*/  ULDC.64 UR4, c[0x0][0xaf0] ;  /* 0x0002bc0000047ab9 */ /* 0x000fe20000000a00 */
[----:B------:R-:W0:Y:S02]  /*a8f0*/  LDC R4, c[0x0][0x428] ;  /* 0x00010a00ff047b82 */ /* 0x000e240000000800 */
[----:B------:R-:W3:Y:S04]  /*a900*/  LDL.LU R0, [R1+0x1c] ;  /* 0x00001c0001007983 */ /* 0x000ee80000300800 */
[----:B------:R-:W4:Y:S04]  /*a910*/  LDL.LU R9, [R1+0x10] ;  /* 0x0000100001097983 */ /* 0x000f280000300800 */
[----:B------:R-:W4:Y:S01]  /*a920*/  LDL.LU R8, [R1+0x28] ;  /* 0x0000280001087983 */ /* 0x000f220000300800 */
[----:B------:R-:W-:-:S04]  /*a930*/  ISETP.NE.U32.AND P0, PT, RZ, UR4, PT ;  /* 0x00000004ff007c0c */ /* 0x000fc8000bf05070 */
[----:B------:R-:W-:Y:S01]  /*a940*/  ISETP.NE.AND.EX P0, PT, RZ, UR5, PT, P0 ;  /* 0x00000005ff007c0c */ /* 0x000fe2000bf05300 */
[----:B------:R-:W1:Y:S02]  /*a950*/  S2R R10, SR_TID.X ;  /* 0x00000000000a7919 */ /* 0x000e640000002100 */
[----:B-1----:R-:W-:-:S04]  /*a960*/  LOP3.LUT R10, R10, 0x1f, RZ, 0xc0, !PT ;  /* 0x0000001f0a0a7812 */ /* 0x002fc800078ec0ff */
        /* <DEDUP_REMOVED lines=8> */
[----:B----4-:R-:W-:-:S06]  /*a9f0*/  IMAD.MOV.U32 R0, RZ, RZ, R9 ;  /* 0x000000ffff007224 */ /* 0x010fcc00078e0009 */
[----:B------:R1:W5:Y:S01]  /*aa00*/  @P0 LDG.E R0, desc[UR60][R2.64] ;  /* 0x0000003c02000981 */ /* 0x000362000c1e1900 */
[----:B0-----:R-:W-:Y:S01]  /*aa10*/  ISETP.NE.AND P0, PT, R4, 0x1, PT ;  /* 0x000000010400780c */ /* 0x001fe20003f05270 */
[----:B------:R-:W-:Y:S01]  /*aa20*/  IMAD.MOV.U32 R4, RZ, RZ, R18 ;  /* 0x000000ffff047224 */ /* 0x000fe200078e0012 */
[----:B------:R-:W-:Y:S01]  /*aa30*/  PLOP3.LUT P1, PT, P6, PT, PT, 0x8, 0x0 ;  /* 0x000000000000781c */ /* 0x000fe2000372e170 */
[----:B------:R-:W-:-:S10]  /*aa40*/  IMAD R17, R17, 0x80, R8 ;  /* 0x0000008011117824 */ /* 0x000fd400078e0208 */
[----:B------:R-:W0:Y:S08]  /*aa50*/  @P0 LDC R7, c[0x0][0x42c] ;  /* 0x00010b00ff070b82 */ /* 0x000e300000000800 */
[----:B------:R-:W2:Y:S01]  /*aa60*/  @P0 LDC R5, c[0x0][0x430] ;  /* 0x00010c00ff050b82 */ /* 0x000ea20000000800 */
[----:B0-----:R-:W-:-:S05]  /*aa70*/  @P0 IMAD.HI.U32 R6, R18, R7, RZ ;  /* 0x0000000712060227 */ /* 0x001fca00078e00ff */
[----:B--2---:R-:W-:Y:S02]  /*aa80*/  @P0 SHF.R.U32.HI R4, RZ, R5, R6 ;  /* 0x00000005ff040219 */ /* 0x004fe40000011606 */
[----:B------:R-:W-:-:S04]  /*aa90*/  ISETP.NE.U32.AND P0, PT, RZ, UR4, PT ;  /* 0x00000004ff007c0c */ /* 0x000fc8000bf05070 */
[----:B------:R-:W-:-:S04]  /*aaa0*/  ISETP.NE.AND.EX P0, PT, RZ, UR5, PT, P0 ;  /* 0x00000005ff007c0c */ /* 0x000fc8000bf05300 */
[----:B-1----:R-:W-:-:S09]  /*aab0*/  SEL R6, R9, RZ, !P0 ;  /* 0x000000ff09067207 */ /* 0x002fd20004000000 */
.L_x_826:
        /* <DEDUP_REMOVED lines=17> */
.L_x_898:
[----:B------:R-:W2:Y:S01]  /*abd0*/  LDL R8, [R1+0x14] ;  /* 0x0000140001087983 */ /* 0x000ea20000100800 */
[----:B------:R-:W-:Y:S01]  /*abe0*/  UMOV UR4, 0xffffffff ;  /* 0xffffffff00047882 */ /* 0x000fe20000000000 */
[----:B------:R-:W-:Y:S01]  /*abf0*/  SHF.R.S32.HI R5, RZ, 0x1f, R0 ;  /* 0x0000001fff057819 */ /* 0x000fe20000011400 */
[----:B--2---:R-:W-:Y:S01]  /*ac00*/  VIADD R9, R8, 0xffffffff ;  /* 0xffffffff08097836 */ /* 0x004fe20000000000 */
[----:B------:R-:W-:Y:S06]  /*ac10*/  BRA.DIV UR4, `(.L_x_828) ;  /* 0x0000003604487947 */ /* 0x000fec000b800000 */
[----:B------:R-:W-:-:S13]  /*ac20*/  ELECT P6, URZ, PT ;  /* 0x00000000003f782f */ /* 0x000fda00038c0000 */
.L_x_901:
        /* <DEDUP_REMOVED lines=24> */
.L_x_830:
        /* <DEDUP_REMOVED lines=9> */
.L_x_902:
        /* <DEDUP_REMOVED lines=11> */
.L_x_832:
        /* <DEDUP_REMOVED lines=23> */
.L_x_829:
[----:B------:R-:W0:Y:S01]  /*b060*/  S2R R10, SR_CgaCtaId ;  /* 0x00000000000a7919 */ /* 0x000e220000008800 */
[----:B------:R-:W-:Y:S05]  /*b070*/  WARPSYNC.ALL ;  /* 0x0000000000007948 */ /* 0x000fea0003800000 */
[----:B------:R-:W-:Y:S01]  /*b080*/  BAR.SYNC.DEFER_BLOCKING 0x8, 0x120 ;  /* 0x0204800000007b1d */ /* 0x000fe20000010000 */
[----:B------:R-:W-:Y:S02]  /*b090*/  ELECT P0, URZ, PT ;  /* 0x00000000003f782f */ /* 0x000fe40003800000 */
[----:B------:R-:W-:-:S03]  /*b0a0*/  MOV R8, 0x400 ;  /* 0x0000040000087802 */ /* 0x000fc60000000f00 */
[----:B------:R-:W-:Y:S01]  /*b0b0*/  BSSY B0, `(.L_x_833) ;  /* 0x0000032000007945 */ /* 0x000fe20003800000 */
[----:B0-----:R-:W-:-:S07]  /*b0c0*/  LEA R8, R10, R8, 0x18 ;  /* 0x000000080a087211 */ /* 0x001fce00078ec0ff */
[----:B------:R-:W-:Y:S05]  /*b0d0*/  @!P0 BRA `(.L_x_834) ;  /* 0x0000000000bc8947 */ /* 0x000fea0003800000 */
[----:B------:R-:W-:Y:S01]  /*b0e0*/  R2UR UR16, R8 ;  /* 0x00000000081072ca */ /* 0x000fe200000e0000 */
[----:B------:R-:W-:Y:S01]  /*b0f0*/  UIADD3 UR4, UP0, UR48, 0x270, URZ ;  /* 0x0000027030047890 */ /* 0x000fe2000ff1e03f */
[----:B------:R-:W-:Y:S01]  /*b100*/  R2UR UR11, R17 ;  /* 0x00000000110b72ca */ /* 0x000fe200000e0000 */
[----:B------:R-:W-:Y:S01]  /*b110*/  UMOV UR14, 0x0 ;  /* 0x00000000000e7882 */ /* 0x000fe20000000000 */
[----:B------:R-:W-:Y:S01]  /*b120*/  R2UR UR12, R18 ;  /* 0x00000000120c72ca */ /* 0x000fe200000e0000 */
[----:B------:R-:W-:Y:S01]  /*b130*/  UIADD3.X UR5, URZ, UR49, URZ, UP0, !UPT ;  /* 0x000000313f057290 */ /* 0x000fe200087fe43f */
[----:B------:R-:W-:Y:S01]  /*b140*/  R2UR UR13, R6 ;  /* 0x00000000060d72ca */ /* 0x000fe200000e0000 */
[----:B------:R-:W-:Y:S01]  /*b150*/  UIADD3 UR6, UP0, UR48, 0x770, URZ ;  /* 0x0000077030067890 */ /* 0x000fe2000ff1e03f */
[----:B------:R-:W-:Y:S01]  /*b160*/  IMAD.MOV.U32 R6, RZ, RZ, 0x4000 ;  /* 0x00004000ff067424 */ /* 0x000fe200078e00ff */
[----:B------:R-:W-:Y:S01]  /*b170*/  UMOV UR15, 0x12f00000 ;  /* 0x12f00000000f7882 */ /* 0x000fe20000000000 */
[----:B------:R-:W-:Y:S01]  /*b180*/  UMOV UR10, URZ ;  /* 0x0000003f000a7c82 */ /* 0x000fe20008000000 */
[----:B------:R-:W-:Y:S01]  /*b190*/  UIADD3.X UR7, URZ, UR49, URZ, UP0, !UPT ;  /* 0x000000313f077290 */ /* 0x000fe200087fe43f */
[----:B------:R0:W-:Y:S01]  /*b1a0*/  SYNCS.ARRIVE.TRANS64 RZ, [R8+URZ+0x32400], R6 ;  /* 0x0324000608ff79a7 */ /* 0x0001e2000800003f */
[----:B------:R-:W-:-:S02]  /*b1b0*/  UIADD3 UR8, UR16, 0x18400, URZ ;  /* 0x0001840010087890 */ /* 0x000fc4000fffe03f */
[----:B------:R-:W-:Y:S02]  /*b1c0*/  UIADD3 UR9, UR16, 0x32400, URZ ;  /* 0x0003240010097890 */ /* 0x000fe4000fffe03f */
[----:B------:R-:W-:Y:S02]  /*b1d0*/  UIADD3 UR40, UR16, 0x22400, URZ ;  /* 0x0002240010287890 */ /* 0x000fe4000fffe03f */
[----:B------:R-:W-:Y:S02]  /*b1e0*/  UIADD3 UR41, UR16, 0x32410, URZ ;  /* 0x0003241010297890 */ /* 0x000fe4000fffe03f */
[----:B------:R-:W-:Y:S01]  /*b1f0*/  UIADD3 UR32, UR16, 0x26400, URZ ;  /* 0x0002640010207890 */ /* 0x000fe2000fffe03f */
[----:B0-----:R-:W-:Y:S01]  /*b200*/  IMAD.MOV.U32 R6, RZ, RZ, 0x10000 ;  /* 0x00010000ff067424 */ /* 0x001fe200078e00ff */
[----:B------:R-:W-:Y:S01]  /*b210*/  UIADD3 UR24, UR16, 0x2a400, URZ ;  /* 0x0002a40010187890 */ /* 0x000fe2000fffe03f */
[----:B------:R0:W-:Y:S01]  /*b220*/  UTMALDG.4D [UR8], [UR4], desc[UR14] ;  /* 0x00000e08040075b4 */ /* 0x0001e20008019000 */
[----:B------:R-:W-:Y:S01]  /*b230*/  UIADD3 UR16, UR16, 0x2e400, URZ ;  /* 0x0002e40010107890 */ /* 0x000fe2000fffe03f */
[----:B------:R-:W-:Y:S01]  /*b240*/  UMOV UR43, UR11 ;  /* 0x0000000b002b7c82 */ /* 0x000fe20008000000 */
        /* <DEDUP_REMOVED lines=23> */
[----:B0-----:R-:W-:Y:S01]  /*b3c0*/  NOP ;  /* 0x0000000000007918 */ /* 0x001fe20000000000 */
.L_x_834:
[----:B------:R-:W-:Y:S05]  /*b3d0*/  BSYNC B0 ;  /* 0x0000000000007941 */ /* 0x000fea0003800000 */
.L_x_833:
[----:B------:R-:W-:-:S04]  /*b3e0*/  UIADD3 UR50, UR50, 0x1, URZ ;  /* 0x0000000132327890 */ /* 0x000fc8000fffe03f */
[----:B------:R-:W-:-:S04]  /*b3f0*/  ULEA.HI UR4, UR50, UR50, URZ, 0x1 ;  /* 0x0000003232047291 */ /* 0x000fc8000f8f083f */
[----:B------:R-:W-:-:S04]  /*b400*/  ULOP3.LUT UR4, UR4, 0xfffffffe, URZ, 0xc0, !UPT ;  /* 0xfffffffe04047892 */ /* 0x000fc8000f8ec03f */
[----:B------:R-:W-:-:S06]  /*b410*/  UIADD3 UR4, UR50, -UR4, URZ ;  /* 0x8000000432047290 */ /* 0x000fcc000fffe03f */
[----:B------:R-:W-:-:S05]  /*b420*/  IMAD.U32 R6, RZ, RZ, UR4 ;  /* 0x00000004ff067e24 */ /* 0x000fca000f8e00ff */
[----:B------:R-:W-:-:S04]  /*b430*/  SHF.L.U32 R6, R6, 0x1f, RZ ;  /* 0x0000001f06067819 */ /* 0x000fc800000006ff */
[----:B------:R-:W0:Y:S02]  /*b440*/  SYNCS.PHASECHK.TRANS64.TRYWAIT P0, [R8+URZ+0x32420], R6 ;  /* 0x03242006080075a7 */ /* 0x000e24000800017f */
[----:B0-----:R-:W-:Y:S05]  /*b450*/  @!P0 BRA `(.L_x_835) ;  /* 0x0000002c006c8947 */ /* 0x001fea0003800000 */
.L_x_903:
[----:B------:R-:W-:Y:S01]  /*b460*/  ULDC.64 UR38, c[0x0][0x3f8] ;  /* 0x0000fe0000267ab9 */ /* 0x000fe20000000a00 */
[----:B------:R-:W-:Y:S01]  /*b470*/  ULDC.64 UR46, c[0x0][0x408] ;  /* 0x00010200002e7ab9 */ /* 0x000fe20000000a00 */
        /* <DEDUP_REMOVED lines=11> */
.L_x_904:
        /* <DEDUP_REMOVED lines=11> */
.L_x_839:
        /* <DEDUP_REMOVED lines=38> */
.L_x_837:
[----:B------:R-:W-:Y:S05]  /*b840*/  BSYNC B0 ;  /* 0x0000000000007941 */ /* 0x000fea0003800000 */
.L_x_836:
        /* <DEDUP_REMOVED lines=30> */
[----:B------:R-:W-:Y:S02]  /*ba30*/  ULDC.64 UR4, c[0x0][0x408] ;  /* 0x0001020000047ab9 */ /* 0x000fe40000000a00 */
[----:B------:R-:W-:-:S04]  /*ba40*/  IMAD R12, R5, UR4, RZ ;  /* 0x00000004050c7c24 */ /* 0x000fc8000f8e02ff */
[----:B------:R-:W-:Y:S01]  /*ba50*/  IMAD R12, R0, UR5, R12 ;  /* 0x00000005000c7c24 */ /* 0x000fe2000f8e020c */
[----:B-1----:R-:W-:-:S13]  /*ba60*/  ISETP.NE.AND P0, PT, R13, 0x1, PT ;  /* 0x000000010d00780c */ /* 0x002fda0003f05270 */
[----:B------:R-:W1:Y:S02]  /*ba70*/  @P0 LDC.64 R6, c[0x0][0x420] ;  /* 0x00010800ff060b82 */ /* 0x000e640000000a00 */
[----:B-1----:R-:W-:-:S05]  /*ba80*/  @P0 IMAD.HI.U32 R6, R8, R6, RZ ;  /* 0x0000000608060227 */ /* 0x002fca00078e00ff */
[----:B------:R-:W-:-:S04]  /*ba90*/  @P0 SHF.R.U32.HI R10, RZ, R7, R6 ;  /* 0x00000007ff0a0219 */ /* 0x000fc80000011606 */
[--C-:B------:R-:W-:Y:S01]  /*baa0*/  SHF.R.S32.HI R7, RZ, 0x1f, R10.reuse ;  /* 0x0000001fff077819 */ /* 0x100fe2000001140a */
        /* <DEDUP_REMOVED lines=8> */
.L_x_846:
[----:B-1----:R-:W1:Y:S01]  /*bb30*/  S2R R3, SR_CgaCtaId ;  /* 0x0000000000037919 */ /* 0x002e620000008800 */
[----:B------:R-:W-:Y:S02]  /*bb40*/  MOV R2, 0x400 ;  /* 0x0000040000027802 */ /* 0x000fe40000000f00 */
[----:B------:R-:W-:Y:S02]  /*bb50*/  SHF.L.U32 R6, R14, 0x1f, RZ ;  /* 0x0000001f0e067819 */ /* 0x000fe400000006ff */
[----:B-1----:R-:W-:-:S05]  /*bb60*/  LEA R2, R3, R2, 0x18 ;  /* 0x0000000203027211 */ /* 0x002fca00078ec0ff */
[----:B------:R-:W-:-:S04]  /*bb70*/  IMAD R3, R15, 0x8, R2 ;  /* 0x000000080f037824 */ /* 0x000fc800078e0202 */
[----:B------:R-:W1:Y:S02]  /*bb80*/  SYNCS.PHASECHK.TRANS64.TRYWAIT P0, [R3+URZ+0x32440], R6 ;  /* 0x03244006030075a7 */ /* 0x000e64000800017f */
[----:B-1----:R-:W-:Y:S05]  /*bb90*/  @!P0 BRA `(.L_x_847) ;  /* 0x0000002400d08947 */ /* 0x002fea0003800000 */
.L_x_905:
        /* <DEDUP_REMOVED lines=11> */
.L_x_848:
        /* <DEDUP_REMOVED lines=22> */
.L_x_906:
        /* <DEDUP_REMOVED lines=8> */
.L_x_850:
        /* <DEDUP_REMOVED lines=34> */
.L_x_845:
[----:B------:R-:W-:Y:S05]  /*c050*/  BSYNC B2 ;  /* 0x0000000000027941 */ /* 0x000fea0003800000 */
.L_x_844:
[----:B------:R-:W2:Y:S02]  /*c060*/  LDL.LU R2, [R1+0x14] ;  /* 0x0000140001027983 */ /* 0x000ea40000300800 */
[----:B--2---:R-:W-:-:S07]  /*c070*/  VIADD R8, R2, 0xfffffffd ;  /* 0xfffffffd02087836 */ /* 0x004fce0000000000 */
.L_x_843:
[----:B------:R-:W-:Y:S05]  /*c080*/  BSYNC B1 ;  /* 0x0000000000017941 */ /* 0x000fea0003800000 */
.L_x_842:
[----:B------:R-:W-:-:S05]  /*c090*/  IMAD.MOV R2, RZ, RZ, -R11 ;  /* 0x000000ffff027224 */ /* 0x000fca00078e0a0b */
[----:B------:R-:W-:-:S13]  /*c0a0*/  ISETP.NE.AND P0, PT, R9, R2, PT ;  /* 0x000000020900720c */ /* 0x000fda0003f05270 */
[----:B------:R-:W-:Y:S05]  /*c0b0*/  @!P0 BRA `(.L_x_841) ;  /* 0x0000000c00908947 */ /* 0x000fea0003800000 */
.L_x_865:
        /* <DEDUP_REMOVED lines=10> */
[----:B------:R-:W-:Y:S01]  /*c160*/  ISETP.NE.U32.AND P0, PT, RZ, UR38, PT ;  /* 0x00000026ff007c0c */ /* 0x000fe2000bf05070 */
[----:B------:R-:W-:-:S03]  /*c170*/  IMAD.MOV.U32 R12, RZ, RZ, R8 ;  /* 0x000000ffff0c7224 */ /* 0x000fc600078e0008 */
[----:B------:R-:W-:-:S13]  /*c180*/  ISETP.NE.AND.EX P0, PT, RZ, UR39, PT, P0 ;  /* 0x00000027ff007c0c */ /* 0x000fda000bf05300 */
[----:B------:R-:W-:Y:S05]  /*c190*/  @!P0 BRA `(.L_x_853) ;  /* 0x0000000000448947 */ /* 0x000fea0003800000 */
[----:B------:R-:W1:Y:S01]  /*c1a0*/  LDC R12, c[0x0][0x41c] ;  /* 0x00010700ff0c7b82 */ /* 0x000e620000000800 */
[----:B------:R-:W-:Y:S02]  /*c1b0*/  IMAD.MOV.U32 R11, RZ, RZ, R8 ;  /* 0x000000ffff0b7224 */ /* 0x000fe400078e0008 */
        /* <DEDUP_REMOVED lines=10> */
[----:B------:R-:W-:-:S04]  /*c260*/  LEA R6, P0, R2, UR38, 0x2 ;  /* 0x0000002602067c11 */ /* 0x000fc8000f8010ff */
[----:B------:R-:W-:Y:S01]  /*c270*/  LEA.HI.X R7, R2, UR39, R3, 0x2, P0 ;  /* 0x0000002702077c11 */ /* 0x000fe200080f1403 */
[----:B------:R-:W-:-:S04]  /*c280*/  IMAD.MOV R3, RZ, RZ, -R11 ;  /* 0x000000ffff037224 */ /* 0x000fc800078e0a0b */
[----:B------:R-:W-:Y:S01]  /*c290*/  IMAD R12, R12, R3, R8 ;  /* 0x000000030c0c7224 */ /* 0x000fe200078e0208 */
[----:B------:R1:W5:Y:S06]  /*c2a0*/  LDG.E R7, desc[UR60][R6.64] ;  /* 0x0000003c06077981 */ /* 0x00036c000c1e1900 */
.L_x_853:
[----:B------:R-:W2:Y:S01]  /*c2b0*/  S2R R3, SR_CgaCtaId ;  /* 0x0000000000037919 */ /* 0x000ea20000008800 */
[----:B------:R-:W-:-:S04]  /*c2c0*/  MOV R2, 0x400 ;  /* 0x0000040000027802 */ /* 0x000fc80000000f00 */
[----:B--2---:R-:W-:Y:S02]  /*c2d0*/  LEA R2, R3, R2, 0x18 ;  /* 0x0000000203027211 */ /* 0x004fe400078ec0ff */
[----:B------:R-:W-:-:S03]  /*c2e0*/  SHF.L.U32 R3, R10, 0x1f, RZ ;  /* 0x0000001f0a037819 */ /* 0x000fc600000006ff */
[----:B------:R-:W-:-:S04]  /*c2f0*/  IMAD R2, R9, 0x8, R2 ;  /* 0x0000000809027824 */ /* 0x000fc800078e0202 */
[----:B------:R-:W2:Y:S02]  /*c300*/  SYNCS.PHASECHK.TRANS64.TRYWAIT P0, [R2+URZ+0x32440], R3 ;  /* 0x03244003020075a7 */ /* 0x000ea4000800017f */
[----:B--2---:R-:W-:Y:S05]  /*c310*/  @!P0 BRA `(.L_x_854) ;  /* 0x0000002000188947 */ /* 0x004fea0003800000 */
.L_x_907:
        /* <DEDUP_REMOVED lines=11> */
.L_x_855:
        /* <DEDUP_REMOVED lines=21> */
.L_x_908:
        /* <DEDUP_REMOVED lines=8> */
.L_x_857:
        /* <DEDUP_REMOVED lines=33> */
.L_x_852:
[----:B------:R-:W-:Y:S05]  /*c7b0*/  BSYNC B1 ;  /* 0x0000000000017941 */ /* 0x000fea0003800000 */
.L_x_851:
        /* <DEDUP_REMOVED lines=9> */
[----:B------:R-:W-:Y:S01]  /*c850*/  ISETP.NE.U32.AND P0, PT, RZ, UR38, PT ;  /* 0x00000026ff007c0c */ /* 0x000fe2000bf05070 */
[----:B------:R-:W-:-:S03]  /*c860*/  VIADD R9, R8, 0xffffffff ;  /* 0xffffffff08097836 */ /* 0x000fc60000000000 */
[----:B------:R-:W-:-:S13]  /*c870*/  ISETP.NE.AND.EX P0, PT, RZ, UR39, PT, P0 ;  /* 0x00000027ff007c0c */ /* 0x000fda000bf05300 */
[----:B------:R-:W-:Y:S05]  /*c880*/  @!P0 BRA `(.L_x_860) ;  /* 0x0000000000408947 */ /* 0x000fea0003800000 */
[----:B------:R-:W2:Y:S01]  /*c890*/  LDC R6, c[0x0][0x41c] ;  /* 0x00010700ff067b82 */ /* 0x000ea20000000800 */
        /* <DEDUP_REMOVED lines=15> */
.L_x_860:
[----:B------:R-:W3:Y:S01]  /*c990*/  S2R R3, SR_CgaCtaId ;  /* 0x0000000000037919 */ /* 0x000ee20000008800 */
[----:B------:R-:W-:-:S04]  /*c9a0*/  MOV R2, 0x400 ;  /* 0x0000040000027802 */ /* 0x000fc80000000f00 */
[----:B---3--:R-:W-:Y:S02]  /*c9b0*/  LEA R2, R3, R2, 0x18 ;  /* 0x0000000203027211 */ /* 0x008fe400078ec0ff */
[----:B------:R-:W-:-:S03]  /*c9c0*/  SHF.L.U32 R3, R11, 0x1f, RZ ;  /* 0x0000001f0b037819 */ /* 0x000fc600000006ff */
[----:B------:R-:W-:-:S04]  /*c9d0*/  IMAD R2, R12, 0x8, R2 ;  /* 0x000000080c027824 */ /* 0x000fc800078e0202 */
[----:B------:R-:W3:Y:S02]  /*c9e0*/  SYNCS.PHASECHK.TRANS64.TRYWAIT P0, [R2+URZ+0x32440], R3 ;  /* 0x03244003020075a7 */ /* 0x000ee4000800017f */
[----:B---3--:R-:W-:Y:S05]  /*c9f0*/  @!P0 BRA `(.L_x_861) ;  /* 0x0000001800888947 */ /* 0x008fea0003800000 */
.L_x_909:
        /* <DEDUP_REMOVED lines=11> */
.L_x_862:
        /* <DEDUP_REMOVED lines=22> */
.L_x_910:
        /* <DEDUP_REMOVED lines=8> */
.L_x_864:
        /* <DEDUP_REMOVED lines=34> */
.L_x_859:
[----:B------:R-:W-:Y:S05]  /*ceb0*/  BSYNC B1 ;  /* 0x0000000000017941 */ /* 0x000fea0003800000 */
.L_x_858:
[C---:B------:R-:W-:Y:S01]  /*cec0*/  ISETP.GT.AND P0, PT, R8.reuse, 0x1, PT ;  /* 0x000000010800780c */ /* 0x040fe20003f04270 */
[----:B------:R-:W-:-:S04]  /*ced0*/  VIADD R2, R8, 0xfffffffe ;  /* 0xfffffffe08027836 */ /* 0x000fc80000000000 */
[----:B------:R-:W-:-:S08]  /*cee0*/  IMAD.MOV.U32 R8, RZ, RZ, R2 ;  /* 0x000000ffff087224 */ /* 0x000fd000078e0002 */
[----:B------:R-:W-:Y:S05]  /*cef0*/  @P0 BRA `(.L_x_865) ;  /* 0xfffffff000700947 */ /* 0x000fea000383ffff */
.L_x_841:
[----:B------:R-:W-:Y:S05]  /*cf00*/  BSYNC B0 ;  /* 0x0000000000007941 */ /* 0x000fea0003800000 */
.L_x_840:
        /* <DEDUP_REMOVED lines=23> */
.L_x_867:
[----:B------:R-:W-:Y:S05]  /*d080*/  BSYNC B0 ;  /* 0x0000000000007941 */ /* 0x000fea0003800000 */
.L_x_866:
[----:B--2---:R-:W2:Y:S02]  /*d090*/  LDL.LU R2, [R1+0x4] ;  /* 0x0000040001027983 */ /* 0x004ea40000300800 */
[----:B--2---:R-:W-:-:S05]  /*d0a0*/  LOP3.LUT R2, R2, R0, RZ, 0x3c, !PT ;  /* 0x0000000002027212 */ /* 0x004fca00078e3cff */
[----:B------:R2:W-:Y:S02]  /*d0b0*/  STL [R1+0x4], R2 ;  /* 0x0000040201007387 */ /* 0x0005e40000100800 */
.L_x_822:
[----:B------:R-:W-:Y:S05]  /*d0c0*/  BSYNC B6 ;  /* 0x0000000000067941 */ /* 0x000fea0003800000 */
.L_x_820:
[----:B------:R-:W-:-:S03]  /*d0d0*/  UMOV UR4, 0xffffffff ;  /* 0xffffffff00047882 */ /* 0x000fc60000000000 */
[----:B------:R-:W-:Y:S05]  /*d0e0*/  BRA.DIV UR4, `(.L_x_868) ;  /* 0x0000001204f47947 */ /* 0x000fea000b800000 */
[----:B------:R3:W4:Y:S04]  /*d0f0*/  SHFL.IDX PT, R4, R16, RZ, 0x1f ;  /* 0x00001fff10047589 */ /* 0x00072800000e0000 */
[----:B------:R3:W0:Y:S02]  /*d100*/  SHFL.IDX PT, R5, R16, 0x1, 0x1f ;  /* 0x00201f0010057f89 */ /* 0x00062400000e0000 */
.L_x_914:
        /* <DEDUP_REMOVED lines=13> */
.L_x_870:
[----:B------:R-:W-:Y:S05]  /*d1e0*/  BSYNC B0 ;  /* 0x0000000000007941 */ /* 0x000fea0003800000 */
.L_x_869:
        /* <DEDUP_REMOVED lines=23> */
.L_x_922:
[----:B------:R-:W-:Y:S02]  /*d360*/  ULDC UR4, c[0x0][0xd10] ;  /* 0x0003440000047ab9 */ /* 0x000fe40000000800 */
[----:B---3--:R-:W-:-:S04]  /*d370*/  IMAD.U32 R16, RZ, RZ, UR4 ;  /* 0x00000004ff107e24 */ /* 0x008fc8000f8e00ff */
[----:B--2---:R-:W-:-:S04]  /*d380*/  IMAD R6, R14, R16, RZ ;  /* 0x000000100e067224 */ /* 0x004fc800078e02ff */
[----:B------:R-:W-:-:S05]  /*d390*/  IMAD.IADD R5, R5, 0x1, R6 ;  /* 0x0000000105057824 */ /* 0x000fca00078e0206 */
[----:B----4-:R-:W-:-:S13]  /*d3a0*/  ISETP.GT.AND P0, PT, R5, R4, PT ;  /* 0x000000040500720c */ /* 0x010fda0003f04270 */
[----:B------:R-:W-:Y:S05]  /*d3b0*/  @P0 BRA `(.L_x_872) ;  /* 0x0000000000b40947 */ /* 0x000fea0003800000 */
[----:B------:R-:W2:Y:S02]  /*d3c0*/  LDC R0, c[0x0][0xd14] ;  /* 0x00034500ff007b82 */ /* 0x000ea40000000800 */
.L_x_877:
        /* <DEDUP_REMOVED lines=14> */
.L_x_875:
[----:B------:R-:W-:Y:S05]  /*d4b0*/  BSYNC B0 ;  /* 0x0000000000007941 */ /* 0x000fea0003800000 */
.L_x_874:
        /* <DEDUP_REMOVED lines=23> */
.L_x_930:
[----:B------:R-:W-:Y:S02]  /*d630*/  ULDC UR4, c[0x0][0xd10] ;  /* 0x0003440000047ab9 */ /* 0x000fe40000000800 */
[----:B------:R-:W-:-:S04]  /*d640*/  IMAD.U32 R16, RZ, RZ, UR4 ;  /* 0x00000004ff107e24 */ /* 0x000fc8000f8e00ff */
[----:B--2---:R-:W-:-:S04]  /*d650*/  IMAD R6, R14, R16, RZ ;  /* 0x000000100e067224 */ /* 0x004fc800078e02ff */
[----:B------:R-:W-:-:S05]  /*d660*/  IMAD.IADD R5, R6, 0x1, R5 ;  /* 0x0000000106057824 */ /* 0x000fca00078e0205 */
[----:B------:R-:W-:-:S13]  /*d670*/  ISETP.GT.AND P0, PT, R5, R4, PT ;  /* 0x000000040500720c */ /* 0x000fda0003f04270 */
[----:B------:R-:W-:Y:S05]  /*d680*/  @!P0 BRA `(.L_x_877) ;  /* 0xfffffffc00508947 */ /* 0x000fea000383ffff */
.L_x_872:
        /* <DEDUP_REMOVED lines=8> */
.L_x_934:
[----:B------:R-:W-:Y:S01]  /*d710*/  ISETP.NE.AND P0, PT, R7, RZ, PT ;  /* 0x000000ff0700720c */ /* 0x000fe20003f05270 */
[----:B------:R-:W-:-:S12]  /*d720*/  IMAD.MOV.U32 R14, RZ, RZ, RZ ;  /* 0x000000ffff0e7224 */ /* 0x000fd800078e00ff */
[----:B------:R-:W-:Y:S05]  /*d730*/  @!P0 BRA `(.L_x_879) ;  /* 0x0000000000108947 */ /* 0x000fea0003800000 */
[----:B------:R-:W-:Y:S01]  /*d740*/  UMOV UR4, 0xffffffff ;  /* 0xffffffff00047882 */ /* 0x000fe20000000000 */
[----:B-1----:R-:W-:Y:S02]  /*d750*/  VIADD R12, R5, 0xffffffff ;  /* 0xffffffff050c7836 */ /* 0x002fe40000000000 */
[----:B------:R-:W-:Y:S05]  /*d760*/  BRA.DIV UR4, `(.L_x_880) ;  /* 0x0000001604887947 */ /* 0x000fea000b800000 */
[----:B------:R4:W1:Y:S02]  /*d770*/  SHFL.IDX PT, R14, R2, R12, 0x1f ;  /* 0x00001f0c020e7589 */ /* 0x00086400000e0000 */
.L_x_879:
        /* <DEDUP_REMOVED lines=31> */
.L_x_873:
[----:B------:R-:W-:Y:S01]  /*d970*/  UMOV UR4, URZ ;  /* 0x0000003f00047c82 */ /* 0x000fe20008000000 */
[----:B------:R-:W-:Y:S01]  /*d980*/  UMOV UR5, URZ ;  /* 0x0000003f00057c82 */ /* 0x000fe20008000000 */
[----:B------:R-:W-:Y:S01]  /*d990*/  ULDC UR6, c[0x0][0xd14] ;  /* 0x0003450000067ab9 */ /* 0x000fe20000000800 */
[----:B------:R-:W-:Y:S02]  /*d9a0*/  IMAD.MOV.U32 R16, RZ, RZ, R4 ;  /* 0x000000ffff107224 */ /* 0x000fe400078e0004 */
[----:B------:R-:W-:Y:S02]  /*d9b0*/  IMAD.U32 R17, RZ, RZ, UR4 ;  /* 0x00000004ff117e24 */ /* 0x000fe4000f8e00ff */
[----:B------:R-:W-:Y:S02]  /*d9c0*/  IMAD.U32 R18, RZ, RZ, UR5 ;  /* 0x00000005ff127e24 */ /* 0x000fe4000f8e00ff */
[----:B------:R-:W-:-:S07]  /*d9d0*/  IMAD.U32 R19, RZ, RZ, UR6 ;  /* 0x00000006ff137e24 */ /* 0x000fce000f8e00ff */
.L_x_881:
        /* <DEDUP_REMOVED lines=12> */
.L_x_818:
[----:B------:R-:W3:Y:S01]  /*daa0*/  S2R R3, SR_CgaCtaId ;  /* 0x0000000000037919 */ /* 0x000ee20000008800 */
[----:B------:R-:W-:Y:S01]  /*dab0*/  UIADD3 UR4, UR50, 0x1, URZ ;  /* 0x0000000132047890 */ /* 0x000fe2000fffe03f */
[----:B0-----:R-:W-:-:S03]  /*dac0*/  MOV R0, 0x400 ;  /* 0x0000040000007802 */ /* 0x001fc60000000f00 */
[----:B------:R-:W-:-:S04]  /*dad0*/  ULEA.HI UR5, UR4, UR4, URZ, 0x1 ;  /* 0x0000000404057291 */ /* 0x000fc8000f8f083f */
[----:B------:R-:W-:-:S04]  /*dae0*/  ULOP3.LUT UR5, UR5, 0xfffffffe, URZ, 0xc0, !UPT ;  /* 0xfffffffe05057892 */ /* 0x000fc8000f8ec03f */
[----:B------:R-:W-:Y:S01]  /*daf0*/  UIADD3 UR5, UR4, -UR5, URZ ;  /* 0x8000000504057290 */ /* 0x000fe2000fffe03f */
[----:B---3--:R-:W-:-:S05]  /*db00*/  LEA R0, R3, R0, 0x18 ;  /* 0x0000000003007211 */ /* 0x008fca00078ec0ff */
[----:B------:R-:W-:-:S05]  /*db10*/  IMAD.U32 R3, RZ, RZ, UR5 ;  /* 0x00000005ff037e24 */ /* 0x000fca000f8e00ff */
[----:B------:R-:W-:-:S04]  /*db20*/  SHF.L.U32 R3, R3, 0x1f, RZ ;  /* 0x0000001f03037819 */ /* 0x000fc800000006ff */
[----:B------:R-:W0:Y:S02]  /*db30*/  SYNCS.PHASECHK.TRANS64.TRYWAIT P0, [R0+URZ+0x32420], R3 ;  /* 0x03242003000075a7 */ /* 0x000e24000800017f */
[----:B0-----:R-:W-:Y:S05]  /*db40*/  @!P0 BRA `(.L_x_883) ;  /* 0x0000001000b48947 */ /* 0x001fea0003800000 */
.L_x_937:
[----:B------:R-:W-:-:S03]  /*db50*/  UMOV UR4, 0xffffffff ;  /* 0xffffffff00047882 */ /* 0x000fc60000000000 */
[----:B------:R-:W-:Y:S05]  /*db60*/  BRA.DIV UR4, `(.L_x_884) ;  /* 0x0000001204c07947 */ /* 0x000fea000b800000 */
[----:B--2---:R-:W2:Y:S02]  /*db70*/  S2R R2, SR_TID.X ;  /* 0x0000000000027919 */ /* 0x004ea40000002100 */
[----:B--2---:R-:W-:-:S04]  /*db80*/  SHF.R.U32.HI R2, RZ, 0x5, R2 ;  /* 0x00000005ff027819 */ /* 0x004fc80000011602 */
[----:B------:R-:W-:-:S05]  /*db90*/  LOP3.LUT R2, R2, 0x3, RZ, 0xc0, !PT ;  /* 0x0000000302027812 */ /* 0x000fca00078ec0ff */
[----:B------:R2:W3:Y:S02]  /*dba0*/  SHFL.IDX PT, R14, R2, RZ, 0x1f ;  /* 0x00001fff020e7589 */ /* 0x0004e400000e0000 */
.L_x_940:
[----:B---3--:R-:W-:Y:S01]  /*dbb0*/  ISETP.NE.AND P0, PT, R14, RZ, PT ;  /* 0x000000ff0e00720c */ /* 0x008fe20003f05270 */
[----:B------:R-:W-:-:S12]  /*dbc0*/  BSSY B0, `(.L_x_885) ;  /* 0x0000029000007945 */ /* 0x000fd80003800000 */
[----:B------:R-:W-:Y:S05]  /*dbd0*/  @P0 BRA `(.L_x_886) ;  /* 0x00000000009c0947 */ /* 0x000fea0003800000 */
[----:B------:R-:W-:-:S03]  /*dbe0*/  UMOV UR4, 0xffffffff ;  /* 0xffffffff00047882 */ /* 0x000fc60000000000 */
[----:B------:R-:W-:Y:S05]  /*dbf0*/  BRA.DIV UR4, `(.L_x_887) ;  /* 0x0000001204d07947 */ /* 0x000fea000b800000 */
[----:B------:R-:W-:-:S13]  /*dc00*/  ELECT P6, URZ, PT ;  /* 0x00000000003f782f */ /* 0x000fda00038c0000 */
.L_x_943:
[----:B------:R-:W-:Y:S05]  /*dc10*/  @!P6 BRA `(.L_x_886) ;  /* 0x00000000008ce947 */ /* 0x000fea0003800000 */
[----:B--2---:R-:W2:Y:S02]  /*dc20*/  LDL R2, [R1+0x2c] ;  /* 0x00002c0001027983 */ /* 0x004ea40000100800 */
[----:B--2---:R-:W-:-:S13]  /*dc30*/  R2UR UR4, R2 ;  /* 0x00000000020472ca */ /* 0x004fda00000e0000 */
[----:B------:R-:W-:-:S06]  /*dc40*/  ULOP3.LUT UR4, UR4, 0x2, URZ, 0xfc, !UPT ;  /* 0x0000000204047892 */ /* 0x000fcc000f8efc3f */
[----:B------:R-:W-:-:S05]  /*dc50*/  IMAD.U32 R2, RZ, RZ, UR4 ;  /* 0x00000004ff027e24 */ /* 0x000fca000f8e00ff */
[----:B------:R-:W-:-:S13]  /*dc60*/  ISETP.NE.AND P2, PT, R2, 0x3, PT ;  /* 0x000000030200780c */ /* 0x000fda0003f45270 */
[----:B------:R-:W-:Y:S05]  /*dc70*/  @!P2 BRA `(.L_x_888) ;  /* 0x000000000004a947 */ /* 0x000fea0003800000 */
[----:B------:R-:W-:Y:S01]  /*dc80*/  BPT.TRAP 0x1 ;  /* 0x000000040000795c */ /* 0x000fe20000300000 */
.L_x_888:
        /* <DEDUP_REMOVED lines=14> */
.L_x_944:
[----:B------:R-:W2:Y:S02]  /*dd70*/  SYNCS.PHASECHK.TRANS64.TRYWAIT P0, [R7+URZ], R2 ;  /* 0x00000002070075a7 */ /* 0x000ea4000800017f */
[----:B--2---:R-:W-:Y:S05]  /*dd80*/  @!P0 BRA `(.L_x_890) ;  /* 0x0000001000a08947 */ /* 0x004fea0003800000 */
.L_x_945:
[----:B------:R-:W-:Y:S05]  /*dd90*/  @!P2 BRA `(.L_x_891) ;  /* 0x000000000004a947 */ /* 0x000fea0003800000 */
[----:B------:R-:W-:Y:S01]  /*dda0*/  BPT.TRAP 0x1 ;  /* 0x000000040000795c */ /* 0x000fe20000300000 */
.L_x_891:
[----:B------:R-:W3:Y:S01]  /*ddb0*/  LDL.LU R4, [R1] ;  /* 0x0000000001047983 */ /* 0x000ee20000300800 */
[----:B------:R-:W-:-:S04]  /*ddc0*/  VIADD R0, R0, 0x32460 ;  /* 0x0003246000007836 */ /* 0x000fc80000000000 */
[----:B---3--:R-:W-:-:S04]  /*ddd0*/  IMAD R4, R4, 0x8, R0 ;  /* 0x0000000804047824 */ /* 0x008fc800078e0200 */
[----:B------:R-:W3:Y:S02]  /*dde0*/  SYNCS.PHASECHK.TRANS64.TRYWAIT P0, [R4+URZ], R5 ;  /* 0x00000005040075a7 */ /* 0x000ee4000800017f */
[----:B---3--:R-:W-:Y:S05]  /*ddf0*/  @!P0 BRA `(.L_x_892) ;  /* 0x0000001000988947 */ /* 0x008fea0003800000 */
.L_x_946:
[----:B------:R-:W-:-:S07]  /*de00*/  IMAD R3, R3, 0x8, R0 ;  /* 0x0000000803037824 */ /* 0x000fce00078e0200 */
.L_x_893:
[----:B----4-:R4:W0:Y:S02]  /*de10*/  SYNCS.PHASECHK.TRANS64.TRYWAIT P0, [R3+URZ], R2 ;  /* 0x00000002030075a7 */ /* 0x010824000800017f */
[----:B0-----:R-:W-:Y:S05]  /*de20*/  @!P0 NANOSLEEP.SYNCS 0x989680 ;  /* 0x009896800000895d */ /* 0x001fea0003900000 */
[----:B------:R-:W0:Y:S02]  /*de30*/  @!P0 SYNCS.PHASECHK.TRANS64 P0, [R3+URZ], R2 ;  /* 0x00000002030085a7 */ /* 0x000e24000800007f */
[----:B0-----:R-:W-:Y:S05]  /*de40*/  @!P0 BRA `(.L_x_893) ;  /* 0xfffffffc00f08947 */ /* 0x001fea000383ffff */
.L_x_886:
[----:B------:R-:W-:Y:S05]  /*de50*/  BSYNC B0 ;  /* 0x0000000000007941 */ /* 0x000fea0003800000 */
.L_x_885:
[----:B------:R-:W-:Y:S05]  /*de60*/  EXIT ;  /* 0x000000000000794d */ /* 0x000fea0003800000 */
.L_x_771:
[----:B0-----:R0:W1:Y:S02]  /*de70*/  SYNCS.PHASECHK.TRANS64.TRYWAIT P0, [R5+URZ+0x32400], R0 ;  /* 0x03240000050075a7 */ /* 0x001064000800017f */
[----:B-1----:R-:W-:Y:S05]  /*de80*/  @!P0 NANOSLEEP.SYNCS 0x989680 ;  /* 0x009896800000895d */ /* 0x002fea0003900000 */
[----:B------:R-:W1:Y:S02]  /*de90*/  @!P0 SYNCS.PHASECHK.TRANS64 P0, [R5+URZ+0x32400], R0 ;  /* 0x03240000050085a7 */ /* 0x000e64000800007f */
[----:B-1----:R-:W-:Y:S05]  /*dea0*/  @!P0 BRA `(.L_x_771) ;  /* 0xfffffffc00f08947 */ /* 0x002fea000383ffff */
[----:B------:R-:W-:Y:S05]  /*deb0*/  BRA `(.L_x_894) ;  /* 0xffffff3800907947 */ /* 0x000fea000383ffff */
.L_x_775:
[----:B--2---:R2:W3:Y:S02]  /*dec0*/  SYNCS.PHASECHK.TRANS64.TRYWAIT P1, [R3+URZ+0x32430], R4 ;  /* 0x03243004030075a7 */ /* 0x0044e4000802017f */
[----:B---3--:R-:W-:Y:S05]  /*ded0*/  @!P1 NANOSLEEP.SYNCS 0x989680 ;  /* 0x009896800000995d */ /* 0x008fea0003900000 */
[----:B------:R-:W3:Y:S02]  /*dee0*/  @!P1 SYNCS.PHASECHK.TRANS64 P1, [R3+URZ+0x32430], R4 ;  /* 0x03243004030095a7 */ /* 0x000ee4000802007f */
[----:B---3--:R-:W-:Y:S05]  /*def0*/  @!P1 BRA `(.L_x_775) ;  /* 0xfffffffc00f09947 */ /* 0x008fea000383ffff */
[----:B------:R-:W-:Y:S05]  /*df00*/  BRA `(.L_x_774) ;  /* 0xffffff3800c47947 */ /* 0x000fea000383ffff */
.L_x_776:
[----:B---3--:R3:W4:Y:S02]  /*df10*/  SYNCS.PHASECHK.TRANS64.TRYWAIT P1, [R5+URZ+0x32410], R0 ;  /* 0x03241000050075a7 */ /* 0x008724000802017f */
[----:B----4-:R-:W-:Y:S05]  /*df20*/  @!P1 NANOSLEEP.SYNCS 0x989680 ;  /* 0x009896800000995d */ /* 0x010fea0003900000 */
[----:B------:R-:W4:Y:S02]  /*df30*/  @!P1 SYNCS.PHASECHK.TRANS64 P1, [R5+URZ+0x32410], R0 ;  /* 0x03241000050095a7 */ /* 0x000f24000802007f */
[----:B----4-:R-:W-:Y:S05]  /*df40*/  @!P1 BRA `(.L_x_776) ;  /* 0xfffffffc00f09947 */ /* 0x010fea000383ffff */
[----:B------:R-:W-:Y:S05]  /*df50*/  BRA `(.L_x_895) ;  /* 0xffffff3c008c7947 */ /* 0x000fea000383ffff */
.L_x_780:
[----:B------:R0:W0:Y:S02]  /*df60*/  SYNCS.PHASECHK.TRANS64.TRYWAIT P1, [R3+URZ+0x32450], R4 ;  /* 0x03245004030075a7 */ /* 0x000024000802017f */
[----:B0-----:R-:W-:Y:S05]  /*df70*/  @!P1 NANOSLEEP.SYNCS 0x989680 ;  /* 0x009896800000995d */ /* 0x001fea0003900000 */
[----:B------:R-:W0:Y:S02]  /*df80*/  @!P1 SYNCS.PHASECHK.TRANS64 P1, [R3+URZ+0x32450], R4 ;  /* 0x03245004030095a7 */ /* 0x000e24000802007f */
[----:B0-----:R-:W-:Y:S05]  /*df90*/  @!P1 BRA `(.L_x_780) ;  /* 0xfffffffc00f09947 */ /* 0x001fea000383ffff */
[----:B------:R-:W-:Y:S05]  /*dfa0*/  BRA `(.L_x_779) ;  /* 0xffffff3c00987947 */ /* 0x000fea000383ffff */
.L_x_785:
[----:B-1----:R-:W-:-:S04]  /*dfb0*/  IMAD.U32 R153, RZ, RZ, UR5 ;  /* 0x00000005ff997e24 */ /* 0x002fc8000f8e00ff */
[----:B------:R1:W2:Y:S03]  /*dfc0*/  SYNCS.PHASECHK.TRANS64.TRYWAIT P3, [R153+URZ+0x32430], R0 ;  /* 0x03243000990075a7 */ /* 0x0002a6000806017f */
[----:B--2---:R-:W-:Y:S05]  /*dfd0*/  @!P3 NANOSLEEP.SYNCS 0x989680 ;  /* 0x009896800000b95d */ /* 0x004fea0003900000 */
[----:B------:R-:W2:Y:S02]  /*dfe0*/  @!P3 SYNCS.PHASECHK.TRANS64 P3, [R153+URZ+0x32430], R0 ;  /* 0x032430009900b5a7 */ /* 0x000ea4000806007f */
[----:B--2---:R-:W-:Y:S05]  /*dff0*/  @!P3 BRA `(.L_x_785) ;  /* 0xfffffffc00ecb947 */ /* 0x004fea000383ffff */
[----:B------:R-:W-:Y:S05]  /*e000*/  BRA `(.L_x_784) ;  /* 0xffffff5c008c7947 */ /* 0x000fea000383ffff */
.L_x_789:
[----:B--2---:R-:W-:-:S04]  /*e010*/  IMAD.U32 R211, RZ, RZ, UR5 ;  /* 0x00000005ffd37e24 */ /* 0x004fc8000f8e00ff */
[----:B------:R2:W3:Y:S03]  /*e020*/  SYNCS.PHASECHK.TRANS64.TRYWAIT P3, [R211+URZ+0x32450], R0 ;  /* 0x03245000d30075a7 */ /* 0x0004e6000806017f */
[----:B---3--:R-:W-:Y:S05]  /*e030*/  @!P3 NANOSLEEP.SYNCS 0x989680 ;  /* 0x009896800000b95d */ /* 0x008fea0003900000 */
[----:B------:R-:W3:Y:S02]  /*e040*/  @!P3 SYNCS.PHASECHK.TRANS64 P3, [R211+URZ+0x32450], R0 ;  /* 0x03245000d300b5a7 */ /* 0x000ee4000806007f */
[----:B---3--:R-:W-:Y:S05]  /*e050*/  @!P3 BRA `(.L_x_789) ;  /* 0xfffffffc00ecb947 */ /* 0x008fea000383ffff */
[----:B------:R-:W-:Y:S05]  /*e060*/  BRA `(.L_x_788) ;  /* 0xffffff6000087947 */ /* 0x000fea000383ffff */
.L_x_827:
        /* <DEDUP_REMOVED lines=11> */
.L_x_897:
[----:B------:R-:W-:Y:S05]  /*e120*/  BSYNC B0 ;  /* 0x0000000000007941 */ /* 0x000fea0003800000 */
.L_x_896:
[----:B------:R-:W-:Y:S05]  /*e130*/  BRA `(.L_x_898) ;  /* 0xffffffc800a47947 */ /* 0x000fea000383ffff */
.L_x_828:
[----:B------:R-:W-:Y:S01]  /*e140*/  BSSY B0, `(.L_x_899) ;  /* 0x0000006000007945 */ /* 0x000fe20003800000 */
[----:B------:R-:W-:-:S07]  /*e150*/  IMAD.MOV.U32 R15, RZ, RZ, -0x1 ;  /* 0xffffffffff0f7424 */ /* 0x000fce00078e00ff */
[----:B------:R-:W-:Y:S05]  /*e160*/  WARPSYNC.COLLECTIVE R15, `(.L_x_900) ;  /* 0x000000000f0c7348 */ /* 0x000fea0003c00000 */
[----:B------:R-:W-:Y:S02]  /*e170*/  ELECT P6, UR62, PT ;  /* 0x00000000003e782f */ /* 0x000fe400038c0000 */
[----:B------:R-:W-:Y:S01]  /*e180*/  MOV R14, UR62 ;  /* 0x0000003e000e7c02 */ /* 0x000fe20008000f00 */
[----:B------:R-:W-:Y:S10]  /*e190*/  ENDCOLLECTIVE ;  /* 0x000000000000791b */ /* 0x000ff40003800000 */
.L_x_900:
[----:B------:R-:W-:Y:S05]  /*e1a0*/  BSYNC B0 ;  /* 0x0000000000007941 */ /* 0x000fea0003800000 */
.L_x_899:
[----:B------:R-:W-:Y:S05]  /*e1b0*/  BRA `(.L_x_901) ;  /* 0xffffffc8009c7947 */ /* 0x000fea000383ffff */
.L_x_831:
[----:B0-----:R0:W1:Y:S02]  /*e1c0*/  SYNCS.PHASECHK.TRANS64.TRYWAIT P0, [R8+URZ+0x32440], R10 ;  /* 0x0324400a080075a7 */ /* 0x001064000800017f */
[----:B-1----:R-:W-:Y:S05]  /*e1d0*/  @!P0 NANOSLEEP.SYNCS 0x989680 ;  /* 0x009896800000895d */ /* 0x002fea0003900000 */
[----:B------:R-:W1:Y:S02]  /*e1e0*/  @!P0 SYNCS.PHASECHK.TRANS64 P0, [R8+URZ+0x32440], R10 ;  /* 0x0324400a080085a7 */ /* 0x000e64000800007f */
[----:B-1----:R-:W-:Y:S05]  /*e1f0*/  @!P0 BRA `(.L_x_831) ;  /* 0xfffffffc00f08947 */ /* 0x002fea000383ffff */
[----:B------:R-:W-:Y:S05]  /*e200*/  BRA `(.L_x_902) ;  /* 0xffffffcc000c7947 */ /* 0x000fea000383ffff */
.L_x_835:
        /* <DEDUP_REMOVED lines=8> */
.L_x_838:
[----:B0-----:R0:W1:Y:S02]  /*e290*/  SYNCS.PHASECHK.TRANS64.TRYWAIT P0, [R8+URZ+0x32460], R6 ;  /* 0x03246006080075a7 */ /* 0x001064000800017f */
[----:B-1----:R-:W-:Y:S05]  /*e2a0*/  @!P0 NANOSLEEP.SYNCS 0x989680 ;  /* 0x009896800000895d */ /* 0x002fea0003900000 */
[----:B------:R-:W1:Y:S02]  /*e2b0*/  @!P0 SYNCS.PHASECHK.TRANS64 P0, [R8+URZ+0x32460], R6 ;  /* 0x03246006080085a7 */ /* 0x000e64000800007f */
[----:B-1----:R-:W-:Y:S05]  /*e2c0*/  @!P0 BRA `(.L_x_838) ;  /* 0xfffffffc00f08947 */ /* 0x002fea000383ffff */
[----:B------:R-:W-:Y:S05]  /*e2d0*/  BRA `(.L_x_904) ;  /* 0xffffffd000947947 */ /* 0x000fea000383ffff */
.L_x_847:
[----:B-1----:R1:W2:Y:S02]  /*e2e0*/  SYNCS.PHASECHK.TRANS64.TRYWAIT P0, [R3+URZ+0x32440], R6 ;  /* 0x03244006030075a7 */ /* 0x0022a4000800017f */
[----:B--2---:R-:W-:Y:S05]  /*e2f0*/  @!P0 NANOSLEEP.SYNCS 0x989680 ;  /* 0x009896800000895d */ /* 0x004fea0003900000 */
[----:B------:R-:W2:Y:S02]  /*e300*/  @!P0 SYNCS.PHASECHK.TRANS64 P0, [R3+URZ+0x32440], R6 ;  /* 0x03244006030085a7 */ /* 0x000ea4000800007f */
[----:B--2---:R-:W-:Y:S05]  /*e310*/  @!P0 BRA `(.L_x_847) ;  /* 0xfffffffc00f08947 */ /* 0x004fea000383ffff */
[----:B------:R-:W-:Y:S05]  /*e320*/  BRA `(.L_x_905) ;  /* 0xffffffd8001c7947 */ /* 0x000fea000383ffff */
.L_x_849:
[----:B--2---:R2:W3:Y:S02]  /*e330*/  SYNCS.PHASECHK.TRANS64.TRYWAIT P0, [R3+URZ+0x32460], R6 ;  /* 0x03246006030075a7 */ /* 0x0044e4000800017f */
[----:B---3--:R-:W-:Y:S05]  /*e340*/  @!P0 NANOSLEEP.SYNCS 0x989680 ;  /* 0x009896800000895d */ /* 0x008fea0003900000 */
[----:B------:R-:W3:Y:S02]  /*e350*/  @!P0 SYNCS.PHASECHK.TRANS64 P0, [R3+URZ+0x32460], R6 ;  /* 0x03246006030085a7 */ /* 0x000ee4000800007f */
[----:B---3--:R-:W-:Y:S05]  /*e360*/  @!P0 BRA `(.L_x_849) ;  /* 0xfffffffc00f08947 */ /* 0x008fea000383ffff */
[----:B------:R-:W-:Y:S05]  /*e370*/  BRA `(.L_x_906) ;  /* 0xffffffd8008c7947 */ /* 0x000fea000383ffff */
.L_x_854:
[----:B--2---:R2:W3:Y:S02]  /*e380*/  SYNCS.PHASECHK.TRANS64.TRYWAIT P0, [R2+URZ+0x32440], R3 ;  /* 0x03244003020075a7 */ /* 0x0044e4000800017f */
[----:B---3--:R-:W-:Y:S05]  /*e390*/  @!P0 NANOSLEEP.SYNCS 0x989680 ;  /* 0x009896800000895d */ /* 0x008fea0003900000 */
[----:B------:R-:W3:Y:S02]  /*e3a0*/  @!P0 SYNCS.PHASECHK.TRANS64 P0, [R2+URZ+0x32440], R3 ;  /* 0x03244003020085a7 */ /* 0x000ee4000800007f */
[----:B---3--:R-:W-:Y:S05]  /*e3b0*/  @!P0 BRA `(.L_x_854) ;  /* 0xfffffffc00f08947 */ /* 0x008fea000383ffff */
[----:B------:R-:W-:Y:S05]  /*e3c0*/  BRA `(.L_x_907) ;  /* 0xffffffdc00d47947 */ /* 0x000fea000383ffff */
.L_x_856:
[----:B-1----:R1:W3:Y:S02]  /*e3d0*/  SYNCS.PHASECHK.TRANS64.TRYWAIT P1, [R2+URZ+0x32460], R3 ;  /* 0x03246003020075a7 */ /* 0x0022e4000802017f */
[----:B---3--:R-:W-:Y:S05]  /*e3e0*/  @!P1 NANOSLEEP.SYNCS 0x989680 ;  /* 0x009896800000995d */ /* 0x008fea0003900000 */
[----:B------:R-:W3:Y:S02]  /*e3f0*/  @!P1 SYNCS.PHASECHK.TRANS64 P1, [R2+URZ+0x32460], R3 ;  /* 0x03246003020095a7 */ /* 0x000ee4000802007f */
[----:B---3--:R-:W-:Y:S05]  /*e400*/  @!P1 BRA `(.L_x_856) ;  /* 0xfffffffc00f09947 */ /* 0x008fea000383ffff */
[----:B------:R-:W-:Y:S05]  /*e410*/  BRA `(.L_x_908) ;  /* 0xffffffe000407947 */ /* 0x000fea000383ffff */
.L_x_861:
[----:B---3--:R3:W4:Y:S02]  /*e420*/  SYNCS.PHASECHK.TRANS64.TRYWAIT P0, [R2+URZ+0x32440], R3 ;  /* 0x03244003020075a7 */ /* 0x008724000800017f */
[----:B----4-:R-:W-:Y:S05]  /*e430*/  @!P0 NANOSLEEP.SYNCS 0x989680 ;  /* 0x009896800000895d */ /* 0x010fea0003900000 */
[----:B------:R-:W4:Y:S02]  /*e440*/  @!P0 SYNCS.PHASECHK.TRANS64 P0, [R2+URZ+0x32440], R3 ;  /* 0x03244003020085a7 */ /* 0x000f24000800007f */
[----:B----4-:R-:W-:Y:S05]  /*e450*/  @!P0 BRA `(.L_x_861) ;  /* 0xfffffffc00f08947 */ /* 0x010fea000383ffff */
[----:B------:R-:W-:Y:S05]  /*e460*/  BRA `(.L_x_909) ;  /* 0xffffffe400647947 */ /* 0x000fea000383ffff */
.L_x_863:
[----:B-1----:R1:W2:Y:S02]  /*e470*/  SYNCS.PHASECHK.TRANS64.TRYWAIT P1, [R2+URZ+0x32460], R3 ;  /* 0x03246003020075a7 */ /* 0x0022a4000802017f */
[----:B--2---:R-:W-:Y:S05]  /*e480*/  @!P1 NANOSLEEP.SYNCS 0x989680 ;  /* 0x009896800000995d */ /* 0x004fea0003900000 */
[----:B------:R-:W2:Y:S02]  /*e490*/  @!P1 SYNCS.PHASECHK.TRANS64 P1, [R2+URZ+0x32460], R3 ;  /* 0x03246003020095a7 */ /* 0x000ea4000802007f */
[----:B--2---:R-:W-:Y:S05]  /*e4a0*/  @!P1 BRA `(.L_x_863) ;  /* 0xfffffffc00f09947 */ /* 0x004fea000383ffff */
[----:B------:R-:W-:Y:S05]  /*e4b0*/  BRA `(.L_x_910) ;  /* 0xffffffe400d47947 */ /* 0x000fea000383ffff */
.L_x_868:
        /* <DEDUP_REMOVED lines=8> */
.L_x_912:
[----:B------:R-:W-:Y:S05]  /*e540*/  BSYNC B0 ;  /* 0x0000000000007941 */ /* 0x000fea0003800000 */
.L_x_911:
        /* <DEDUP_REMOVED lines=8> */
.L_x_913:
[----:B------:R-:W-:Y:S01]  /*e5d0*/  IMAD.MOV.U32 R5, RZ, RZ, R14 ;  /* 0x000000ffff057224 */ /* 0x000fe200078e000e */
[----:B------:R-:W-:Y:S06]  /*e5e0*/  BRA `(.L_x_914) ;  /* 0xffffffe800c87947 */ /* 0x000fec000383ffff */
.L_x_871:
        /* <DEDUP_REMOVED lines=8> */
.L_x_916:
[----:B------:R-:W-:Y:S05]  /*e670*/  BSYNC B0 ;  /* 0x0000000000007941 */ /* 0x000fea0003800000 */
.L_x_915:
        /* <DEDUP_REMOVED lines=10> */
.L_x_917:
        /* <DEDUP_REMOVED lines=8> */
.L_x_918:
        /* <DEDUP_REMOVED lines=8> */
.L_x_919:
        /* <DEDUP_REMOVED lines=8> */
.L_x_920:
        /* <DEDUP_REMOVED lines=8> */
.L_x_921:
[----:B------:R-:W-:Y:S05]  /*e920*/  BRA `(.L_x_922) ;  /* 0xffffffe8008c7947 */ /* 0x000fea000383ffff */
.L_x_876:
        /* <DEDUP_REMOVED lines=8> */
.L_x_924:
[----:B------:R-:W-:Y:S05]  /*e9b0*/  BSYNC B0 ;  /* 0x0000000000007941 */ /* 0x000fea0003800000 */
.L_x_923:
        /* <DEDUP_REMOVED lines=10> */
.L_x_925:
        /* <DEDUP_REMOVED lines=8> */
.L_x_926:
        /* <DEDUP_REMOVED lines=8> */
.L_x_927:
        /* <DEDUP_REMOVED lines=8> */
.L_x_928:
        /* <DEDUP_REMOVED lines=8> */
.L_x_929:
[----:B------:R-:W-:Y:S05]  /*ec60*/  BRA `(.L_x_930) ;  /* 0xffffffe800707947 */ /* 0x000fea000383ffff */
.L_x_878:
[----:B------:R-:W-:Y:S01]  /*ec70*/  BSSY B0, `(.L_x_931) ;  /* 0x0000006000007945 */ /* 0x000fe20003800000 */
[----:B------:R-:W-:Y:S01]  /*ec80*/  PLOP3.LUT P6, PT, P6, PT, PT, 0x8, 0x0 ;  /* 0x000000000000781c */ /* 0x000fe200037ce170 */
[----:B------:R-:W-:-:S12]  /*ec90*/  IMAD.MOV.U32 R15, RZ, RZ, -0x1 ;  /* 0xffffffffff0f7424 */ /* 0x000fd800078e00ff */
[----:B01----:R-:W-:Y:S05]  /*eca0*/  WARPSYNC.COLLECTIVE R15, `(.L_x_932) ;  /* 0x000000000f087348 */ /* 0x003fea0003c00000 */
[----:B------:R-:W-:Y:S01]  /*ecb0*/  VOTE.ANY R14, PT, P6 ;  /* 0x00000000000e7806 */ /* 0x000fe200030e0100 */
[----:B01----:R-:W-:Y:S06]  /*ecc0*/  ENDCOLLECTIVE ;  /* 0x000000000000791b */ /* 0x003fec0003800000 */
.L_x_932:
[----:B------:R-:W-:Y:S05]  /*ecd0*/  BSYNC B0 ;  /* 0x0000000000007941 */ /* 0x000fea0003800000 */
.L_x_931:
        /* <DEDUP_REMOVED lines=9> */
.L_x_933:
[----:B------:R-:W-:Y:S01]  /*ed70*/  IMAD.MOV.U32 R17, RZ, RZ, R14 ;  /* 0x000000ffff117224 */ /* 0x000fe200078e000e */
[----:B------:R-:W-:Y:S06]  /*ed80*/  BRA `(.L_x_934) ;  /* 0xffffffe800607947 */ /* 0x000fec000383ffff */
.L_x_880:
[----:B------:R-:W-:Y:S01]  /*ed90*/  BSSY B0, `(.L_x_935) ;  /* 0x0000007000007945 */ /* 0x000fe20003800000 */
[----:B------:R-:W-:Y:S02]  /*eda0*/  IMAD.MOV.U32 R13, RZ, RZ, R2 ;  /* 0x000000ffff0d7224 */ /* 0x000fe400078e0002 */
[----:B------:R-:W-:Y:S02]  /*edb0*/  IMAD.MOV.U32 R11, RZ, RZ, 0x1f ;  /* 0x0000001fff0b7424 */ /* 0x000fe400078e00ff */
[----:B------:R-:W-:-:S07]  /*edc0*/  IMAD.MOV.U32 R15, RZ, RZ, -0x1 ;  /* 0xffffffffff0f7424 */ /* 0x000fce00078e00ff */
[----:B0-23--:R-:W-:Y:S05]  /*edd0*/  WARPSYNC.COLLECTIVE R15, `(.L_x_936) ;  /* 0x000000000f087348 */ /* 0x00dfea0003c00000 */
[----:B------:R1:W4:Y:S02]  /*ede0*/  SHFL.IDX P6, R14, R13, R12, R11 ;  /* 0x0000000c0d0e7389 */ /* 0x00032400000c000b */
[----:B01234-:R-:W-:Y:S01]  /*edf0*/  ENDCOLLECTIVE ;  /* 0x000000000000791b */ /* 0x01ffe20003800000 */
.L_x_936:
[----:B------:R-:W-:Y:S05]  /*ee00*/  BSYNC B0 ;  /* 0x0000000000007941 */ /* 0x000fea0003800000 */
.L_x_935:
[----:B------:R-:W-:Y:S05]  /*ee10*/  BRA `(.L_x_879) ;  /* 0xffffffe800587947 */ /* 0x000fea000383ffff */
.L_x_883:
[----:B0-----:R0:W3:Y:S02]  /*ee20*/  SYNCS.PHASECHK.TRANS64.TRYWAIT P0, [R0+URZ+0x32420], R3 ;  /* 0x03242003000075a7 */ /* 0x0010e4000800017f */
[----:B---3--:R-:W-:Y:S05]  /*ee30*/  @!P0 NANOSLEEP.SYNCS 0x989680 ;  /* 0x009896800000895d */ /* 0x008fea0003900000 */
[----:B------:R-:W3:Y:S02]  /*ee40*/  @!P0 SYNCS.PHASECHK.TRANS64 P0, [R0+URZ+0x32420], R3 ;  /* 0x03242003000085a7 */ /* 0x000ee4000800007f */
[----:B---3--:R-:W-:Y:S05]  /*ee50*/  @!P0 BRA `(.L_x_883) ;  /* 0xfffffffc00f08947 */ /* 0x008fea000383ffff */
[----:B------:R-:W-:Y:S05]  /*ee60*/  BRA `(.L_x_937) ;  /* 0xffffffec00387947 */ /* 0x000fea000383ffff */
.L_x_884:
[----:B--2---:R-:W2:Y:S01]  /*ee70*/  S2R R2, SR_TID.X ;  /* 0x0000000000027919 */ /* 0x004ea20000002100 */
        /* <DEDUP_REMOVED lines=10> */
.L_x_939:
[----:B------:R-:W-:Y:S05]  /*ef20*/  BSYNC B0 ;  /* 0x0000000000007941 */ /* 0x000fea0003800000 */
.L_x_938:
[----:B------:R-:W-:Y:S05]  /*ef30*/  BRA `(.L_x_940) ;  /* 0xffffffec001c7947 */ /* 0x000fea000383ffff */
.L_x_887:
[----:B------:R-:W-:Y:S01]  /*ef40*/  BSSY B1, `(.L_x_941) ;  /* 0x0000006000017945 */ /* 0x000fe20003800000 */
[----:B------:R-:W-:-:S07]  /*ef50*/  IMAD.MOV.U32 R15, RZ, RZ, -0x1 ;  /* 0xffffffffff0f7424 */ /* 0x000fce00078e00ff */
[----:B012---:R-:W-:Y:S05]  /*ef60*/  WARPSYNC.COLLECTIVE R15, `(.L_x_942) ;  /* 0x000000000f0c7348 */ /* 0x007fea0003c00000 */
[----:B------:R-:W-:Y:S02]  /*ef70*/  ELECT P6, UR62, PT ;  /* 0x00000000003e782f */ /* 0x000fe400038c0000 */
[----:B------:R-:W-:Y:S01]  /*ef80*/  MOV R14, UR62 ;  /* 0x0000003e000e7c02 */ /* 0x000fe20008000f00 */
[----:B012---:R-:W-:Y:S10]  /*ef90*/  ENDCOLLECTIVE ;  /* 0x000000000000791b */ /* 0x007ff40003800000 */
.L_x_942:
[----:B------:R-:W-:Y:S05]  /*efa0*/  BSYNC B1 ;  /* 0x0000000000017941 */ /* 0x000fea0003800000 */
.L_x_941:
[----:B------:R-:W-:Y:S05]  /*efb0*/  BRA `(.L_x_943) ;  /* 0xffffffec00147947 */ /* 0x000fea000383ffff */
.L_x_889:
[----:B0-----:R0:W2:Y:S02]  /*efc0*/  SYNCS.PHASECHK.TRANS64.TRYWAIT P0, [R6+URZ], R5 ;  /* 0x00000005060075a7 */ /* 0x0010a4000800017f */
[----:B--2---:R-:W-:Y:S05]  /*efd0*/  @!P0 NANOSLEEP.SYNCS 0x989680 ;  /* 0x009896800000895d */ /* 0x004fea0003900000 */
[----:B------:R-:W2:Y:S02]  /*efe0*/  @!P0 SYNCS.PHASECHK.TRANS64 P0, [R6+URZ], R5 ;  /* 0x00000005060085a7 */ /* 0x000ea4000800007f */
[----:B--2---:R-:W-:Y:S05]  /*eff0*/  @!P0 BRA `(.L_x_889) ;  /* 0xfffffffc00f08947 */ /* 0x004fea000383ffff */
[----:B------:R-:W-:Y:S05]  /*f000*/  BRA `(.L_x_944) ;  /* 0xffffffec00587947 */ /* 0x000fea000383ffff */
.L_x_890:
[----:B--2---:R2:W3:Y:S02]  /*f010*/  SYNCS.PHASECHK.TRANS64.TRYWAIT P0, [R7+URZ], R2 ;  /* 0x00000002070075a7 */ /* 0x0044e4000800017f */
[----:B---3--:R-:W-:Y:S05]  /*f020*/  @!P0 NANOSLEEP.SYNCS 0x989680 ;  /* 0x009896800000895d */ /* 0x008fea0003900000 */
[----:B------:R-:W3:Y:S02]  /*f030*/  @!P0 SYNCS.PHASECHK.TRANS64 P0, [R7+URZ], R2 ;  /* 0x00000002070085a7 */ /* 0x000ee4000800007f */
[----:B---3--:R-:W-:Y:S05]  /*f040*/  @!P0 BRA `(.L_x_890) ;  /* 0xfffffffc00f08947 */ /* 0x008fea000383ffff */
[----:B------:R-:W-:Y:S05]  /*f050*/  BRA `(.L_x_945) ;  /* 0xffffffec004c7947 */ /* 0x000fea000383ffff */
.L_x_892:
[----:B---3--:R3:W4:Y:S02]  /*f060*/  SYNCS.PHASECHK.TRANS64.TRYWAIT P0, [R4+URZ], R5 ;  /* 0x00000005040075a7 */ /* 0x008724000800017f */
[----:B----4-:R-:W-:Y:S05]  /*f070*/  @!P0 NANOSLEEP.SYNCS 0x989680 ;  /* 0x009896800000895d */ /* 0x010fea0003900000 */
[----:B------:R-:W4:Y:S02]  /*f080*/  @!P0 SYNCS.PHASECHK.TRANS64 P0, [R4+URZ], R5 ;  /* 0x00000005040085a7 */ /* 0x000f24000800007f */
[----:B----4-:R-:W-:Y:S05]  /*f090*/  @!P0 BRA `(.L_x_892) ;  /* 0xfffffffc00f08947 */ /* 0x010fea000383ffff */
[----:B------:R-:W-:Y:S05]  /*f0a0*/  BRA `(.L_x_946) ;  /* 0xffffffec00547947 */ /* 0x000fea000383ffff */
.L_x_947:
        /* <DEDUP_REMOVED lines=13> */
.L_x_4718:


//--------------------- .text._ZN7cutlass13device_kernelIN5flash11enable_sm90INS1_16FlashAttnFwdSm90INS1_25CollectiveMainloopFwdSm90ILi2EN4cute5tupleIJNS5_1CILi1EEES8_S8_EEENS6_IJNS7_ILi128EEENS7_ILi96EEENS7_ILi64EEEEEELi256ENS_6half_tEfNS_4arch4Sm90ELb0ELb0ELb0ELb1ELb0ELb1ELb1ELb1ELb0ELb0ELb0ELb0EEENS1_21CollectiveEpilogueFwdINS6_IJSA_NS7_ILi256EEESB_EEES9_SE_SG_Li256ELb1ELb0ELb0ELb0EEENS1_36VarlenDynamicPersistentTileSchedulerILi128ELi96ELi256ELi32ELb0ELb0ELb1ELb0ELb1ELb1EEEEEEEEEvNT_6ParamsE --------------------------
	.section	.text._ZN7cutlass13device_kernelIN5flash11enable_sm90INS1_16FlashAttnFwdSm90INS1_25CollectiveMainloopFwdSm90ILi2EN4cute5tupleIJNS5_1CILi1EEES8_S8_EEENS6_IJNS7_ILi128EEENS7_ILi96EEENS7_ILi64EEEEEELi256ENS_6half_tEfNS_4arch4Sm90ELb0ELb0ELb0ELb1ELb0ELb1ELb1ELb1ELb0ELb0ELb0ELb0EEENS1_21CollectiveEpilogueFwdINS6_IJSA_NS7_ILi256EEESB_EEES9_SE_SG_Li256ELb1ELb0ELb0ELb0EEENS1_36VarlenDynamicPersistentTileSchedulerILi128ELi96ELi256ELi32ELb0ELb0ELb1ELb0ELb1ELb1EEEEEEEEEvNT_6ParamsE,"ax",@progbits
	.align	128
.text._ZN7cutlass13device_kernelIN5flash11enable_sm90INS1_16FlashAttnFwdSm90INS1_25CollectiveMainloopFwdSm90ILi2EN4cute5tupleIJNS5_1CILi1EEES8_S8_EEENS6_IJNS7_ILi128EEENS7_ILi96EEENS7_ILi64EEEEEELi256ENS_6half_tEfNS_4arch4Sm90ELb0ELb0ELb0ELb1ELb0ELb1ELb1ELb1ELb0ELb0ELb0ELb0EEENS1_21CollectiveEpilogueFwdINS6_IJSA_NS7_ILi256EEESB_EEES9_SE_SG_Li256ELb1ELb0ELb0ELb0EEENS1_36VarlenDynamicPersistentTileSchedulerILi128ELi96ELi256ELi32ELb0ELb0ELb1ELb0ELb1ELb1EEEEEEEEEvNT_6ParamsE:
        .type           _ZN7cutlass13device_kernelIN5flash11enable_sm90INS1_16FlashAttnFwdSm90INS1_25CollectiveMainloopFwdSm90ILi2EN4cute5tupleIJNS5_1CILi1EEES8_S8_EEENS6_IJNS7_ILi128EEENS7_ILi96EEENS7_ILi64EEEEEELi256ENS_6half_tEfNS_4arch4Sm90ELb0ELb0ELb0ELb1ELb0ELb1ELb1ELb1ELb0ELb0ELb0ELb0EEENS1_21CollectiveEpilogueFwdINS6_IJSA_NS7_ILi256EEESB_EEES9_SE_SG_Li256ELb1ELb0ELb0ELb0EEENS1_36VarlenDynamicPersistentTileSchedulerILi128ELi96ELi256ELi32ELb0ELb0ELb1ELb0ELb1ELb1EEEEEEEEEvNT_6ParamsE,@function
        .size           _ZN7cutlass13device_kernelIN5flash11enable_sm90INS1_16FlashAttnFwdSm90INS1_25CollectiveMainloopFwdSm90ILi2EN4cute5tupleIJNS5_1CILi1EEES8_S8_EEENS6_IJNS7_ILi128EEENS7_ILi96EEENS7_ILi64EEEEEELi256ENS_6half_tEfNS_4arch4Sm90ELb0ELb0ELb0ELb1ELb0ELb1ELb1ELb1ELb0ELb0ELb0ELb0EEENS1_21CollectiveEpilogueFwdINS6_IJSA_NS7_ILi256EEESB_EEES9_SE_SG_Li256ELb1ELb0ELb0ELb0EEENS1_36VarlenDynamicPersistentTileSchedulerILi128ELi96ELi256ELi32ELb0ELb0ELb1ELb0ELb1ELb1EEEEEEEEEvNT_6ParamsE,(.L_x_4719 - _ZN7cutlass13device_kernelIN5flash11enable_sm90INS1_16FlashAttnFwdSm90INS1_25CollectiveMainloopFwdSm90ILi2EN4cute5tupleIJNS5_1CILi1EEES8_S8_EEENS6_IJNS7_ILi128EEENS7_ILi96EEENS7_ILi64EEEEEELi256ENS_6half_tEfNS_4arch4Sm90ELb0ELb0ELb0ELb1ELb0ELb1ELb1ELb1ELb0ELb0ELb0ELb0EEENS1_21CollectiveEpilogueFwdINS6_IJSA_NS7_ILi256EEESB_EEES9_SE_SG_Li256ELb1ELb0ELb0ELb0EEENS1_36VarlenDynamicPersistentTileSchedulerILi128ELi96ELi256ELi32ELb0ELb0ELb1ELb0ELb1ELb1EEEEEEEEEvNT_6ParamsE)
        .other          _ZN7cutlass13device_kernelIN5flash11enable_sm90INS1_16FlashAttnFwdSm90INS1_25CollectiveMainloopFwdSm90ILi2EN4cute5tupleIJNS5_1CILi1EEES8_S8_EEENS6_IJNS7_ILi128EEENS7_ILi96EEENS7_ILi64EEEEEELi256ENS_6half_tEfNS_4arch4Sm90ELb0ELb0ELb0ELb1ELb0ELb1ELb1ELb1ELb0ELb0ELb0ELb0EEENS1_21CollectiveEpilogueFwdINS6_IJSA_NS7_ILi256EEESB_EEES9_SE_SG_Li256ELb1ELb0ELb0ELb0EEENS1_36VarlenDynamicPersistentTileSchedulerILi128ELi96ELi256ELi32ELb0ELb0ELb1ELb0ELb1ELb1EEEEEEEEEvNT_6ParamsE,@"STO_CUDA_ENTRY STV_DEFAULT"
_ZN7cutlass13device_kernelIN5flash11enable_sm90INS1_16FlashAttnFwdSm90INS1_25CollectiveMainloopFwdSm90ILi2EN4cute5tupleIJNS5_1CILi1EEES8_S8_EEENS6_IJNS7_ILi128EEENS7_ILi96EEENS7_ILi64EEEEEELi256ENS_6half_tEfNS_4arch4Sm90ELb0ELb0ELb0ELb1ELb0ELb1ELb1ELb1ELb0ELb0ELb0ELb0EEENS1_21CollectiveEpilogueFwdINS6_IJSA_NS7_ILi256EEESB_EEES9_SE_SG_Li256ELb1ELb0ELb0ELb0EEENS1_36VarlenDynamicPersistentTileSchedulerILi128ELi96ELi256ELi32ELb0ELb0ELb1ELb0ELb1ELb1EEEEEEEEEvNT_6ParamsE:
        /* <DEDUP_REMOVED lines=17> */
[----:B------:R-:W-:Y:S02]  /*0110*/  UIADD3 UR4, UP5, UR4, 0x670, URZ ;  /* 0x0000067004047890 */ /* 0x000fe4000ffbe03f */
[----:B------:R-:W-:Y:S02]  /*0120*/  UIADD3.X UR9, URZ, UR5, URZ, UP1, !UPT ;  /* 0x000000053f097290 */ /* 0x000fe40008ffe43f */
[----:B------:R-:W-:Y:S02]  /*0130*/  UIADD3.X UR11, URZ, UR5, URZ, UP2, !UPT ;  /* 0x000000053f0b7290 */ /* 0x000fe400097fe43f */
[----:B------:R-:W-:Y:S01]  /*0140*/  UIADD3.X UR13, URZ, UR5, URZ, UP3, !UPT ;  /* 0x000000053f0d7290 */ /* 0x000fe20009ffe43f */
[----:B------:R0:W-:Y:S01]  /*0150*/  UTMACCTL.PF [UR6] ;  /* 0x00000000060079b9 */ /* 0x0001e20008040000 */
[----:B------:R-:W-:-:S03]  /*0160*/  UIADD3.X UR15, URZ, UR5, URZ, UP4, !UPT ;  /* 0x000000053f0f7290 */ /* 0x000fc6000a7fe43f */
[----:B------:R0:W-:Y:S01]  /*0170*/  UTMACCTL.PF [UR8] ;  /* 0x00000000080079b9 */ /* 0x0001e20008040000 */
[----:B------:R-:W-:Y:S01]  /*0180*/  UIADD3.X UR5, URZ, UR5, URZ, UP5, !UPT ;  /* 0x000000053f057290 */ /* 0x000fe2000affe43f */
[----:B------:R0:W-:Y:S02]  /*0190*/  UTMACCTL.PF [UR10] ;  /* 0x000000000a0079b9 */ /* 0x0001e40008040000 */
[----:B------:R0:W-:Y:S02]  /*01a0*/  UTMACCTL.PF [UR12] ;  /* 0x000000000c0079b9 */ /* 0x0001e40008040000 */
[----:B------:R0:W-:Y:S04]  /*01b0*/  UTMACCTL.PF [UR14] ;  /* 0x000000000e0079b9 */ /* 0x0001e80008040000 */
[----:B------:R0:W-:Y:S02]  /*01c0*/  UTMACCTL.PF [UR4] ;  /* 0x00000000040079b9 */ /* 0x0001e40008040000 */
[----:B0-----:R-:W-:Y:S01]  /*01d0*/  NOP ;  /* 0x0000000000007918 */ /* 0x001fe20000000000 */
.L_x_949:
[----:B------:R-:W-:Y:S05]  /*01e0*/  BSYNC B0 ;  /* 0x0000000000007941 */ /* 0x000fea0003800000 */
.L_x_948:
        /* <DEDUP_REMOVED lines=43> */
.L_x_950:
        /* <DEDUP_REMOVED lines=22> */
.L_x_951:
        /* <DEDUP_REMOVED lines=18> */
.L_x_952:
        /* <DEDUP_REMOVED lines=22> */
.L_x_953:
        /* <DEDUP_REMOVED lines=22> */
.L_x_954:
[----:B0-----:R-:W-:Y:S01]  /*09e0*/  UMOV UR4, 0x1 ;  /* 0x0000000100047882 */ /* 0x001fe20000000000 */
[----:B------:R-:W-:Y:S01]  /*09f0*/  PLOP3.LUT P0, PT, PT, PT, UP0, 0x80, 0x0 ;  /* 0x000000000000781c */ /* 0x000fe20003f0f008 */
[----:B------:R-:W-:Y:S01]  /*0a00*/  USEL UR4, UR4, 0x2, !UP0 ;  /* 0x0000000204047887 */ /* 0x000fe2000c000000 */
[----:B------:R-:W-:Y:S01]  /*0a10*/  NOP ;  /* 0x0000000000007918 */ /* 0x000fe20000000000 */
[----:B------:R-:W-:Y:S01]  /*0a20*/  ULDC.64 UR60, c[0x0][0x208] ;  /* 0x00008200003c7ab9 */ /* 0x000fe20000000a00 */
[----:B------:R-:W-:Y:S03]  /*0a30*/  BSSY B7, `(.L_x_955) ;  /* 0x0001532000077945 */ /* 0x000fe60003800000 */
[----:B------:R-:W-:-:S05]  /*0a40*/  IMAD.U32 R2, RZ, RZ, UR4 ;  /* 0x00000004ff027e24 */ /* 0x000fca000f8e00ff */
[----:B------:R0:W-:Y:S01]  /*0a50*/  STL [R1+0x80], R2 ;  /* 0x0000800201007387 */ /* 0x0001e20000100800 */
[----:B-123--:R-:W-:Y:S06]  /*0a60*/  BAR.SYNC.DEFER_BLOCKING 0x0 ;  /* 0x0000000000007b1d */ /* 0x00efec0000010000 */
[----:B------:R-:W-:Y:S05]  /*0a70*/  @!P0 BRA `(.L_x_956) ;  /* 0x000000f800c48947 */ /* 0x000fea0003800000 */
.L_x_957:
        /* <DEDUP_REMOVED lines=8> */
[----:B--2---:R-:W-:-:S06]  /*0b00*/  ULEA UR4, UR5, UR4, 0x18 ;  /* 0x0000000405047291 */ /* 0x004fcc000f8ec03f */
[----:B------:R-:W-:Y:S01]  /*0b10*/  IMAD.U32 R18, RZ, RZ, UR4 ;  /* 0x00000004ff127e24 */ /* 0x000fe2000f8e00ff */
[----:B-1----:R-:W-:Y:S01]  /*0b20*/  SHF.R.U32.HI R0, RZ, 0x7, R0 ;  /* 0x00000007ff007819 */ /* 0x002fe20000011600 */
[----:B------:R-:W-:-:S03]  /*0b30*/  ULDC UR4, c[0x0][0xd14] ;  /* 0x0003450000047ab9 */ /* 0x000fc60000000800 */
[----:B------:R-:W-:-:S13]  /*0b40*/  ISETP.NE.AND P0, PT, R0, 0x1, PT ;  /* 0x000000010000780c */ /* 0x000fda0003f05270 */
[----:B------:R-:W-:Y:S08]  /*0b50*/  @!P0 BAR.ARV 0x9, 0x100 ;  /* 0x0244000000008b1d */ /* 0x000ff00000002000 */
[----:B------:R-:W-:Y:S06]  /*0b60*/  BAR.SYNC.DEFER_BLOCKING 0x5, 0x120 ;  /* 0x0144800000007b1d */ /* 0x000fec0000010000 */
[----:B------:R-:W1:Y:S02]  /*0b70*/  LDS.128 R32, [R18+0x324d0] ;  /* 0x0324d00012207984 */ /* 0x000e640000000c00 */
[----:B------:R-:W-:Y:S06]  /*0b80*/  BAR.ARV 0x4, 0x120 ;  /* 0x0104800000007b1d */ /* 0x000fec0000002000 */
[----:B-1----:R-:W-:-:S13]  /*0b90*/  ISETP.GE.AND P0, PT, R35, UR4, PT ;  /* 0x0000000423007c0c */ /* 0x002fda000bf06270 */
[----:B------:R-:W-:Y:S05]  /*0ba0*/  @P0 BRA `(.L_x_958) ;  /* 0x0000015000680947 */ /* 0x000fea0003800000 */
[----:B------:R-:W2:Y:S01]  /*0bb0*/  LDL R3, [R1+0x80] ;  /* 0x0000800001037983 */ /* 0x000ea20000100800 */
[----:B------:R-:W-:Y:S01]  /*0bc0*/  CS2R R22, SRZ ;  /* 0x0000000000167805 */ /* 0x000fe2000001ff00 */
[----:B------:R-:W-:Y:S01]  /*0bd0*/  IMAD.MOV.U32 R200, RZ, RZ, RZ ;  /* 0x000000ffffc87224 */ /* 0x000fe200078e00ff */
[----:B0-----:R-:W0:Y:S01]  /*0be0*/  S2R R2, SR_TID.X ;  /* 0x0000000000027919 */ /* 0x001e220000002100 */
[----:B------:R-:W-:Y:S02]  /*0bf0*/  IMAD.MOV.U32 R224, RZ, RZ, RZ ;  /* 0x000000ffffe07224 */ /* 0x000fe400078e00ff */
[----:B0-----:R-:W-:-:S05]  /*0c00*/  VIADD R237, R2, 0xffffff80 ;  /* 0xffffff8002ed7836 */ /* 0x001fca0000000000 */
[----:B------:R-:W-:-:S04]  /*0c10*/  SHF.R.S32.HI R0, RZ, 0x1f, R237 ;  /* 0x0000001fff007819 */ /* 0x000fc800000114ed */
[CC--:B------:R-:W-:Y:S02]  /*0c20*/  LEA.HI R2, R0.reuse, R237.reuse, RZ, 0x4 ;  /* 0x000000ed00027211 */ /* 0x0c0fe400078f20ff */
[----:B------:R-:W-:-:S04]  /*0c30*/  LEA.HI R217, R0, R237, RZ, 0x5 ;  /* 0x000000ed00d97211 */ /* 0x000fc800078f28ff */
[----:B------:R-:W-:Y:S02]  /*0c40*/  SHF.R.S32.HI R217, RZ, 0x5, R217 ;  /* 0x00000005ffd97819 */ /* 0x000fe400000114d9 */
[----:B--2---:R-:W-:Y:S02]  /*0c50*/  R2UR UR4, R3 ;  /* 0x00000000030472ca */ /* 0x004fe400000e0000 */
[----:B------:R-:W-:-:S04]  /*0c60*/  LEA.HI R3, R0, R237, RZ, 0x7 ;  /* 0x000000ed00037211 */ /* 0x000fc800078f38ff */
[----:B------:R-:W-:Y:S02]  /*0c70*/  LOP3.LUT R230, R3, 0xffffff80, RZ, 0xc0, !PT ;  /* 0xffffff8003e67812 */ /* 0x000fe400078ec0ff */
[----:B------:R-:W-:-:S03]  /*0c80*/  SHF.R.S32.HI R232, RZ, 0x7, R3 ;  /* 0x00000007ffe87819 */ /* 0x000fc60000011403 */
[----:B------:R-:W-:Y:S01]  /*0c90*/  IMAD.IADD R230, R237, 0x1, -R230 ;  /* 0x00000001ede67824 */ /* 0x000fe200078e0ae6 */
[----:B------:R-:W-:Y:S01]  /*0ca0*/  LEA.HI R3, R3, R232, RZ, 0x1 ;  /* 0x000000e803037211 */ /* 0x000fe200078f08ff */
[----:B------:R-:W-:-:S03]  /*0cb0*/  ULOP3.LUT UR4, UR4, 0x1, URZ, 0xfc, !UPT ;  /* 0x0000000104047892 */ /* 0x000fc6000f8efc3f */
        /* <DEDUP_REMOVED lines=9> */
[----:B------:R-:W-:Y:S02]  /*0d50*/  LOP3.LUT R233, R6, 0x7ffffffc, RZ, 0xc0, !PT ;  /* 0x7ffffffc06e97812 */ /* 0x000fe400078ec0ff */
[----:B------:R-:W-:Y:S02]  /*0d60*/  LOP3.LUT R9, R5, 0xfffffff8, RZ, 0xc0, !PT ;  /* 0xfffffff805097812 */ /* 0x000fe400078ec0ff */
[----:B------:R-:W-:Y:S01]  /*0d70*/  SHF.R.S32.HI R5, RZ, 0x4, R2 ;  /* 0x00000004ff057819 */ /* 0x000fe20000011402 */
[----:B------:R-:W-:Y:S01]  /*0d80*/  IMAD.IADD R233, R230, 0x1, -R233 ;  /* 0x00000001e6e97824 */ /* 0x000fe200078e0ae9 */
[----:B------:R-:W-:-:S02]  /*0d90*/  IADD3 R8, R4, -R9, RZ ;  /* 0x8000000904087210 */ /* 0x000fc40007ffe0ff */
[C---:B------:R-:W-:Y:S02]  /*0da0*/  LOP3.LUT R4, R2.reuse, 0x3fffff0, RZ, 0xc0, !PT ;  /* 0x03fffff002047812 */ /* 0x040fe400078ec0ff */
[----:B------:R-:W-:Y:S01]  /*0db0*/  LEA.HI R2, R2, R5, RZ, 0x1 ;  /* 0x0000000502027211 */ /* 0x000fe200078f08ff */
[----:B------:R-:W-:Y:S02]  /*0dc0*/  IMAD R8, R7, 0x10, R8 ;  /* 0x0000001007087824 */ /* 0x000fe400078e0208 */
[----:B------:R-:W-:Y:S01]  /*0dd0*/  IMAD.IADD R4, R237, 0x1, -R4 ;  /* 0x00000001ed047824 */ /* 0x000fe200078e0a04 */
[----:B------:R-:W-:Y:S01]  /*0de0*/  LOP3.LUT R2, R2, 0x1ffffffe, RZ, 0xc0, !PT ;  /* 0x1ffffffe02027812 */ /* 0x000fe200078ec0ff */
[----:B------:R-:W-:Y:S01]  /*0df0*/  IMAD R234, R3, 0x40, R8 ;  /* 0x0000004003ea7824 */ /* 0x000fe200078e0208 */
[CC--:B------:R-:W-:Y:S02]  /*0e00*/  LEA.HI R3, R0.reuse, R237.reuse, RZ, 0x2 ;  /* 0x000000ed00037211 */ /* 0x0c0fe400078f10ff */
[----:B------:R-:W-:Y:S01]  /*0e10*/  LEA.HI R0, R0, R237, RZ, 0x3 ;  /* 0x000000ed00007211 */ /* 0x000fe200078f18ff */
[----:B------:R-:W-:Y:S01]  /*0e20*/  IMAD.IADD R2, R5, 0x1, -R2 ;  /* 0x0000000105027824 */ /* 0x000fe200078e0a02 */
[--C-:B------:R-:W-:Y:S01]  /*0e30*/  SHF.R.S32.HI R19, RZ, 0x2, R3.reuse ;  /* 0x00000002ff137819 */ /* 0x100fe20000011403 */
[----:B------:R-:W-:Y:S01]  /*0e40*/  IMAD R5, R217, 0x10, R4 ;  /* 0x00000010d9057824 */ /* 0x000fe200078e0204 */
[----:B------:R-:W-:Y:S01]  /*0e50*/  SHF.R.S32.HI R8, RZ, 0x1f, R3 ;  /* 0x0000001fff087819 */ /* 0x000fe20000011403 */
[----:B------:R-:W-:Y:S01]  /*0e60*/  IMAD.U32 R4, RZ, RZ, UR4 ;  /* 0x00000004ff047e24 */ /* 0x000fe2000f8e00ff */
[----:B------:R-:W-:-:S02]  /*0e70*/  IADD3 R223, R19, 0x40, RZ ;  /* 0x0000004013df7810 */ /* 0x000fc40007ffe0ff */
[----:B------:R-:W-:Y:S02]  /*0e80*/  SHF.R.S32.HI R214, RZ, 0x3, R0 ;  /* 0x00000003ffd67819 */ /* 0x000fe40000011400 */
[----:B------:R0:W-:Y:S01]  /*0e90*/  STL [R1+0x7c], R4 ;  /* 0x00007c0401007387 */ /* 0x0001e20000100800 */
[----:B------:R-:W-:Y:S01]  /*0ea0*/  SHF.R.S32.HI R10, RZ, 0x1f, R223 ;  /* 0x0000001fff0a7819 */ /* 0x000fe200000114df */
[----:B------:R-:W-:Y:S01]  /*0eb0*/  IMAD.SHL.U32 R213, R223, 0x40, RZ ;  /* 0x00000040dfd57824 */ /* 0x000fe200078e00ff */
[----:B------:R-:W-:Y:S02]  /*0ec0*/  LOP3.LUT R0, R0, 0x1ffffff8, RZ, 0xc0, !PT ;  /* 0x1ffffff800007812 */ /* 0x000fe400078ec0ff */
[----:B------:R-:W-:Y:S02]  /*0ed0*/  LEA.HI R10, R10, R223, RZ, 0x3 ;  /* 0x000000df0a0a7211 */ /* 0x000fe400078f18ff */
[----:B------:R-:W-:Y:S01]  /*0ee0*/  LOP3.LUT R213, R213, 0x1c0, RZ, 0xc0, !PT ;  /* 0x000001c0d5d57812 */ /* 0x000fe200078ec0ff */
[----:B------:R-:W-:Y:S01]  /*0ef0*/  IMAD.IADD R0, R237, 0x1, -R0 ;  /* 0x00000001ed007824 */ /* 0x000fe200078e0a00 */
[----:B------:R-:W-:Y:S01]  /*0f00*/  LEA.HI R8, R8, R19, RZ, 0x3 ;  /* 0x0000001308087211 */ /* 0x000fe200078f18ff */
[----:B------:R-:W-:Y:S01]  /*0f10*/  IMAD.SHL.U32 R10, R10, 0x40, RZ ;  /* 0x000000400a0a7824 */ /* 0x000fe200078e00ff */
[----:B0-----:R-:W-:-:S02]  /*0f20*/  LOP3.LUT R4, R3, 0xfffffffc, RZ, 0xc0, !PT ;  /* 0xfffffffc03047812 */ /* 0x001fc400078ec0ff */
[----:B------:R-:W-:Y:S02]  /*0f30*/  SHF.R.U32.HI R236, RZ, 0x3, R213 ;  /* 0x00000003ffec7819 */ /* 0x000fe400000116d5 */
[----:B------:R-:W-:Y:S01]  /*0f40*/  LOP3.LUT R218, R10, 0xfffffe00, RZ, 0xc0, !PT ;  /* 0xfffffe000ada7812 */ /* 0x000fe200078ec0ff */
[----:B------:R-:W-:Y:S01]  /*0f50*/  IMAD.IADD R227, R237, 0x1, -R4 ;  /* 0x00000001ede37824 */ /* 0x000fe200078e0a04 */
[----:B------:R-:W-:Y:S01]  /*0f60*/  LEA R5, R5, R2, 0x3 ;  /* 0x0000000205057211 */ /* 0x000fe200078e18ff */
[----:B------:R-:W-:Y:S01]  /*0f70*/  IMAD.MOV.U32 R2, RZ, RZ, RZ ;  /* 0x000000ffff027224 */ /* 0x000fe200078e00ff */
[----:B------:R-:W-:Y:S01]  /*0f80*/  LOP3.LUT R8, R8, 0xfffffff8, RZ, 0xc0, !PT ;  /* 0xfffffff808087812 */ /* 0x000fe200078ec0ff */
[----:B------:R-:W-:Y:S01]  /*0f90*/  IMAD.SHL.U32 R16, R227, 0x8, RZ ;  /* 0x00000008e3107824 */ /* 0x000fe200078e00ff */
[----:B------:R-:W-:Y:S01]  /*0fa0*/  SHF.R.S32.HI R226, RZ, 0x1f, R19 ;  /* 0x0000001fffe27819 */ /* 0x000fe20000011413 */
[----:B------:R-:W-:Y:S01]  /*0fb0*/  IMAD.SHL.U32 R235, R5, 0x8, RZ ;  /* 0x0000000805eb7824 */ /* 0x000fe200078e00ff */
[----:B------:R-:W-:Y:S01]  /*0fc0*/  SHF.L.U32 R201, R0, 0x3, RZ ;  /* 0x0000000300c97819 */ /* 0x000fe200000006ff */
[----:B------:R-:W-:Y:S01]  /*0fd0*/  IMAD.IADD R228, R19, 0x1, -R8 ;  /* 0x0000000113e47824 */ /* 0x000fe200078e0a08 */
[----:B------:R-:W-:-:S02]  /*0fe0*/  LOP3.LUT R3, R213, 0x38, R16, 0xf8, !PT ;  /* 0x00000038d5037812 */ /* 0x000fc400078ef810 */
[----:B------:R-:W-:Y:S02]  /*0ff0*/  SHF.R.S32.HI R17, RZ, 0x1f, R16 ;  /* 0x0000001fff117819 */ /* 0x000fe40000011410 */
[----:B------:R-:W-:-:S05]  /*1000*/  LOP3.LUT R3, R218, R3, R236, 0xf6, !PT ;  /* 0x00000003da037212 */ /* 0x000fca00078ef6ec */
[----:B------:R-:W-:-:S07]  /*1010*/  IMAD R231, R3, 0x2, R18 ;  /* 0x0000000203e77824 */ /* 0x000fce00078e0212 */
.L_x_1093:
[----:B0----5:R-:W0:Y:S02]  /*1020*/  LDC.64 R4, c[0x0][0xd60] ;  /* 0x00035800ff047b82 */ /* 0x021e240000000a00 */
[----:B0-----:R-:W-:-:S05]  /*1030*/  IMAD.WIDE R4, R35, 0x4, R4 ;  /* 0x0000000423047825 */ /* 0x001fca00078e0204 */
[----:B--2---:R-:W2:Y:S01]  /*1040*/  LDG.E R222, desc[UR60][R4.64] ;  /* 0x0000003c04de7981 */ /* 0x004ea2000c1e1900 */
[----:B------:R-:W-:Y:S05]  /*1050*/  YIELD ;  /* 0x0000000000007946 */ /* 0x000fea0003800000 */
[----:B------:R-:W-:Y:S01]  /*1060*/  ULDC.64 UR8, c[0x0][0xb20] ;  /* 0x0002c80000087ab9 */ /* 0x000fe20000000a00 */
[----:B------:R-:W-:Y:S01]  /*1070*/  ULDC.64 UR4, c[0x0][0xb10] ;  /* 0x0002c40000047ab9 */ /* 0x000fe20000000a00 */
[----:B------:R-:W-:Y:S01]  /*1080*/  ISETP.NE.U32.AND P1, PT, RZ, UR8, PT ;  /* 0x00000008ff007c0c */ /* 0x000fe2000bf25070 */
[----:B------:R-:W-:Y:S01]  /*1090*/  ULDC.64 UR6, c[0x0][0xb00] ;  /* 0x0002c00000067ab9 */ /* 0x000fe20000000a00 */
[----:B------:R-:W-:Y:S01]  /*10a0*/  MOV R3, RZ ;  /* 0x000000ff00037202 */ /* 0x000fe20000000f00 */
[----:B------:R-:W-:Y:S01]  /*10b0*/  IMAD.MOV.U32 R35, RZ, RZ, RZ ;  /* 0x000000ffff237224 */ /* 0x000fe200078e00ff */
[----:B------:R-:W-:-:S02]  /*10c0*/  ISETP.NE.AND.EX P1, PT, RZ, UR9, PT, P1 ;  /* 0x00000009ff007c0c */ /* 0x000fc4000bf25310 */
[----:B------:R-:W-:-:S04]  /*10d0*/  ISETP.NE.U32.AND P0, PT, RZ, UR6, PT ;  /* 0x00000006ff007c0c */ /* 0x000fc8000bf05070 */
[----:B------:R-:W-:Y:S02]  /*10e0*/  ISETP.NE.AND.EX P0, PT, RZ, UR7, PT, P0 ;  /* 0x00000007ff007c0c */ /* 0x000fe4000bf05300 */
[----:B--2---:R-:W-:Y:S01]  /*10f0*/  SHF.R.S32.HI R229, RZ, 0x1f, R222 ;  /* 0x0000001fffe57819 */ /* 0x004fe200000114de */
[----:B------:R-:W-:-:S04]  /*1100*/  IMAD.SHL.U32 R220, R222, 0x4, RZ ;  /* 0x00000004dedc7824 */ /* 0x000fc800078e00ff */
[C---:B---3--:R-:W-:Y:S02]  /*1110*/  @P1 LEA R6, P2, R222.reuse, UR8, 0x2 ;  /* 0x00000008de061c11 */ /* 0x048fe4000f8410ff */
[C-C-:B------:R-:W-:Y:S02]  /*1120*/  SHF.L.U64.HI R221, R222.reuse, 0x2, R229.reuse ;  /* 0x00000002dedd7819 */ /* 0x140fe400000102e5 */
[----:B------:R-:W-:Y:S02]  /*1130*/  @P1 LEA.HI.X R7, R222, UR9, R229, 0x2, P2 ;  /* 0x00000009de071c11 */ /* 0x000fe400090f14e5 */
[----:B------:R-:W-:Y:S02]  /*1140*/  ISETP.NE.U32.AND P2, PT, RZ, UR4, PT ;  /* 0x00000004ff007c0c */ /* 0x000fe4000bf45070 */
[----:B------:R-:W-:Y:S01]  /*1150*/  IADD3 R8, P3, R220, UR6, RZ ;  /* 0x00000006dc087c10 */ /* 0x000fe2000ff7e0ff */
[----:B------:R0:W5:Y:S01]  /*1160*/  @P1 LDG.E R3, desc[UR60][R6.64] ;  /* 0x0000003c06031981 */ /* 0x000162000c1e1900 */
[----:B------:R-:W-:-:S02]  /*1170*/  ISETP.NE.AND.EX P2, PT, RZ, UR5, PT, P2 ;  /* 0x00000005ff007c0c */ /* 0x000fc4000bf45320 */
[----:B------:R-:W-:-:S05]  /*1180*/  IADD3.X R9, R221, UR7, RZ, P3, !PT ;  /* 0x00000007dd097c10 */ /* 0x000fca0009ffe4ff */
[----:B------:R0:W5:Y:S06]  /*1190*/  @P0 LDG.E R35, desc[UR60][R8.64] ;  /* 0x0000003c08230981 */ /* 0x00016c000c1e1900 */
[----:B------:R-:W-:Y:S01]  /*11a0*/  @P2 IADD3 R4, P1, R220, UR4, RZ ;  /* 0x00000004dc042c10 */ /* 0x000fe2000ff3e0ff */
[----:B------:R-:W-:Y:S02]  /*11b0*/  ULDC UR4, c[0x0][0x288] ;  /* 0x0000a20000047ab9 */ /* 0x000fe40000000800 */
[----:B------:R-:W-:Y:S01]  /*11c0*/  IMAD.U32 R99, RZ, RZ, UR4 ;  /* 0x00000004ff637e24 */ /* 0x000fe2000f8e00ff */
[----:B------:R-:W-:Y:S01]  /*11d0*/  @P2 IADD3.X R5, R221, UR5, RZ, P1, !PT ;  /* 0x00000005dd052c10 */ /* 0x000fe20008ffe4ff */
[----:B------:R-:W-:-:S04]  /*11e0*/  ULDC.64 UR4, c[0x0][0x3f8] ;  /* 0x0000fe0000047ab9 */ /* 0x000fc80000000a00 */
        /* <DEDUP_REMOVED lines=11> */
[----:B0---4-:R-:W-:Y:S06]  /*12a0*/  @P2 BRA `(.L_x_959) ;  /* 0x0000000000242947 */ /* 0x011fec0003800000 */
        /* <DEDUP_REMOVED lines=8> */
[----:B--2---:R-:W-:-:S07]  /*1330*/  IADD3 R99, -R99, R0, RZ ;  /* 0x0000000063637210 */ /* 0x004fce0007ffe1ff */
.L_x_959:
[----:B------:R-:W-:Y:S01]  /*1340*/  ULDC.64 UR4, c[0x0][0xb18] ;  /* 0x0002c60000047ab9 */ /* 0x000fe20000000a00 */
[----:B------:R-:W-:Y:S01]  /*1350*/  IMAD.MOV.U32 R225, RZ, RZ, R33 ;  /* 0x000000ffffe17224 */ /* 0x000fe200078e0021 */
[----:B------:R-:W-:Y:S01]  /*1360*/  ISETP.NE.U32.AND P1, PT, RZ, UR4, PT ;  /* 0x00000004ff007c0c */ /* 0x000fe2000bf25070 */
[----:B------:R-:W-:-:S03]  /*1370*/  IMAD.MOV.U32 R219, RZ, RZ, R34 ;  /* 0x000000ffffdb7224 */ /* 0x000fc600078e0022 */
[----:B------:R-:W-:-:S13]  /*1380*/  ISETP.NE.AND.EX P1, PT, RZ, UR5, PT, P1 ;  /* 0x00000005ff007c0c */ /* 0x000fda000bf25310 */
[----:B------:R-:W-:Y:S05]  /*1390*/  @!P1 BRA `(.L_x_960) ;  /* 0x0000000000109947 */ /* 0x000fea0003800000 */
[----:B------:R-:W-:-:S04]  /*13a0*/  IADD3 R4, P0, R220, UR4, RZ ;  /* 0x00000004dc047c10 */ /* 0x000fc8000ff1e0ff */
[----:B------:R-:W-:-:S05]  /*13b0*/  IADD3.X R5, R221, UR5, RZ, P0, !PT ;  /* 0x00000005dd057c10 */ /* 0x000fca00087fe4ff */
[----:B------:R0:W5:Y:S01]  /*13c0*/  LDG.E R30, desc[UR60][R4.64] ;  /* 0x0000003c041e7981 */ /* 0x000162000c1e1900 */
[----:B------:R-:W-:Y:S05]  /*13d0*/  BRA `(.L_x_961) ;  /* 0x0000000000107947 */ /* 0x000fea0003800000 */
.L_x_960:
[----:B------:R-:W-:Y:S05]  /*13e0*/  @!P0 BRA `(.L_x_961) ;  /* 0x00000000000c8947 */ /* 0x000fea0003800000 */
[----:B------:R-:W2:Y:S04]  /*13f0*/  LDG.E R5, desc[UR60][R8.64] ;  /* 0x0000003c08057981 */ /* 0x000ea8000c1e1900 */
[----:B------:R-:W2:Y:S02]  /*1400*/  LDG.E R30, desc[UR60][R8.64+0x4] ;  /* 0x0000043c081e7981 */ /* 0x000ea4000c1e1900 */
[----:B--2---:R-:W-:-:S07]  /*1410*/  IMAD.IADD R30, R30, 0x1, -R5 ;  /* 0x000000011e1e7824 */ /* 0x004fce00078e0a05 */
.L_x_961:
        /* <DEDUP_REMOVED lines=8> */
[----:B------:R0:W2:Y:S01]  /*14a0*/  @P0 LDG.E R9, desc[UR60][R4.64+0x4] ;  /* 0x0000043c04090981 */ /* 0x0000a2000c1e1900 */
[----:B------:R-:W-:Y:S01]  /*14b0*/  ISETP.NE.U32.AND P1, PT, RZ, UR4, PT ;  /* 0x00000004ff007c0c */ /* 0x000fe2000bf25070 */
[----:B------:R-:W-:-:S03]  /*14c0*/  IMAD.MOV.U32 R28, RZ, RZ, R30 ;  /* 0x000000ffff1c7224 */ /* 0x000fc600078e001e */
[----:B------:R-:W-:Y:S01]  /*14d0*/  ISETP.NE.AND.EX P1, PT, RZ, UR5, PT, P1 ;  /* 0x00000005ff007c0c */ /* 0x000fe2000bf25310 */
[----:B0-----:R-:W-:-:S05]  /*14e0*/  IMAD.MOV R4, RZ, RZ, -R8 ;  /* 0x000000ffff047224 */ /* 0x001fca00078e0a08 */
[----:B------:R-:W-:-:S07]  /*14f0*/  VIMNMX R4, RZ, R4, !PT ;  /* 0x00000004ff047248 */ /* 0x000fce0007fe0100 */
[----:B------:R-:W-:-:S04]  /*1500*/  @P1 IADD3 R6, P2, R220, UR4, RZ ;  /* 0x00000004dc061c10 */ /* 0x000fc8000ff5e0ff */
[----:B------:R-:W-:-:S05]  /*1510*/  @P1 IADD3.X R7, R221, UR5, RZ, P2, !PT ;  /* 0x00000005dd071c10 */ /* 0x000fca00097fe4ff */
[----:B------:R0:W5:Y:S01]  /*1520*/  @P1 LDG.E R28, desc[UR60][R6.64] ;  /* 0x0000003c061c1981 */ /* 0x000162000c1e1900 */
[----:B--2---:R-:W-:-:S05]  /*1530*/  @P0 IADD3 R29, -R0, R9, RZ ;  /* 0x00000009001d0210 */ /* 0x004fca0007ffe1ff */
[----:B------:R-:W-:-:S04]  /*1540*/  IMAD.IADD R199, R8, 0x1, R29 ;  /* 0x0000000108c77824 */ /* 0x000fc800078e021d */
[----:B------:R-:W-:-:S04]  /*1550*/  VIADD R0, R199, 0x5f ;  /* 0x0000005fc7007836 */ /* 0x000fc80000000000 */
        /* <DEDUP_REMOVED lines=16> */
[----:B------:R-:W-:Y:S01]  /*1660*/  IADD3 R25, R18, 0x1c400, RZ ;  /* 0x0001c40012197810 */ /* 0x000fe20007ffe0ff */
[----:B------:R-:W-:Y:S03]  /*1670*/  BSSY B6, `(.L_x_963) ;  /* 0x0000013000067945 */ /* 0x000fe60003800000 */
        /* <DEDUP_REMOVED lines=18> */
.L_x_964:
[----:B------:R-:W-:Y:S05]  /*17a0*/  BSYNC B6 ;  /* 0x0000000000067941 */ /* 0x000fea0003800000 */
.L_x_963:
        /* <DEDUP_REMOVED lines=20> */
.L_x_966:
[----:B------:R-:W-:Y:S05]  /*18f0*/  BSYNC B6 ;  /* 0x0000000000067941 */ /* 0x000fea0003800000 */
.L_x_965:
[----:B------:R-:W-:Y:S01]  /*1900*/  ULDC.64 UR4, c[0x0][0xaf0] ;  /* 0x0002bc0000047ab9 */ /* 0x000fe20000000a00 */
[----:B------:R-:W0:Y:S01]  /*1910*/  LDC R0, c[0x0][0x428] ;  /* 0x00010a00ff007b82 */ /* 0x000e220000000800 */
[----:B------:R-:W-:-:S07]  /*1920*/  ISETP.NE.U32.AND P0, PT, RZ, UR4, PT ;  /* 0x00000004ff007c0c */ /* 0x000fce000bf05070 */
[----:B------:R-:W1:Y:S01]  /*1930*/  LDC.64 R12, c[0x0][0x2f0] ;  /* 0x0000bc00ff0c7b82 */ /* 0x000e620000000a00 */
[----:B------:R-:W-:Y:S01]  /*1940*/  ISETP.NE.AND.EX P0, PT, RZ, UR5, PT, P0 ;  /* 0x00000005ff007c0c */ /* 0x000fe2000bf05300 */
[----:B------:R-:W2:Y:S01]  /*1950*/  S2R R20, SR_TID.X ;  /* 0x0000000000147919 */ /* 0x000ea20000002100 */
[----:B------:R-:W-:Y:S01]  /*1960*/  IMAD.IADD R72, R35, 0x1, R30 ;  /* 0x0000000123487824 */ /* 0x000fe200078e021e */
[----:B------:R-:W-:-:S04]  /*1970*/  ULDC.64 UR6, c[0x0][0xb00] ;  /* 0x0002c00000067ab9 */ /* 0x000fc80000000a00 */
[----:B------:R-:W3:Y:S06]  /*1980*/  LDC R97, c[0x0][0x3d4] ;  /* 0x0000f500ff617b82 */ /* 0x000eec0000000800 */
[----:B------:R-:W-:Y:S02]  /*1990*/  @P0 IADD3 R4, P1, R220, UR4, RZ ;  /* 0x00000004dc040c10 */ /* 0x000fe4000ff3e0ff */
[----:B------:R-:W4:Y:S02]  /*19a0*/  LDC.64 R64, c[0x0][0x3e8] ;  /* 0x0000fa00ff407b82 */ /* 0x000f240000000a00 */
[----:B------:R-:W-:Y:S01]  /*19b0*/  @P0 IADD3.X R5, R221, UR5, RZ, P1, !PT ;  /* 0x00000005dd050c10 */ /* 0x000fe20008ffe4ff */
[----:B------:R-:W-:-:S04]  /*19c0*/  ULDC.64 UR4, c[0x0][0x2f8] ;  /* 0x0000be0000047ab9 */ /* 0x000fc80000000a00 */
[----:B------:R2:W3:Y:S01]  /*19d0*/  @P0 LDG.E R31, desc[UR60][R4.64] ;  /* 0x0000003c041f0981 */ /* 0x0004e2000c1e1900 */
[----:B0-----:R-:W-:Y:S01]  /*19e0*/  ISETP.NE.AND P0, PT, R0, 0x1, PT ;  /* 0x000000010000780c */ /* 0x001fe20003f05270 */
[----:B------:R-:W0:Y:S01]  /*19f0*/  LDC.64 R70, c[0x0][0x3d8] ;  /* 0x0000f600ff467b82 */ /* 0x000e220000000a00 */
[----:B------:R-:W-:Y:S01]  /*1a00*/  SHF.R.S32.HI R51, RZ, 0x1f, R72 ;  /* 0x0000001fff337819 */ /* 0x000fe20000011448 */
[C---:B------:R-:W-:Y:S01]  /*1a10*/  VIADD R10, R16.reuse, 0xc0 ;  /* 0x000000c0100a7836 */ /* 0x040fe20000000000 */
[----:B------:R-:W-:Y:S01]  /*1a20*/  SHF.R.S32.HI R98, RZ, 0x1f, R223 ;  /* 0x0000001fff627819 */ /* 0x000fe200000114df */
[----:B------:R-:W-:Y:S02]  /*1a30*/  VIADD R11, R16, 0xe0 ;  /* 0x000000e0100b7836 */ /* 0x000fe40000000000 */
[-C--:B-1----:R-:W-:Y:S02]  /*1a40*/  IMAD R6, R51, R12.reuse, RZ ;  /* 0x0000000c33067224 */ /* 0x082fe400078e02ff */
[----:B--2---:R-:W-:Y:S01]  /*1a50*/  IMAD.WIDE.U32 R4, R72, R12, RZ ;  /* 0x0000000c48047225 */ /* 0x004fe200078e00ff */
[----:B------:R-:W-:-:S03]  /*1a60*/  SHF.R.U32.HI R44, RZ, 0x7, R20 ;  /* 0x00000007ff2c7819 */ /* 0x000fc60000011614 */
[----:B------:R-:W1:Y:S01]  /*1a70*/  @P0 LDC R3, c[0x0][0x42c] ;  /* 0x00010b00ff030b82 */ /* 0x000e620000000800 */
[C---:B------:R-:W-:Y:S01]  /*1a80*/  ISETP.NE.AND P6, PT, R44.reuse, 0x1, PT ;  /* 0x000000012c00780c */ /* 0x040fe20003fc5270 */
[----:B------:R-:W-:Y:S01]  /*1a90*/  IMAD R79, R13, 0x60, RZ ;  /* 0x000000600d4f7824 */ /* 0x000fe200078e02ff */
[----:B------:R-:W-:Y:S01]  /*1aa0*/  IADD3 R100, R44, 0x8, RZ ;  /* 0x000000082c647810 */ /* 0x000fe20007ffe0ff */
[----:B----4-:R-:W-:-:S04]  /*1ab0*/  IMAD.WIDE.U32 R38, R19, R64, R16 ;  /* 0x0000004013267225 */ /* 0x010fc800078e0010 */
[----:B------:R-:W2:Y:S01]  /*1ac0*/  @P0 LDC R7, c[0x0][0x430] ;  /* 0x00010c00ff070b82 */ /* 0x000ea20000000800 */
[----:B------:R-:W-:Y:S02]  /*1ad0*/  IMAD.MOV.U32 R40, RZ, RZ, R38 ;  /* 0x000000ffff287224 */ /* 0x000fe400078e0026 */
[----:B------:R-:W-:Y:S01]  /*1ae0*/  IMAD.MOV.U32 R77, RZ, RZ, 0x20 ;  /* 0x00000020ff4d7424 */ /* 0x000fe200078e00ff */
[----:B0-----:R-:W-:Y:S01]  /*1af0*/  SHF.L.U64.HI R74, R70, 0x6, R71 ;  /* 0x00000006464a7819 */ /* 0x001fe20000010247 */
[----:B------:R-:W-:-:S04]  /*1b00*/  IMAD.WIDE.U32 R36, R19, R70, R16 ;  /* 0x0000004613247225 */ /* 0x000fc800078e0010 */
[----:B------:R-:W-:Y:S02]  /*1b10*/  IMAD.MOV.U32 R66, RZ, RZ, R36 ;  /* 0x000000ffff427224 */ /* 0x000fe400078e0024 */
[----:B------:R-:W-:Y:S02]  /*1b20*/  IMAD R81, R71, 0x60, RZ ;  /* 0x0000006047517824 */ /* 0x000fe400078e02ff */
[----:B------:R-:W-:Y:S02]  /*1b30*/  IMAD.SHL.U32 R75, R70, 0x40, RZ ;  /* 0x00000040464b7824 */ /* 0x000fe400078e00ff */
[----:B------:R-:W-:Y:S02]  /*1b40*/  IMAD R49, R65, 0x60, RZ ;  /* 0x0000006041317824 */ /* 0x000fe400078e02ff */
        /* <DEDUP_REMOVED lines=14> */
[----:B---3--:R-:W-:Y:S02]  /*1c30*/  SHF.R.S32.HI R0, RZ, 0x1f, R31 ;  /* 0x0000001fff007819 */ /* 0x008fe4000001141f */
[----:B------:R-:W-:Y:S02]  /*1c40*/  SEL R35, R31, RZ, !P0 ;  /* 0x000000ff1f237207 */ /* 0x000fe40004000000 */
[----:B------:R-:W-:-:S03]  /*1c50*/  SEL R32, R0, RZ, !P0 ;  /* 0x000000ff00207207 */ /* 0x000fc60004000000 */
[----:B------:R-:W-:-:S04]  /*1c60*/  IMAD.WIDE.U32 R14, R35, UR4, R4 ;  /* 0x00000004230e7c25 */ /* 0x000fc8000f8e0004 */
[----:B------:R-:W-:Y:S02]  /*1c70*/  IMAD R0, R32, UR4, RZ ;  /* 0x0000000420007c24 */ /* 0x000fe4000f8e02ff */
[----:B------:R-:W-:-:S04]  /*1c80*/  IMAD.WIDE.U32 R4, R19, R12, R16 ;  /* 0x0000000c13047225 */ /* 0x000fc800078e0010 */
[----:B------:R-:W-:Y:S01]  /*1c90*/  IMAD R3, R35, UR5, R0 ;  /* 0x0000000523037c24 */ /* 0x000fe2000f8e0200 */
[----:B------:R-:W-:Y:S05]  /*1ca0*/  @!P6 WARPSYNC.ALL ;  /* 0x000000000000e948 */ /* 0x000fea0003800000 */
[----:B------:R-:W-:Y:S01]  /*1cb0*/  VIADD R0, R16, 0x20 ;  /* 0x0000002010007836 */ /* 0x000fe20000000000 */
[----:B------:R-:W-:Y:S01]  /*1cc0*/  ULDC UR6, c[0x0][0x310] ;  /* 0x0000c40000067ab9 */ /* 0x000fe20000000800 */
[----:B------:R-:W-:Y:S01]  /*1cd0*/  IADD3 R3, R15, R3, RZ ;  /* 0x000000030f037210 */ /* 0x000fe20007ffe0ff */
[----:B------:R-:W-:Y:S01]  /*1ce0*/  ULDC.64 UR4, c[0x0][0x320] ;  /* 0x0000c80000047ab9 */ /* 0x000fe20000000a00 */
[----:B------:R-:W-:Y:S01]  /*1cf0*/  @!P6 BAR.SYNC.DEFER_BLOCKING 0x9, 0x100 ;  /* 0x024400000000eb1d */ /* 0x000fe20000010000 */
[----:B------:R-:W-:-:S02]  /*1d00*/  ISETP.GE.AND P1, PT, R0, UR6, PT ;  /* 0x0000000600007c0c */ /* 0x000fc4000bf26270 */
[----:B------:R-:W-:Y:S02]  /*1d10*/  IADD3 R4, P0, R14, R4, RZ ;  /* 0x000000040e047210 */ /* 0x000fe40007f1e0ff */
[----:B------:R-:W-:Y:S02]  /*1d20*/  SEL R7, RZ, 0xffffffff, P1 ;  /* 0xffffffffff077807 */ /* 0x000fe40000800000 */
[----:B------:R-:W-:Y:S02]  /*1d30*/  IADD3.X R5, R3, R5, R6, P0, !PT ;  /* 0x0000000503057210 */ /* 0x000fe400007fe406 */
[----:B------:R-:W-:Y:S01]  /*1d40*/  ISETP.GE.AND P0, PT, R16, UR6, PT ;  /* 0x0000000610007c0c */ /* 0x000fe2000bf06270 */
[----:B------:R-:W-:Y:S01]  /*1d50*/  IMAD.SHL.U32 R9, R7, 0x2, RZ ;  /* 0x0000000207097824 */ /* 0x000fe200078e00ff */
[----:B------:R-:W-:Y:S01]  /*1d60*/  ISETP.GE.AND P2, PT, R10, UR6, PT ;  /* 0x000000060a007c0c */ /* 0x000fe2000bf46270 */
[----:B------:R-:W-:Y:S01]  /*1d70*/  IMAD R7, R8, UR4, RZ ;  /* 0x0000000408077c24 */ /* 0x000fe2000f8e02ff */
[----:B------:R-:W-:-:S02]  /*1d80*/  SEL R6, RZ, 0x1, P0 ;  /* 0x00000001ff067807 */ /* 0x000fc40000000000 */
[----:B------:R-:W-:Y:S01]  /*1d90*/  IADD3 R8, R16, 0x80, RZ ;  /* 0x0000008010087810 */ /* 0x000fe20007ffe0ff */
[----:B------:R-:W-:Y:S01]  /*1da0*/  IMAD R31, R34, UR5, R7 ;  /* 0x00000005221f7c24 */ /* 0x000fe2000f8e0207 */
[----:B------:R-:W-:Y:S01]  /*1db0*/  LOP3.LUT R20, R9, 0x2, R6, 0xe2, !PT ;  /* 0x0000000209147812 */ /* 0x000fe200078ee206 */
[C---:B------:R-:W-:Y:S01]  /*1dc0*/  VIADD R6, R16.reuse, 0x40 ;  /* 0x0000004010067836 */ /* 0x040fe20000000000 */
[----:B------:R-:W-:Y:S01]  /*1dd0*/  ISETP.GE.AND P3, PT, R11, UR6, PT ;  /* 0x000000060b007c0c */ /* 0x000fe2000bf66270 */
[C---:B------:R-:W-:Y:S02]  /*1de0*/  VIADD R7, R16.reuse, 0x60 ;  /* 0x0000006010077836 */ /* 0x040fe40000000000 */
[----:B------:R-:W-:Y:S01]  /*1df0*/  VIADD R9, R16, 0xa0 ;  /* 0x000000a010097836 */ /* 0x000fe20000000000 */
[----:B------:R-:W-:Y:S01]  /*1e00*/  ISETP.GE.AND P0, PT, R6, UR6, PT ;  /* 0x0000000606007c0c */ /* 0x000fe2000bf06270 */
[----:B------:R-:W-:Y:S01]  /*1e10*/  IMAD.WIDE.U32 R10, R34, UR4, R16 ;  /* 0x00000004220a7c25 */ /* 0x000fe2000f8e0010 */
[----:B------:R-:W-:Y:S01]  /*1e20*/  ISETP.GE.AND P1, PT, R7, UR6, PT ;  /* 0x0000000607007c0c */ /* 0x000fe2000bf26270 */
[----:B------:R-:W-:Y:S01]  /*1e30*/  ULDC.64 UR4, c[0x0][0x328] ;  /* 0x0000ca0000047ab9 */ /* 0x000fe20000000a00 */
[----:B------:R-:W-:Y:S01]  /*1e40*/  SEL R21, RZ, 0x4, P0 ;  /* 0x00000004ff157807 */ /* 0x000fe20000000000 */
[----:B------:R-:W-:Y:S01]  /*1e50*/  IMAD.IADD R11, R11, 0x1, R31 ;  /* 0x000000010b0b7824 */ /* 0x000fe200078e021f */
[----:B------:R-:W-:Y:S01]  /*1e60*/  SEL R30, RZ, 0x8, P1 ;  /* 0x00000008ff1e7807 */ /* 0x000fe20000800000 */
[----:B------:R-:W-:Y:S01]  /*1e70*/  IMAD R31, R32, UR4, RZ ;  /* 0x00000004201f7c24 */ /* 0x000fe2000f8e02ff */
[----:B------:R-:W-:-:S02]  /*1e80*/  ISETP.GE.AND P0, PT, R8, UR6, PT ;  /* 0x0000000608007c0c */ /* 0x000fc4000bf06270 */
[----:B------:R-:W-:Y:S01]  /*1e90*/  ISETP.GE.AND P1, PT, R9, UR6, PT ;  /* 0x0000000609007c0c */ /* 0x000fe2000bf26270 */
[----:B------:R-:W-:Y:S01]  /*1ea0*/  IMAD R47, R35, UR5, R31 ;  /* 0x00000005232f7c24 */ /* 0x000fe2000f8e021f */
[----:B------:R-:W-:Y:S02]  /*1eb0*/  LOP3.LUT R20, R30, R20, R21, 0xfe, !PT ;  /* 0x000000141e147212 */ /* 0x000fe400078efe15 */
[----:B------:R-:W-:Y:S02]  /*1ec0*/  SEL R21, RZ, 0x10, P0 ;  /* 0x00000010ff157807 */ /* 0x000fe40000000000 */
[----:B------:R-:W-:Y:S02]  /*1ed0*/  SEL R30, RZ, 0x20, P1 ;  /* 0x00000020ff1e7807 */ /* 0x000fe40000800000 */
[----:B------:R-:W-:Y:S02]  /*1ee0*/  ISETP.GE.AND P0, PT, R16, R97, PT ;  /* 0x000000611000720c */ /* 0x000fe40003f06270 */
[----:B------:R-:W-:Y:S01]  /*1ef0*/  LOP3.LUT R32, R30, R20, R21, 0xfe, !PT ;  /* 0x000000141e207212 */ /* 0x000fe200078efe15 */
[----:B------:R-:W-:Y:S01]  /*1f00*/  IMAD.SHL.U32 R20, R227, 0x4, RZ ;  /* 0x00000004e3147824 */ /* 0x000fe200078e00ff */
[----:B------:R-:W-:Y:S01]  /*1f10*/  SEL R21, RZ, 0x40, P2 ;  /* 0x00000040ff157807 */ /* 0x000fe20001000000 */
[----:B------:R-:W-:Y:S01]  /*1f20*/  IMAD.WIDE.U32 R30, R35, UR4, R10 ;  /* 0x00000004231e7c25 */ /* 0x000fe2000f8e000a */
[----:B------:R-:W-:Y:S01]  /*1f30*/  SEL R43, R97, RZ, P0 ;  /* 0x000000ff612b7207 */ /* 0x000fe20000000000 */
[----:B------:R-:W-:Y:S01]  /*1f40*/  ULDC UR4, c[0x0][0x2e4] ;  /* 0x0000b90000047ab9 */ /* 0x000fe20000000800 */
[----:B------:R-:W-:Y:S01]  /*1f50*/  LOP3.LUT R94, R32, R21, RZ, 0xfc, !PT ;  /* 0x00000015205e7212 */ /* 0x000fe200078efcff */
[----:B------:R-:W-:Y:S01]  /*1f60*/  IMAD R32, R226, R64, RZ ;  /* 0x00000040e2207224 */ /* 0x000fe200078e02ff */
[----:B------:R-:W-:Y:S01]  /*1f70*/  SHF.R.S32.HI R21, RZ, 0x1f, R20 ;  /* 0x0000001fff157819 */ /* 0x000fe20000011414 */
[----:B------:R-:W-:Y:S01]  /*1f80*/  IMAD.IADD R43, R16, 0x1, R43 ;  /* 0x00000001102b7824 */ /* 0x000fe200078e022b */
[----:B------:R-:W-:Y:S01]  /*1f90*/  LOP3.LUT P1, RZ, R228, 0x4, RZ, 0xc0, !PT ;  /* 0x00000004e4ff7812 */ /* 0x000fe2000782c0ff */
[----:B------:R-:W-:Y:S01]  /*1fa0*/  IMAD R10, R226, R70, RZ ;  /* 0x00000046e20a7224 */ /* 0x000fe200078e02ff */
[C---:B------:R-:W-:Y:S01]  /*1fb0*/  IADD3 R72, P2, R19.reuse, R72, RZ ;  /* 0x0000004813487210 */ /* 0x040fe20007f5e0ff */
[C---:B------:R-:W-:Y:S01]  /*1fc0*/  IMAD R45, R19.reuse, R65, R32 ;  /* 0x00000041132d7224 */ /* 0x040fe200078e0220 */
[----:B------:R-:W-:Y:S01]  /*1fd0*/  SHF.R.S32.HI R32, RZ, 0x1f, R43 ;  /* 0x0000001fff207819 */ /* 0x000fe2000001142b */
[----:B------:R-:W-:Y:S01]  /*1fe0*/  IMAD R69, R19, R71, R10 ;  /* 0x0000004713457224 */ /* 0x000fe200078e020a */
[----:B------:R-:W-:Y:S01]  /*1ff0*/  SEL R77, R77, 0xffffffe0, !P1 ;  /* 0xffffffe04d4d7807 */ /* 0x000fe20004800000 */
[----:B------:R-:W-:Y:S01]  /*2000*/  IMAD.WIDE.U32 R10, R19, R70, R20 ;  /* 0x00000046130a7225 */ /* 0x000fe200078e0014 */
[----:B------:R-:W-:-:S02]  /*2010*/  LEA.HI R43, R32, R43, RZ, 0x3 ;  /* 0x0000002b202b7211 */ /* 0x000fc400078f18ff */
[----:B------:R-:W-:Y:S01]  /*2020*/  IADD3 R67, R69, R37, RZ ;  /* 0x0000002545437210 */ /* 0x000fe20007ffe0ff */
[----:B------:R-:W-:Y:S01]  /*2030*/  IMAD.SHL.U32 R32, R228, 0x40, RZ ;  /* 0x00000040e4207824 */ /* 0x000fe200078e00ff */
[----:B-----5:R-:W-:Y:S01]  /*2040*/  SHF.R.S32.HI R37, RZ, 0x1f, R28 ;  /* 0x0000001fff257819 */ /* 0x020fe2000001141c */
[----:B------:R-:W-:Y:S01]  /*2050*/  IMAD.IADD R41, R45, 0x1, R39 ;  /* 0x000000012d297824 */ /* 0x000fe200078e0227 */
[----:B------:R-:W-:Y:S01]  /*2060*/  MOV R68, R10 ;  /* 0x0000000a00447202 */ /* 0x000fe20000000f00 */
[-C--:B------:R-:W-:Y:S01]  /*2070*/  IMAD.WIDE.U32 R34, R19, R64.reuse, R20 ;  /* 0x0000004013227225 */ /* 0x080fe200078e0014 */
[----:B------:R-:W-:Y:S02]  /*2080*/  LOP3.LUT R32, R32, 0x1c0, RZ, 0xc0, !PT ;  /* 0x000001c020207812 */ /* 0x000fe400078ec0ff */
[----:B------:R-:W-:Y:S01]  /*2090*/  SHF.L.U64.HI R10, R12, 0x6, R13 ;  /* 0x000000060c0a7819 */ /* 0x000fe2000001020d */
[C---:B------:R-:W-:Y:S01]  /*20a0*/  IMAD R13, R37.reuse, R64, RZ ;  /* 0x00000040250d7224 */ /* 0x040fe200078e02ff */
[----:B------:R-:W-:Y:S01]  /*20b0*/  SHF.R.U32.HI R76, RZ, 0x3, R32 ;  /* 0x00000003ff4c7819 */ /* 0x000fe20000011620 */
[----:B------:R-:W-:Y:S01]  /*20c0*/  IMAD R42, R37, R70, RZ ;  /* 0x00000046252a7224 */ /* 0x000fe200078e02ff */
[----:B------:R-:W-:Y:S01]  /*20d0*/  SHF.R.S32.HI R85, RZ, 0x3, R43 ;  /* 0x00000003ff557819 */ /* 0x000fe2000001142b */
[----:B------:R-:W-:Y:S01]  /*20e0*/  IMAD.WIDE.U32 R36, R28, R64, R40 ;  /* 0x000000401c247225 */ /* 0x000fe200078e0028 */
[----:B------:R-:W-:-:S02]  /*20f0*/  LOP3.LUT R41, R32, 0x18, R16, 0xf8, !PT ;  /* 0x0000001820297812 */ /* 0x000fc400078ef810 */
[----:B------:R-:W-:Y:S01]  /*2100*/  LOP3.LUT R86, R43, 0xfffffff8, RZ, 0xc0, !PT ;  /* 0xfffffff82b567812 */ /* 0x000fe200078ec0ff */
[----:B------:R-:W-:Y:S01]  /*2110*/  IMAD.IADD R69, R11, 0x1, R69 ;  /* 0x000000010b457824 */ /* 0x000fe200078e0245 */
[----:B------:R-:W-:Y:S01]  /*2120*/  LOP3.LUT R78, R41, R76, RZ, 0x3c, !PT ;  /* 0x0000004c294e7212 */ /* 0x000fe200078e3cff */
[----:B------:R-:W-:Y:S01]  /*2130*/  IMAD.IADD R39, R35, 0x1, R45 ;  /* 0x0000000123277824 */ /* 0x000fe200078e022d */
[--C-:B------:R-:W-:Y:S01]  /*2140*/  LOP3.LUT R41, R32, 0x38, R43.reuse, 0xf8, !PT ;  /* 0x0000003820297812 */ /* 0x100fe200078ef82b */
[----:B------:R-:W-:Y:S01]  /*2150*/  IMAD.MOV.U32 R38, RZ, RZ, R34 ;  /* 0x000000ffff267224 */ /* 0x000fe200078e0022 */
[----:B------:R-:W-:Y:S01]  /*2160*/  LOP3.LUT R43, R213, 0x38, R43, 0xf8, !PT ;  /* 0x00000038d52b7812 */ /* 0x000fe200078ef82b */
[C---:B------:R-:W-:Y:S01]  /*2170*/  IMAD.SHL.U32 R11, R12.reuse, 0x40, RZ ;  /* 0x000000400c0b7824 */ /* 0x040fe200078e00ff */
[----:B------:R-:W-:Y:S01]  /*2180*/  SEL R93, RZ, 0xffffff80, P3 ;  /* 0xffffff80ff5d7807 */ /* 0x000fe20001800000 */
[----:B------:R-:W-:Y:S01]  /*2190*/  IMAD.WIDE.U32 R34, R12, 0x60, RZ ;  /* 0x000000600c227825 */ /* 0x000fe200078e00ff */
[----:B------:R-:W-:-:S02]  /*21a0*/  SHF.L.U64.HI R12, R64, 0x6, R65 ;  /* 0x00000006400c7819 */ /* 0x000fc40000010241 */
[----:B------:R-:W-:Y:S01]  /*21b0*/  LOP3.LUT R43, R43, R236, RZ, 0x3c, !PT ;  /* 0x000000ec2b2b7212 */ /* 0x000fe200078e3cff */
[C---:B------:R-:W-:Y:S01]  /*21c0*/  IMAD R87, R28.reuse, R65, R13 ;  /* 0x000000411c577224 */ /* 0x040fe200078e020d */
[----:B------:R-:W-:Y:S01]  /*21d0*/  LOP3.LUT R90, R41, R76, RZ, 0x3c, !PT ;  /* 0x0000004c295a7212 */ /* 0x000fe200078e3cff */
[----:B------:R-:W-:Y:S01]  /*21e0*/  IMAD R45, R28, R71, R42 ;  /* 0x000000471c2d7224 */ /* 0x000fe200078e022a */
[----:B------:R-:W-:Y:S01]  /*21f0*/  LOP3.LUT R93, R94, 0x80, R93, 0xc8, !PT ;  /* 0x000000805e5d7812 */ /* 0x000fe200078ec85d */
[-C--:B------:R-:W-:Y:S01]  /*2200*/  IMAD.WIDE.U32 R66, R28, R70.reuse, R66 ;  /* 0x000000461c427225 */ /* 0x080fe200078e0042 */
[----:B------:R-:W-:Y:S02]  /*2210*/  SHF.R.S32.HI R89, RZ, 0x1f, R86 ;  /* 0x0000001fff597819 */ /* 0x000fe40000011456 */
[----:B------:R-:W-:Y:S01]  /*2220*/  ISETP.GE.AND P1, PT, R16, UR4, PT ;  /* 0x0000000410007c0c */ /* 0x000fe2000bf26270 */
[----:B------:R-:W-:Y:S01]  /*2230*/  IMAD.WIDE.U32 R68, R28, R70, R68 ;  /* 0x000000461c447225 */ /* 0x000fe200078e0044 */
[----:B------:R-:W-:-:S02]  /*2240*/  LEA R90, R217, R90, 0x9 ;  /* 0x0000005ad95a7211 */ /* 0x000fc400078e48ff */
[----:B------:R-:W-:Y:S01]  /*2250*/  LOP3.LUT R94, R94, 0x40, RZ, 0xc0, !PT ;  /* 0x000000405e5e7812 */ /* 0x000fe200078ec0ff */
[----:B------:R-:W-:Y:S02]  /*2260*/  IMAD.SHL.U32 R13, R64, 0x40, RZ ;  /* 0x00000040400d7824 */ /* 0x000fe400078e00ff */
[----:B------:R-:W-:-:S04]  /*2270*/  IMAD.WIDE.U32 R38, R28, R64, R38 ;  /* 0x000000401c267225 */ /* 0x000fc800078e0026 */
[----:B------:R-:W-:-:S04]  /*2280*/  IMAD.WIDE.U32 R70, R70, 0x60, RZ ;  /* 0x0000006046467825 */ /* 0x000fc800078e00ff */
[----:B------:R-:W-:Y:S01]  /*2290*/  IMAD.WIDE.U32 R64, R64, 0x60, RZ ;  /* 0x0000006040407825 */ /* 0x000fe200078e00ff */
[----:B------:R-:W-:-:S03]  /*22a0*/  IADD3 R81, R71, R81, RZ ;  /* 0x0000005147517210 */ /* 0x000fc60007ffe0ff */
[----:B------:R-:W-:Y:S02]  /*22b0*/  IMAD R78, R217, 0x200, R78 ;  /* 0x00000200d94e7824 */ /* 0x000fe400078e024e */
[----:B------:R-:W-:Y:S01]  /*22c0*/  IMAD.X R73, R226, 0x1, R51, P2 ;  /* 0x00000001e2497824 */ /* 0x000fe200010e0633 */
[----:B------:R-:W-:Y:S01]  /*22d0*/  ISETP.GE.AND P2, PT, R0, UR4, PT ;  /* 0x0000000400007c0c */ /* 0x000fe2000bf46270 */
[----:B------:R-:W-:Y:S02]  /*22e0*/  IMAD.IADD R83, R87, 0x1, R37 ;  /* 0x0000000157537824 */ /* 0x000fe400078e0225 */
[----:B------:R-:W-:Y:S02]  /*22f0*/  IMAD.SHL.U32 R97, R97, 0x2, RZ ;  /* 0x0000000261617824 */ /* 0x000fe400078e00ff */
[----:B------:R-:W-:Y:S02]  /*2300*/  IMAD.IADD R79, R35, 0x1, R79 ;  /* 0x00000001234f7824 */ /* 0x000fe400078e024f */
[----:B------:R-:W-:-:S02]  /*2310*/  IMAD.IADD R80, R65, 0x1, R49 ;  /* 0x0000000141507824 */ /* 0x000fc400078e0231 */
[----:B------:R-:W-:Y:S02]  /*2320*/  IMAD.IADD R82, R77, 0x1, R78 ;  /* 0x000000014d527824 */ /* 0x000fe400078e024e */
[----:B------:R-:W-:Y:S02]  /*2330*/  IMAD.IADD R84, R45, 0x1, R67 ;  /* 0x000000012d547824 */ /* 0x000fe400078e0243 */
[----:B------:R-:W-:Y:S02]  /*2340*/  IMAD.IADD R87, R39, 0x1, R87 ;  /* 0x0000000127577824 */ /* 0x000fe400078e0257 */
[----:B------:R-:W-:Y:S02]  /*2350*/  IMAD.IADD R88, R69, 0x1, R45 ;  /* 0x0000000145587824 */ /* 0x000fe400078e022d */
[----:B------:R-:W-:Y:S02]  /*2360*/  IMAD.IADD R91, R218, 0x1, R43 ;  /* 0x00000001da5b7824 */ /* 0x000fe400078e022b */
[----:B------:R-:W-:-:S07]  /*2370*/  IMAD.IADD R92, R31, 0x1, R47 ;  /* 0x000000011f5c7824 */ /* 0x000fce00078e022f */
.L_x_1014:
        /* <DEDUP_REMOVED lines=9> */
[-C--:B------:R-:W-:Y:S01]  /*2410*/  IADD3 R26, P3, P4, R4, R104.reuse, R11 ;  /* 0x00000068041a7210 */ /* 0x080fe20007c7e00b */
[----:B------:R-:W-:Y:S01]  /*2420*/  IMAD R108, R2, 0x1800, R78 ;  /* 0x00001800026c7824 */ /* 0x000fe200078e024e */
[----:B------:R-:W-:Y:S01]  /*2430*/  IADD3 R41, P5, R4, R104, RZ ;  /* 0x0000006804297210 */ /* 0x000fe20007fbe0ff */
[----:B------:R-:W-:Y:S02]  /*2440*/  IMAD.IADD R58, R105, 0x1, R43 ;  /* 0x00000001693a7824 */ /* 0x000fe400078e022b */
[----:B------:R-:W-:Y:S01]  /*2450*/  IMAD R106, R2, 0x1800, R82 ;  /* 0x00001800026a7824 */ /* 0x000fe200078e0252 */
[----:B------:R-:W-:Y:S01]  /*2460*/  LEA R108, R108, R25, 0x1 ;  /* 0x000000196c6c7211 */ /* 0x000fe200078e08ff */
[----:B------:R-:W-:Y:S01]  /*2470*/  IMAD.X R42, R58, 0x1, R5, P5 ;  /* 0x000000013a2a7824 */ /* 0x000fe200028e0605 */
[----:B------:R-:W-:Y:S01]  /*2480*/  IADD3.X R40, R5, R58, R10, P3, P4 ;  /* 0x0000003a05287210 */ /* 0x000fe20001fe840a */
[----:B------:R-:W-:Y:S01]  /*2490*/  IMAD R106, R106, 0x2, R25 ;  /* 0x000000026a6a7824 */ /* 0x000fe200078e0219 */
[----:B0-----:R-:W-:-:S02]  /*24a0*/  LEA R48, P3, R26, R102, 0x1 ;  /* 0x000000661a307211 */ /* 0x001fc400078608ff */
[----:B------:R-:W-:Y:S02]  /*24b0*/  LEA R50, P5, R41, R102, 0x1 ;  /* 0x0000006629327211 */ /* 0x000fe400078a08ff */
[----:B------:R-:W-:Y:S01]  /*24c0*/  LEA.HI.X R49, R26, R103, R40, 0x1, P3 ;  /* 0x000000671a317211 */ /* 0x000fe200018f0c28 */
[----:B------:R-:W-:Y:S01]  /*24d0*/  IMAD.MOV.U32 R26, RZ, RZ, R53 ;  /* 0x000000ffff1a7224 */ /* 0x000fe200078e0035 */
[----:B-1----:R-:W-:Y:S02]  /*24e0*/  ISETP.GE.AND P3, PT, R107, 0x1, PT ;  /* 0x000000016b00780c */ /* 0x002fe40003f66270 */
[----:B------:R-:W-:Y:S02]  /*24f0*/  ISETP.GT.AND P4, PT, R53, R27, PT ;  /* 0x0000001b3500720c */ /* 0x000fe40003f84270 */
[----:B------:R-:W-:Y:S02]  /*2500*/  LEA.HI.X R51, R41, R103, R42, 0x1, P5 ;  /* 0x0000006729337211 */ /* 0x000fe400028f0c2a */
[----:B------:R-:W-:-:S07]  /*2510*/  P2R R96, PR, RZ, 0x10 ;  /* 0x00000010ff607803 */ /* 0x000fce0000000000 */
[----:B----4-:R-:W-:Y:S05]  /*2520*/  @!P3 BRA `(.L_x_968) ;  /* 0x0000002400f4b947 */ /* 0x010fea0003800000 */
        /* <DEDUP_REMOVED lines=29> */
[----:B------:R-:W-:-:S04]  /*2700*/  IADD3 R53, P3, R38, R42, RZ ;  /* 0x0000002a26357210 */ /* 0x000fc80007f7e0ff */
[----:B------:R-:W-:Y:S02]  /*2710*/  IADD3.X R54, R110, R87, RZ, P3, !PT ;  /* 0x000000576e367210 */ /* 0x000fe40001ffe4ff */
[----:B------:R-:W-:-:S04]  /*2720*/  LEA R52, P3, R53, UR4, 0x1 ;  /* 0x0000000435347c11 */ /* 0x000fc8000f8608ff */
[----:B------:R-:W-:Y:S01]  /*2730*/  LEA.HI.X R53, R53, UR5, R54, 0x1, P3 ;  /* 0x0000000535357c11 */ /* 0x000fe200098f0c36 */
[C---:B------:R-:W-:Y:S01]  /*2740*/  VIADD R54, R20.reuse, 0x10 ;  /* 0x0000001014367836 */ /* 0x040fe20000000000 */
[----:B------:R-:W-:Y:S02]  /*2750*/  ISETP.GE.AND P3, PT, R20, R107, PT ;  /* 0x0000006b1400720c */ /* 0x000fe40003f66270 */
[----:B------:R-:W-:Y:S02]  /*2760*/  CS2R R58, SRZ ;  /* 0x00000000003a7805 */ /* 0x000fe4000001ff00 */
[----:B------:R-:W-:-:S09]  /*2770*/  CS2R R56, SRZ ;  /* 0x0000000000387805 */ /* 0x000fd2000001ff00 */
[----:B------:R0:W5:Y:S04]  /*2780*/  @!P3 LDG.E.64 R60, desc[UR60][R44.64] ;  /* 0x0000003c2c3cb981 */ /* 0x000168000c1e1b00 */
[----:B------:R0:W5:Y:S01]  /*2790*/  @!P3 LDG.E.64 R62, desc[UR60][R52.64] ;  /* 0x0000003c343eb981 */ /* 0x000162000c1e1b00 */
[----:B------:R-:W-:-:S13]  /*27a0*/  ISETP.GE.AND P3, PT, R54, R107, PT ;  /* 0x0000006b3600720c */ /* 0x000fda0003f66270 */
[----:B------:R0:W5:Y:S04]  /*27b0*/  @!P3 LDG.E.64 R58, desc[UR60][R44.64+0x20] ;  /* 0x0000203c2c3ab981 */ /* 0x000168000c1e1b00 */
[----:B------:R0:W5:Y:S02]  /*27c0*/  @!P3 LDG.E.64 R56, desc[UR60][R52.64+0x20] ;  /* 0x0000203c3438b981 */ /* 0x000164000c1e1b00 */
.L_x_971:
[----:B------:R-:W-:Y:S05]  /*27d0*/  BSYNC B1 ;  /* 0x0000000000017941 */ /* 0x000fea0003800000 */
.L_x_970:
[----:B------:R-:W-:Y:S01]  /*27e0*/  ISETP.GE.AND P5, PT, R223, R101, PT ;  /* 0x00000065df00720c */ /* 0x000fe20003fa6270 */
[----:B------:R-:W-:Y:S01]  /*27f0*/  BSSY B1, `(.L_x_972) ;  /* 0x000001c000017945 */ /* 0x000fe20003800000 */
[----:B0-----:R-:W-:Y:S02]  /*2800*/  CS2R R52, SRZ ;  /* 0x0000000000347805 */ /* 0x001fe4000001ff00 */
[----:B------:R-:W-:Y:S01]  /*2810*/  CS2R R44, SRZ ;  /* 0x00000000002c7805 */ /* 0x000fe2000001ff00 */
        /* <DEDUP_REMOVED lines=25> */
.L_x_973:
[----:B------:R-:W-:Y:S05]  /*29b0*/  BSYNC B1 ;  /* 0x0000000000017941 */ /* 0x000fea0003800000 */
.L_x_972:
[----:B0-----:R-:W2:Y:S01]  /*29c0*/  LDL R40, [R1+0x7c] ;  /* 0x00007c0001287983 */ /* 0x001ea20000100800 */
[----:B------:R-:W-:Y:S01]  /*29d0*/  MOV R41, R61 ;  /* 0x0000003d00297202 */ /* 0x000fe20000000f00 */
[----:B------:R-:W-:Y:S01]  /*29e0*/  IMAD.MOV.U32 R42, RZ, RZ, R62 ;  /* 0x000000ffff2a7224 */ /* 0x000fe200078e003e */
[----:B------:R-:W-:Y:S01]  /*29f0*/  PRMT R109, R104, 0x5410, R103 ;  /* 0x00005410686d7816 */ /* 0x000fe20000000067 */
[----:B------:R-:W-:-:S05]  /*2a00*/  IMAD.MOV.U32 R43, RZ, RZ, R63 ;  /* 0x000000ffff2b7224 */ /* 0x000fca00078e003f */
[----:B------:R-:W-:Y:S01]  /*2a10*/  PRMT R120, R42, 0x5410, R43 ;  /* 0x000054102a787816 */ /* 0x000fe2000000002b */
[----:B-----5:R-:W-:Y:S02]  /*2a20*/  IMAD.MOV.U32 R42, RZ, RZ, R52 ;  /* 0x000000ffff2a7224 */ /* 0x020fe400078e0034 */
[----:B------:R-:W-:-:S05]  /*2a30*/  IMAD.MOV.U32 R43, RZ, RZ, R53 ;  /* 0x000000ffff2b7224 */ /* 0x000fca00078e0035 */
[----:B------:R-:W-:Y:S01]  /*2a40*/  PRMT R104, R42, 0x5410, R43 ;  /* 0x000054102a687816 */ /* 0x000fe2000000002b */
[----:B------:R-:W-:Y:S01]  /*2a50*/  IMAD.MOV.U32 R42, RZ, RZ, R54 ;  /* 0x000000ffff2a7224 */ /* 0x000fe200078e0036 */
[----:B------:R-:W-:-:S04]  /*2a60*/  MOV R43, R55 ;  /* 0x00000037002b7202 */ /* 0x000fc80000000f00 */
[----:B------:R-:W-:Y:S02]  /*2a70*/  PRMT R105, R42, 0x5410, R43 ;  /* 0x000054102a697816 */ /* 0x000fe4000000002b */
[----:B--2---:R-:W-:Y:S01]  /*2a80*/  R2UR UR4, R40 ;  /* 0x00000000280472ca */ /* 0x004fe200000e0000 */
[----:B------:R-:W-:-:S05]  /*2a90*/  IMAD.MOV.U32 R40, RZ, RZ, R60 ;  /* 0x000000ffff287224 */ /* 0x000fca00078e003c */
[----:B------:R-:W-:Y:S01]  /*2aa0*/  PRMT R117, R40, 0x5410, R41 ;  /* 0x0000541028757816 */ /* 0x000fe20000000029 */
[----:B------:R-:W-:Y:S02]  /*2ab0*/  IMAD.MOV.U32 R40, RZ, RZ, R56 ;  /* 0x000000ffff287224 */ /* 0x000fe400078e0038 */
[----:B------:R-:W-:-:S04]  /*2ac0*/  IMAD.MOV.U32 R41, RZ, RZ, R57 ;  /* 0x000000ffff297224 */ /* 0x000fc800078e0039 */
[----:B------:R-:W-:Y:S01]  /*2ad0*/  UISETP.NE.AND UP0, UPT, UR4, 0x3, UPT ;  /* 0x000000030400788c */ /* 0x000fe2000bf05270 */
[----:B------:R-:W-:Y:S01]  /*2ae0*/  PRMT R111, R40, 0x5410, R41 ;  /* 0x00005410286f7816 */ /* 0x000fe20000000029 */
[----:B------:R-:W-:Y:S01]  /*2af0*/  IMAD.MOV.U32 R40, RZ, RZ, R46 ;  /* 0x000000ffff287224 */ /* 0x000fe200078e002e */
[----:B------:R-:W-:-:S03]  /*2b00*/  MOV R41, R47 ;  /* 0x0000002f00297202 */ /* 0x000fc60000000f00 */
[----:B------:R-:W-:Y:S02]  /*2b10*/  PLOP3.LUT P3, PT, PT, PT, UP0, 0x80, 0x0 ;  /* 0x000000000000781c */ /* 0x000fe40003f6f008 */
[----:B------:R-:W-:Y:S01]  /*2b20*/  PRMT R102, R40, 0x5410, R41 ;  /* 0x0000541028667816 */ /* 0x000fe20000000029 */
[----:B------:R-:W-:Y:S02]  /*2b30*/  IMAD.MOV.U32 R40, RZ, RZ, R44 ;  /* 0x000000ffff287224 */ /* 0x000fe400078e002c */
[----:B------:R-:W-:-:S05]  /*2b40*/  IMAD.MOV.U32 R41, RZ, RZ, R45 ;  /* 0x000000ffff297224 */ /* 0x000fca00078e002d */
[----:B------:R-:W-:-:S03]  /*2b50*/  PRMT R103, R40, 0x5410, R41 ;  /* 0x0000541028677816 */ /* 0x000fc60000000029 */
[----:B------:R-:W-:Y:S05]  /*2b60*/  @!P3 BRA `(.L_x_974) ;  /* 0x000000000004b947 */ /* 0x000fea0003800000 */
[----:B------:R-:W-:Y:S01]  /*2b70*/  BPT.TRAP 0x1 ;  /* 0x000000040000795c */ /* 0x000fe20000300000 */
.L_x_974:
[----:B------:R-:W-:Y:S01]  /*2b80*/  IMAD R95, R2, 0x8, R18 ;  /* 0x00000008025f7824 */ /* 0x000fe200078e0212 */
[----:B------:R-:W-:Y:S01]  /*2b90*/  SHF.L.U32 R110, R23, 0x1f, RZ ;  /* 0x0000001f176e7819 */ /* 0x000fe200000006ff */
[----:B------:R-:W-:Y:S03]  /*2ba0*/  BSSY B1, `(.L_x_975) ;  /* 0x0000003000017945 */ /* 0x000fe60003800000 */
[----:B------:R-:W0:Y:S02]  /*2bb0*/  SYNCS.PHASECHK.TRANS64.TRYWAIT P6, [R95+URZ+0x32490], R110 ;  /* 0x0324906e5f0075a7 */ /* 0x000e2400080c017f */
[----:B0-----:R-:W-:Y:S05]  /*2bc0*/  @!P6 BRA `(.L_x_976) ;  /* 0x000001300068e947 */ /* 0x001fea0003800000 */
.L_x_1193:
[----:B------:R-:W-:Y:S05]  /*2bd0*/  BSYNC B1 ;  /* 0x0000000000017941 */ /* 0x000fea0003800000 */
.L_x_975:
        /* <DEDUP_REMOVED lines=49> */
.L_x_982:
[----:B------:R-:W-:Y:S05]  /*2ef0*/  BSYNC B3 ;  /* 0x0000000000037941 */ /* 0x000fea0003800000 */
.L_x_981:
[----:B--2---:R1:W-:Y:S02]  /*2f00*/  STG.E.128 desc[UR60][R50.64], R40 ;  /* 0x0000002832007986 */ /* 0x0043e4000c101d3c */
.L_x_980:
[----:B------:R-:W-:Y:S05]  /*2f10*/  BSYNC B2 ;  /* 0x0000000000027941 */ /* 0x000fea0003800000 */
.L_x_979:
        /* <DEDUP_REMOVED lines=14> */
[--C-:B------:R-:W-:Y:S02]  /*3000*/  HADD2.F32 R57, -RZ, R43.reuse.H1_H1 ;  /* 0x3000002bff397230 */ /* 0x100fe40000004100 */
[----:B------:R-:W-:Y:S01]  /*3010*/  FMUL.FTZ R112, R42, R59 ;  /* 0x0000003b2a707220 */ /* 0x000fe20000410000 */
[----:B------:R-:W-:Y:S02]  /*3020*/  HADD2.F32 R43, -RZ, R43.H0_H0 ;  /* 0x2000002bff2b7230 */ /* 0x000fe40000004100 */
[----:B------:R-:W-:Y:S02]  /*3030*/  HADD2.F32 R41, -RZ, R41.H0_H0 ;  /* 0x20000029ff297230 */ /* 0x000fe40000004100 */
[-C--:B------:R-:W-:Y:S01]  /*3040*/  FMUL.FTZ R114, R57, R62.reuse ;  /* 0x0000003e39727220 */ /* 0x080fe20000410000 */
[----:B------:R-:W-:Y:S02]  /*3050*/  HADD2.F32 R58, -RZ, R58.H0_H0 ;  /* 0x2000003aff3a7230 */ /* 0x000fe40000004100 */
[----:B------:R-:W-:Y:S01]  /*3060*/  FMUL.FTZ R62, R43, R62 ;  /* 0x0000003e2b3e7220 */ /* 0x000fe20000410000 */
[----:B------:R-:W-:-:S02]  /*3070*/  HADD2.F32 R60, -RZ, R60.H0_H0 ;  /* 0x2000003cff3c7230 */ /* 0x000fc40000004100 */
[C---:B------:R-:W-:Y:S01]  /*3080*/  FMUL.FTZ R59, R41.reuse, R59 ;  /* 0x0000003b293b7220 */ /* 0x040fe20000410000 */
[----:B------:R-:W-:Y:S01]  /*3090*/  FFMA.FTZ R112, R41, R58, -R112 ;  /* 0x0000003a29707223 */ /* 0x000fe20000010870 */
[--C-:B------:R-:W-:Y:S02]  /*30a0*/  HADD2.F32 R41, -RZ, R40.reuse.H1_H1 ;  /* 0x30000028ff297230 */ /* 0x100fe40000004100 */
[----:B------:R-:W-:Y:S01]  /*30b0*/  FFMA.FTZ R63, R57, R60, R62 ;  /* 0x0000003c393f7223 */ /* 0x000fe2000001003e */
[----:B------:R-:W-:Y:S01]  /*30c0*/  FFMA.FTZ R61, R42, R58, R59 ;  /* 0x0000003a2a3d7223 */ /* 0x000fe2000001003b */
[--C-:B------:R-:W-:Y:S02]  /*30d0*/  HADD2.F32 R57, -RZ, R111.reuse.H0_H0 ;  /* 0x2000006fff397230 */ /* 0x100fe40000004100 */
[----:B------:R-:W-:Y:S01]  /*30e0*/  FFMA.FTZ R114, R43, R60, -R114 ;  /* 0x0000003c2b727223 */ /* 0x000fe20000010872 */
[----:B------:R-:W-:Y:S02]  /*30f0*/  HADD2.F32 R40, -RZ, R40.H0_H0 ;  /* 0x20000028ff287230 */ /* 0x000fe40000004100 */
[----:B------:R-:W-:-:S02]  /*3100*/  HADD2.F32 R111, -RZ, R111.H1_H1 ;  /* 0x3000006fff6f7230 */ /* 0x000fc40000004100 */
[CC--:B------:R-:W-:Y:S01]  /*3110*/  FMUL.FTZ R59, R41.reuse, R57.reuse ;  /* 0x00000039293b7220 */ /* 0x0c0fe20000410000 */
[--C-:B------:R-:W-:Y:S02]  /*3120*/  HADD2.F32 R42, -RZ, R56.reuse.H1_H1 ;  /* 0x30000038ff2a7230 */ /* 0x100fe40000004100 */
[----:B------:R-:W-:Y:S01]  /*3130*/  FMUL.FTZ R58, R40, R57 ;  /* 0x00000039283a7220 */ /* 0x000fe20000410000 */
[----:B------:R-:W-:Y:S02]  /*3140*/  HADD2.F32 R56, -RZ, R56.H0_H0 ;  /* 0x20000038ff387230 */ /* 0x000fe40000004100 */
[--C-:B------:R-:W-:Y:S02]  /*3150*/  HADD2.F32 R43, -RZ, R109.reuse.H1_H1 ;  /* 0x3000006dff2b7230 */ /* 0x100fe40000004100 */
[-C--:B------:R-:W-:Y:S01]  /*3160*/  FMUL.FTZ R57, R42, R111.reuse ;  /* 0x0000006f2a397220 */ /* 0x080fe20000410000 */
[----:B------:R-:W-:Y:S02]  /*3170*/  HADD2.F32 R109, -RZ, R109.H0_H0 ;  /* 0x2000006dff6d7230 */ /* 0x000fe40000004100 */
        /* <DEDUP_REMOVED lines=9> */
.L_x_984:
[----:B------:R-:W-:Y:S05]  /*3210*/  BSYNC B2 ;  /* 0x0000000000027941 */ /* 0x000fea0003800000 */
.L_x_983:
[----:B--2---:R2:W-:Y:S02]  /*3220*/  STG.E.128 desc[UR60][R50.64+0x40], R40 ;  /* 0x0000402832007986 */ /* 0x0045e4000c101d3c */
.L_x_978:
[----:B------:R-:W-:Y:S05]  /*3230*/  BSYNC B1 ;  /* 0x0000000000017941 */ /* 0x000fea0003800000 */
.L_x_977:
        /* <DEDUP_REMOVED lines=19> */
[C---:B------:R-:W-:Y:S01]  /*3370*/  FMUL.FTZ R53, R41.reuse, R53 ;  /* 0x0000003529357220 */ /* 0x040fe20000410000 */
[----:B------:R-:W-:Y:S02]  /*3380*/  HADD2.F32 R43, -RZ, R43.H0_H0 ;  /* 0x2000002bff2b7230 */ /* 0x000fe40000004100 */
[-C--:B------:R-:W-:Y:S01]  /*3390*/  FFMA.FTZ R58, R41, R52.reuse, -R58 ;  /* 0x00000034293a7223 */ /* 0x080fe2000001083a */
[----:B------:R-:W-:Y:S01]  /*33a0*/  FFMA.FTZ R55, R42, R52, R53 ;  /* 0x000000342a377223 */ /* 0x000fe20000010035 */
[----:B------:R-:W-:Y:S02]  /*33b0*/  HADD2.F32 R54, -RZ, R57.H0_H0 ;  /* 0x20000039ff367230 */ /* 0x000fe40000004100 */
        /* <DEDUP_REMOVED lines=24> */
.L_x_989:
[----:B------:R-:W-:Y:S05]  /*3540*/  BSYNC B2 ;  /* 0x0000000000027941 */ /* 0x000fea0003800000 */
.L_x_988:
[----:B--2---:R3:W-:Y:S02]  /*3550*/  STG.E.128 desc[UR60][R48.64], R40 ;  /* 0x0000002830007986 */ /* 0x0047e4000c101d3c */
.L_x_987:
[----:B------:R-:W-:Y:S05]  /*3560*/  BSYNC B1 ;  /* 0x0000000000017941 */ /* 0x000fea0003800000 */
.L_x_986:
[----:B------:R-:W-:Y:S05]  /*3570*/  @P2 BRA `(.L_x_985) ;  /* 0x0000001800502947 */ /* 0x000fea0003800000 */
[----:B-123--:R1:W2:Y:S01]  /*3580*/  LDS.128 R40, [R106+0x2000] ;  /* 0x002000006a287984 */ /* 0x00e2a20000000c00 */
[----:B------:R-:W-:Y:S01]  /*3590*/  IADD3 R50, R20, 0x10, RZ ;  /* 0x0000001014327810 */ /* 0x000fe20007ffe0ff */
[----:B------:R-:W-:Y:S03]  /*35a0*/  BSSY B1, `(.L_x_990) ;  /* 0x000002c000017945 */ /* 0x000fe60003800000 */
        /* <DEDUP_REMOVED lines=43> */
.L_x_991:
[----:B------:R-:W-:Y:S05]  /*3860*/  BSYNC B1 ;  /* 0x0000000000017941 */ /* 0x000fea0003800000 */
.L_x_990:
[----:B--2---:R1:W-:Y:S01]  /*3870*/  STG.E.128 desc[UR60][R48.64+0x40], R40 ;  /* 0x0000402830007986 */ /* 0x0043e2000c101d3c */
[----:B------:R-:W-:Y:S05]  /*3880*/  BRA `(.L_x_985) ;  /* 0x00000014008c7947 */ /* 0x000fea0003800000 */
.L_x_969:
[----:B------:R-:W2:Y:S01]  /*3890*/  LDL R44, [R1+0x7c] ;  /* 0x00007c00012c7983 */ /* 0x000ea20000100800 */
[----:B------:R-:W-:-:S04]  /*38a0*/  ISETP.GE.AND P3, PT, R223, R101, PT ;  /* 0x00000065df00720c */ /* 0x000fc80003f66270 */
        /* <DEDUP_REMOVED lines=9> */
[----:B------:R-:W3:Y:S01]  /*3940*/  @!P4 LDC.64 R48, c[0x0][0x3e0] ;  /* 0x0000f800ff30cb82 */ /* 0x000ee20000000a00 */
[----:B------:R-:W-:-:S05]  /*3950*/  @!P4 IADD3 R40, P5, R66, R40, RZ ;  /* 0x000000284228c210 */ /* 0x000fca0007fbe0ff */
[----:B------:R-:W-:Y:S01]  /*3960*/  @!P4 IMAD.X R41, R95, 0x1, R84, P5 ;  /* 0x000000015f29c824 */ /* 0x000fe200028e0654 */
[----:B------:R-:W-:Y:S02]  /*3970*/  CS2R R46, SRZ ;  /* 0x00000000002e7805 */ /* 0x000fe4000001ff00 */
[----:B--2---:R-:W-:Y:S02]  /*3980*/  R2UR UR4, R44 ;  /* 0x000000002c0472ca */ /* 0x004fe400000e0000 */
[----:B------:R-:W2:Y:S02]  /*3990*/  @!P4 LDC.64 R44, c[0x0][0x3c8] ;  /* 0x0000f200ff2ccb82 */ /* 0x000ea40000000a00 */
[----:B--2---:R-:W-:-:S04]  /*39a0*/  @!P4 LEA R44, P5, R40, R44, 0x1 ;  /* 0x0000002c282cc211 */ /* 0x004fc800078a08ff */
[----:B------:R-:W-:Y:S02]  /*39b0*/  @!P4 LEA.HI.X R45, R40, R45, R41, 0x1, P5 ;  /* 0x0000002d282dc211 */ /* 0x000fe400028f0c29 */
[----:B------:R-:W-:-:S05]  /*39c0*/  @!P4 IADD3 R42, P5, R36, R42, RZ ;  /* 0x0000002a242ac210 */ /* 0x000fca0007fbe0ff */
[----:B------:R-:W-:Y:S01]  /*39d0*/  @!P4 IMAD.X R40, R110, 0x1, R83, P5 ;  /* 0x000000016e28c824 */ /* 0x000fe200028e0653 */
[----:B---3--:R-:W-:-:S04]  /*39e0*/  @!P4 LEA R48, P5, R42, R48, 0x1 ;  /* 0x000000302a30c211 */ /* 0x008fc800078a08ff */
[----:B------:R-:W-:Y:S02]  /*39f0*/  @!P4 LEA.HI.X R49, R42, R49, R40, 0x1, P5 ;  /* 0x000000312a31c211 */ /* 0x000fe400028f0c28 */
[----:B------:R-:W-:Y:S02]  /*3a00*/  CS2R R42, SRZ ;  /* 0x00000000002a7805 */ /* 0x000fe4000001ff00 */
[----:B------:R-:W-:-:S06]  /*3a10*/  CS2R R40, SRZ ;  /* 0x0000000000287805 */ /* 0x000fcc000001ff00 */
[----:B------:R2:W3:Y:S02]  /*3a20*/  @!P4 LDG.E.128 R40, desc[UR60][R44.64] ;  /* 0x0000003c2c28c981 */ /* 0x0004e4000c1e1d00 */
[----:B--2---:R-:W-:-:S06]  /*3a30*/  CS2R R44, SRZ ;  /* 0x00000000002c7805 */ /* 0x004fcc000001ff00 */
[----:B------:R2:W4:Y:S01]  /*3a40*/  @!P4 LDG.E.128 R44, desc[UR60][R48.64] ;  /* 0x0000003c302cc981 */ /* 0x000522000c1e1d00 */
[----:B0-----:R-:W-:-:S04]  /*3a50*/  @!P3 LEA R52, P4, R50, R52, 0x1 ;  /* 0x000000343234b211 */ /* 0x001fc800078808ff */
[----:B------:R-:W-:Y:S02]  /*3a60*/  @!P3 LEA.HI.X R53, R50, R53, R51, 0x1, P4 ;  /* 0x000000353235b211 */ /* 0x000fe400020f0c33 */
[----:B------:R-:W-:Y:S02]  /*3a70*/  CS2R R50, SRZ ;  /* 0x0000000000327805 */ /* 0x000fe4000001ff00 */
[C---:B-1----:R-:W-:Y:S02]  /*3a80*/  @!P3 LEA R56, P4, R54.reuse, R56, 0x1 ;  /* 0x000000383638b211 */ /* 0x042fe400078808ff */
[----:B--2---:R-:W-:Y:S02]  /*3a90*/  CS2R R48, SRZ ;  /* 0x0000000000307805 */ /* 0x004fe4000001ff00 */
[----:B------:R-:W-:Y:S02]  /*3aa0*/  @!P3 LEA.HI.X R57, R54, R57, R55, 0x1, P4 ;  /* 0x000000393639b211 */ /* 0x000fe400020f0c37 */
[----:B------:R-:W-:-:S02]  /*3ab0*/  CS2R R54, SRZ ;  /* 0x0000000000367805 */ /* 0x000fc4000001ff00 */
[----:B------:R0:W2:Y:S02]  /*3ac0*/  @!P3 LDG.E.128 R48, desc[UR60][R52.64] ;  /* 0x0000003c3430b981 */ /* 0x0000a4000c1e1d00 */
[----:B0-----:R-:W-:-:S06]  /*3ad0*/  CS2R R52, SRZ ;  /* 0x0000000000347805 */ /* 0x001fcc000001ff00 */
[----:B------:R0:W5:Y:S01]  /*3ae0*/  @!P3 LDG.E.128 R52, desc[UR60][R56.64] ;  /* 0x0000003c3834b981 */ /* 0x000162000c1e1d00 */
[----:B------:R-:W-:Y:S01]  /*3af0*/  UISETP.NE.AND UP0, UPT, UR4, 0x3, UPT ;  /* 0x000000030400788c */ /* 0x000fe2000bf05270 */
[----:B------:R-:W-:-:S05]  /*3b00*/  ISETP.GE.AND P4, PT, R16, R107, PT ;  /* 0x0000006b1000720c */ /* 0x000fca0003f86270 */
[----:B------:R-:W-:Y:S01]  /*3b10*/  PLOP3.LUT P3, PT, PT, PT, UP0, 0x80, 0x0 ;  /* 0x000000000000781c */ /* 0x000fe20003f6f008 */
[----:B---3--:R-:W-:Y:S01]  /*3b20*/  IMAD.MOV.U32 R59, RZ, RZ, R42 ;  /* 0x000000ffff3b7224 */ /* 0x008fe200078e002a */
[----:B------:R-:W-:Y:S01]  /*3b30*/  MOV R61, R40 ;  /* 0x00000028003d7202 */ /* 0x000fe20000000f00 */
[----:B------:R-:W-:Y:S02]  /*3b40*/  IMAD.MOV.U32 R60, RZ, RZ, R43 ;  /* 0x000000ffff3c7224 */ /* 0x000fe400078e002b */
[----:B------:R-:W-:Y:S01]  /*3b50*/  IMAD.MOV.U32 R62, RZ, RZ, R41 ;  /* 0x000000ffff3e7224 */ /* 0x000fe200078e0029 */
[----:B------:R-:W-:Y:S02]  /*3b60*/  PRMT R122, R122, 0x5410, R59 ;  /* 0x000054107a7a7816 */ /* 0x000fe4000000003b */
[----:B------:R-:W-:Y:S02]  /*3b70*/  PRMT R130, R60, 0x7610, R130 ;  /* 0x000076103c827816 */ /* 0x000fe40000000082 */
[----:B------:R-:W-:-:S02]  /*3b80*/  PRMT R124, R61, 0x7610, R124 ;  /* 0x000076103d7c7816 */ /* 0x000fc4000000007c */
[----:B------:R-:W-:Y:S01]  /*3b90*/  PRMT R125, R62, 0x7610, R125 ;  /* 0x000076103e7d7816 */ /* 0x000fe2000000007d */
[----:B----4-:R-:W-:Y:S02]  /*3ba0*/  IMAD.MOV.U32 R59, RZ, RZ, R46 ;  /* 0x000000ffff3b7224 */ /* 0x010fe400078e002e */
[----:B0-----:R-:W-:Y:S02]  /*3bb0*/  IMAD.MOV.U32 R57, RZ, RZ, R44 ;  /* 0x000000ffff397224 */ /* 0x001fe400078e002c */
[----:B------:R-:W-:Y:S01]  /*3bc0*/  IMAD.MOV.U32 R60, RZ, RZ, R45 ;  /* 0x000000ffff3c7224 */ /* 0x000fe200078e002d */
[----:B------:R-:W-:Y:S01]  /*3bd0*/  PRMT R122, R59, 0x7610, R122 ;  /* 0x000076103b7a7816 */ /* 0x000fe2000000007a */
[----:B------:R-:W-:Y:S01]  /*3be0*/  IMAD.MOV.U32 R56, RZ, RZ, R47 ;  /* 0x000000ffff387224 */ /* 0x000fe200078e002f */
[----:B------:R-:W-:Y:S02]  /*3bf0*/  PRMT R124, R124, 0x5410, R57 ;  /* 0x000054107c7c7816 */ /* 0x000fe40000000039 */
[----:B------:R-:W-:-:S02]  /*3c00*/  PRMT R125, R125, 0x5410, R60 ;  /* 0x000054107d7d7816 */ /* 0x000fc4000000003c */
[----:B------:R-:W-:Y:S01]  /*3c10*/  PRMT R130, R130, 0x5410, R56 ;  /* 0x0000541082827816 */ /* 0x000fe20000000038 */
[----:B--2---:R-:W-:Y:S01]  /*3c20*/  IMAD.MOV.U32 R57, RZ, RZ, R51 ;  /* 0x000000ffff397224 */ /* 0x004fe200078e0033 */
[----:B------:R-:W-:Y:S01]  /*3c30*/  MOV R56, R50 ;  /* 0x0000003200387202 */ /* 0x000fe20000000f00 */
[----:B------:R-:W-:Y:S02]  /*3c40*/  IMAD.MOV.U32 R59, RZ, RZ, R48 ;  /* 0x000000ffff3b7224 */ /* 0x000fe400078e0030 */
[----:B------:R-:W-:Y:S01]  /*3c50*/  IMAD.MOV.U32 R60, RZ, RZ, R49 ;  /* 0x000000ffff3c7224 */ /* 0x000fe200078e0031 */
[----:B------:R-:W-:-:S04]  /*3c60*/  PRMT R113, R56, 0x5410, R57 ;  /* 0x0000541038717816 */ /* 0x000fc80000000039 */
[----:B------:R-:W-:Y:S01]  /*3c70*/  PRMT R115, R59, 0x5410, R60 ;  /* 0x000054103b737816 */ /* 0x000fe2000000003c */
[----:B-----5:R-:W-:Y:S01]  /*3c80*/  IMAD.MOV.U32 R56, RZ, RZ, R54 ;  /* 0x000000ffff387224 */ /* 0x020fe200078e0036 */
[----:B------:R-:W-:Y:S01]  /*3c90*/  MOV R59, R52 ;  /* 0x00000034003b7202 */ /* 0x000fe20000000f00 */
[----:B------:R-:W-:Y:S02]  /*3ca0*/  IMAD.MOV.U32 R57, RZ, RZ, R55 ;  /* 0x000000ffff397224 */ /* 0x000fe400078e0037 */
[----:B------:R-:W-:-:S03]  /*3cb0*/  IMAD.MOV.U32 R60, RZ, RZ, R53 ;  /* 0x000000ffff3c7224 */ /* 0x000fc600078e0035 */
[----:B------:R-:W-:Y:S02]  /*3cc0*/  PRMT R117, R56, 0x5410, R57 ;  /* 0x0000541038757816 */ /* 0x000fe40000000039 */
[----:B------:R-:W-:Y:S01]  /*3cd0*/  PRMT R119, R59, 0x5410, R60 ;  /* 0x000054103b777816 */ /* 0x000fe2000000003c */
[----:B------:R-:W-:Y:S06]  /*3ce0*/  @!P3 BRA `(.L_x_992) ;  /* 0x000000000004b947 */ /* 0x000fec0003800000 */
[----:B------:R-:W-:Y:S01]  /*3cf0*/  BPT.TRAP 0x1 ;  /* 0x000000040000795c */ /* 0x000fe20000300000 */
.L_x_992:
        /* <DEDUP_REMOVED lines=9> */
.L_x_1194:
[----:B------:R-:W-:Y:S05]  /*3d90*/  BSYNC B1 ;  /* 0x0000000000017941 */ /* 0x000fea0003800000 */
.L_x_993:
        /* <DEDUP_REMOVED lines=13> */
[----:B------:R-:W-:-:S04]  /*3e70*/  LEA.HI.SX32 R56, R56, R85, 0x1c ;  /* 0x0000005538387211 */ /* 0x000fc800078fe2ff */
[----:B------:R-:W-:-:S04]  /*3e80*/  SHF.L.U32 R121, R56, 0x3, RZ ;  /* 0x0000000338797819 */ /* 0x000fc800000006ff */
[----:B------:R-:W-:-:S04]  /*3e90*/  LOP3.LUT R57, R32, 0x38, R121, 0xf8, !PT ;  /* 0x0000003820397812 */ /* 0x000fc800078ef879 */
[----:B------:R-:W-:Y:S01]  /*3ea0*/  LOP3.LUT R56, R57, R76, RZ, 0x3c, !PT ;  /* 0x0000004c39387212 */ /* 0x000fe200078e3cff */
[----:B------:R-:W-:-:S04]  /*3eb0*/  IMAD R57, R2, 0x1800, R90 ;  /* 0x0000180002397824 */ /* 0x000fc800078e025a */
[----:B------:R-:W-:Y:S02]  /*3ec0*/  IMAD R59, R217, 0x200, R56 ;  /* 0x00000200d93b7824 */ /* 0x000fe400078e0238 */
[----:B------:R-:W-:Y:S02]  /*3ed0*/  IMAD R57, R57, 0x2, R18 ;  /* 0x0000000239397824 */ /* 0x000fe400078e0212 */
[----:B------:R-:W-:-:S04]  /*3ee0*/  IMAD R59, R2, 0x1800, R59 ;  /* 0x00001800023b7824 */ /* 0x000fc800078e023b */
[----:B------:R-:W-:Y:S02]  /*3ef0*/  IMAD R60, R59, 0x2, R18 ;  /* 0x000000023b3c7824 */ /* 0x000fe400078e0212 */
[----:B------:R-:W1:Y:S04]  /*3f00*/  LDS.128 R56, [R57+0x1c400] ;  /* 0x01c4000039387984 */ /* 0x000e680000000c00 */
[----:B------:R-:W2:Y:S01]  /*3f10*/  LDS.128 R60, [R60+0x1c400] ;  /* 0x01c400003c3c7984 */ /* 0x000ea20000000c00 */
[----:B------:R-:W-:Y:S05]  /*3f20*/  @P4 BRA `(.L_x_998) ;  /* 0x0000000400484947 */ /* 0x000fea0003800000 */
[--C-:B------:R-:W-:Y:S01]  /*3f30*/  SHF.R.U64 R123, R44, 0x10, R45.reuse ;  /* 0x000000102c7b7819 */ /* 0x100fe2000000122d */
[----:B--2---:R-:W-:Y:S01]  /*3f40*/  HADD2.F32 R44, -RZ, R61.H1_H1 ;  /* 0x3000003dff2c7230 */ /* 0x004fe20000004100 */
[----:B------:R-:W-:Y:S02]  /*3f50*/  SHF.R.U32.HI R45, RZ, 0x10, R45 ;  /* 0x00000010ff2d7819 */ /* 0x000fe4000001162d */
[--C-:B------:R-:W-:Y:S01]  /*3f60*/  SHF.R.U64 R120, R40, 0x10, R41.reuse ;  /* 0x0000001028787819 */ /* 0x100fe20000001229 */
[----:B------:R-:W-:Y:S01]  /*3f70*/  HADD2.F32 R123, -RZ, R123.H0_H0 ;  /* 0x2000007bff7b7230 */ /* 0x000fe20000004100 */
[----:B------:R-:W-:Y:S02]  /*3f80*/  SHF.R.U32.HI R126, RZ, 0x10, R41 ;  /* 0x00000010ff7e7819 */ /* 0x000fe40000011629 */
[--C-:B------:R-:W-:Y:S01]  /*3f90*/  SHF.R.U64 R40, R42, 0x10, R43.reuse ;  /* 0x000000102a287819 */ /* 0x100fe2000000122b */
[----:B-1----:R-:W-:Y:S01]  /*3fa0*/  HADD2.F32 R42, -RZ, R57.H0_H0 ;  /* 0x20000039ff2a7230 */ /* 0x002fe20000004100 */
[----:B------:R-:W-:Y:S01]  /*3fb0*/  SHF.R.U32.HI R129, RZ, 0x10, R43 ;  /* 0x00000010ff817819 */ /* 0x000fe2000001162b */
[----:B------:R-:W-:Y:S01]  /*3fc0*/  HADD2.F32 R43, -RZ, R61.H0_H0 ;  /* 0x2000003dff2b7230 */ /* 0x000fe20000004100 */
[--C-:B------:R-:W-:Y:S01]  /*3fd0*/  SHF.R.U64 R41, R46, 0x10, R47.reuse ;  /* 0x000000102e297819 */ /* 0x100fe2000000122f */
[----:B------:R-:W-:Y:S01]  /*3fe0*/  HADD2.F32 R46, -RZ, R125.H0_H0 ;  /* 0x2000007dff2e7230 */ /* 0x000fe20000004100 */
[----:B------:R-:W-:Y:S01]  /*3ff0*/  SHF.R.U32.HI R127, RZ, 0x10, R47 ;  /* 0x00000010ff7f7819 */ /* 0x000fe2000001162f */
[----:B------:R-:W-:-:S02]  /*4000*/  HADD2.F32 R61, -RZ, R45.H0_H0 ;  /* 0x2000002dff3d7230 */ /* 0x000fc40000004100 */
[----:B------:R-:W-:Y:S02]  /*4010*/  HADD2.F32 R125, -RZ, R125.H1_H1 ;  /* 0x3000007dff7d7230 */ /* 0x000fe40000004100 */
[----:B------:R-:W-:Y:S02]  /*4020*/  HADD2.F32 R45, -RZ, R57.H1_H1 ;  /* 0x30000039ff2d7230 */ /* 0x000fe40000004100 */
[----:B------:R-:W-:Y:S01]  /*4030*/  FMUL.FTZ R128, R44, R61 ;  /* 0x0000003d2c807220 */ /* 0x000fe20000410000 */
[----:B------:R-:W-:Y:S02]  /*4040*/  HADD2.F32 R47, -RZ, R126.H0_H0 ;  /* 0x2000007eff2f7230 */ /* 0x000fe40000004100 */
[-C--:B------:R-:W-:Y:S01]  /*4050*/  FMUL.FTZ R57, R43, R125.reuse ;  /* 0x0000007d2b397220 */ /* 0x080fe20000410000 */
[C---:B------:R-:W-:Y:S01]  /*4060*/  FMUL.FTZ R126, R42.reuse, R125 ;  /* 0x0000007d2a7e7220 */ /* 0x040fe20000410000 */
[----:B------:R-:W-:Y:S02]  /*4070*/  FMUL.FTZ R61, R45, R61 ;  /* 0x0000003d2d3d7220 */ /* 0x000fe40000410000 */
[-C--:B------:R-:W-:Y:S01]  /*4080*/  FFMA.FTZ R42, R42, R46.reuse, -R57 ;  /* 0x0000002e2a2a7223 */ /* 0x080fe20000010839 */
[----:B------:R-:W-:Y:S01]  /*4090*/  FFMA.FTZ R43, R43, R46, R126 ;  /* 0x0000002e2b2b7223 */ /* 0x000fe2000001007e */
[-C--:B------:R-:W-:Y:S01]  /*40a0*/  FFMA.FTZ R44, R44, R47.reuse, R61 ;  /* 0x0000002f2c2c7223 */ /* 0x080fe2000001003d */
[----:B------:R-:W-:Y:S01]  /*40b0*/  FFMA.FTZ R45, R45, R47, -R128 ;  /* 0x0000002f2d2d7223 */ /* 0x000fe20000010880 */
[----:B------:R-:W-:-:S02]  /*40c0*/  HADD2.F32 R61, -RZ, R130.H1_H1 ;  /* 0x30000082ff3d7230 */ /* 0x000fc40000004100 */
[----:B------:R-:W-:Y:S01]  /*40d0*/  HADD2.F32 R46, -RZ, R59.H0_H0 ;  /* 0x2000003bff2e7230 */ /* 0x000fe20000004100 */
[----:B------:R-:W-:Y:S01]  /*40e0*/  F2FP.F16.F32.PACK_AB R43, R44, R43 ;  /* 0x0000002b2c2b723e */ /* 0x000fe200000000ff */
[--C-:B------:R-:W-:Y:S02]  /*40f0*/  HADD2.F32 R47, -RZ, R63.reuse.H0_H0 ;  /* 0x2000003fff2f7230 */ /* 0x100fe40000004100 */
[----:B------:R-:W-:Y:S02]  /*4100*/  HADD2.F32 R57, -RZ, R130.H0_H0 ;  /* 0x20000082ff397230 */ /* 0x000fe40000004100 */
[-C--:B------:R-:W-:Y:S01]  /*4110*/  FMUL.FTZ R130, R46, R61.reuse ;  /* 0x0000003d2e827220 */ /* 0x080fe20000410000 */
[----:B------:R-:W-:Y:S02]  /*4120*/  HADD2.F32 R63, -RZ, R63.H1_H1 ;  /* 0x3000003fff3f7230 */ /* 0x000fe40000004100 */
[----:B------:R-:W-:Y:S01]  /*4130*/  FMUL.FTZ R125, R47, R61 ;  /* 0x0000003d2f7d7220 */ /* 0x000fe20000410000 */
[----:B------:R-:W-:-:S02]  /*4140*/  HADD2.F32 R128, -RZ, R127.H0_H0 ;  /* 0x2000007fff807230 */ /* 0x000fc40000004100 */
[-C--:B------:R-:W-:Y:S01]  /*4150*/  FFMA.FTZ R130, R47, R57.reuse, R130 ;  /* 0x000000392f827223 */ /* 0x080fe20000010082 */
[----:B------:R-:W-:Y:S02]  /*4160*/  HADD2.F32 R59, -RZ, R59.H1_H1 ;  /* 0x3000003bff3b7230 */ /* 0x000fe40000004100 */
[----:B------:R-:W-:Y:S01]  /*4170*/  FFMA.FTZ R127, R46, R57, -R125 ;  /* 0x000000392e7f7223 */ /* 0x000fe2000001087d */
[----:B------:R-:W-:Y:S02]  /*4180*/  HADD2.F32 R126, -RZ, R129.H0_H0 ;  /* 0x20000081ff7e7230 */ /* 0x000fe40000004100 */
[-C--:B------:R-:W-:Y:S01]  /*4190*/  FMUL.FTZ R132, R63, R128.reuse ;  /* 0x000000803f847220 */ /* 0x080fe20000410000 */
[----:B------:R-:W-:Y:S02]  /*41a0*/  HADD2.F32 R47, -RZ, R60.H0_H0 ;  /* 0x2000003cff2f7230 */ /* 0x000fe40000004100 */
[----:B------:R-:W-:Y:S01]  /*41b0*/  FMUL.FTZ R128, R59, R128 ;  /* 0x000000803b807220 */ /* 0x000fe20000410000 */
[----:B------:R-:W-:-:S02]  /*41c0*/  HADD2.F32 R57, -RZ, R124.H0_H0 ;  /* 0x2000007cff397230 */ /* 0x000fc40000004100 */
[-C--:B------:R-:W-:Y:S01]  /*41d0*/  FFMA.FTZ R132, R59, R126.reuse, -R132 ;  /* 0x0000007e3b847223 */ /* 0x080fe20000010884 */
[----:B------:R-:W-:Y:S02]  /*41e0*/  HADD2.F32 R46, -RZ, R56.H0_H0 ;  /* 0x20000038ff2e7230 */ /* 0x000fe40000004100 */
[----:B------:R-:W-:Y:S01]  /*41f0*/  FFMA.FTZ R129, R63, R126, R128 ;  /* 0x0000007e3f817223 */ /* 0x000fe20000010080 */
[----:B------:R-:W-:Y:S02]  /*4200*/  HADD2.F32 R60, -RZ, R60.H1_H1 ;  /* 0x3000003cff3c7230 */ /* 0x000fe40000004100 */
[----:B------:R-:W-:Y:S02]  /*4210*/  HADD2.F32 R124, -RZ, R124.H1_H1 ;  /* 0x3000007cff7c7230 */ /* 0x000fe40000004100 */
[----:B------:R-:W-:Y:S02]  /*4220*/  HADD2.F32 R56, -RZ, R56.H1_H1 ;  /* 0x30000038ff387230 */ /* 0x000fe40000004100 */
[----:B------:R-:W-:Y:S01]  /*4230*/  FMUL.FTZ R63, R60, R123 ;  /* 0x0000007b3c3f7220 */ /* 0x000fe20000410000 */
[----:B------:R-:W-:-:S02]  /*4240*/  HADD2.F32 R59, -RZ, R120.H0_H0 ;  /* 0x20000078ff3b7230 */ /* 0x000fc40000004100 */
[-C--:B------:R-:W-:Y:S01]  /*4250*/  FMUL.FTZ R61, R47, R124.reuse ;  /* 0x0000007c2f3d7220 */ /* 0x080fe20000410000 */
[----:B------:R-:W-:Y:S01]  /*4260*/  FMUL.FTZ R124, R46, R124 ;  /* 0x0000007c2e7c7220 */ /* 0x000fe20000410000 */
[----:B------:R-:W-:Y:S01]  /*4270*/  FMUL.FTZ R123, R56, R123 ;  /* 0x0000007b387b7220 */ /* 0x000fe20000410000 */
[----:B------:R-:W-:Y:S01]  /*4280*/  F2FP.F16.F32.PACK_AB R129, R129, R130 ;  /* 0x000000828181723e */ /* 0x000fe200000000ff */
[----:B------:R-:W-:Y:S01]  /*4290*/  FFMA.FTZ R61, R46, R57, -R61 ;  /* 0x000000392e3d7223 */ /* 0x000fe2000001083d */
[-C--:B------:R-:W-:Y:S01]  /*42a0*/  FFMA.FTZ R56, R56, R59.reuse, -R63 ;  /* 0x0000003b38387223 */ /* 0x080fe2000001083f */
[----:B------:R-:W-:Y:S01]  /*42b0*/  FFMA.FTZ R123, R60, R59, R123 ;  /* 0x0000003b3c7b7223 */ /* 0x000fe2000001007b */
[----:B------:R-:W-:Y:S01]  /*42c0*/  FFMA.FTZ R124, R47, R57, R124 ;  /* 0x000000392f7c7223 */ /* 0x000fe2000001007c */
[----:B------:R-:W-:Y:S02]  /*42d0*/  HADD2.F32 R59, -RZ, R41.H0_H0 ;  /* 0x20000029ff3b7230 */ /* 0x000fe40000004100 */
[----:B------:R-:W-:Y:S01]  /*42e0*/  HADD2.F32 R46, -RZ, R62.H0_H0 ;  /* 0x2000003eff2e7230 */ /* 0x000fe20000004100 */
[----:B------:R-:W-:Y:S01]  /*42f0*/  F2FP.F16.F32.PACK_AB R56, R56, R61 ;  /* 0x0000003d3838723e */ /* 0x000fe200000000ff */
[----:B------:R-:W-:Y:S01]  /*4300*/  HADD2.F32 R47, -RZ, R122.H1_H1 ;  /* 0x3000007aff2f7230 */ /* 0x000fe20000004100 */
[----:B------:R-:W-:Y:S01]  /*4310*/  F2FP.F16.F32.PACK_AB R60, R123, R124 ;  /* 0x0000007c7b3c723e */ /* 0x000fe200000000ff */
[----:B------:R-:W-:-:S02]  /*4320*/  HADD2.F32 R41, -RZ, R58.H0_H0 ;  /* 0x2000003aff297230 */ /* 0x000fc40000004100 */
[----:B------:R-:W-:Y:S02]  /*4330*/  HADD2.F32 R62, -RZ, R62.H1_H1 ;  /* 0x3000003eff3e7230 */ /* 0x000fe40000004100 */
[----:B------:R-:W-:Y:S02]  /*4340*/  HADD2.F32 R122, -RZ, R122.H0_H0 ;  /* 0x2000007aff7a7230 */ /* 0x000fe40000004100 */
[----:B------:R-:W-:Y:S02]  /*4350*/  HADD2.F32 R58, -RZ, R58.H1_H1 ;  /* 0x3000003aff3a7230 */ /* 0x000fe40000004100 */
[-C--:B------:R-:W-:Y:S01]  /*4360*/  FMUL.FTZ R125, R62, R59.reuse ;  /* 0x0000003b3e7d7220 */ /* 0x080fe20000410000 */
[----:B------:R-:W-:Y:S02]  /*4370*/  HADD2.F32 R57, -RZ, R40.H0_H0 ;  /* 0x20000028ff397230 */ /* 0x000fe40000004100 */
[-C--:B------:R-:W-:Y:S01]  /*4380*/  FMUL.FTZ R63, R41, R122.reuse ;  /* 0x0000007a293f7220 */ /* 0x080fe20000410000 */
[----:B------:R-:W-:Y:S01]  /*4390*/  FMUL.FTZ R40, R46, R122 ;  /* 0x0000007a2e287220 */ /* 0x000fe20000410000 */
[----:B------:R-:W-:Y:S01]  /*43a0*/  FMUL.FTZ R59, R58, R59 ;  /* 0x0000003b3a3b7220 */ /* 0x000fe20000410000 */
[----:B------:R-:W-:-:S02]  /*43b0*/  IMAD.MOV.U32 R61, RZ, RZ, R43 ;  /* 0x000000ffff3d7224 */ /* 0x000fc400078e002b */
[-C--:B------:R-:W-:Y:S01]  /*43c0*/  FFMA.FTZ R63, R46, R47.reuse, R63 ;  /* 0x0000002f2e3f7223 */ /* 0x080fe2000001003f */
[----:B------:R-:W-:Y:S01]  /*43d0*/  FFMA.FTZ R40, R41, R47, -R40 ;  /* 0x0000002f29287223 */ /* 0x000fe20000010828 */
[-C--:B------:R-:W-:Y:S01]  /*43e0*/  FFMA.FTZ R62, R62, R57.reuse, R59 ;  /* 0x000000393e3e7223 */ /* 0x080fe2000001003b */
[----:B------:R-:W-:Y:S01]  /*43f0*/  FFMA.FTZ R125, R58, R57, -R125 ;  /* 0x000000393a7d7223 */ /* 0x000fe2000001087d */
[----:B------:R-:W-:Y:S02]  /*4400*/  F2FP.F16.F32.PACK_AB R57, R45, R42 ;  /* 0x0000002a2d39723e */ /* 0x000fe400000000ff */
[----:B------:R-:W-:Y:S02]  /*4410*/  F2FP.F16.F32.PACK_AB R59, R132, R127 ;  /* 0x0000007f843b723e */ /* 0x000fe400000000ff */
[----:B------:R-:W-:Y:S01]  /*4420*/  F2FP.F16.F32.PACK_AB R62, R62, R63 ;  /* 0x0000003f3e3e723e */ /* 0x000fe200000000ff */
[----:B------:R-:W-:Y:S01]  /*4430*/  IMAD.MOV.U32 R63, RZ, RZ, R129 ;  /* 0x000000ffff3f7224 */ /* 0x000fe200078e0081 */
[----:B------:R-:W-:-:S07]  /*4440*/  F2FP.F16.F32.PACK_AB R58, R125, R40 ;  /* 0x000000287d3a723e */ /* 0x000fce00000000ff */
.L_x_998:
[----:B------:R-:W-:Y:S05]  /*4450*/  BSYNC B2 ;  /* 0x0000000000027941 */ /* 0x000fea0003800000 */
.L_x_997:
        /* <DEDUP_REMOVED lines=12> */
.L_x_996:
[----:B------:R-:W-:Y:S05]  /*4520*/  BSYNC B1 ;  /* 0x0000000000017941 */ /* 0x000fea0003800000 */
.L_x_995:
[C---:B------:R-:W-:Y:S01]  /*4530*/  ISETP.GE.OR P5, PT, R223.reuse, R101, P1 ;  /* 0x00000065df00720c */ /* 0x040fe20000fa6670 */
[-C--:B-12---:R-:W-:Y:S02]  /*4540*/  IMAD R40, R98, R106.reuse, RZ ;  /* 0x0000006a62287224 */ /* 0x086fe400078e02ff */
[----:B------:R-:W-:-:S04]  /*4550*/  IMAD.WIDE.U32 R104, R223, R106, R104 ;  /* 0x0000006adf687225 */ /* 0x000fc800078e0068 */
[----:B------:R-:W-:-:S06]  /*4560*/  IMAD R107, R223, R107, R40 ;  /* 0x0000006bdf6b7224 */ /* 0x000fcc00078e0228 */
[----:B------:R-:W-:Y:S05]  /*4570*/  @P5 BRA `(.L_x_985) ;  /* 0x0000000800505947 */ /* 0x000fea0003800000 */
[----:B------:R-:W-:Y:S01]  /*4580*/  IADD3 R58, R105, R107, RZ ;  /* 0x0000006b693a7210 */ /* 0x000fe20007ffe0ff */
[----:B------:R-:W-:Y:S01]  /*4590*/  BSSY B1, `(.L_x_999) ;  /* 0x000006c000017945 */ /* 0x000fe20003800000 */
[----:B------:R-:W-:Y:S02]  /*45a0*/  IADD3 R40, P5, P6, R14, R104, R86 ;  /* 0x000000680e287210 */ /* 0x000fe40007ebe056 */
[----:B------:R-:W-:Y:S02]  /*45b0*/  SEL R114, R97, R114, !P0 ;  /* 0x0000007261727207 */ /* 0x000fe40004000000 */
[----:B------:R-:W-:Y:S02]  /*45c0*/  IADD3.X R41, R3, R58, R89, P5, P6 ;  /* 0x0000003a03297210 */ /* 0x000fe40002fec459 */
[----:B------:R-:W-:-:S04]  /*45d0*/  LEA R56, P5, R40, R102, 0x1 ;  /* 0x0000006628387211 */ /* 0x000fc800078a08ff */
[----:B------:R-:W-:Y:S02]  /*45e0*/  LEA.HI.X R57, R40, R103, R41, 0x1, P5 ;  /* 0x0000006728397211 */ /* 0x000fe400028f0c29 */
[----:B------:R-:W-:-:S04]  /*45f0*/  SHF.R.S32.HI R41, RZ, 0x1f, R114 ;  /* 0x0000001fff297819 */ /* 0x000fc80000011472 */
[----:B------:R-:W-:-:S04]  /*4600*/  LEA.HI R114, R41, R114, RZ, 0x4 ;  /* 0x0000007229727211 */ /* 0x000fc800078f20ff */
[----:B------:R-:W-:-:S05]  /*4610*/  LEA.HI.SX32 R59, R114, R85, 0x1c ;  /* 0x00000055723b7211 */ /* 0x000fca00078fe2ff */
[----:B------:R-:W-:-:S05]  /*4620*/  IMAD.SHL.U32 R59, R59, 0x8, RZ ;  /* 0x000000083b3b7824 */ /* 0x000fca00078e00ff */
        /* <DEDUP_REMOVED lines=10> */
[----:B------:R-:W-:Y:S02]  /*46d0*/  SHF.R.U64 R108, R52, 0x10, R53 ;  /* 0x00000010346c7819 */ /* 0x000fe40000001235 */
[----:B------:R-:W-:Y:S02]  /*46e0*/  SHF.R.U64 R109, R48, 0x10, R49 ;  /* 0x00000010306d7819 */ /* 0x000fe40000001231 */
[----:B------:R-:W-:Y:S01]  /*46f0*/  SHF.R.U32.HI R52, RZ, 0x10, R53 ;  /* 0x00000010ff347819 */ /* 0x000fe20000011635 */
[----:B------:R-:W-:Y:S01]  /*4700*/  HADD2.F32 R53, -RZ, R119.H1_H1 ;  /* 0x30000077ff357230 */ /* 0x000fe20000004100 */
[----:B------:R-:W-:Y:S01]  /*4710*/  SHF.R.U32.HI R60, RZ, 0x10, R49 ;  /* 0x00000010ff3c7819 */ /* 0x000fe20000011631 */
[----:B--2---:R-:W-:Y:S01]  /*4720*/  IMAD.MOV.U32 R49, RZ, RZ, R44 ;  /* 0x000000ffff317224 */ /* 0x004fe200078e002c */
[----:B------:R-:W-:Y:S01]  /*4730*/  SHF.R.U64 R48, R50, 0x10, R51 ;  /* 0x0000001032307819 */ /* 0x000fe20000001233 */
[----:B------:R-:W-:Y:S01]  /*4740*/  IMAD.MOV.U32 R50, RZ, RZ, R46 ;  /* 0x000000ffff327224 */ /* 0x000fe200078e002e */
[----:B-1----:R-:W-:Y:S01]  /*4750*/  MOV R44, R42 ;  /* 0x0000002a002c7202 */ /* 0x002fe20000000f00 */
[----:B------:R-:W-:Y:S01]  /*4760*/  HADD2.F32 R46, -RZ, R45.H0_H0 ;  /* 0x2000002dff2e7230 */ /* 0x000fe20000004100 */
[----:B------:R-:W-:Y:S01]  /*4770*/  SHF.R.U64 R107, R54, 0x10, R55 ;  /* 0x00000010366b7819 */ /* 0x000fe20000001237 */
[----:B------:R-:W-:Y:S01]  /*4780*/  HADD2.F32 R42, -RZ, R41.H0_H0 ;  /* 0x20000029ff2a7230 */ /* 0x000fe20000004100 */
[----:B------:R-:W-:Y:S01]  /*4790*/  SHF.R.U32.HI R62, RZ, 0x10, R51 ;  /* 0x00000010ff3e7819 */ /* 0x000fe20000011633 */
[----:B------:R-:W-:Y:S01]  /*47a0*/  HADD2.F32 R45, -RZ, R45.H1_H1 ;  /* 0x3000002dff2d7230 */ /* 0x000fe20000004100 */
[----:B------:R-:W-:Y:S01]  /*47b0*/  SHF.R.U32.HI R61, RZ, 0x10, R55 ;  /* 0x00000010ff3d7819 */ /* 0x000fe20000011637 */
[----:B------:R-:W-:-:S02]  /*47c0*/  HADD2.F32 R54, -RZ, R52.H0_H0 ;  /* 0x20000034ff367230 */ /* 0x000fc40000004100 */
[-C--:B------:R-:W-:Y:S01]  /*47d0*/  FMUL.FTZ R55, R46, R53.reuse ;  /* 0x000000352e377220 */ /* 0x080fe20000410000 */
[----:B------:R-:W-:Y:S02]  /*47e0*/  HADD2.F32 R51, -RZ, R115.H1_H1 ;  /* 0x30000073ff337230 */ /* 0x000fe40000004100 */
[C---:B------:R-:W-:Y:S01]  /*47f0*/  FMUL.FTZ R53, R42.reuse, R53 ;  /* 0x000000352a357220 */ /* 0x040fe20000410000 */
[----:B------:R-:W-:Y:S02]  /*4800*/  HADD2.F32 R41, -RZ, R41.H1_H1 ;  /* 0x30000029ff297230 */ /* 0x000fe40000004100 */
[----:B------:R-:W-:Y:S02]  /*4810*/  HADD2.F32 R52, -RZ, R60.H0_H0 ;  /* 0x2000003cff347230 */ /* 0x000fe40000004100 */
[-C--:B------:R-:W-:Y:S01]  /*4820*/  FMUL.FTZ R60, R45, R54.reuse ;  /* 0x000000362d3c7220 */ /* 0x080fe20000410000 */
[-C--:B------:R-:W-:Y:S01]  /*4830*/  FFMA.FTZ R55, R42, R51.reuse, -R55 ;  /* 0x000000332a377223 */ /* 0x080fe20000010837 */
[----:B------:R-:W-:Y:S01]  /*4840*/  FFMA.FTZ R53, R46, R51, R53 ;  /* 0x000000332e357223 */ /* 0x000fe20000010035 */
[C---:B------:R-:W-:Y:S01]  /*4850*/  FMUL.FTZ R54, R41.reuse, R54 ;  /* 0x0000003629367220 */ /* 0x040fe20000410000 */
[----:B------:R-:W-:Y:S01]  /*4860*/  FFMA.FTZ R60, R41, R52, -R60 ;  /* 0x00000034293c7223 */ /* 0x000fe2000001083c */
[----:B------:R-:W-:-:S02]  /*4870*/  HADD2.F32 R51, -RZ, R117.H1_H1 ;  /* 0x30000075ff337230 */ /* 0x000fc40000004100 */
[----:B------:R-:W-:Y:S02]  /*4880*/  HADD2.F32 R42, -RZ, R47.H0_H0 ;  /* 0x2000002fff2a7230 */ /* 0x000fe40000004100 */
[----:B------:R-:W-:Y:S01]  /*4890*/  FFMA.FTZ R54, R45, R52, R54 ;  /* 0x000000342d367223 */ /* 0x000fe20000010036 */
[----:B------:R-:W-:Y:S02]  /*48a0*/  HADD2.F32 R41, -RZ, R43.H0_H0 ;  /* 0x2000002bff297230 */ /* 0x000fe40000004100 */
[----:B------:R-:W-:Y:S02]  /*48b0*/  HADD2.F32 R46, -RZ, R62.H0_H0 ;  /* 0x2000003eff2e7230 */ /* 0x000fe40000004100 */
[-C--:B------:R-:W-:Y:S01]  /*48c0*/  FMUL.FTZ R62, R42, R51.reuse ;  /* 0x000000332a3e7220 */ /* 0x080fe20000410000 */
[----:B------:R-:W-:Y:S02]  /*48d0*/  HADD2.F32 R45, -RZ, R113.H1_H1 ;  /* 0x30000071ff2d7230 */ /* 0x000fe40000004100 */
[----:B------:R-:W-:Y:S01]  /*48e0*/  FMUL.FTZ R51, R41, R51 ;  /* 0x0000003329337220 */ /* 0x000fe20000410000 */
[----:B------:R-:W-:Y:S01]  /*48f0*/  HADD2.F32 R47, -RZ, R47.H1_H1 ;  /* 0x3000002fff2f7230 */ /* 0x000fe20000004100 */
[----:B------:R-:W-:Y:S01]  /*4900*/  F2FP.F16.F32.PACK_AB R53, R54, R53 ;  /* 0x000000353635723e */ /* 0x000fe200000000ff */
        /* <DEDUP_REMOVED lines=10> */
[----:B------:R-:W-:Y:S02]  /*49b0*/  HADD2.F32 R49, -RZ, R49.H1_H1 ;  /* 0x30000031ff317230 */ /* 0x000fe40000004100 */
[----:B------:R-:W-:Y:S01]  /*49c0*/  FFMA.FTZ R106, R47, R46, R52 ;  /* 0x0000002e2f6a7223 */ /* 0x000fe20000010034 */
[----:B------:R-:W-:Y:S02]  /*49d0*/  HADD2.F32 R115, -RZ, R115.H0_H0 ;  /* 0x20000073ff737230 */ /* 0x000fe40000004100 */
[----:B------:R-:W-:Y:S01]  /*49e0*/  FMUL.FTZ R46, R42, R119 ;  /* 0x000000772a2e7220 */ /* 0x000fe20000410000 */
[--C-:B------:R-:W-:Y:S02]  /*49f0*/  HADD2.F32 R41, -RZ, R40.reuse.H0_H0 ;  /* 0x20000028ff297230 */ /* 0x100fe40000004100 */
[----:B------:R-:W-:Y:S01]  /*4a00*/  FMUL.FTZ R47, R49, R45 ;  /* 0x0000002d312f7220 */ /* 0x000fe20000410000 */
[----:B------:R-:W-:Y:S01]  /*4a10*/  HADD2.F32 R40, -RZ, R40.H1_H1 ;  /* 0x30000028ff287230 */ /* 0x000fe20000004100 */
[----:B------:R-:W-:Y:S01]  /*4a20*/  F2FP.F16.F32.PACK_AB R61, R106, R61 ;  /* 0x0000003d6a3d723e */ /* 0x000fe200000000ff */
[----:B------:R-:W-:-:S02]  /*4a30*/  HADD2.F32 R43, -RZ, R109.H0_H0 ;  /* 0x2000006dff2b7230 */ /* 0x000fc40000004100 */
[C---:B------:R-:W-:Y:S01]  /*4a40*/  FMUL.FTZ R119, R41.reuse, R119 ;  /* 0x0000007729777220 */ /* 0x040fe20000410000 */
[----:B------:R-:W-:Y:S01]  /*4a50*/  FFMA.FTZ R46, R41, R115, -R46 ;  /* 0x00000073292e7223 */ /* 0x000fe2000001082e */
[C---:B------:R-:W-:Y:S01]  /*4a60*/  FMUL.FTZ R52, R40.reuse, R45 ;  /* 0x0000002d28347220 */ /* 0x040fe20000410000 */
[----:B------:R-:W-:Y:S02]  /*4a70*/  HADD2.F32 R41, -RZ, R50.H0_H0 ;  /* 0x20000032ff297230 */ /* 0x000fe40000004100 */
[-C--:B------:R-:W-:Y:S01]  /*4a80*/  FFMA.FTZ R47, R40, R43.reuse, -R47 ;  /* 0x0000002b282f7223 */ /* 0x080fe2000001082f */
[----:B------:R-:W-:Y:S02]  /*4a90*/  HADD2.F32 R117, -RZ, R117.H0_H0 ;  /* 0x20000075ff757230 */ /* 0x000fe40000004100 */
[----:B------:R-:W-:Y:S01]  /*4aa0*/  FFMA.FTZ R52, R49, R43, R52 ;  /* 0x0000002b31347223 */ /* 0x000fe20000010034 */
[----:B------:R-:W-:Y:S02]  /*4ab0*/  HADD2.F32 R45, -RZ, R107.H0_H0 ;  /* 0x2000006bff2d7230 */ /* 0x000fe40000004100 */
[----:B------:R-:W-:Y:S01]  /*4ac0*/  FFMA.FTZ R119, R42, R115, R119 ;  /* 0x000000732a777223 */ /* 0x000fe20000010077 */
[----:B------:R-:W-:-:S02]  /*4ad0*/  HADD2.F32 R40, -RZ, R44.H0_H0 ;  /* 0x2000002cff287230 */ /* 0x000fc40000004100 */
[CC--:B------:R-:W-:Y:S01]  /*4ae0*/  FMUL.FTZ R49, R41.reuse, R117.reuse ;  /* 0x0000007529317220 */ /* 0x0c0fe20000410000 */
[----:B------:R-:W-:Y:S02]  /*4af0*/  HADD2.F32 R50, -RZ, R50.H1_H1 ;  /* 0x30000032ff327230 */ /* 0x000fe40000004100 */
        /* <DEDUP_REMOVED lines=11> */
[----:B------:R-:W-:-:S02]  /*4bb0*/  F2FP.F16.F32.PACK_AB R40, R47, R46 ;  /* 0x0000002e2f28723e */ /* 0x000fc400000000ff */
[----:B------:R-:W-:Y:S02]  /*4bc0*/  F2FP.F16.F32.PACK_AB R41, R60, R55 ;  /* 0x000000373c29723e */ /* 0x000fe400000000ff */
[----:B------:R-:W-:Y:S01]  /*4bd0*/  F2FP.F16.F32.PACK_AB R46, R44, R49 ;  /* 0x000000312c2e723e */ /* 0x000fe200000000ff */
[----:B------:R-:W-:Y:S01]  /*4be0*/  IMAD.MOV.U32 R44, RZ, RZ, R52 ;  /* 0x000000ffff2c7224 */ /* 0x000fe200078e0034 */
[----:B------:R-:W-:Y:S01]  /*4bf0*/  F2FP.F16.F32.PACK_AB R60, R45, R42 ;  /* 0x0000002a2d3c723e */ /* 0x000fe200000000ff */
[----:B------:R-:W-:Y:S01]  /*4c00*/  IMAD.MOV.U32 R45, RZ, RZ, R53 ;  /* 0x000000ffff2d7224 */ /* 0x000fe200078e0035 */
[----:B------:R-:W-:Y:S01]  /*4c10*/  F2FP.F16.F32.PACK_AB R43, R63, R62 ;  /* 0x0000003e3f2b723e */ /* 0x000fe200000000ff */
[----:B------:R-:W-:Y:S01]  /*4c20*/  IMAD.MOV.U32 R42, RZ, RZ, R46 ;  /* 0x000000ffff2a7224 */ /* 0x000fe200078e002e */
[----:B------:R-:W-:Y:S01]  /*4c30*/  MOV R47, R61 ;  /* 0x0000003d002f7202 */ /* 0x000fe20000000f00 */
[----:B------:R-:W-:-:S07]  /*4c40*/  IMAD.MOV.U32 R46, RZ, RZ, R60 ;  /* 0x000000ffff2e7224 */ /* 0x000fce00078e003c */
.L_x_1000:
[----:B------:R-:W-:Y:S05]  /*4c50*/  BSYNC B1 ;  /* 0x0000000000017941 */ /* 0x000fea0003800000 */
.L_x_999:
[----:B-1----:R4:W-:Y:S01]  /*4c60*/  STG.E.128 desc[UR60][R56.64], R40 ;  /* 0x0000002838007986 */ /* 0x0029e2000c101d3c */
[----:B------:R-:W-:-:S13]  /*4c70*/  ISETP.GE.AND P4, PT, R59, R112, PT ;  /* 0x000000703b00720c */ /* 0x000fda0003f86270 */
[----:B------:R-:W-:Y:S05]  /*4c80*/  @P4 BRA `(.L_x_985) ;  /* 0x00000000008c4947 */ /* 0x000fea0003800000 */
[--C-:B----4-:R-:W-:Y:S02]  /*4c90*/  SHF.R.S32.HI R40, RZ, 0x1f, R59.reuse ;  /* 0x0000001fff287819 */ /* 0x110fe4000001143b */
[----:B------:R-:W-:-:S04]  /*4ca0*/  IADD3 R59, P4, P5, R14, R104, R59 ;  /* 0x000000680e3b7210 */ /* 0x000fc80007d9e03b */
[----:B------:R-:W-:Y:S02]  /*4cb0*/  IADD3.X R58, R3, R58, R40, P4, P5 ;  /* 0x0000003a033a7210 */ /* 0x000fe400027ea428 */
[----:B------:R-:W-:-:S04]  /*4cc0*/  LEA R102, P4, R59, R102, 0x1 ;  /* 0x000000663b667211 */ /* 0x000fc800078808ff */
[----:B------:R-:W-:-:S05]  /*4cd0*/  LEA.HI.X R103, R59, R103, R58, 0x1, P4 ;  /* 0x000000673b677211 */ /* 0x000fca00020f0c3a */
[----:B--2---:R1:W-:Y:S01]  /*4ce0*/  STG.E.128 desc[UR60][R102.64], R44 ;  /* 0x0000002c66007986 */ /* 0x0043e2000c101d3c */
[----:B------:R-:W-:Y:S05]  /*4cf0*/  BRA `(.L_x_985) ;  /* 0x0000000000707947 */ /* 0x000fea0003800000 */
.L_x_968:
[----:B------:R-:W2:Y:S02]  /*4d00*/  LDL R40, [R1+0x7c] ;  /* 0x00007c0001287983 */ /* 0x000ea40000100800 */
[----:B--2---:R-:W-:-:S13]  /*4d10*/  R2UR UR4, R40 ;  /* 0x00000000280472ca */ /* 0x004fda00000e0000 */
[----:B------:R-:W-:-:S06]  /*4d20*/  UISETP.NE.AND UP0, UPT, UR4, 0x3, UPT ;  /* 0x000000030400788c */ /* 0x000fcc000bf05270 */
[----:B------:R-:W-:-:S13]  /*4d30*/  PLOP3.LUT P3, PT, PT, PT, UP0, 0x80, 0x0 ;  /* 0x000000000000781c */ /* 0x000fda0003f6f008 */
[----:B------:R-:W-:Y:S05]  /*4d40*/  @!P3 BRA `(.L_x_1001) ;  /* 0x000000000004b947 */ /* 0x000fea0003800000 */
[----:B------:R-:W-:Y:S01]  /*4d50*/  BPT.TRAP 0x1 ;  /* 0x000000040000795c */ /* 0x000fe20000300000 */
.L_x_1001:
[----:B------:R-:W-:Y:S01]  /*4d60*/  IMAD R95, R2, 0x8, R18 ;  /* 0x00000008025f7824 */ /* 0x000fe200078e0212 */
[----:B------:R-:W-:Y:S01]  /*4d70*/  SHF.L.U32 R110, R23, 0x1f, RZ ;  /* 0x0000001f176e7819 */ /* 0x000fe200000006ff */
[----:B------:R-:W-:Y:S01]  /*4d80*/  IMAD R101, R26, -0x60, R29 ;  /* 0xffffffa01a657824 */ /* 0x000fe200078e021d */
[----:B------:R-:W-:Y:S02]  /*4d90*/  BSSY B1, `(.L_x_1002) ;  /* 0x0000004000017945 */ /* 0x000fe40003800000 */
[----:B------:R-:W0:Y:S02]  /*4da0*/  SYNCS.PHASECHK.TRANS64.TRYWAIT P4, [R95+URZ+0x32490], R110 ;  /* 0x0324906e5f0075a7 */ /* 0x000e24000808017f */
[----:B------:R-:W-:Y:S01]  /*4db0*/  VIMNMX R101, R101, 0x60, PT ;  /* 0x0000006065657848 */ /* 0x000fe20003fe0100 */
[----:B0-----:R-:W-:Y:S06]  /*4dc0*/  @!P4 BRA `(.L_x_1003) ;  /* 0x000001100010c947 */ /* 0x001fec0003800000 */
.L_x_1195:
[----:B------:R-:W-:Y:S05]  /*4dd0*/  BSYNC B1 ;  /* 0x0000000000017941 */ /* 0x000fea0003800000 */
.L_x_1002:
        /* <DEDUP_REMOVED lines=8> */
.L_x_1005:
[----:B------:R-:W-:Y:S05]  /*4e60*/  BSYNC B1 ;  /* 0x0000000000017941 */ /* 0x000fea0003800000 */
.L_x_1004:
[----:B------:R-:W-:Y:S05]  /*4e70*/  @P4 BRA `(.L_x_985) ;  /* 0x0000000000104947 */ /* 0x000fea0003800000 */
[----:B-1----:R-:W1:Y:S04]  /*4e80*/  @!P1 LDS.128 R40, [R108+0x2000] ;  /* 0x002000006c289984 */ /* 0x002e680000000c00 */
[----:B------:R-:W2:Y:S04]  /*4e90*/  @!P2 LDS.128 R44, [R106+0x2000] ;  /* 0x002000006a2ca984 */ /* 0x000ea80000000c00 */
[----:B-1----:R3:W-:Y:S04]  /*4ea0*/  @!P1 STG.E.128 desc[UR60][R48.64], R40 ;  /* 0x0000002830009986 */ /* 0x0027e8000c101d3c */
[----:B--2---:R3:W-:Y:S02]  /*4eb0*/  @!P2 STG.E.128 desc[UR60][R48.64+0x40], R44 ;  /* 0x0000402c3000a986 */ /* 0x0047e4000c101d3c */
.L_x_985:
[----:B------:R-:W-:Y:S05]  /*4ec0*/  BSYNC B0 ;  /* 0x0000000000007941 */ /* 0x000fea0003800000 */
.L_x_967:
[----:B-1234-:R-:W1:Y:S01]  /*4ed0*/  S2R R40, SR_TID.X ;  /* 0x0000000000287919 */ /* 0x01ee620000002100 */
        /* <DEDUP_REMOVED lines=16> */
.L_x_1007:
[----:B------:R-:W-:Y:S05]  /*4fe0*/  BSYNC B0 ;  /* 0x0000000000007941 */ /* 0x000fea0003800000 */
.L_x_1006:
[----:B------:R-:W2:Y:S01]  /*4ff0*/  SYNCS.PHASECHK.TRANS64.TRYWAIT P3, [R95+URZ+0x324b0], R110 ;  /* 0x0324b06e5f0075a7 */ /* 0x000ea2000806017f */
[----:B------:R-:W-:Y:S01]  /*5000*/  ULDC.64 UR56, c[0x0][0x318] ;  /* 0x0000c60000387ab9 */ /* 0x000fe20000000a00 */
[----:B------:R-:W-:Y:S01]  /*5010*/  ULDC.64 UR58, c[0x0][0x308] ;  /* 0x0000c200003a7ab9 */ /* 0x000fe20000000a00 */
[----:B------:R-:W-:Y:S01]  /*5020*/  BSSY B0, `(.L_x_1008) ;  /* 0x0000003000007945 */ /* 0x000fe20003800000 */
[----:B-1----:R-:W-:-:S03]  /*5030*/  IMAD R40, R2, 0x6000, R78 ;  /* 0x0000600002287824 */ /* 0x002fc600078e024e */
[----:B--2---:R-:W-:Y:S05]  /*5040*/  @!P3 BRA `(.L_x_1009) ;  /* 0x0000010c0084b947 */ /* 0x004fea0003800000 */
.L_x_1196:
[----:B------:R-:W-:Y:S05]  /*5050*/  BSYNC B0 ;  /* 0x0000000000007941 */ /* 0x000fea0003800000 */
.L_x_1008:
[----:B------:R-:W-:Y:S01]  /*5060*/  ISETP.GE.AND P3, PT, R19, R101, PT ;  /* 0x000000651300720c */ /* 0x000fe20003f66270 */
[----:B------:R-:W-:Y:S01]  /*5070*/  IMAD.IADD R41, R77, 0x1, R40 ;  /* 0x000000014d297824 */ /* 0x000fe200078e0228 */
[----:B------:R-:W-:Y:S01]  /*5080*/  BSSY B0, `(.L_x_1010) ;  /* 0x0000026000007945 */ /* 0x000fe20003800000 */
[----:B------:R-:W-:Y:S02]  /*5090*/  IMAD R48, R40, 0x2, R24 ;  /* 0x0000000228307824 */ /* 0x000fe400078e0218 */
[----:B------:R-:W-:-:S04]  /*50a0*/  IMAD.WIDE R44, R26, 0x60, R72 ;  /* 0x000000601a2c7825 */ /* 0x000fc800078e0248 */
[----:B------:R-:W-:-:S04]  /*50b0*/  IMAD R49, R41, 0x2, R24 ;  /* 0x0000000229317824 */ /* 0x000fc800078e0218 */
[----:B------:R-:W-:Y:S05]  /*50c0*/  @P3 BRA `(.L_x_1011) ;  /* 0x0000000000843947 */ /* 0x000fea0003800000 */
[----:B------:R-:W-:Y:S01]  /*50d0*/  MOV R40, R30 ;  /* 0x0000001e00287202 */ /* 0x000fe20000000f00 */
[----:B------:R-:W-:Y:S01]  /*50e0*/  IMAD R43, R45, UR56, RZ ;  /* 0x000000382d2b7c24 */ /* 0x000fe2000f8e02ff */
[----:B------:R-:W-:Y:S01]  /*50f0*/  ULDC UR4, c[0x0][0x310] ;  /* 0x0000c40000047ab9 */ /* 0x000fe20000000800 */
        /* <DEDUP_REMOVED lines=30> */
.L_x_1011:
[----:B------:R-:W-:Y:S05]  /*52e0*/  BSYNC B0 ;  /* 0x0000000000007941 */ /* 0x000fea0003800000 */
.L_x_1010:
[----:B------:R-:W-:Y:S01]  /*52f0*/  ISETP.GE.AND P3, PT, R223, R101, PT ;  /* 0x00000065df00720c */ /* 0x000fe20003f66270 */
[----:B------:R-:W-:-:S12]  /*5300*/  BSSY B0, `(.L_x_1012) ;  /* 0x0000025000007945 */ /* 0x000fd80003800000 */
[----:B------:R-:W-:Y:S05]  /*5310*/  @P3 BRA `(.L_x_1013) ;  /* 0x00000000008c3947 */ /* 0x000fea0003800000 */
[----:B--2---:R-:W-:Y:S01]  /*5320*/  IADD3 R43, P3, R44, 0x40, RZ ;  /* 0x000000402c2b7810 */ /* 0x004fe20007f7e0ff */
[----:B------:R-:W-:Y:S01]  /*5330*/  IMAD.MOV.U32 R40, RZ, RZ, R30 ;  /* 0x000000ffff287224 */ /* 0x000fe200078e001e */
[----:B------:R-:W-:Y:S01]  /*5340*/  ULDC UR4, c[0x0][0x310] ;  /* 0x0000c40000047ab9 */ /* 0x000fe20000000800 */
[----:B------:R-:W-:Y:S02]  /*5350*/  IMAD.MOV.U32 R41, RZ, RZ, R92 ;  /* 0x000000ffff297224 */ /* 0x000fe400078e005c */
[----:B------:R-:W-:Y:S02]  /*5360*/  IMAD.X R44, RZ, RZ, R45, P3 ;  /* 0x000000ffff2c7224 */ /* 0x000fe400018e062d */
[----:B------:R-:W-:-:S04]  /*5370*/  IMAD.WIDE.U32 R40, R43, UR56, R40 ;  /* 0x000000382b287c25 */ /* 0x000fc8000f8e0028 */
[----:B------:R-:W-:-:S04]  /*5380*/  IMAD R44, R44, UR56, RZ ;  /* 0x000000382c2c7c24 */ /* 0x000fc8000f8e02ff */
[----:B------:R-:W-:Y:S01]  /*5390*/  IMAD R43, R43, UR57, R44 ;  /* 0x000000392b2b7c24 */ /* 0x000fe2000f8e022c */
[----:B------:R-:W-:-:S04]  /*53a0*/  LEA R44, P3, R40, UR58, 0x1 ;  /* 0x0000003a282c7c11 */ /* 0x000fc8000f8608ff */
[----:B------:R-:W-:-:S04]  /*53b0*/  IADD3 R41, R41, R43, RZ ;  /* 0x0000002b29297210 */ /* 0x000fc80007ffe0ff */
[----:B------:R-:W-:Y:S02]  /*53c0*/  LEA.HI.X R45, R40, UR59, R41, 0x1, P3 ;  /* 0x0000003b282d7c11 */ /* 0x000fe400098f0c29 */
        /* <DEDUP_REMOVED lines=24> */
.L_x_1013:
[----:B------:R-:W-:Y:S05]  /*5550*/  BSYNC B0 ;  /* 0x0000000000007941 */ /* 0x000fea0003800000 */
.L_x_1012:
        /* <DEDUP_REMOVED lines=8> */
[----:B------:R-:W-:-:S02]  /*55e0*/  VIADD R2, R2, 0x1 ;  /* 0x0000000102027836 */ /* 0x000fc40000000000 */
[----:B01----:R-:W-:-:S03]  /*55f0*/  @!P4 VIADD R95, R95, 0x324c0 ;  /* 0x000324c05f5fc836 */ /* 0x003fc60000000000 */
[C---:B------:R-:W-:Y:S02]  /*5600*/  ISETP.NE.AND P3, PT, R2.reuse, 0x2, PT ;  /* 0x000000020200780c */ /* 0x040fe40003f65270 */
[----:B------:R-:W-:Y:S02]  /*5610*/  @!P4 PRMT R95, RZ, 0x654, R95 ;  /* 0x00000654ff5fc816 */ /* 0x000fe4000000005f */
[----:B--23--:R-:W-:Y:S02]  /*5620*/  SEL R40, RZ, 0x1, P3 ;  /* 0x00000001ff287807 */ /* 0x00cfe40001800000 */
        /* <DEDUP_REMOVED lines=9> */
.L_x_962:
[----:B------:R-:W-:Y:S02]  /*56c0*/  ISETP.GE.AND P2, PT, R199, 0x1, PT ;  /* 0x00000001c700780c */ /* 0x000fe40003f46270 */
[----:B------:R-:W-:Y:S02]  /*56d0*/  CS2R R6, SRZ ;  /* 0x0000000000067805 */ /* 0x000fe4000001ff00 */
[----:B------:R-:W-:Y:S02]  /*56e0*/  PLOP3.LUT P1, PT, PT, PT, PT, 0x80, 0x0 ;  /* 0x000000000000781c */ /* 0x000fe40003f2f070 */
        /* <DEDUP_REMOVED lines=36> */
[----:B----4-:R-:W-:Y:S02]  /*5930*/  CS2R R94, SRZ ;  /* 0x00000000005e7805 */ /* 0x010fe4000001ff00 */
        /* <DEDUP_REMOVED lines=24> */
[----:B------:R-:W-:Y:S01]  /*5ac0*/  MOV R24, RZ ;  /* 0x000000ff00187202 */ /* 0x000fe20000000f00 */
[----:B------:R-:W-:Y:S01]  /*5ad0*/  IMAD.MOV.U32 R31, RZ, RZ, RZ ;  /* 0x000000ffff1f7224 */ /* 0x000fe200078e00ff */
[----:B------:R-:W-:Y:S01]  /*5ae0*/  CS2R R10, SRZ ;  /* 0x00000000000a7805 */ /* 0x000fe2000001ff00 */
[----:B------:R-:W-:-:S02]  /*5af0*/  IMAD.MOV.U32 R29, RZ, RZ, RZ ;  /* 0x000000ffff1d7224 */ /* 0x000fc400078e00ff */
[----:B------:R-:W-:Y:S02]  /*5b00*/  IMAD.MOV.U32 R27, RZ, RZ, RZ ;  /* 0x000000ffff1b7224 */ /* 0x000fe400078e00ff */
[----:B------:R-:W-:Y:S01]  /*5b10*/  IMAD.MOV.U32 R9, RZ, RZ, RZ ;  /* 0x000000ffff097224 */ /* 0x000fe200078e00ff */
[----:B------:R-:W-:Y:S06]  /*5b20*/  @P0 BRA `(.L_x_1015) ;  /* 0x00000000000c0947 */ /* 0x000fec0003800000 */
[----:B------:R-:W0:Y:S01]  /*5b30*/  FENCE.VIEW.ASYNC.G ;  /* 0x00000000000073c6 */ /* 0x000e220000000100 */
[----:B------:R-:W-:Y:S05]  /*5b40*/  WARPSYNC.ALL ;  /* 0x0000000000007948 */ /* 0x000fea0003800000 */
[----:B0-----:R-:W-:Y:S06]  /*5b50*/  BAR.ARV 0xc, 0x120 ;  /* 0x0304800000007b1d */ /* 0x001fec0000002000 */
.L_x_1015:
[----:B------:R-:W-:Y:S01]  /*5b60*/  IMAD.MOV.U32 R25, RZ, RZ, RZ ;  /* 0x000000ffff197224 */ /* 0x000fe200078e00ff */
[----:B------:R-:W-:Y:S01]  /*5b70*/  MOV R8, RZ ;  /* 0x000000ff00087202 */ /* 0x000fe20000000f00 */
[----:B------:R-:W-:Y:S06]  /*5b80*/  @!P2 BRA `(.L_x_1016) ;  /* 0x000000800024a947 */ /* 0x000fec0003800000 */
[----:B------:R-:W-:-:S03]  /*5b90*/  UMOV UR4, 0xffffffff ;  /* 0xffffffff00047882 */ /* 0x000fc60000000000 */
[----:B------:R-:W-:Y:S05]  /*5ba0*/  BRA.DIV UR4, `(.L_x_1017) ;  /* 0x0000010204c07947 */ /* 0x000fea000b800000 */
[----:B------:R0:W1:Y:S02]  /*5bb0*/  SHFL.IDX PT, R14, R232, RZ, 0x1f ;  /* 0x00001fffe80e7589 */ /* 0x00006400000e0000 */
.L_x_1199:
[----:B------:R-:W-:Y:S01]  /*5bc0*/  VIADD R24, R18, 0x18400 ;  /* 0x0001840012187836 */ /* 0x000fe20000000000 */
[----:B-1----:R-:W-:Y:S01]  /*5bd0*/  LEA.HI R0, R14, R14, RZ, 0x1 ;  /* 0x0000000e0e007211 */ /* 0x002fe200078f08ff */
[----:B------:R-:W-:Y:S03]  /*5be0*/  BSSY B6, `(.L_x_1018) ;  /* 0x0000015000067945 */ /* 0x000fe60003800000 */
[----:B------:R-:W-:Y:S02]  /*5bf0*/  LOP3.LUT P0, RZ, R24, 0x1bf, RZ, 0xc0, !PT ;  /* 0x000001bf18ff7812 */ /* 0x000fe4000780c0ff */
[----:B------:R-:W-:-:S05]  /*5c00*/  LOP3.LUT R35, R0, 0xffffe, RZ, 0xc0, !PT ;  /* 0x000ffffe00237812 */ /* 0x000fca00078ec0ff */
[----:B------:R-:W-:-:S06]  /*5c10*/  IMAD.IADD R35, R14, 0x1, -R35 ;  /* 0x000000010e237824 */ /* 0x000fcc00078e0a23 */
[----:B------:R-:W-:Y:S05]  /*5c20*/  @!P0 BRA `(.L_x_1019) ;  /* 0x0000000000408947 */ /* 0x000fea0003800000 */
        /* <DEDUP_REMOVED lines=16> */
.L_x_1019:
[----:B------:R-:W-:Y:S05]  /*5d30*/  BSYNC B6 ;  /* 0x0000000000067941 */ /* 0x000fea0003800000 */
.L_x_1018:
        /* <DEDUP_REMOVED lines=12> */
.L_x_1023:
[----:B--2---:R2:W3:Y:S02]  /*5e00*/  SYNCS.PHASECHK.TRANS64.TRYWAIT P0, [R18+URZ+0x32400], R3 ;  /* 0x03240003120075a7 */ /* 0x0044e4000800017f */
[----:B---3--:R-:W-:Y:S05]  /*5e10*/  @!P0 NANOSLEEP.SYNCS 0x989680 ;  /* 0x009896800000895d */ /* 0x008fea0003900000 */
[----:B------:R-:W3:Y:S02]  /*5e20*/  @!P0 SYNCS.PHASECHK.TRANS64 P0, [R18+URZ+0x32400], R3 ;  /* 0x03240003120085a7 */ /* 0x000ee4000800007f */
[----:B---3--:R-:W-:Y:S05]  /*5e30*/  @!P0 BRA `(.L_x_1023) ;  /* 0xfffffffc00f08947 */ /* 0x008fea000383ffff */
.L_x_1022:
[----:B------:R-:W-:Y:S05]  /*5e40*/  BSYNC B0 ;  /* 0x0000000000007941 */ /* 0x000fea0003800000 */
.L_x_1021:
[----:B------:R-:W-:Y:S05]  /*5e50*/  BRA `(.L_x_1024) ;  /* 0x00000020006c7947 */ /* 0x000fea0003800000 */
.L_x_1020:
[----:B-----5:R-:W-:Y:S01]  /*5e60*/  SHF.R.S32.HI R0, RZ, 0x1f, R28 ;  /* 0x0000001fff007819 */ /* 0x020fe2000001141c */
[----:B------:R-:W-:Y:S01]  /*5e70*/  ULDC.64 UR4, c[0x0][0x3d8] ;  /* 0x0000f60000047ab9 */ /* 0x000fe20000000a00 */
[----:B------:R-:W-:Y:S01]  /*5e80*/  ULDC.64 UR6, c[0x0][0x3e8] ;  /* 0x0000fa0000067ab9 */ /* 0x000fe20000000a00 */
[----:B------:R-:W-:Y:S01]  /*5e90*/  LOP3.LUT P0, RZ, R24, 0x3ff, RZ, 0xc0, !PT ;  /* 0x000003ff18ff7812 */ /* 0x000fe2000780c0ff */
[----:B------:R-:W-:Y:S01]  /*5ea0*/  IMAD.WIDE.U32 R4, R28, UR4, RZ ;  /* 0x000000041c047c25 */ /* 0x000fe2000f8e00ff */
[----:B------:R-:W-:Y:S03]  /*5eb0*/  BSSY B6, `(.L_x_1025) ;  /* 0x0000031000067945 */ /* 0x000fe60003800000 */
[C---:B------:R-:W-:Y:S02]  /*5ec0*/  IMAD R3, R0.reuse, UR4, RZ ;  /* 0x0000000400037c24 */ /* 0x040fe4000f8e02ff */
[----:B------:R-:W-:-:S02]  /*5ed0*/  IMAD R7, R0, UR6, RZ ;  /* 0x0000000600077c24 */ /* 0x000fc4000f8e02ff */
[----:B------:R-:W-:Y:S02]  /*5ee0*/  IMAD.SHL.U32 R24, R227, 0x4, RZ ;  /* 0x00000004e3187824 */ /* 0x000fe400078e00ff */
[C---:B------:R-:W-:Y:S01]  /*5ef0*/  IMAD R3, R28.reuse, UR5, R3 ;  /* 0x000000051c037c24 */ /* 0x040fe2000f8e0203 */
[----:B------:R-:W-:Y:S01]  /*5f00*/  ULDC.64 UR4, c[0x0][0x3c8] ;  /* 0x0000f20000047ab9 */ /* 0x000fe20000000a00 */
[----:B------:R-:W-:Y:S01]  /*5f10*/  IMAD R31, R28, UR7, R7 ;  /* 0x000000071c1f7c24 */ /* 0x000fe2000f8e0207 */
[----:B------:R-:W-:Y:S01]  /*5f20*/  IADD3 R0, P3, R24, R4, RZ ;  /* 0x0000000418007210 */ /* 0x000fe20007f7e0ff */
[----:B------:R-:W-:Y:S01]  /*5f30*/  IMAD.WIDE.U32 R6, R28, UR6, RZ ;  /* 0x000000061c067c25 */ /* 0x000fe2000f8e00ff */
[----:B------:R-:W-:Y:S01]  /*5f40*/  SHF.R.S32.HI R10, RZ, 0x1f, R24 ;  /* 0x0000001fff0a7819 */ /* 0x000fe20000011418 */
[----:B------:R-:W-:Y:S01]  /*5f50*/  ULDC.64 UR6, c[0x0][0x3e0] ;  /* 0x0000f80000067ab9 */ /* 0x000fe20000000a00 */
[----:B------:R-:W-:Y:S01]  /*5f60*/  LEA R28, P2, R4, UR4, 0x1 ;  /* 0x00000004041c7c11 */ /* 0x000fe2000f8408ff */
[----:B------:R-:W-:Y:S01]  /*5f70*/  IMAD.IADD R9, R3, 0x1, R5 ;  /* 0x0000000103097824 */ /* 0x000fe200078e0205 */
[----:B------:R-:W-:Y:S01]  /*5f80*/  IADD3 R8, P4, R24, R6, RZ ;  /* 0x0000000618087210 */ /* 0x000fe20007f9e0ff */
[----:B------:R-:W-:Y:S01]  /*5f90*/  IMAD.IADD R31, R31, 0x1, R7 ;  /* 0x000000011f1f7824 */ /* 0x000fe200078e0207 */
[----:B------:R-:W-:Y:S01]  /*5fa0*/  IADD3 R5, P1, R16, R4, RZ ;  /* 0x0000000410057210 */ /* 0x000fe20007f3e0ff */
[--C-:B------:R-:W-:Y:S01]  /*5fb0*/  IMAD.X R3, R10, 0x1, R9.reuse, P3 ;  /* 0x000000010a037824 */ /* 0x100fe200018e0609 */
[----:B------:R-:W-:Y:S01]  /*5fc0*/  LEA.HI.X R29, R4, UR5, R9, 0x1, P2 ;  /* 0x00000005041d7c11 */ /* 0x000fe200090f0c09 */
[----:B------:R-:W-:Y:S01]  /*5fd0*/  IMAD.X R7, R10, 0x1, R31, P4 ;  /* 0x000000010a077824 */ /* 0x000fe200020e061f */
[----:B------:R-:W-:-:S02]  /*5fe0*/  LEA R26, P2, R0, UR4, 0x1 ;  /* 0x00000004001a7c11 */ /* 0x000fc4000f8408ff */
[C---:B------:R-:W-:Y:S02]  /*5ff0*/  IADD3.X R4, R17.reuse, R9, RZ, P1, !PT ;  /* 0x0000000911047210 */ /* 0x040fe40000ffe4ff */
[----:B------:R-:W-:Y:S02]  /*6000*/  LEA.HI.X R27, R0, UR5, R3, 0x1, P2 ;  /* 0x00000005001b7c11 */ /* 0x000fe400090f0c03 */
[----:B------:R-:W-:Y:S02]  /*6010*/  IADD3 R0, P3, R16, R6, RZ ;  /* 0x0000000610007210 */ /* 0x000fe40007f7e0ff */
[----:B------:R-:W-:Y:S02]  /*6020*/  LEA R30, P2, R6, UR6, 0x1 ;  /* 0x00000006061e7c11 */ /* 0x000fe4000f8408ff */
[----:B------:R-:W-:Y:S01]  /*6030*/  LEA R40, P5, R8, UR6, 0x1 ;  /* 0x0000000608287c11 */ /* 0x000fe2000f8a08ff */
[----:B------:R-:W-:Y:S01]  /*6040*/  IMAD.X R3, R17, 0x1, R31, P3 ;  /* 0x0000000111037824 */ /* 0x000fe200018e061f */
[----:B------:R-:W-:-:S02]  /*6050*/  LEA R36, P4, R5, UR4, 0x1 ;  /* 0x0000000405247c11 */ /* 0x000fc4000f8808ff */
        /* <DEDUP_REMOVED lines=13> */
[----:B------:R-:W-:Y:S01]  /*6130*/  MOV R10, UR6 ;  /* 0x00000006000a7c02 */ /* 0x000fe20008000f00 */
[----:B------:R-:W-:Y:S02]  /*6140*/  IMAD.U32 R6, RZ, RZ, UR4 ;  /* 0x00000004ff067e24 */ /* 0x000fe4000f8e00ff */
[----:B------:R-:W-:-:S02]  /*6150*/  IMAD.U32 R7, RZ, RZ, UR5 ;  /* 0x00000005ff077e24 */ /* 0x000fc4000f8e00ff */
[----:B------:R-:W-:Y:S02]  /*6160*/  IMAD.U32 R11, RZ, RZ, UR7 ;  /* 0x00000007ff0b7e24 */ /* 0x000fe4000f8e00ff */
[----:B------:R-:W-:Y:S02]  /*6170*/  IMAD.MOV.U32 R8, RZ, RZ, 0x70 ;  /* 0x00000070ff087424 */ /* 0x000fe400078e00ff */
[----:B------:R-:W-:Y:S02]  /*6180*/  IMAD.MOV.U32 R12, RZ, RZ, 0x1 ;  /* 0x00000001ff0c7424 */ /* 0x000fe400078e00ff */
[----:B-1----:R-:W-:-:S07]  /*6190*/  IMAD.MOV.U32 R13, RZ, RZ, RZ ;  /* 0x000000ffff0d7224 */ /* 0x002fce00078e00ff */
[----:B------:R-:W-:-:S07]  /*61a0*/  LEPC R20, `(.L_x_1026) ;  /* 0x000000001014794e */ /* 0x000fce0000000000 */
[----:B0-2---:R-:W-:Y:S05]  /*61b0*/  CALL.ABS.NOINC R14 ;  /* 0x000000000e007343 */ /* 0x005fea0003c00000 */
.L_x_1026:
[----:B------:R-:W-:Y:S05]  /*61c0*/  BSYNC B6 ;  /* 0x0000000000067941 */ /* 0x000fea0003800000 */
.L_x_1025:
        /* <DEDUP_REMOVED lines=34> */
.L_x_1030:
[----:B------:R-:W-:Y:S05]  /*63f0*/  BSYNC B1 ;  /* 0x0000000000017941 */ /* 0x000fea0003800000 */
.L_x_1029:
[----:B------:R-:W-:-:S03]  /*6400*/  UMOV UR4, 0xffffffff ;  /* 0xffffffff00047882 */ /* 0x000fc60000000000 */
[----:B------:R-:W-:Y:S05]  /*6410*/  BRA.DIV UR4, `(.L_x_1031) ;  /* 0x000000fa04cc7947 */ /* 0x000fea000b800000 */
.L_x_1202:
[----:B------:R-:W-:-:S03]  /*6420*/  UMOV UR4, 0xffffffff ;  /* 0xffffffff00047882 */ /* 0x000fc60000000000 */
[----:B------:R-:W-:Y:S05]  /*6430*/  BRA.DIV UR4, `(.L_x_1032) ;  /* 0x000000fa04ec7947 */ /* 0x000fea000b800000 */
.L_x_1205:
[----:B------:R-:W-:-:S03]  /*6440*/  UMOV UR4, 0xffffffff ;  /* 0xffffffff00047882 */ /* 0x000fc60000000000 */
[----:B------:R-:W-:Y:S05]  /*6450*/  BRA.DIV UR4, `(.L_x_1033) ;  /* 0x000000fe040c7947 */ /* 0x000fea000b800000 */
.L_x_1208:
[----:B------:R-:W-:-:S03]  /*6460*/  UMOV UR4, 0xffffffff ;  /* 0xffffffff00047882 */ /* 0x000fc60000000000 */
[----:B------:R-:W-:Y:S05]  /*6470*/  BRA.DIV UR4, `(.L_x_1034) ;  /* 0x000000fe042c7947 */ /* 0x000fea000b800000 */
.L_x_1211:
[----:B------:R-:W2:Y:S01]  /*6480*/  SYNCS.PHASECHK.TRANS64.TRYWAIT P1, [R18+URZ+0x32400], R25 ;  /* 0x03240019120075a7 */ /* 0x000ea2000802017f */
[----:B------:R-:W-:Y:S01]  /*6490*/  LOP3.LUT P2, RZ, R228, 0x4, RZ, 0xc0, !PT ;  /* 0x00000004e4ff7812 */ /* 0x000fe2000784c0ff */
[----:B------:R-:W-:Y:S01]  /*64a0*/  IMAD R3, R217, 0x200, R10 ;  /* 0x00000200d9037824 */ /* 0x000fe200078e020a */
[--C-:B-----5:R-:W-:Y:S01]  /*64b0*/  SHF.R.U64 R33, R8, 0x10, R9.reuse ;  /* 0x0000001008217819 */ /* 0x120fe20000001209 */
[----:B------:R-:W-:Y:S01]  /*64c0*/  IMAD.MOV.U32 R30, RZ, RZ, R8 ;  /* 0x000000ffff1e7224 */ /* 0x000fe200078e0008 */
[----:B------:R-:W-:Y:S01]  /*64d0*/  SHF.R.U32.HI R12, RZ, 0x10, R9 ;  /* 0x00000010ff0c7819 */ /* 0x000fe20000011609 */
[----:B------:R-:W-:Y:S01]  /*64e0*/  IMAD R8, R3, 0x2, R18 ;  /* 0x0000000203087824 */ /* 0x000fe200078e0212 */
[----:B------:R-:W-:Y:S01]  /*64f0*/  SHF.R.U64 R36, R4, 0x10, R5 ;  /* 0x0000001004247819 */ /* 0x000fe20000001205 */
[----:B------:R-:W-:Y:S01]  /*6500*/  IMAD.MOV.U32 R11, RZ, RZ, R9 ;  /* 0x000000ffff0b7224 */ /* 0x000fe200078e0009 */
[--C-:B------:R-:W-:Y:S01]  /*6510*/  SHF.R.U32.HI R14, RZ, 0x10, R5.reuse ;  /* 0x00000010ff0e7819 */ /* 0x100fe20000011605 */
[----:B------:R-:W-:Y:S01]  /*6520*/  IMAD.MOV.U32 R9, RZ, RZ, R5 ;  /* 0x000000ffff097224 */ /* 0x000fe200078e0005 */
[----:B------:R-:W-:Y:S01]  /*6530*/  MOV R10, R21 ;  /* 0x00000015000a7202 */ /* 0x000fe20000000f00 */
[----:B------:R-:W-:Y:S01]  /*6540*/  IMAD.MOV.U32 R31, RZ, RZ, R20 ;  /* 0x000000ffff1f7224 */ /* 0x000fe200078e0014 */
[--C-:B------:R-:W-:Y:S01]  /*6550*/  SHF.R.U64 R34, R20, 0x10, R21.reuse ;  /* 0x0000001014227819 */ /* 0x100fe20000001215 */
[----:B-1----:R-:W-:Y:S01]  /*6560*/  IMAD.MOV.U32 R27, RZ, RZ, R4 ;  /* 0x000000ffff1b7224 */ /* 0x002fe200078e0004 */
        /* <DEDUP_REMOVED lines=17> */
.L_x_1212:
[----:B------:R-:W-:Y:S05]  /*6680*/  BSYNC B1 ;  /* 0x0000000000017941 */ /* 0x000fea0003800000 */
.L_x_1035:
[----:B------:R-:W-:Y:S01]  /*6690*/  BSSY B1, `(.L_x_1037) ;  /* 0x0000057000017945 */ /* 0x000fe20003800000 */
[----:B------:R-:W-:-:S03]  /*66a0*/  PRMT R37, R37, 0x5410, R6 ;  /* 0x0000541025257816 */ /* 0x000fc60000000006 */
[----:B------:R-:W-:Y:S05]  /*66b0*/  @P0 BRA `(.L_x_1038) ;  /* 0x0000000400500947 */ /* 0x000fea0003800000 */
[----:B------:R-:W2:Y:S01]  /*66c0*/  LDC R5, c[0x0][0x3d4] ;  /* 0x0000f500ff057b82 */ /* 0x000ea20000000800 */
[C---:B------:R-:W-:Y:S01]  /*66d0*/  VIADD R4, R24.reuse, 0x10 ;  /* 0x0000001018047836 */ /* 0x040fe20000000000 */
[----:B------:R-:W-:Y:S01]  /*66e0*/  BSSY B2, `(.L_x_1039) ;  /* 0x000002a000027945 */ /* 0x000fe20003800000 */
[----:B--2---:R-:W-:-:S03]  /*66f0*/  ISETP.GE.AND P0, PT, R24, R5, PT ;  /* 0x000000051800720c */ /* 0x004fc60003f06270 */
[----:B------:R-:W-:-:S10]  /*6700*/  ISETP.GE.AND P1, PT, R4, R5, PT ;  /* 0x000000050400720c */ /* 0x000fd40003f26270 */
[----:B------:R-:W-:Y:S05]  /*6710*/  @P0 BRA `(.L_x_1040) ;  /* 0x0000000000980947 */ /* 0x000fea0003800000 */
[----:B------:R-:W2:Y:S01]  /*6720*/  LDS.128 R4, [R8+0x18400] ;  /* 0x0184000008047984 */ /* 0x000ea20000000c00 */
[----:B------:R-:W-:Y:S02]  /*6730*/  HADD2.F32 R15, -RZ, R27.H0_H0 ;  /* 0x2000001bff0f7230 */ /* 0x000fe40000004100 */
[----:B------:R-:W-:Y:S02]  /*6740*/  HADD2.F32 R13, -RZ, R30.H0_H0 ;  /* 0x2000001eff0d7230 */ /* 0x000fe40000004100 */
[----:B------:R-:W-:Y:S02]  /*6750*/  HADD2.F32 R14, -RZ, R33.H0_H0 ;  /* 0x20000021ff0e7230 */ /* 0x000fe40000004100 */
[----:B------:R-:W-:Y:S02]  /*6760*/  HADD2.F32 R20, -RZ, R36.H0_H0 ;  /* 0x20000024ff147230 */ /* 0x000fe40000004100 */
[--C-:B--2---:R-:W-:Y:S02]  /*6770*/  HADD2.F32 R9, -RZ, R4.reuse.H0_H0 ;  /* 0x20000004ff097230 */ /* 0x104fe40000004100 */
[----:B------:R-:W-:-:S02]  /*6780*/  HADD2.F32 R4, -RZ, R4.H1_H1 ;  /* 0x30000004ff047230 */ /* 0x000fc40000004100 */
[--C-:B------:R-:W-:Y:S02]  /*6790*/  HADD2.F32 R10, -RZ, R5.reuse.H0_H0 ;  /* 0x20000005ff0a7230 */ /* 0x100fe40000004100 */
[----:B------:R-:W-:Y:S02]  /*67a0*/  HADD2.F32 R5, -RZ, R5.H1_H1 ;  /* 0x30000005ff057230 */ /* 0x000fe40000004100 */
[C---:B------:R-:W-:Y:S01]  /*67b0*/  FMUL.FTZ R26, R4.reuse, R15 ;  /* 0x0000000f041a7220 */ /* 0x040fe20000410000 */
[-C--:B------:R-:W-:Y:S01]  /*67c0*/  FMUL.FTZ R4, R4, R13.reuse ;  /* 0x0000000d04047220 */ /* 0x080fe20000410000 */
[--C-:B------:R-:W-:Y:S02]  /*67d0*/  HADD2.F32 R11, -RZ, R6.reuse.H0_H0 ;  /* 0x20000006ff0b7230 */ /* 0x100fe40000004100 */
[----:B------:R-:W-:Y:S02]  /*67e0*/  HADD2.F32 R12, -RZ, R7.H0_H0 ;  /* 0x20000007ff0c7230 */ /* 0x000fe40000004100 */
[----:B------:R-:W-:Y:S01]  /*67f0*/  FMUL.FTZ R21, R5, R20 ;  /* 0x0000001405157220 */ /* 0x000fe20000410000 */
[C---:B------:R-:W-:Y:S01]  /*6800*/  FFMA.FTZ R26, R9.reuse, R13, -R26 ;  /* 0x0000000d091a7223 */ /* 0x040fe2000001081a */
[----:B------:R-:W-:Y:S01]  /*6810*/  FFMA.FTZ R15, R9, R15, R4 ;  /* 0x0000000f090f7223 */ /* 0x000fe20000010004 */
[----:B-1----:R-:W-:Y:S01]  /*6820*/  FMUL.FTZ R25, R5, R14 ;  /* 0x0000000e05197220 */ /* 0x002fe20000410000 */
        /* <DEDUP_REMOVED lines=10> */
[----:B------:R-:W-:Y:S01]  /*68d0*/  FMUL.FTZ R25, R7, R13 ;  /* 0x0000000d07197220 */ /* 0x000fe20000410000 */
[----:B------:R-:W-:Y:S01]  /*68e0*/  FFMA.FTZ R6, R11, R4, -R14 ;  /* 0x000000040b067223 */ /* 0x000fe2000001080e */
[----:B------:R-:W-:Y:S01]  /*68f0*/  FMUL.FTZ R28, R7, R5 ;  /* 0x00000005071c7220 */ /* 0x000fe20000410000 */
        /* <DEDUP_REMOVED lines=8> */
.L_x_1040:
[----:B------:R-:W-:Y:S05]  /*6980*/  BSYNC B2 ;  /* 0x0000000000027941 */ /* 0x000fea0003800000 */
.L_x_1039:
[----:B------:R-:W-:Y:S05]  /*6990*/  @P1 BRA `(.L_x_1038) ;  /* 0x0000000000981947 */ /* 0x000fea0003800000 */
[----:B--2---:R-:W2:Y:S01]  /*69a0*/  LDS.128 R4, [R3] ;  /* 0x0000000003047984 */ /* 0x004ea20000000c00 */
        /* <DEDUP_REMOVED lines=37> */
.L_x_1038:
[----:B------:R-:W-:Y:S05]  /*6c00*/  BSYNC B1 ;  /* 0x0000000000017941 */ /* 0x000fea0003800000 */
.L_x_1037:
[----:B------:R-:W-:-:S13]  /*6c10*/  ISETP.GE.AND P0, PT, R223, R32, PT ;  /* 0x00000020df00720c */ /* 0x000fda0003f06270 */
[----:B------:R-:W-:Y:S05]  /*6c20*/  @P0 BRA `(.L_x_1041) ;  /* 0x0000001000d40947 */ /* 0x000fea0003800000 */
[----:B--23--:R-:W2:Y:S01]  /*6c30*/  LDC R5, c[0x0][0x3d4] ;  /* 0x0000f500ff057b82 */ /* 0x00cea20000000800 */
        /* <DEDUP_REMOVED lines=8> */
[--C-:B------:R-:W-:Y:S02]  /*6cc0*/  HADD2.F32 R26, -RZ, R36.reuse.H0_H0 ;  /* 0x20000024ff1a7230 */ /* 0x100fe40000004100 */
[----:B------:R-:W-:Y:S02]  /*6cd0*/  HADD2.F32 R24, -RZ, R33.H0_H0 ;  /* 0x20000021ff187230 */ /* 0x000fe40000004100 */
[----:B-1----:R-:W-:Y:S02]  /*6ce0*/  HADD2.F32 R25, -RZ, R27.H1_H1 ;  /* 0x3000001bff197230 */ /* 0x002fe40000004100 */
[----:B------:R-:W-:-:S02]  /*6cf0*/  HADD2.F32 R28, -RZ, R36.H1_H1 ;  /* 0x30000024ff1c7230 */ /* 0x000fc40000004100 */
[--C-:B--2---:R-:W-:Y:S02]  /*6d00*/  HADD2.F32 R9, -RZ, R4.reuse.H0_H0 ;  /* 0x20000004ff097230 */ /* 0x104fe40000004100 */
[----:B------:R-:W-:Y:S02]  /*6d10*/  HADD2.F32 R4, -RZ, R4.H1_H1 ;  /* 0x30000004ff047230 */ /* 0x000fe40000004100 */
[--C-:B------:R-:W-:Y:S02]  /*6d20*/  HADD2.F32 R10, -RZ, R5.reuse.H0_H0 ;  /* 0x20000005ff0a7230 */ /* 0x100fe40000004100 */
[----:B------:R-:W-:Y:S02]  /*6d30*/  HADD2.F32 R5, -RZ, R5.H1_H1 ;  /* 0x30000005ff057230 */ /* 0x000fe40000004100 */
[-C--:B------:R-:W-:Y:S01]  /*6d40*/  FMUL.FTZ R14, R21, R4.reuse ;  /* 0x00000004150e7220 */ /* 0x080fe20000410000 */
[----:B------:R-:W-:Y:S01]  /*6d50*/  FMUL.FTZ R20, R15, R4 ;  /* 0x000000040f147220 */ /* 0x000fe20000410000 */
[----:B------:R-:W-:-:S02]  /*6d60*/  HADD2.F32 R11, -RZ, R6.H0_H0 ;  /* 0x20000006ff0b7230 */ /* 0x000fc40000004100 */
[----:B------:R-:W-:Y:S01]  /*6d70*/  FMUL.FTZ R13, R26, R5 ;  /* 0x000000051a0d7220 */ /* 0x000fe20000410000 */
[----:B------:R-:W-:Y:S01]  /*6d80*/  FFMA.FTZ R4, R15, R9, -R14 ;  /* 0x000000090f047223 */ /* 0x000fe2000001080e */
[--C-:B------:R-:W-:Y:S02]  /*6d90*/  HADD2.F32 R12, -RZ, R7.reuse.H0_H0 ;  /* 0x20000007ff0c7230 */ /* 0x100fe40000004100 */
[C---:B------:R-:W-:Y:S01]  /*6da0*/  FMUL.FTZ R15, R24.reuse, R5 ;  /* 0x00000005180f7220 */ /* 0x040fe20000410000 */
[----:B------:R-:W-:Y:S02]  /*6db0*/  HADD2.F32 R6, -RZ, R6.H1_H1 ;  /* 0x30000006ff067230 */ /* 0x000fe40000004100 */
[----:B------:R-:W-:Y:S01]  /*6dc0*/  FFMA.FTZ R9, R21, R9, R20 ;  /* 0x0000000915097223 */ /* 0x000fe20000010014 */
[----:B------:R-:W-:Y:S02]  /*6dd0*/  HADD2.F32 R7, -RZ, R7.H1_H1 ;  /* 0x30000007ff077230 */ /* 0x000fe40000004100 */
[----:B------:R-:W-:Y:S01]  /*6de0*/  FFMA.FTZ R5, R24, R10, -R13 ;  /* 0x0000000a18057223 */ /* 0x000fe2000001080d */
[----:B------:R-:W-:-:S02]  /*6df0*/  HADD2.F32 R21, -RZ, R30.H1_H1 ;  /* 0x3000001eff157230 */ /* 0x000fc40000004100 */
[----:B------:R-:W-:Y:S01]  /*6e00*/  FFMA.FTZ R10, R26, R10, R15 ;  /* 0x0000000a1a0a7223 */ /* 0x000fe2000001000f */
[----:B------:R-:W-:Y:S02]  /*6e10*/  HADD2.F32 R24, -RZ, R33.H1_H1 ;  /* 0x30000021ff187230 */ /* 0x000fe40000004100 */
[-C--:B------:R-:W-:Y:S01]  /*6e20*/  FMUL.FTZ R14, R25, R6.reuse ;  /* 0x00000006190e7220 */ /* 0x080fe20000410000 */
[-C--:B------:R-:W-:Y:S01]  /*6e30*/  FMUL.FTZ R13, R28, R7.reuse ;  /* 0x000000071c0d7220 */ /* 0x080fe20000410000 */
[----:B------:R-:W-:Y:S01]  /*6e40*/  FMUL.FTZ R20, R21, R6 ;  /* 0x0000000615147220 */ /* 0x000fe20000410000 */
[----:B------:R-:W-:Y:S01]  /*6e50*/  F2FP.F16.F32.PACK_AB R4, R9, R4 ;  /* 0x000000040904723e */ /* 0x000fe200000000ff */
        /* <DEDUP_REMOVED lines=8> */
[----:B------:R2:W-:Y:S02]  /*6ee0*/  STS.128 [R8+0x1a400], R4 ;  /* 0x01a4000408007388 */ /* 0x0005e40000000c00 */
.L_x_1043:
[----:B------:R-:W-:Y:S05]  /*6ef0*/  BSYNC B1 ;  /* 0x0000000000017941 */ /* 0x000fea0003800000 */
.L_x_1042:
[----:B------:R-:W-:Y:S05]  /*6f00*/  @P1 BRA `(.L_x_1041) ;  /* 0x00000010001c1947 */ /* 0x000fea0003800000 */
[----:B--2---:R-:W2:Y:S01]  /*6f10*/  LDS.128 R4, [R3+0x2000] ;  /* 0x0020000003047984 */ /* 0x004ea20000000c00 */
[----:B------:R-:W-:Y:S02]  /*6f20*/  HADD2.F32 R14, -RZ, R31.H0_H0 ;  /* 0x2000001fff0e7230 */ /* 0x000fe40000004100 */
[----:B------:R-:W-:Y:S02]  /*6f30*/  HADD2.F32 R20, -RZ, R29.H0_H0 ;  /* 0x2000001dff147230 */ /* 0x000fe40000004100 */
[----:B-1----:R-:W-:Y:S02]  /*6f40*/  HADD2.F32 R25, -RZ, R37.H0_H0 ;  /* 0x20000025ff197230 */ /* 0x002fe40000004100 */
[----:B------:R-:W-:Y:S02]  /*6f50*/  HADD2.F32 R21, -RZ, R34.H0_H0 ;  /* 0x20000022ff157230 */ /* 0x000fe40000004100 */
[----:B------:R-:W-:Y:S02]  /*6f60*/  HADD2.F32 R24, -RZ, R29.H1_H1 ;  /* 0x3000001dff187230 */ /* 0x000fe40000004100 */
        /* <DEDUP_REMOVED lines=11> */
[C---:B------:R-:W-:Y:S01]  /*7020*/  FMUL.FTZ R8, R21.reuse, R5 ;  /* 0x0000000515087220 */ /* 0x040fe20000410000 */
[--C-:B------:R-:W-:Y:S02]  /*7030*/  HADD2.F32 R11, -RZ, R7.reuse.H0_H0 ;  /* 0x20000007ff0b7230 */ /* 0x100fe40000004100 */
[-C--:B------:R-:W-:Y:S01]  /*7040*/  FFMA.FTZ R5, R21, R9.reuse, -R12 ;  /* 0x0000000915057223 */ /* 0x080fe2000001080c */
[----:B------:R-:W-:Y:S02]  /*7050*/  HADD2.F32 R6, -RZ, R6.H1_H1 ;  /* 0x30000006ff067230 */ /* 0x000fe40000004100 */
[----:B------:R-:W-:Y:S01]  /*7060*/  FFMA.FTZ R8, R25, R9, R8 ;  /* 0x0000000919087223 */ /* 0x000fe20000010008 */
[----:B------:R-:W-:Y:S01]  /*7070*/  HADD2.F32 R7, -RZ, R7.H1_H1 ;  /* 0x30000007ff077230 */ /* 0x000fe20000004100 */
[----:B------:R-:W-:Y:S01]  /*7080*/  F2FP.F16.F32.PACK_AB R4, R15, R4 ;  /* 0x000000040f04723e */ /* 0x000fe200000000ff */
[----:B------:R-:W-:-:S02]  /*7090*/  HADD2.F32 R20, -RZ, R31.H1_H1 ;  /* 0x3000001fff147230 */ /* 0x000fc40000004100 */
[-C--:B------:R-:W-:Y:S01]  /*70a0*/  FMUL.FTZ R9, R24, R6.reuse ;  /* 0x0000000618097220 */ /* 0x080fe20000410000 */
[----:B------:R-:W-:Y:S02]  /*70b0*/  HADD2.F32 R21, -RZ, R34.H1_H1 ;  /* 0x30000022ff157230 */ /* 0x000fe40000004100 */
[----:B------:R-:W-:Y:S01]  /*70c0*/  FMUL.FTZ R12, R27, R7 ;  /* 0x000000071b0c7220 */ /* 0x000fe20000410000 */
[----:B------:R-:W-:Y:S01]  /*70d0*/  F2FP.F16.F32.PACK_AB R5, R8, R5 ;  /* 0x000000050805723e */ /* 0x000fe200000000ff */
[C---:B------:R-:W-:Y:S01]  /*70e0*/  FMUL.FTZ R13, R20.reuse, R6 ;  /* 0x00000006140d7220 */ /* 0x040fe20000410000 */
[-C--:B------:R-:W-:Y:S01]  /*70f0*/  FFMA.FTZ R6, R20, R10.reuse, -R9 ;  /* 0x0000000a14067223 */ /* 0x080fe20000010809 */
[C---:B------:R-:W-:Y:S01]  /*7100*/  FMUL.FTZ R14, R21.reuse, R7 ;  /* 0x00000007150e7220 */ /* 0x040fe20000410000 */
[-C--:B------:R-:W-:Y:S01]  /*7110*/  FFMA.FTZ R7, R21, R11.reuse, -R12 ;  /* 0x0000000b15077223 */ /* 0x080fe2000001080c */
[----:B------:R-:W-:Y:S02]  /*7120*/  FFMA.FTZ R13, R24, R10, R13 ;  /* 0x0000000a180d7223 */ /* 0x000fe4000001000d */
[----:B------:R-:W-:-:S03]  /*7130*/  FFMA.FTZ R14, R27, R11, R14 ;  /* 0x0000000b1b0e7223 */ /* 0x000fc6000001000e */
[----:B------:R-:W-:Y:S02]  /*7140*/  F2FP.F16.F32.PACK_AB R6, R13, R6 ;  /* 0x000000060d06723e */ /* 0x000fe400000000ff */
[----:B------:R-:W-:-:S05]  /*7150*/  F2FP.F16.F32.PACK_AB R7, R14, R7 ;  /* 0x000000070e07723e */ /* 0x000fca00000000ff */
[----:B------:R4:W-:Y:S01]  /*7160*/  STS.128 [R3+0x2000], R4 ;  /* 0x0020000403007388 */ /* 0x0009e20000000c00 */
[----:B------:R-:W-:Y:S05]  /*7170*/  BRA `(.L_x_1041) ;  /* 0x0000000c00807947 */ /* 0x000fea0003800000 */
.L_x_1028:
        /* <DEDUP_REMOVED lines=14> */
.L_x_1215:
[----:B------:R-:W-:Y:S01]  /*7260*/  UMOV UR4, 0xffffffff ;  /* 0xffffffff00047882 */ /* 0x000fe20000000000 */
[----:B------:R-:W-:Y:S02]  /*7270*/  LOP3.LUT R9, R0, 0xfffffffe, RZ, 0xc0, !PT ;  /* 0xfffffffe00097812 */ /* 0x000fe400078ec0ff */
[----:B------:R-:W-:Y:S05]  /*7280*/  BRA.DIV UR4, `(.L_x_1045) ;  /* 0x000000f2040c7947 */ /* 0x000fea000b800000 */
.L_x_1218:
[----:B------:R-:W-:Y:S01]  /*7290*/  UMOV UR4, 0xffffffff ;  /* 0xffffffff00047882 */ /* 0x000fe20000000000 */
[----:B------:R-:W-:Y:S02]  /*72a0*/  IMAD.IADD R0, R224, 0x1, -R9 ;  /* 0x00000001e0007824 */ /* 0x000fe400078e0a09 */
[----:B------:R-:W-:Y:S05]  /*72b0*/  BRA.DIV UR4, `(.L_x_1046) ;  /* 0x000000f204287947 */ /* 0x000fea000b800000 */
.L_x_1221:
[----:B------:R-:W-:Y:S01]  /*72c0*/  UMOV UR4, 0xffffffff ;  /* 0xffffffff00047882 */ /* 0x000fe20000000000 */
[----:B------:R-:W-:Y:S02]  /*72d0*/  SHF.L.U32 R9, R0, 0x1f, RZ ;  /* 0x0000001f00097819 */ /* 0x000fe400000006ff */
[----:B------:R-:W-:Y:S05]  /*72e0*/  BRA.DIV UR4, `(.L_x_1047) ;  /* 0x000000f204447947 */ /* 0x000fea000b800000 */
.L_x_1224:
[----:B------:R-:W2:Y:S01]  /*72f0*/  SYNCS.PHASECHK.TRANS64.TRYWAIT P1, [R18+URZ+0x32400], R9 ;  /* 0x03240009120075a7 */ /* 0x000ea2000802017f */
[-C--:B------:R-:W-:Y:S01]  /*7300*/  ISETP.GE.OR P2, PT, R19, R8.reuse, P0 ;  /* 0x000000081300720c */ /* 0x080fe20000746670 */
[----:B-----5:R-:W-:Y:S01]  /*7310*/  IMAD.MOV.U32 R42, RZ, RZ, R6 ;  /* 0x000000ffff2a7224 */ /* 0x020fe200078e0006 */
[----:B------:R-:W-:Y:S01]  /*7320*/  ISETP.GE.OR P0, PT, R223, R8, P0 ;  /* 0x00000008df00720c */ /* 0x000fe20000706670 */
[--C-:B------:R-:W-:Y:S01]  /*7330*/  IMAD.MOV.U32 R8, RZ, RZ, R5.reuse ;  /* 0x000000ffff087224 */ /* 0x100fe200078e0005 */
[----:B------:R-:W-:Y:S01]  /*7340*/  MOV R41, R4 ;  /* 0x0000000400297202 */ /* 0x000fe20000000f00 */
[----:B------:R-:W-:Y:S01]  /*7350*/  IMAD.MOV.U32 R40, RZ, RZ, R24 ;  /* 0x000000ffff287224 */ /* 0x000fe200078e0018 */
[----:B------:R-:W-:Y:S01]  /*7360*/  SHF.R.U64 R43, R4, 0x10, R5 ;  /* 0x00000010042b7819 */ /* 0x000fe20000001205 */
[----:B------:R-:W-:Y:S01]  /*7370*/  IMAD.MOV.U32 R4, RZ, RZ, R7 ;  /* 0x000000ffff047224 */ /* 0x000fe200078e0007 */
[----:B------:R-:W-:Y:S01]  /*7380*/  SHF.R.U32.HI R5, RZ, 0x10, R5 ;  /* 0x00000010ff057819 */ /* 0x000fe20000011605 */
[----:B------:R-:W-:Y:S01]  /*7390*/  BSSY B1, `(.L_x_1048) ;  /* 0x0000014000017945 */ /* 0x000fe20003800000 */
[----:B------:R-:W-:Y:S01]  /*73a0*/  SHF.R.U64 R44, R6, 0x10, R7 ;  /* 0x00000010062c7819 */ /* 0x000fe20000001207 */
[----:B------:R-:W-:Y:S01]  /*73b0*/  IMAD.IADD R3, R16, 0x1, R3 ;  /* 0x0000000110037824 */ /* 0x000fe200078e0203 */
[----:B------:R-:W-:-:S02]  /*73c0*/  SHF.R.U32.HI R6, RZ, 0x10, R7 ;  /* 0x00000010ff067819 */ /* 0x000fc40000011607 */
[----:B------:R-:W-:Y:S01]  /*73d0*/  PRMT R43, R43, 0x5410, R5 ;  /* 0x000054102b2b7816 */ /* 0x000fe20000000005 */
[----:B------:R-:W-:Y:S01]  /*73e0*/  IMAD.MOV.U32 R5, RZ, RZ, R25 ;  /* 0x000000ffff057224 */ /* 0x000fe200078e0019 */
[----:B------:R-:W-:Y:S01]  /*73f0*/  PRMT R42, R42, 0x5410, R4 ;  /* 0x000054102a2a7816 */ /* 0x000fe20000000004 */
[----:B------:R-:W-:Y:S01]  /*7400*/  IMAD.MOV.U32 R4, RZ, RZ, R27 ;  /* 0x000000ffff047224 */ /* 0x000fe200078e001b */
[----:B------:R-:W-:Y:S02]  /*7410*/  PRMT R44, R44, 0x5410, R6 ;  /* 0x000054102c2c7816 */ /* 0x000fe40000000006 */
[--C-:B------:R-:W-:Y:S02]  /*7420*/  SHF.R.U64 R45, R24, 0x10, R25.reuse ;  /* 0x00000010182d7819 */ /* 0x100fe40000001219 */
[----:B------:R-:W-:Y:S02]  /*7430*/  SHF.R.U32.HI R6, RZ, 0x10, R25 ;  /* 0x00000010ff067819 */ /* 0x000fe40000011619 */
[----:B-1----:R-:W-:-:S02]  /*7440*/  MOV R38, R26 ;  /* 0x0000001a00267202 */ /* 0x002fc40000000f00 */
[--C-:B------:R-:W-:Y:S02]  /*7450*/  SHF.R.U64 R46, R26, 0x10, R27.reuse ;  /* 0x000000101a2e7819 */ /* 0x100fe4000000121b */
[----:B------:R-:W-:Y:S02]  /*7460*/  SHF.R.U32.HI R7, RZ, 0x10, R27 ;  /* 0x00000010ff077819 */ /* 0x000fe4000001161b */
[----:B------:R-:W-:Y:S02]  /*7470*/  PRMT R41, R41, 0x5410, R8 ;  /* 0x0000541029297816 */ /* 0x000fe40000000008 */
[----:B------:R-:W-:Y:S02]  /*7480*/  PRMT R40, R40, 0x5410, R5 ;  /* 0x0000541028287816 */ /* 0x000fe40000000005 */
[----:B------:R-:W-:Y:S02]  /*7490*/  PRMT R45, R45, 0x5410, R6 ;  /* 0x000054102d2d7816 */ /* 0x000fe40000000006 */
[----:B------:R-:W-:-:S02]  /*74a0*/  PRMT R38, R38, 0x5410, R4 ;  /* 0x0000541026267816 */ /* 0x000fc40000000004 */
[----:B------:R-:W-:Y:S01]  /*74b0*/  PRMT R46, R46, 0x5410, R7 ;  /* 0x000054102e2e7816 */ /* 0x000fe20000000007 */
[----:B--2---:R-:W-:Y:S06]  /*74c0*/  @!P1 BRA `(.L_x_1049) ;  /* 0x000000ec00f49947 */ /* 0x004fec0003800000 */
.L_x_1225:
[----:B------:R-:W-:Y:S05]  /*74d0*/  BSYNC B1 ;  /* 0x0000000000017941 */ /* 0x000fea0003800000 */
.L_x_1048:
[----:B------:R-:W-:Y:S01]  /*74e0*/  BSSY B1, `(.L_x_1050) ;  /* 0x0000059000017945 */ /* 0x000fe20003800000 */
[----:B------:R-:W-:-:S03]  /*74f0*/  LOP3.LUT R3, R3, 0x38, RZ, 0xc0, !PT ;  /* 0x0000003803037812 */ /* 0x000fc600078ec0ff */
[----:B------:R-:W-:Y:S05]  /*7500*/  @P2 BRA `(.L_x_1051) ;  /* 0x0000000400582947 */ /* 0x000fea0003800000 */
[----:B------:R-:W-:Y:S02]  /*7510*/  IMAD.SHL.U32 R4, R228, 0x40, RZ ;  /* 0x00000040e4047824 */ /* 0x000fe400078e00ff */
[----:B------:R-:W-:Y:S02]  /*7520*/  HADD2.F32 R29, -RZ, R40.H0_H0 ;  /* 0x20000028ff1d7230 */ /* 0x000fe40000004100 */
[----:B------:R-:W-:Y:S01]  /*7530*/  HADD2.F32 R27, -RZ, R41.H0_H0 ;  /* 0x20000029ff1b7230 */ /* 0x000fe20000004100 */
[----:B------:R-:W-:Y:S01]  /*7540*/  LOP3.LUT R8, R4, 0x1c0, RZ, 0xc0, !PT ;  /* 0x000001c004087812 */ /* 0x000fe200078ec0ff */
[----:B------:R-:W-:-:S03]  /*7550*/  HADD2.F32 R31, -RZ, R45.H0_H0 ;  /* 0x2000002dff1f7230 */ /* 0x000fc60000004100 */
[----:B------:R-:W-:Y:S02]  /*7560*/  SHF.R.U32.HI R7, RZ, 0x3, R8 ;  /* 0x00000003ff077819 */ /* 0x000fe40000011608 */
[----:B------:R-:W-:Y:S02]  /*7570*/  LOP3.LUT R4, R8, 0x38, R16, 0xf8, !PT ;  /* 0x0000003808047812 */ /* 0x000fe400078ef810 */
[----:B------:R-:W-:Y:S02]  /*7580*/  LOP3.LUT R8, R7, R3, R8, 0x1e, !PT ;  /* 0x0000000307087212 */ /* 0x000fe400078e1e08 */
[----:B------:R-:W-:Y:S02]  /*7590*/  LOP3.LUT R4, R4, R7, RZ, 0x3c, !PT ;  /* 0x0000000704047212 */ /* 0x000fe400078e3cff */
[----:B-1----:R-:W-:-:S03]  /*75a0*/  LEA R9, R217, R8, 0x9 ;  /* 0x00000008d9097211 */ /* 0x002fc600078e48ff */
[----:B------:R-:W-:Y:S02]  /*75b0*/  IMAD R5, R217, 0x200, R4 ;  /* 0x00000200d9057824 */ /* 0x000fe400078e0204 */
[--C-:B------:R-:W-:Y:S02]  /*75c0*/  IMAD R36, R9, 0x2, R18.reuse ;  /* 0x0000000209247824 */ /* 0x100fe400078e0212 */
[----:B------:R-:W-:-:S03]  /*75d0*/  IMAD R34, R5, 0x2, R18 ;  /* 0x0000000205227824 */ /* 0x000fc600078e0212 */
[----:B------:R-:W1:Y:S04]  /*75e0*/  LDS.128 R8, [R36+0x18400] ;  /* 0x0184000024087984 */ /* 0x000e680000000c00 */
[----:B------:R-:W2:Y:S01]  /*75f0*/  LDS.128 R4, [R34+0x18400] ;  /* 0x0184000022047984 */ /* 0x000ea20000000c00 */
[--C-:B-1----:R-:W-:Y:S02]  /*7600*/  HADD2.F32 R20, -RZ, R8.reuse.H0_H0 ;  /* 0x20000008ff147230 */ /* 0x102fe40000004100 */
[----:B------:R-:W-:Y:S02]  /*7610*/  HADD2.F32 R8, -RZ, R8.H1_H1 ;  /* 0x30000008ff087230 */ /* 0x000fe40000004100 */
[----:B--2---:R-:W-:Y:S02]  /*7620*/  HADD2.F32 R12, -RZ, R4.H0_H0 ;  /* 0x20000004ff0c7230 */ /* 0x004fe40000004100 */
[C---:B------:R-:W-:Y:S01]  /*7630*/  FMUL.FTZ R33, R20.reuse, R29 ;  /* 0x0000001d14217220 */ /* 0x040fe20000410000 */
[----:B------:R-:W-:Y:S01]  /*7640*/  FMUL.FTZ R37, R20, R27 ;  /* 0x0000001b14257220 */ /* 0x000fe20000410000 */
[----:B------:R-:W-:-:S02]  /*7650*/  HADD2.F32 R21, -RZ, R9.H0_H0 ;  /* 0x20000009ff157230 */ /* 0x000fc40000004100 */
[----:B------:R-:W-:Y:S01]  /*7660*/  FMUL.FTZ R39, R8, R31 ;  /* 0x0000001f08277220 */ /* 0x000fe20000410000 */
[C---:B------:R-:W-:Y:S01]  /*7670*/  FFMA.FTZ R33, R12.reuse, R27, -R33 ;  /* 0x0000001b0c217223 */ /* 0x040fe20000010821 */
[----:B------:R-:W-:Y:S02]  /*7680*/  HADD2.F32 R27, -RZ, R43.H0_H0 ;  /* 0x2000002bff1b7230 */ /* 0x000fe40000004100 */
[----:B------:R-:W-:Y:S01]  /*7690*/  FFMA.FTZ R37, R12, R29, R37 ;  /* 0x0000001d0c257223 */ /* 0x000fe20000010025 */
[----:B------:R-:W-:Y:S02]  /*76a0*/  HADD2.F32 R20, -RZ, R40.H1_H1 ;  /* 0x30000028ff147230 */ /* 0x000fe40000004100 */
[----:B------:R-:W-:Y:S02]  /*76b0*/  HADD2.F32 R12, -RZ, R41.H1_H1 ;  /* 0x30000029ff0c7230 */ /* 0x000fe40000004100 */
[----:B------:R-:W-:Y:S01]  /*76c0*/  FMUL.FTZ R29, R8, R27 ;  /* 0x0000001b081d7220 */ /* 0x000fe20000410000 */
[----:B------:R-:W-:-:S02]  /*76d0*/  HADD2.F32 R4, -RZ, R4.H1_H1 ;  /* 0x30000004ff047230 */ /* 0x000fc40000004100 */
[C---:B------:R-:W-:Y:S01]  /*76e0*/  FMUL.FTZ R30, R21.reuse, R20 ;  /* 0x00000014151e7220 */ /* 0x040fe20000410000 */
[----:B------:R-:W-:Y:S02]  /*76f0*/  HADD2.F32 R13, -RZ, R5.H0_H0 ;  /* 0x20000005ff0d7230 */ /* 0x000fe40000004100 */
[----:B------:R-:W-:Y:S01]  /*7700*/  FMUL.FTZ R21, R21, R12 ;  /* 0x0000000c15157220 */ /* 0x000fe20000410000 */
[----:B------:R-:W-:Y:S02]  /*7710*/  HADD2.F32 R9, -RZ, R9.H1_H1 ;  /* 0x30000009ff097230 */ /* 0x000fe40000004100 */
[C---:B------:R-:W-:Y:S01]  /*7720*/  FFMA.FTZ R26, R4.reuse, R27, -R39 ;  /* 0x0000001b041a7223 */ /* 0x040fe20000010827 */
[----:B------:R-:W-:Y:S01]  /*7730*/  FFMA.FTZ R28, R4, R31, R29 ;  /* 0x0000001f041c7223 */ /* 0x000fe2000001001d */
[----:B------:R-:W-:Y:S02]  /*7740*/  HADD2.F32 R8, -RZ, R45.H1_H1 ;  /* 0x3000002dff087230 */ /* 0x000fe40000004100 */
[----:B------:R-:W-:Y:S01]  /*7750*/  FFMA.FTZ R20, R13, R20, R21 ;  /* 0x000000140d147223 */ /* 0x000fe20000010015 */
[----:B------:R-:W-:-:S02]  /*7760*/  HADD2.F32 R4, -RZ, R43.H1_H1 ;  /* 0x3000002bff047230 */ /* 0x000fc40000004100 */
[----:B------:R-:W-:Y:S01]  /*7770*/  FFMA.FTZ R30, R13, R12, -R30 ;  /* 0x0000000c0d1e7223 */ /* 0x000fe2000001081e */
[----:B------:R-:W-:Y:S02]  /*7780*/  HADD2.F32 R24, -RZ, R10.H0_H0 ;  /* 0x2000000aff187230 */ /* 0x000fe40000004100 */
[C---:B------:R-:W-:Y:S01]  /*7790*/  FMUL.FTZ R12, R9.reuse, R8 ;  /* 0x00000008090c7220 */ /* 0x040fe20000410000 */
[----:B------:R-:W-:Y:S02]  /*77a0*/  HADD2.F32 R21, -RZ, R38.H0_H0 ;  /* 0x20000026ff157230 */ /* 0x000fe40000004100 */
[----:B------:R-:W-:Y:S01]  /*77b0*/  FMUL.FTZ R32, R9, R4 ;  /* 0x0000000409207220 */ /* 0x000fe20000410000 */
[----:B------:R-:W-:Y:S02]  /*77c0*/  HADD2.F32 R5, -RZ, R5.H1_H1 ;  /* 0x30000005ff057230 */ /* 0x000fe40000004100 */
[----:B------:R-:W-:Y:S02]  /*77d0*/  HADD2.F32 R14, -RZ, R6.H0_H0 ;  /* 0x20000006ff0e7230 */ /* 0x000fe40000004100 */
[----:B------:R-:W-:Y:S01]  /*77e0*/  FMUL.FTZ R39, R24, R21 ;  /* 0x0000001518277220 */ /* 0x000fe20000410000 */
[----:B------:R-:W-:-:S02]  /*77f0*/  HADD2.F32 R13, -RZ, R42.H0_H0 ;  /* 0x2000002aff0d7230 */ /* 0x000fc40000004100 */
[C---:B------:R-:W-:Y:S01]  /*7800*/  FFMA.FTZ R29, R5.reuse, R4, -R12 ;  /* 0x00000004051d7223 */ /* 0x040fe2000001080c */
[----:B------:R-:W-:Y:S02]  /*7810*/  HADD2.F32 R10, -RZ, R10.H1_H1 ;  /* 0x3000000aff0a7230 */ /* 0x000fe40000004100 */
[----:B------:R-:W-:Y:S01]  /*7820*/  FFMA.FTZ R31, R5, R8, R32 ;  /* 0x00000008051f7223 */ /* 0x000fe20000010020 */
[----:B------:R-:W-:Y:S02]  /*7830*/  HADD2.F32 R27, -RZ, R46.H0_H0 ;  /* 0x2000002eff1b7230 */ /* 0x000fe40000004100 */
[-C--:B------:R-:W-:Y:S01]  /*7840*/  FMUL.FTZ R24, R24, R13.reuse ;  /* 0x0000000d18187220 */ /* 0x080fe20000410000 */
[----:B------:R-:W-:Y:S02]  /*7850*/  HADD2.F32 R9, -RZ, R44.H0_H0 ;  /* 0x2000002cff097230 */ /* 0x000fe40000004100 */
[----:B------:R-:W-:Y:S01]  /*7860*/  FFMA.FTZ R39, R14, R13, -R39 ;  /* 0x0000000d0e277223 */ /* 0x000fe20000010827 */
[----:B------:R-:W-:-:S02]  /*7870*/  HADD2.F32 R6, -RZ, R6.H1_H1 ;  /* 0x30000006ff067230 */ /* 0x000fc40000004100 */
[C---:B------:R-:W-:Y:S01]  /*7880*/  FMUL.FTZ R5, R10.reuse, R27 ;  /* 0x0000001b0a057220 */ /* 0x040fe20000410000 */
[--C-:B------:R-:W-:Y:S02]  /*7890*/  HADD2.F32 R25, -RZ, R11.reuse.H0_H0 ;  /* 0x2000000bff197230 */ /* 0x100fe40000004100 */
[----:B------:R-:W-:Y:S01]  /*78a0*/  FMUL.FTZ R13, R10, R9 ;  /* 0x000000090a0d7220 */ /* 0x000fe20000410000 */
[----:B------:R-:W-:Y:S02]  /*78b0*/  HADD2.F32 R11, -RZ, R11.H1_H1 ;  /* 0x3000000bff0b7230 */ /* 0x000fe40000004100 */
[----:B------:R-:W-:Y:S01]  /*78c0*/  FFMA.FTZ R24, R14, R21, R24 ;  /* 0x000000150e187223 */ /* 0x000fe20000010018 */
[----:B------:R-:W-:Y:S02]  /*78d0*/  HADD2.F32 R10, -RZ, R38.H1_H1 ;  /* 0x30000026ff0a7230 */ /* 0x000fe40000004100 */
[----:B------:R-:W-:Y:S01]  /*78e0*/  FFMA.FTZ R14, R6, R9, -R5 ;  /* 0x00000009060e7223 */ /* 0x000fe20000010805 */
[----:B------:R-:W-:-:S02]  /*78f0*/  HADD2.F32 R12, -RZ, R46.H1_H1 ;  /* 0x3000002eff0c7230 */ /* 0x000fc40000004100 */
[----:B------:R-:W-:Y:S01]  /*7900*/  FFMA.FTZ R13, R6, R27, R13 ;  /* 0x0000001b060d7223 */ /* 0x000fe2000001000d */
[----:B------:R-:W-:Y:S02]  /*7910*/  HADD2.F32 R4, -RZ, R42.H1_H1 ;  /* 0x3000002aff047230 */ /* 0x000fe40000004100 */
[----:B------:R-:W-:Y:S01]  /*7920*/  FMUL.FTZ R6, R25, R10 ;  /* 0x0000000a19067220 */ /* 0x000fe20000410000 */
[----:B------:R-:W-:Y:S02]  /*7930*/  HADD2.F32 R8, -RZ, R44.H1_H1 ;  /* 0x3000002cff087230 */ /* 0x000fe40000004100 */
[----:B------:R-:W-:Y:S01]  /*7940*/  FMUL.FTZ R32, R11, R12 ;  /* 0x0000000c0b207220 */ /* 0x000fe20000410000 */
[--C-:B------:R-:W-:Y:S02]  /*7950*/  HADD2.F32 R15, -RZ, R7.reuse.H0_H0 ;  /* 0x20000007ff0f7230 */ /* 0x100fe40000004100 */
[----:B------:R-:W-:Y:S01]  /*7960*/  FMUL.FTZ R25, R25, R4 ;  /* 0x0000000419197220 */ /* 0x000fe20000410000 */
[----:B------:R-:W-:-:S02]  /*7970*/  HADD2.F32 R7, -RZ, R7.H1_H1 ;  /* 0x30000007ff077230 */ /* 0x000fc40000004100 */
[----:B------:R-:W-:Y:S01]  /*7980*/  FMUL.FTZ R5, R11, R8 ;  /* 0x000000080b057220 */ /* 0x000fe20000410000 */
[----:B------:R-:W-:Y:S01]  /*7990*/  F2FP.F16.F32.PACK_AB R9, R31, R20 ;  /* 0x000000141f09723e */ /* 0x000fe200000000ff */
[C---:B------:R-:W-:Y:S01]  /*79a0*/  FFMA.FTZ R11, R15.reuse, R4, -R6 ;  /* 0x000000040f0b7223 */ /* 0x040fe20000010806 */
[----:B------:R-:W-:Y:S01]  /*79b0*/  FFMA.FTZ R25, R15, R10, R25 ;  /* 0x0000000a0f197223 */ /* 0x000fe20000010019 */
[C---:B------:R-:W-:Y:S01]  /*79c0*/  FFMA.FTZ R32, R7.reuse, R8, -R32 ;  /* 0x0000000807207223 */ /* 0x040fe20000010820 */
[----:B------:R-:W-:Y:S01]  /*79d0*/  FFMA.FTZ R12, R7, R12, R5 ;  /* 0x0000000c070c7223 */ /* 0x000fe20000010005 */
[----:B------:R-:W-:Y:S02]  /*79e0*/  F2FP.F16.F32.PACK_AB R4, R26, R33 ;  /* 0x000000211a04723e */ /* 0x000fe400000000ff */
[----:B------:R-:W-:Y:S02]  /*79f0*/  F2FP.F16.F32.PACK_AB R5, R29, R30 ;  /* 0x0000001e1d05723e */ /* 0x000fe400000000ff */
[----:B------:R-:W-:-:S02]  /*7a00*/  F2FP.F16.F32.PACK_AB R6, R14, R39 ;  /* 0x000000270e06723e */ /* 0x000fc400000000ff */
[----:B------:R-:W-:Y:S02]  /*7a10*/  F2FP.F16.F32.PACK_AB R7, R32, R11 ;  /* 0x0000000b2007723e */ /* 0x000fe400000000ff */
[----:B------:R-:W-:Y:S02]  /*7a20*/  F2FP.F16.F32.PACK_AB R8, R28, R37 ;  /* 0x000000251c08723e */ /* 0x000fe400000000ff */
[----:B------:R-:W-:Y:S01]  /*7a30*/  F2FP.F16.F32.PACK_AB R10, R13, R24 ;  /* 0x000000180d0a723e */ /* 0x000fe200000000ff */
[----:B------:R2:W-:Y:S01]  /*7a40*/  STS.128 [R34+0x18400], R4 ;  /* 0x0184000422007388 */ /* 0x0005e20000000c00 */
[----:B------:R-:W-:-:S05]  /*7a50*/  F2FP.F16.F32.PACK_AB R11, R12, R25 ;  /* 0x000000190c0b723e */ /* 0x000fca00000000ff */
[----:B------:R2:W-:Y:S02]  /*7a60*/  STS.128 [R36+0x18400], R8 ;  /* 0x0184000824007388 */ /* 0x0005e40000000c00 */
.L_x_1051:
[----:B------:R-:W-:Y:S05]  /*7a70*/  BSYNC B1 ;  /* 0x0000000000017941 */ /* 0x000fea0003800000 */
.L_x_1050:
[----:B------:R-:W-:Y:S05]  /*7a80*/  @P0 BRA `(.L_x_1041) ;  /* 0x00000004003c0947 */ /* 0x000fea0003800000 */
[----:B------:R-:W-:Y:S01]  /*7a90*/  LOP3.LUT R3, R236, R3, R213, 0x1e, !PT ;  /* 0x00000003ec037212 */ /* 0x000fe200078e1ed5 */
[----:B--2---:R-:W2:Y:S01]  /*7aa0*/  LDS.128 R4, [R231+0x18400] ;  /* 0x01840000e7047984 */ /* 0x004ea20000000c00 */
[----:B------:R-:W-:Y:S02]  /*7ab0*/  HADD2.F32 R26, -RZ, R41.H0_H0 ;  /* 0x20000029ff1a7230 */ /* 0x000fe40000004100 */
[----:B------:R-:W-:Y:S02]  /*7ac0*/  HADD2.F32 R28, -RZ, R40.H0_H0 ;  /* 0x20000028ff1c7230 */ /* 0x000fe40000004100 */
[----:B------:R-:W-:Y:S02]  /*7ad0*/  IMAD.IADD R3, R218, 0x1, R3 ;  /* 0x00000001da037824 */ /* 0x000fe400078e0203 */
[----:B------:R-:W-:Y:S02]  /*7ae0*/  HADD2.F32 R30, -RZ, R45.H0_H0 ;  /* 0x2000002dff1e7230 */ /* 0x000fe40000004100 */
[----:B------:R-:W-:-:S02]  /*7af0*/  IMAD R3, R3, 0x2, R18 ;  /* 0x0000000203037824 */ /* 0x000fc400078e0212 */
[----:B------:R-:W-:Y:S02]  /*7b00*/  HADD2.F32 R39, -RZ, R40.H1_H1 ;  /* 0x30000028ff277230 */ /* 0x000fe40000004100 */
[----:B------:R-:W-:Y:S01]  /*7b10*/  HADD2.F32 R37, -RZ, R41.H1_H1 ;  /* 0x30000029ff257230 */ /* 0x000fe20000004100 */
[----:B-1----:R-:W1:Y:S01]  /*7b20*/  LDS.128 R8, [R3+0x18400] ;  /* 0x0184000003087984 */ /* 0x002e620000000c00 */
[----:B------:R-:W-:Y:S02]  /*7b30*/  HADD2.F32 R41, -RZ, R45.H1_H1 ;  /* 0x3000002dff297230 */ /* 0x000fe40000004100 */
[----:B------:R-:W-:Y:S02]  /*7b40*/  HADD2.F32 R34, -RZ, R46.H0_H0 ;  /* 0x2000002eff227230 */ /* 0x000fe40000004100 */
[----:B------:R-:W-:Y:S02]  /*7b50*/  HADD2.F32 R32, -RZ, R38.H0_H0 ;  /* 0x20000026ff207230 */ /* 0x000fe40000004100 */
[----:B--2---:R-:W-:-:S02]  /*7b60*/  HADD2.F32 R12, -RZ, R4.H0_H0 ;  /* 0x20000004ff0c7230 */ /* 0x004fc40000004100 */
[----:B------:R-:W-:Y:S02]  /*7b70*/  HADD2.F32 R4, -RZ, R4.H1_H1 ;  /* 0x30000004ff047230 */ /* 0x000fe40000004100 */
[--C-:B------:R-:W-:Y:S02]  /*7b80*/  HADD2.F32 R13, -RZ, R5.reuse.H0_H0 ;  /* 0x20000005ff0d7230 */ /* 0x100fe40000004100 */
[----:B------:R-:W-:Y:S02]  /*7b90*/  HADD2.F32 R5, -RZ, R5.H1_H1 ;  /* 0x30000005ff057230 */ /* 0x000fe40000004100 */
[--C-:B------:R-:W-:Y:S02]  /*7ba0*/  HADD2.F32 R14, -RZ, R6.reuse.H0_H0 ;  /* 0x20000006ff0e7230 */ /* 0x100fe40000004100 */
[----:B------:R-:W-:Y:S02]  /*7bb0*/  HADD2.F32 R6, -RZ, R6.H1_H1 ;  /* 0x30000006ff067230 */ /* 0x000fe40000004100 */
[----:B------:R-:W-:-:S02]  /*7bc0*/  HADD2.F32 R15, -RZ, R7.H0_H0 ;  /* 0x20000007ff0f7230 */ /* 0x000fc40000004100 */
[--C-:B-1----:R-:W-:Y:S02]  /*7bd0*/  HADD2.F32 R20, -RZ, R8.reuse.H0_H0 ;  /* 0x20000008ff147230 */ /* 0x102fe40000004100 */
[----:B------:R-:W-:Y:S02]  /*7be0*/  HADD2.F32 R8, -RZ, R8.H1_H1 ;  /* 0x30000008ff087230 */ /* 0x000fe40000004100 */
[----:B------:R-:W-:Y:S02]  /*7bf0*/  HADD2.F32 R21, -RZ, R9.H0_H0 ;  /* 0x20000009ff157230 */ /* 0x000fe40000004100 */
[-C--:B------:R-:W-:Y:S01]  /*7c00*/  FMUL.FTZ R27, R28, R20.reuse ;  /* 0x000000141c1b7220 */ /* 0x080fe20000410000 */
[----:B------:R-:W-:Y:S01]  /*7c10*/  FMUL.FTZ R29, R26, R20 ;  /* 0x000000141a1d7220 */ /* 0x000fe20000410000 */
[----:B------:R-:W-:Y:S02]  /*7c20*/  HADD2.F32 R20, -RZ, R43.H0_H0 ;  /* 0x2000002bff147230 */ /* 0x000fe40000004100 */
[----:B------:R-:W-:Y:S01]  /*7c30*/  FMUL.FTZ R31, R30, R8 ;  /* 0x000000081e1f7220 */ /* 0x000fe20000410000 */
[----:B------:R-:W-:-:S02]  /*7c40*/  HADD2.F32 R9, -RZ, R9.H1_H1 ;  /* 0x30000009ff097230 */ /* 0x000fc40000004100 */
[----:B------:R-:W-:Y:S01]  /*7c50*/  FFMA.FTZ R27, R26, R12, -R27 ;  /* 0x0000000c1a1b7223 */ /* 0x000fe2000001081b */
[-C--:B------:R-:W-:Y:S01]  /*7c60*/  FMUL.FTZ R26, R37, R21.reuse ;  /* 0x00000015251a7220 */ /* 0x080fe20000410000 */
[C---:B------:R-:W-:Y:S01]  /*7c70*/  FMUL.FTZ R33, R20.reuse, R8 ;  /* 0x0000000814217220 */ /* 0x040fe20000410000 */
[----:B------:R-:W-:Y:S01]  /*7c80*/  FFMA.FTZ R8, R20, R4, -R31 ;  /* 0x0000000414087223 */ /* 0x000fe2000001081f */
[----:B------:R-:W-:Y:S01]  /*7c90*/  FMUL.FTZ R20, R39, R21 ;  /* 0x0000001527147220 */ /* 0x000fe20000410000 */
[----:B------:R-:W-:Y:S02]  /*7ca0*/  HADD2.F32 R21, -RZ, R43.H1_H1 ;  /* 0x3000002bff157230 */ /* 0x000fe40000004100 */
[----:B------:R-:W-:Y:S01]  /*7cb0*/  FFMA.FTZ R29, R28, R12, R29 ;  /* 0x0000000c1c1d7223 */ /* 0x000fe2000001001d */
[----:B------:R-:W-:Y:S01]  /*7cc0*/  FFMA.FTZ R12, R30, R4, R33 ;  /* 0x000000041e0c7223 */ /* 0x000fe20000010021 */
[----:B------:R-:W-:Y:S01]  /*7cd0*/  FMUL.FTZ R4, R41, R9 ;  /* 0x0000000929047220 */ /* 0x000fe20000410000 */
[----:B------:R-:W-:-:S02]  /*7ce0*/  HADD2.F32 R24, -RZ, R10.H0_H0 ;  /* 0x2000000aff187230 */ /* 0x000fc40000004100 */
[C---:B------:R-:W-:Y:S01]  /*7cf0*/  FMUL.FTZ R28, R21.reuse, R9 ;  /* 0x00000009151c7220 */ /* 0x040fe20000410000 */
[----:B------:R-:W-:Y:S02]  /*7d00*/  HADD2.F32 R10, -RZ, R10.H1_H1 ;  /* 0x3000000aff0a7230 */ /* 0x000fe40000004100 */
[----:B------:R-:W-:Y:S01]  /*7d10*/  FFMA.FTZ R9, R21, R5, -R4 ;  /* 0x0000000515097223 */ /* 0x000fe20000010804 */
[-C--:B------:R-:W-:Y:S01]  /*7d20*/  FFMA.FTZ R20, R37, R13.reuse, -R20 ;  /* 0x0000000d25147223 */ /* 0x080fe20000010814 */
[----:B------:R-:W-:Y:S01]  /*7d30*/  FFMA.FTZ R26, R39, R13, R26 ;  /* 0x0000000d271a7223 */ /* 0x000fe2000001001a */
[----:B------:R-:W-:Y:S02]  /*7d40*/  HADD2.F32 R4, -RZ, R44.H0_H0 ;  /* 0x2000002cff047230 */ /* 0x000fe40000004100 */
[----:B------:R-:W-:Y:S01]  /*7d50*/  FFMA.FTZ R13, R41, R5, R28 ;  /* 0x00000005290d7223 */ /* 0x000fe2000001001c */
[----:B------:R-:W-:Y:S02]  /*7d60*/  HADD2.F32 R30, -RZ, R42.H0_H0 ;  /* 0x2000002aff1e7230 */ /* 0x000fe40000004100 */
[----:B------:R-:W-:Y:S01]  /*7d70*/  FMUL.FTZ R5, R34, R10 ;  /* 0x0000000a22057220 */ /* 0x000fe20000410000 */
[----:B------:R-:W-:-:S02]  /*7d80*/  HADD2.F32 R25, -RZ, R11.H0_H0 ;  /* 0x2000000bff197230 */ /* 0x000fc40000004100 */
[----:B------:R-:W-:Y:S01]  /*7d90*/  FMUL.FTZ R33, R4, R10 ;  /* 0x0000000a04217220 */ /* 0x000fe20000410000 */
[----:B------:R-:W-:Y:S02]  /*7da0*/  HADD2.F32 R11, -RZ, R11.H1_H1 ;  /* 0x3000000bff0b7230 */ /* 0x000fe40000004100 */
[-C--:B------:R-:W-:Y:S01]  /*7db0*/  FMUL.FTZ R21, R32, R24.reuse ;  /* 0x0000001820157220 */ /* 0x080fe20000410000 */
[----:B------:R-:W-:Y:S01]  /*7dc0*/  FMUL.FTZ R31, R30, R24 ;  /* 0x000000181e1f7220 */ /* 0x000fe20000410000 */
[----:B------:R-:W-:Y:S01]  /*7dd0*/  FFMA.FTZ R10, R4, R6, -R5 ;  /* 0x00000006040a7223 */ /* 0x000fe20000010805 */
[----:B------:R-:W-:Y:S02]  /*7de0*/  HADD2.F32 R39, -RZ, R38.H1_H1 ;  /* 0x30000026ff277230 */ /* 0x000fe40000004100 */
[-C--:B------:R-:W-:Y:S01]  /*7df0*/  FFMA.FTZ R21, R30, R14.reuse, -R21 ;  /* 0x0000000e1e157223 */ /* 0x080fe20000010815 */
[----:B------:R-:W-:Y:S02]  /*7e00*/  HADD2.F32 R41, -RZ, R46.H1_H1 ;  /* 0x3000002eff297230 */ /* 0x000fe40000004100 */
[----:B------:R-:W-:Y:S01]  /*7e10*/  FFMA.FTZ R31, R32, R14, R31 ;  /* 0x0000000e201f7223 */ /* 0x000fe2000001001f */
[----:B------:R-:W-:-:S02]  /*7e20*/  HADD2.F32 R5, -RZ, R42.H1_H1 ;  /* 0x3000002aff057230 */ /* 0x000fc40000004100 */
[----:B------:R-:W-:Y:S01]  /*7e30*/  FFMA.FTZ R14, R34, R6, R33 ;  /* 0x00000006220e7223 */ /* 0x000fe20000010021 */
[----:B------:R-:W-:Y:S02]  /*7e40*/  HADD2.F32 R37, -RZ, R44.H1_H1 ;  /* 0x3000002cff257230 */ /* 0x000fe40000004100 */
[----:B------:R-:W-:Y:S01]  /*7e50*/  FMUL.FTZ R4, R39, R25 ;  /* 0x0000001927047220 */ /* 0x000fe20000410000 */
[----:B------:R-:W-:Y:S02]  /*7e60*/  HADD2.F32 R7, -RZ, R7.H1_H1 ;  /* 0x30000007ff077230 */ /* 0x000fe40000004100 */
[----:B------:R-:W-:Y:S01]  /*7e70*/  FMUL.FTZ R24, R41, R11 ;  /* 0x0000000b29187220 */ /* 0x000fe20000410000 */
[----:B------:R-:W-:Y:S01]  /*7e80*/  FMUL.FTZ R6, R5, R25 ;  /* 0x0000001905067220 */ /* 0x000fe20000410000 */
[----:B------:R-:W-:Y:S01]  /*7e90*/  FMUL.FTZ R28, R37, R11 ;  /* 0x0000000b251c7220 */ /* 0x000fe20000410000 */
[----:B------:R-:W-:Y:S01]  /*7ea0*/  FFMA.FTZ R11, R5, R15, -R4 ;  /* 0x0000000f050b7223 */ /* 0x000fe20000010804 */
[----:B------:R-:W-:Y:S01]  /*7eb0*/  FFMA.FTZ R24, R37, R7, -R24 ;  /* 0x0000000725187223 */ /* 0x000fe20000010818 */
[----:B------:R-:W-:Y:S01]  /*7ec0*/  FFMA.FTZ R15, R39, R15, R6 ;  /* 0x0000000f270f7223 */ /* 0x000fe20000010006 */
[----:B------:R-:W-:Y:S01]  /*7ed0*/  FFMA.FTZ R28, R41, R7, R28 ;  /* 0x00000007291c7223 */ /* 0x000fe2000001001c */
[----:B------:R-:W-:-:S02]  /*7ee0*/  F2FP.F16.F32.PACK_AB R4, R8, R27 ;  /* 0x0000001b0804723e */ /* 0x000fc400000000ff */
[----:B------:R-:W-:Y:S02]  /*7ef0*/  F2FP.F16.F32.PACK_AB R5, R9, R20 ;  /* 0x000000140905723e */ /* 0x000fe400000000ff */
[----:B------:R-:W-:Y:S02]  /*7f00*/  F2FP.F16.F32.PACK_AB R6, R10, R21 ;  /* 0x000000150a06723e */ /* 0x000fe400000000ff */
[----:B------:R-:W-:Y:S02]  /*7f10*/  F2FP.F16.F32.PACK_AB R7, R24, R11 ;  /* 0x0000000b1807723e */ /* 0x000fe400000000ff */
[----:B------:R-:W-:Y:S02]  /*7f20*/  F2FP.F16.F32.PACK_AB R8, R12, R29 ;  /* 0x0000001d0c08723e */ /* 0x000fe400000000ff */
[----:B------:R-:W-:Y:S01]  /*7f30*/  F2FP.F16.F32.PACK_AB R9, R13, R26 ;  /* 0x0000001a0d09723e */ /* 0x000fe200000000ff */
[----:B------:R1:W-:Y:S01]  /*7f40*/  STS.128 [R231+0x18400], R4 ;  /* 0x01840004e7007388 */ /* 0x0003e20000000c00 */
[----:B------:R-:W-:-:S02]  /*7f50*/  F2FP.F16.F32.PACK_AB R10, R14, R31 ;  /* 0x0000001f0e0a723e */ /* 0x000fc400000000ff */
[----:B------:R-:W-:-:S05]  /*7f60*/  F2FP.F16.F32.PACK_AB R11, R28, R15 ;  /* 0x0000000f1c0b723e */ /* 0x000fca00000000ff */
[----:B------:R1:W-:Y:S02]  /*7f70*/  STS.128 [R3+0x18400], R8 ;  /* 0x0184000803007388 */ /* 0x0003e40000000c00 */
.L_x_1041:
[----:B------:R-:W-:Y:S05]  /*7f80*/  BSYNC B0 ;  /* 0x0000000000007941 */ /* 0x000fea0003800000 */
.L_x_1027:
        /* <DEDUP_REMOVED lines=8> */
.L_x_1024:
[----:B-1234-:R-:W2:Y:S01]  /*8010*/  LDL R3, [R1+0x7c] ;  /* 0x00007c0001037983 */ /* 0x01eea20000100800 */
[----:B------:R-:W1:Y:S02]  /*8020*/  S2R R4, SR_TID.X ;  /* 0x0000000000047919 */ /* 0x000e640000002100 */
[----:B-1----:R-:W-:-:S05]  /*8030*/  SHF.R.U32.HI R4, RZ, 0x7, R4 ;  /* 0x00000007ff047819 */ /* 0x002fca0000011604 */
[----:B------:R-:W-:Y:S01]  /*8040*/  VIADD R170, R4, 0x8 ;  /* 0x0000000804aa7836 */ /* 0x000fe20000000000 */
[----:B--2---:R-:W-:-:S13]  /*8050*/  R2UR UR4, R3 ;  /* 0x00000000030472ca */ /* 0x004fda00000e0000 */
[----:B------:R-:W-:-:S05]  /*8060*/  IMAD.U32 R3, RZ, RZ, UR4 ;  /* 0x00000004ff037e24 */ /* 0x000fca000f8e00ff */
[----:B------:R-:W-:Y:S01]  /*8070*/  ISETP.NE.AND P0, PT, R3, 0x3, PT ;  /* 0x000000030300780c */ /* 0x000fe20003f05270 */
[----:B------:R-:W-:Y:S05]  /*8080*/  WARPSYNC.ALL ;  /* 0x0000000000007948 */ /* 0x000fea0003800000 */
[----:B------:R1:W-:Y:S07]  /*8090*/  BAR.SYNC.DEFER_BLOCKING R170, 0x100 ;  /* 0x000400aa0000751d */ /* 0x0003ee0000010000 */
[----:B-1----:R-:W-:Y:S05]  /*80a0*/  @!P0 BRA `(.L_x_1052) ;  /* 0x0000000000048947 */ /* 0x002fea0003800000 */
[----:B------:R-:W-:Y:S01]  /*80b0*/  BPT.TRAP 0x1 ;  /* 0x000000040000795c */ /* 0x000fe20000300000 */
.L_x_1052:
[----:B------:R-:W-:Y:S02]  /*80c0*/  LEA R3, R22, R18, 0x3 ;  /* 0x0000001216037211 */ /* 0x000fe400078e18ff */
[----:B------:R-:W-:-:S04]  /*80d0*/  SHF.L.U32 R6, R200, 0x1f, RZ ;  /* 0x0000001fc8067819 */ /* 0x000fc800000006ff */
[----:B------:R1:W2:Y:S01]  /*80e0*/  SYNCS.PHASECHK.TRANS64.TRYWAIT P1, [R3+URZ+0x32430], R6 ;  /* 0x03243006030075a7 */ /* 0x0002a2000802017f */
[----:B------:R-:W-:Y:S05]  /*80f0*/  @!P0 BRA `(.L_x_1053) ;  /* 0x0000000000048947 */ /* 0x000fea0003800000 */
[----:B------:R-:W-:Y:S01]  /*8100*/  BPT.TRAP 0x1 ;  /* 0x000000040000795c */ /* 0x000fe20000300000 */
.L_x_1053:
[----:B------:R-:W-:-:S05]  /*8110*/  VIADD R4, R18, 0x1c400 ;  /* 0x0001c40012047836 */ /* 0x000fca0000000000 */
[----:B------:R-:W-:-:S04]  /*8120*/  SHF.R.U32.HI R4, RZ, 0x4, R4 ;  /* 0x00000004ff047819 */ /* 0x000fc80000011604 */
[----:B------:R-:W-:Y:S01]  /*8130*/  LOP3.LUT R4, R4, 0x3fff, RZ, 0xc0, !PT ;  /* 0x00003fff04047812 */ /* 0x000fe200078ec0ff */
[----:B--2---:R-:W-:Y:S06]  /*8140*/  @P1 BRA `(.L_x_1054) ;  /* 0x0000000000081947 */ /* 0x004fec0003800000 */
[----:B------:R-:W2:Y:S02]  /*8150*/  SYNCS.PHASECHK.TRANS64.TRYWAIT P1, [R3+URZ+0x32430], R6 ;  /* 0x03243006030075a7 */ /* 0x000ea4000802017f */
[----:B--2---:R-:W-:Y:S05]  /*8160*/  @!P1 BRA `(.L_x_1055) ;  /* 0x000000e000e09947 */ /* 0x004fea0003800000 */
.L_x_1054:
[----:B------:R-:W-:Y:S05]  /*8170*/  WARPSYNC.ALL ;  /* 0x0000000000007948 */ /* 0x000fea0003800000 */
[----:B------:R-:W-:Y:S01]  /*8180*/  LOP3.LUT R216, R4, 0x10000, RZ, 0xfc, !PT ;  /* 0x0001000004d87812 */ /* 0x000fe200078efcff */
[----:B------:R-:W-:Y:S01]  /*8190*/  IMAD R35, R35, 0x2000, R18 ;  /* 0x0000200023237824 */ /* 0x000fe200078e0212 */
[----:B------:R-:W-:-:S03]  /*81a0*/  UMOV UR9, 0x40000040 ;  /* 0x4000004000097882 */ /* 0x000fc60000000000 */
[----:B------:R-:W-:Y:S01]  /*81b0*/  IMAD R4, R22, 0x300, R216 ;  /* 0x0000030016047824 */ /* 0x000fe200078e02d8 */
[----:B------:R-:W-:Y:S01]  /*81c0*/  BSSY B0, `(.L_x_1056) ;  /* 0x000003a000007945 */ /* 0x000fe20003800000 */
[----:B------:R-:W-:Y:S01]  /*81d0*/  IMAD.MOV.U32 R5, RZ, RZ, 0x40000040 ;  /* 0x40000040ff057424 */ /* 0x000fe200078e00ff */
[----:B------:R-:W-:Y:S01]  /*81e0*/  R2UR UR4, R35 ;  /* 0x00000000230472ca */ /* 0x000fe200000e0000 */
[----:B------:R-:W-:Y:S01]  /*81f0*/  IMAD.MOV.U32 R9, RZ, RZ, 0x40000040 ;  /* 0x40000040ff097424 */ /* 0x000fe200078e00ff */
[C---:B------:R-:W-:Y:S01]  /*8200*/  R2UR UR10, R4.reuse ;  /* 0x00000000040a72ca */ /* 0x040fe200000e0000 */
[----:B-----5:R-:W-:Y:S01]  /*8210*/  WARPGROUP.ARRIVE ;  /* 0x00000000000079c5 */ /* 0x020fe20000000000 */
[----:B------:R-:W-:Y:S01]  /*8220*/  R2UR UR11, R5 ;  /* 0x00000000050b72ca */ /* 0x000fe200000e0000 */
[----:B------:R-:W-:Y:S01]  /*8230*/  IMAD.U32 R11, RZ, RZ, UR9 ;  /* 0x00000009ff0b7e24 */ /* 0x000fe2000f8e00ff */
[----:B------:R-:W-:Y:S01]  /*8240*/  IADD3 R8, R4, 0x2, RZ ;  /* 0x0000000204087810 */ /* 0x000fe20007ffe0ff */
[----:B------:R-:W-:-:S06]  /*8250*/  IMAD.MOV.U32 R5, RZ, RZ, 0x40000040 ;  /* 0x40000040ff057424 */ /* 0x000fcc00078e00ff */
[----:B------:R-:W-:-:S04]  /*8260*/  UIADD3 UR5, UR4, 0x18400, URZ ;  /* 0x0001840004057890 */ /* 0x000fc8000fffe03f */
[----:B------:R-:W-:-:S04]  /*8270*/  USHF.R.U32.HI UR5, URZ, 0x4, UR5 ;  /* 0x000000043f057899 */ /* 0x000fc80008011605 */
[----:B------:R-:W-:-:S04]  /*8280*/  ULOP3.LUT UR5, UR5, 0x3fff, URZ, 0xc0, !UPT ;  /* 0x00003fff05057892 */ /* 0x000fc8000f8ec03f */
[----:B------:R-:W-:-:S04]  /*8290*/  ULOP3.LUT UR6, UR5, 0x10000, URZ, 0xfc, !UPT ;  /* 0x0001000005067892 */ /* 0x000fc8000f8efc3f */
[----:B------:R-:W-:-:S03]  /*82a0*/  UIADD3 UR5, UR6, 0x2, URZ ;  /* 0x0000000206057890 */ /* 0x000fc6000fffe03f */
[----:B------:R-:W-:Y:S02]  /*82b0*/  UMOV UR8, UR6 ;  /* 0x0000000600087c82 */ /* 0x000fe40008000000 */
[----:B------:R-:W-:Y:S01]  /*82c0*/  HGMMA.64x96x16.F32 R24, gdesc[UR8], RZ, !UPT, gsb0 ;  /* 0x01600000081879f0 */ /* 0x000fe2000c0008ff */
[----:B------:R-:W-:Y:S01]  /*82d0*/  R2UR UR10, R8 ;  /* 0x00000000080a72ca */ /* 0x000fe200000e0000 */
[----:B------:R-:W-:Y:S01]  /*82e0*/  IMAD.U32 R10, RZ, RZ, UR8 ;  /* 0x00000008ff0a7e24 */ /* 0x000fe2000f8e00ff */
[----:B------:R-:W-:Y:S01]  /*82f0*/  R2UR UR11, R9 ;  /* 0x00000000090b72ca */ /* 0x000fe200000e0000 */
[----:B------:R-:W-:Y:S01]  /*8300*/  UMOV UR8, UR5 ;  /* 0x0000000500087c82 */ /* 0x000fe20008000000 */
[----:B------:R-:W-:Y:S01]  /*8310*/  UMOV UR9, 0x40000040 ;  /* 0x4000004000097882 */ /* 0x000fe20000000000 */
[C---:B------:R-:W-:Y:S01]  /*8320*/  VIADD R8, R4.reuse, 0x4 ;  /* 0x0000000404087836 */ /* 0x040fe20000000000 */
[----:B------:R-:W-:Y:S01]  /*8330*/  UIADD3 UR5, UR6, 0x4, URZ ;  /* 0x0000000406057890 */ /* 0x000fe2000fffe03f */
[----:B------:R-:W-:Y:S01]  /*8340*/  IMAD.MOV.U32 R9, RZ, RZ, 0x40000040 ;  /* 0x40000040ff097424 */ /* 0x000fe200078e00ff */
[----:B------:R3:W-:Y:S01]  /*8350*/  STL.64 [R1+0x70], R10 ;  /* 0x0000700a01007387 */ /* 0x0007e20000100a00 */
[----:B------:R-:W-:-:S02]  /*8360*/  VIADD R4, R4, 0x6 ;  /* 0x0000000604047836 */ /* 0x000fc40000000000 */
[----:B---3--:R-:W-:Y:S02]  /*8370*/  IMAD.U32 R10, RZ, RZ, UR8 ;  /* 0x00000008ff0a7e24 */ /* 0x008fe4000f8e00ff */
[----:B------:R-:W-:-:S05]  /*8380*/  IMAD.U32 R11, RZ, RZ, UR9 ;  /* 0x00000009ff0b7e24 */ /* 0x000fca000f8e00ff */
[----:B------:R-:W-:Y:S01]  /*8390*/  STL.64 [R1+0x68], R10 ;  /* 0x0000680a01007387 */ /* 0x000fe20000100a00 */
[----:B------:R-:W-:Y:S02]  /*83a0*/  WARPGROUP.DEPBAR.LE gsb0, 0x0 ;  /* 0x00008000000079c5 */ /* 0x000fe40000010000 */
[----:B------:R-:W-:-:S06]  /*83b0*/  WARPGROUP.ARRIVE ;  /* 0x00000000000079c5 */ /* 0x000fcc0000000000 */
[----:B------:R-:W-:Y:S01]  /*83c0*/  HGMMA.64x96x16.F32 R24, gdesc[UR8], R24, gsb0 ;  /* 0x01600000081879f0 */ /* 0x000fe20008000818 */
[----:B------:R-:W-:Y:S01]  /*83d0*/  R2UR UR10, R8 ;  /* 0x00000000080a72ca */ /* 0x000fe200000e0000 */
[----:B------:R-:W-:Y:S01]  /*83e0*/  UMOV UR8, UR5 ;  /* 0x0000000500087c82 */ /* 0x000fe20008000000 */
[----:B------:R-:W-:Y:S01]  /*83f0*/  R2UR UR11, R9 ;  /* 0x00000000090b72ca */ /* 0x000fe200000e0000 */
[----:B------:R-:W-:Y:S01]  /*8400*/  UMOV UR9, 0x40000040 ;  /* 0x4000004000097882 */ /* 0x000fe20000000000 */
[----:B------:R-:W-:Y:S01]  /*8410*/  UIADD3 UR5, UR6, 0x6, URZ ;  /* 0x0000000606057890 */ /* 0x000fe2000fffe03f */
[----:B------:R-:W-:Y:S01]  /*8420*/  MOV R8, UR8 ;  /* 0x0000000800087c02 */ /* 0x000fe20008000f00 */
[----:B------:R-:W-:-:S05]  /*8430*/  IMAD.U32 R9, RZ, RZ, UR9 ;  /* 0x00000009ff097e24 */ /* 0x000fca000f8e00ff */
[----:B------:R3:W-:Y:S01]  /*8440*/  STL.64 [R1+0x60], R8 ;  /* 0x0000600801007387 */ /* 0x0007e20000100a00 */
[----:B------:R-:W-:Y:S02]  /*8450*/  WARPGROUP.DEPBAR.LE gsb0, 0x0 ;  /* 0x00008000000079c5 */ /* 0x000fe40000010000 */
[----:B------:R-:W-:-:S06]  /*8460*/  WARPGROUP.ARRIVE ;  /* 0x00000000000079c5 */ /* 0x000fcc0000000000 */
[----:B------:R-:W-:Y:S01]  /*8470*/  HGMMA.64x96x16.F32 R24, gdesc[UR8], R24, gsb0 ;  /* 0x01600000081879f0 */ /* 0x000fe20008000818 */
[----:B------:R-:W-:Y:S01]  /*8480*/  R2UR UR10, R4 ;  /* 0x00000000040a72ca */ /* 0x000fe200000e0000 */
[----:B------:R-:W-:Y:S01]  /*8490*/  UMOV UR8, UR5 ;  /* 0x0000000500087c82 */ /* 0x000fe20008000000 */
[----:B------:R-:W-:Y:S01]  /*84a0*/  R2UR UR11, R5 ;  /* 0x00000000050b72ca */ /* 0x000fe200000e0000 */
[----:B------:R-:W-:Y:S01]  /*84b0*/  UMOV UR9, 0x40000040 ;  /* 0x4000004000097882 */ /* 0x000fe20000000000 */
[----:B------:R-:W-:Y:S01]  /*84c0*/  SHF.L.U32 R5, R0, 0x1f, RZ ;  /* 0x0000001f00057819 */ /* 0x000fe200000006ff */
[----:B---3--:R-:W-:Y:S02]  /*84d0*/  IMAD.U32 R8, RZ, RZ, UR8 ;  /* 0x00000008ff087e24 */ /* 0x008fe4000f8e00ff */
[----:B------:R-:W-:-:S05]  /*84e0*/  IMAD.U32 R9, RZ, RZ, UR9 ;  /* 0x00000009ff097e24 */ /* 0x000fca000f8e00ff */
[----:B------:R3:W-:Y:S01]  /*84f0*/  STL.64 [R1+0x58], R8 ;  /* 0x0000580801007387 */ /* 0x0007e20000100a00 */
[----:B------:R-:W-:Y:S02]  /*8500*/  WARPGROUP.DEPBAR.LE gsb0, 0x0 ;  /* 0x00008000000079c5 */ /* 0x000fe40000010000 */
[----:B------:R-:W-:-:S06]  /*8510*/  WARPGROUP.ARRIVE ;  /* 0x00000000000079c5 */ /* 0x000fcc0000000000 */
[----:B------:R-:W-:Y:S03]  /*8520*/  HGMMA.64x96x16.F32 R24, gdesc[UR8], R24, gsb0 ;  /* 0x01600000081879f0 */ /* 0x000fe60008000818 */
[----:B------:R-:W-:Y:S02]  /*8530*/  WARPGROUP.DEPBAR.LE gsb0, 0x0 ;  /* 0x00008000000079c5 */ /* 0x000fe40000010000 */
[----:B------:R-:W4:Y:S02]  /*8540*/  SYNCS.PHASECHK.TRANS64.TRYWAIT P1, [R18+URZ+0x32410], R5 ;  /* 0x03241005120075a7 */ /* 0x000f24000802017f */
[----:B---34-:R-:W-:Y:S05]  /*8550*/  @!P1 BRA `(.L_x_1057) ;  /* 0x000000dc00f89947 */ /* 0x018fea0003800000 */
.L_x_1226:
[----:B------:R-:W-:Y:S05]  /*8560*/  BSYNC B0 ;  /* 0x0000000000007941 */ /* 0x000fea0003800000 */
.L_x_1056:
[----:B------:R-:W-:Y:S05]  /*8570*/  @!P0 BRA `(.L_x_1058) ;  /* 0x0000000000048947 */ /* 0x000fea0003800000 */
[----:B------:R-:W-:Y:S01]  /*8580*/  BPT.TRAP 0x1 ;  /* 0x000000040000795c */ /* 0x000fe20000300000 */
.L_x_1058:
[----:B------:R4:W0:Y:S01]  /*8590*/  SYNCS.PHASECHK.TRANS64.TRYWAIT P2, [R3+URZ+0x32450], R6 ;  /* 0x03245006030075a7 */ /* 0x000822000804017f */
[----:B------:R-:W-:Y:S05]  /*85a0*/  @!P0 BRA `(.L_x_1059) ;  /* 0x0000000000048947 */ /* 0x000fea0003800000 */
[----:B------:R-:W-:Y:S01]  /*85b0*/  BPT.TRAP 0x1 ;  /* 0x000000040000795c */ /* 0x000fe20000300000 */
.L_x_1059:
[----:B------:R-:W5:Y:S01]  /*85c0*/  S2R R0, SR_TID.X ;  /* 0x0000000000007919 */ /* 0x000f620000002100 */
[----:B------:R-:W-:Y:S01]  /*85d0*/  BSSY B0, `(.L_x_1060) ;  /* 0x0000006000007945 */ /* 0x000fe20003800000 */
[----:B-----5:R-:W-:-:S04]  /*85e0*/  LOP3.LUT R0, R0, 0x7f, RZ, 0xc0, !PT ;  /* 0x0000007f00007812 */ /* 0x020fc800078ec0ff */
[----:B------:R-:W-:Y:S01]  /*85f0*/  ISETP.NE.AND P1, PT, R0, RZ, PT ;  /* 0x000000ff0000720c */ /* 0x000fe20003f25270 */
[----:B0-----:R-:W-:-:S12]  /*8600*/  @P2 BRA `(.L_x_1061) ;  /* 0x0000000000082947 */ /* 0x001fd80003800000 */
[----:B------:R-:W0:Y:S02]  /*8610*/  SYNCS.PHASECHK.TRANS64.TRYWAIT P2, [R3+URZ+0x32450], R6 ;  /* 0x03245006030075a7 */ /* 0x000e24000804017f */
[----:B0-----:R-:W-:Y:S05]  /*8620*/  @!P2 BRA `(.L_x_1062) ;  /* 0x000000dc00d8a947 */ /* 0x001fea0003800000 */
.L_x_1061:
[----:B------:R-:W-:Y:S05]  /*8630*/  BSYNC B0 ;  /* 0x0000000000007941 */ /* 0x000fea0003800000 */
.L_x_1060:
[----:B------:R-:W-:Y:S05]  /*8640*/  WARPSYNC.ALL ;  /* 0x0000000000007948 */ /* 0x000fea0003800000 */
[----:B------:R-:W-:Y:S01]  /*8650*/  R2UR UR5, R18 ;  /* 0x00000000120572ca */ /* 0x000fe200000e0000 */
[----:B------:R-:W-:Y:S01]  /*8660*/  UIADD3 UR4, UR4, 0x22400, URZ ;  /* 0x0002240004047890 */ /* 0x000fe2000fffe03f */
[----:B---3--:R-:W-:Y:S01]  /*8670*/  MOV R5, 0xc00 ;  /* 0x00000c0000057802 */ /* 0x008fe20000000f00 */
[----:B------:R-:W-:Y:S01]  /*8680*/  WARPGROUP.ARRIVE ;  /* 0x00000000000079c5 */ /* 0x000fe20000000000 */
[----:B------:R-:W-:Y:S01]  /*8690*/  UMOV UR9, 0x40000040 ;  /* 0x4000004000097882 */ /* 0x000fe20000000000 */
[----:B------:R-:W-:Y:S01]  /*86a0*/  USHF.R.U32.HI UR4, URZ, 0x4, UR4 ;  /* 0x000000043f047899 */ /* 0x000fe20008011604 */
[----:B------:R-:W-:Y:S01]  /*86b0*/  MOV R7, 0x40000040 ;  /* 0x4000004000077802 */ /* 0x000fe20000000f00 */
[----:B------:R-:W-:Y:S01]  /*86c0*/  IMAD.U32 R9, RZ, RZ, UR9 ;  /* 0x00000009ff097e24 */ /* 0x000fe2000f8e00ff */
[----:B------:R-:W-:Y:S01]  /*86d0*/  UMOV UR53, 0x40000040 ;  /* 0x4000004000357882 */ /* 0x000fe20000000000 */
[----:B------:R-:W-:Y:S01]  /*86e0*/  ULOP3.LUT UR4, UR4, 0x3fff, URZ, 0xc0, !UPT ;  /* 0x00003fff04047892 */ /* 0x000fe2000f8ec03f */
[----:B------:R-:W0:Y:S01]  /*86f0*/  S2R R72, SR_TID.X ;  /* 0x0000000000487919 */ /* 0x000e220000002100 */
[----:B------:R-:W-:Y:S01]  /*8700*/  UMOV UR49, 0x40000040 ;  /* 0x4000004000317882 */ /* 0x000fe20000000000 */
[----:B------:R-:W-:Y:S01]  /*8710*/  UMOV UR45, 0x40000040 ;  /* 0x40000040002d7882 */ /* 0x000fe20000000000 */
[----:B------:R-:W-:-:S02]  /*8720*/  UIADD3 UR5, UR5, 0x400, URZ ;  /* 0x0000040005057890 */ /* 0x000fc4000fffe03f */
[----:B------:R-:W-:Y:S02]  /*8730*/  ULOP3.LUT UR4, UR4, 0x10000, URZ, 0xfc, !UPT ;  /* 0x0001000004047892 */ /* 0x000fe4000f8efc3f */
[----:B------:R-:W-:Y:S02]  /*8740*/  USHF.R.U32.HI UR5, URZ, 0x4, UR5 ;  /* 0x000000043f057899 */ /* 0x000fe40008011605 */
[----:B------:R-:W-:Y:S02]  /*8750*/  UIADD3 UR52, UR4, 0x806, URZ ;  /* 0x0000080604347890 */ /* 0x000fe4000fffe03f */
[----:B------:R-:W-:Y:S01]  /*8760*/  ULOP3.LUT UR5, UR5, 0x3fff, URZ, 0xc0, !UPT ;  /* 0x00003fff05057892 */ /* 0x000fe2000f8ec03f */
[----:B------:R-:W-:Y:S01]  /*8770*/  UMOV UR8, UR4 ;  /* 0x0000000400087c82 */ /* 0x000fe20008000000 */
[----:B------:R-:W-:Y:S01]  /*8780*/  UIADD3 UR48, UR4, 0xc00, URZ ;  /* 0x00000c0004307890 */ /* 0x000fe2000fffe03f */
[----:B------:R-:W-:Y:S01]  /*8790*/  IMAD.U32 R8, RZ, RZ, UR8 ;  /* 0x00000008ff087e24 */ /* 0x000fe2000f8e00ff */
[----:B------:R-:W-:-:S02]  /*87a0*/  ULOP3.LUT UR6, UR5, 0x10000, URZ, 0xfc, !UPT ;  /* 0x0001000005067892 */ /* 0x000fc4000f8efc3f */
[----:B------:R-:W-:Y:S02]  /*87b0*/  UIADD3 UR44, UR4, 0xc02, URZ ;  /* 0x00000c02042c7890 */ /* 0x000fe4000fffe03f */
[----:B------:R-:W-:Y:S02]  /*87c0*/  UIADD3 UR40, UR4, 0xc04, URZ ;  /* 0x00000c0404287890 */ /* 0x000fe4000fffe03f */
[----:B------:R-:W-:Y:S01]  /*87d0*/  IMAD R4, R22, R5, UR6 ;  /* 0x0000000616047e24 */ /* 0x000fe2000f8e0205 */
[----:B------:R-:W-:Y:S01]  /*87e0*/  UMOV UR41, 0x40000040 ;  /* 0x4000004000297882 */ /* 0x000fe20000000000 */
[----:B------:R-:W-:Y:S01]  /*87f0*/  IMAD.MOV.U32 R5, RZ, RZ, 0x40000040 ;  /* 0x40000040ff057424 */ /* 0x000fe200078e00ff */
[----:B------:R-:W-:Y:S01]  /*8800*/  UIADD3 UR36, UR4, 0xc06, URZ ;  /* 0x00000c0604247890 */ /* 0x000fe2000fffe03f */
[C---:B-12-4-:R-:W-:Y:S01]  /*8810*/  VIADD R6, R4.reuse, 0x2 ;  /* 0x0000000204067836 */ /* 0x056fe20000000000 */
[----:B------:R-:W-:Y:S01]  /*8820*/  R2UR UR10, R4 ;  /* 0x00000000040a72ca */ /* 0x000fe200000e0000 */
[----:B------:R-:W-:Y:S01]  /*8830*/  IMAD.U32 R0, RZ, RZ, UR6 ;  /* 0x00000006ff007e24 */ /* 0x000fe2000f8e00ff */
[----:B------:R-:W-:Y:S01]  /*8840*/  R2UR UR11, R5 ;  /* 0x00000000050b72ca */ /* 0x000fe200000e0000 */
[----:B------:R-:W-:Y:S01]  /*8850*/  UIADD3 UR6, UR4, 0x2, URZ ;  /* 0x0000000204067890 */ /* 0x000fe2000fffe03f */
[----:B------:R-:W-:Y:S01]  /*8860*/  MOV R5, 0x40000040 ;  /* 0x4000004000057802 */ /* 0x000fe20000000f00 */
[----:B------:R-:W-:Y:S01]  /*8870*/  UMOV UR37, 0x40000040 ;  /* 0x4000004000257882 */ /* 0x000fe20000000000 */
[----:B------:R-:W-:Y:S01]  /*8880*/  STL [R1+0x78], R0 ;  /* 0x0000780001007387 */ /* 0x000fe20000100800 */
[----:B0-----:R-:W-:-:S02]  /*8890*/  SHF.R.U32.HI R72, RZ, 0x7, R72 ;  /* 0x00000007ff487819 */ /* 0x001fc40000011648 */
[----:B------:R-:W-:Y:S01]  /*88a0*/  R2UR UR39, R5 ;  /* 0x00000000052772ca */ /* 0x000fe200000e0000 */
[----:B------:R0:W-:Y:S05]  /*88b0*/  STL.64 [R1+0x50], R8 ;  /* 0x0000500801007387 */ /* 0x0001ea0000100a00 */
[----:B------:R-:W-:Y:S01]  /*88c0*/  HGMMA.64x96x16.F32 R24, gdesc[UR8], R24, gsb0 ;  /* 0x01600000081879f0 */ /* 0x000fe20008000818 */
[----:B------:R-:W-:Y:S01]  /*88d0*/  R2UR UR10, R6 ;  /* 0x00000000060a72ca */ /* 0x000fe200000e0000 */
[----:B------:R-:W-:Y:S01]  /*88e0*/  UMOV UR8, UR6 ;  /* 0x0000000600087c82 */ /* 0x000fe20008000000 */
[----:B------:R-:W-:Y:S01]  /*88f0*/  R2UR UR11, R7 ;  /* 0x00000000070b72ca */ /* 0x000fe200000e0000 */
[----:B------:R-:W-:Y:S01]  /*8900*/  UMOV UR9, 0x40000040 ;  /* 0x4000004000097882 */ /* 0x000fe20000000000 */
[----:B------:R-:W-:Y:S01]  /*8910*/  VIADD R6, R4, 0x4 ;  /* 0x0000000404067836 */ /* 0x000fe20000000000 */
[----:B------:R-:W-:Y:S01]  /*8920*/  UIADD3 UR6, UR4, 0x4, URZ ;  /* 0x0000000404067890 */ /* 0x000fe2000fffe03f */
[----:B------:R-:W-:-:S02]  /*8930*/  IMAD.MOV.U32 R7, RZ, RZ, 0x40000040 ;  /* 0x40000040ff077424 */ /* 0x000fc400078e00ff */
[----:B0-----:R-:W-:Y:S02]  /*8940*/  IMAD.U32 R8, RZ, RZ, UR8 ;  /* 0x00000008ff087e24 */ /* 0x001fe4000f8e00ff */
[----:B------:R-:W-:Y:S02]  /*8950*/  IMAD.U32 R9, RZ, RZ, UR9 ;  /* 0x00000009ff097e24 */ /* 0x000fe4000f8e00ff */
[----:B------:R-:W-:-:S03]  /*8960*/  IMAD R0, R202, -0x60, R199 ;  /* 0xffffffa0ca007824 */ /* 0x000fc600078e02c7 */
[----:B------:R0:W-:Y:S01]  /*8970*/  STL.64 [R1+0x48], R8 ;  /* 0x0000480801007387 */ /* 0x0001e20000100a00 */
[----:B------:R-:W-:-:S04]  /*8980*/  VIADD R0, R0, 0x60 ;  /* 0x0000006000007836 */ /* 0x000fc80000000000 */
[----:B------:R-:W-:-:S05]  /*8990*/  IMAD R0, R233, -0x2, R0 ;  /* 0xfffffffee9007824 */ /* 0x000fca00078e0200 */
[C---:B------:R-:W-:Y:S02]  /*89a0*/  ISETP.GT.AND P3, PT, R0.reuse, RZ, PT ;  /* 0x000000ff0000720c */ /* 0x040fe40003f64270 */
[C---:B------:R-:W-:Y:S02]  /*89b0*/  ISETP.GT.AND P5, PT, R0.reuse, 0x1, PT ;  /* 0x000000010000780c */ /* 0x040fe40003fa4270 */
[C---:B------:R-:W-:Y:S02]  /*89c0*/  ISETP.GT.AND P4, PT, R0.reuse, 0x8, PT ;  /* 0x000000080000780c */ /* 0x040fe40003f84270 */
[----:B------:R-:W-:Y:S01]  /*89d0*/  ISETP.GT.AND P2, PT, R0, 0x9, PT ;  /* 0x000000090000780c */ /* 0x000fe20003f44270 */
[----:B------:R-:W-:Y:S02]  /*89e0*/  WARPGROUP.DEPBAR.LE gsb0, 0x0 ;  /* 0x00008000000079c5 */ /* 0x000fe40000010000 */
[----:B------:R-:W-:-:S06]  /*89f0*/  WARPGROUP.ARRIVE ;  /* 0x00000000000079c5 */ /* 0x000fcc0000000000 */
[----:B------:R-:W-:Y:S01]  /*8a00*/  HGMMA.64x96x16.F32 R24, gdesc[UR8], R24, gsb0 ;  /* 0x01600000081879f0 */ /* 0x000fe20008000818 */
[----:B------:R-:W-:Y:S01]  /*8a10*/  R2UR UR10, R6 ;  /* 0x00000000060a72ca */ /* 0x000fe200000e0000 */
[----:B------:R-:W-:Y:S01]  /*8a20*/  UMOV UR8, UR6 ;  /* 0x0000000600087c82 */ /* 0x000fe20008000000 */
[----:B------:R-:W-:Y:S01]  /*8a30*/  R2UR UR11, R7 ;  /* 0x00000000070b72ca */ /* 0x000fe200000e0000 */
[----:B------:R-:W-:Y:S01]  /*8a40*/  UMOV UR9, 0x40000040 ;  /* 0x4000004000097882 */ /* 0x000fe20000000000 */
[----:B------:R-:W-:Y:S01]  /*8a50*/  VIADD R6, R4, 0x6 ;  /* 0x0000000604067836 */ /* 0x000fe20000000000 */
[----:B------:R-:W-:Y:S01]  /*8a60*/  UIADD3 UR6, UR4, 0x6, URZ ;  /* 0x0000000604067890 */ /* 0x000fe2000fffe03f */
[----:B------:R-:W-:Y:S01]  /*8a70*/  IMAD.MOV.U32 R7, RZ, RZ, 0x40000040 ;  /* 0x40000040ff077424 */ /* 0x000fe200078e00ff */
[----:B0-----:R-:W-:Y:S01]  /*8a80*/  MOV R9, UR9 ;  /* 0x0000000900097c02 */ /* 0x001fe20008000f00 */
        /* <DEDUP_REMOVED lines=10> */
[----:B------:R-:W-:Y:S01]  /*8b30*/  MOV R7, 0x40000040 ;  /* 0x4000004000077802 */ /* 0x000fe20000000f00 */
[----:B------:R-:W-:Y:S01]  /*8b40*/  UIADD3 UR6, UR4, 0x400, URZ ;  /* 0x0000040004067890 */ /* 0x000fe2000fffe03f */
[----:B0-----:R-:W-:Y:S02]  /*8b50*/  IMAD.U32 R8, RZ, RZ, UR8 ;  /* 0x00000008ff087e24 */ /* 0x001fe4000f8e00ff */
        /* <DEDUP_REMOVED lines=11> */
[----:B------:R-:W-:Y:S02]  /*8c10*/  IMAD.MOV.U32 R7, RZ, RZ, 0x40000040 ;  /* 0x40000040ff077424 */ /* 0x000fe400078e00ff */
        /* <DEDUP_REMOVED lines=75> */
[----:B------:R-:W-:Y:S02]  /*90d0*/  VIADD R6, R4, 0x606 ;  /* 0x0000060604067836 */ /* 0x000fe40000000000 */
[----:B------:R-:W-:Y:S02]  /*90e0*/  IMAD.MOV.U32 R7, RZ, RZ, 0x40000040 ;  /* 0x40000040ff077424 */ /* 0x000fe400078e00ff */
[----:B0-----:R-:W-:Y:S01]  /*90f0*/  IMAD.U32 R8, RZ, RZ, UR8 ;  /* 0x00000008ff087e24 */ /* 0x001fe2000f8e00ff */
[----:B------:R-:W-:Y:S01]  /*9100*/  R2UR UR54, R6 ;  /* 0x00000000063672ca */ /* 0x000fe200000e0000 */
[----:B------:R-:W-:Y:S01]  /*9110*/  VIADD R6, R4, 0x900 ;  /* 0x0000090004067836 */ /* 0x000fe20000000000 */
[----:B------:R-:W-:Y:S01]  /*9120*/  R2UR UR55, R7 ;  /* 0x00000000073772ca */ /* 0x000fe200000e0000 */
[----:B------:R-:W-:Y:S01]  /*9130*/  IMAD.U32 R9, RZ, RZ, UR9 ;  /* 0x00000009ff097e24 */ /* 0x000fe2000f8e00ff */
[----:B------:R-:W-:-:S02]  /*9140*/  MOV R7, 0x40000040 ;  /* 0x4000004000077802 */ /* 0x000fc40000000f00 */
[----:B------:R-:W-:Y:S01]  /*9150*/  R2UR UR50, R6 ;  /* 0x00000000063272ca */ /* 0x000fe200000e0000 */
[----:B------:R-:W-:Y:S01]  /*9160*/  VIADD R6, R4, 0x902 ;  /* 0x0000090204067836 */ /* 0x000fe20000000000 */
[----:B------:R-:W-:Y:S01]  /*9170*/  R2UR UR51, R7 ;  /* 0x00000000073372ca */ /* 0x000fe200000e0000 */
[----:B------:R-:W-:Y:S01]  /*9180*/  IMAD.MOV.U32 R7, RZ, RZ, 0x40000040 ;  /* 0x40000040ff077424 */ /* 0x000fe200078e00ff */
[----:B------:R0:W-:Y:S02]  /*9190*/  STL.64 [R1], R8 ;  /* 0x0000000801007387 */ /* 0x0001e40000100a00 */
[----:B------:R-:W-:Y:S01]  /*91a0*/  R2UR UR46, R6 ;  /* 0x00000000062e72ca */ /* 0x000fe200000e0000 */
[C---:B------:R-:W-:Y:S01]  /*91b0*/  VIADD R6, R4.reuse, 0x904 ;  /* 0x0000090404067836 */ /* 0x040fe20000000000 */
[----:B------:R-:W-:Y:S01]  /*91c0*/  R2UR UR47, R7 ;  /* 0x00000000072f72ca */ /* 0x000fe200000e0000 */
[----:B------:R-:W-:Y:S02]  /*91d0*/  IMAD.MOV.U32 R7, RZ, RZ, 0x40000040 ;  /* 0x40000040ff077424 */ /* 0x000fe400078e00ff */
[----:B------:R-:W-:Y:S01]  /*91e0*/  VIADD R4, R4, 0x906 ;  /* 0x0000090604047836 */ /* 0x000fe20000000000 */
[----:B------:R-:W-:-:S02]  /*91f0*/  R2UR UR42, R6 ;  /* 0x00000000062a72ca */ /* 0x000fc400000e0000 */
[----:B------:R-:W-:Y:S02]  /*9200*/  R2UR UR43, R7 ;  /* 0x00000000072b72ca */ /* 0x000fe400000e0000 */
[----:B------:R-:W-:Y:S01]  /*9210*/  R2UR UR38, R4 ;  /* 0x00000000042672ca */ /* 0x000fe200000e0000 */
        /* <DEDUP_REMOVED lines=14> */
[----:B------:R-:W-:Y:S01]  /*9300*/  HGMMA.64x96x16.F32 R24, gdesc[UR40], R24, gsb0 ;  /* 0x01600000281879f0 */ /* 0x000fe20008000818 */
[----:B------:R-:W-:Y:S02]  /*9310*/  ULDC UR42, c[0x0][0xa80] ;  /* 0x0002a000002a7ab9 */ /* 0x000fe40000000800 */
[----:B------:R-:W-:Y:S02]  /*9320*/  WARPGROUP.DEPBAR.LE gsb0, 0x0 ;  /* 0x00008000000079c5 */ /* 0x000fe40000010000 */
[----:B------:R-:W-:-:S06]  /*9330*/  WARPGROUP.ARRIVE ;  /* 0x00000000000079c5 */ /* 0x000fcc0000000000 */
[----:B------:R-:W-:Y:S01]  /*9340*/  HGMMA.64x96x16.F32 R24, gdesc[UR36], R24, gsb0 ;  /* 0x01600000241879f0 */ /* 0x000fe20008000818 */
[----:B------:R-:W-:Y:S01]  /*9350*/  ULDC UR38, c[0x0][0xa80] ;  /* 0x0002a00000267ab9 */ /* 0x000fe20000000800 */
[----:B------:R-:W-:Y:S01]  /*9360*/  ULOP3.LUT UR39, UR5, 0x3000000, URZ, 0xfc, !UPT ;  /* 0x0300000005277892 */ /* 0x000fe2000f8efc3f */
[----:B------:R-:W-:Y:S02]  /*9370*/  WARPGROUP.DEPBAR.LE gsb0, 0x0 ;  /* 0x00008000000079c5 */ /* 0x000fe40000010000 */
[----:B------:R-:W-:Y:S02]  /*9380*/  FSEL R5, R24, -INF , P3 ;  /* 0xff80000018057808 */ /* 0x000fe40001800000 */
[----:B------:R-:W-:Y:S02]  /*9390*/  FSEL R25, R25, -INF , P5 ;  /* 0xff80000019197808 */ /* 0x000fe40002800000 */
[----:B------:R-:W-:Y:S02]  /*93a0*/  FSEL R7, R28, -INF , P4 ;  /* 0xff8000001c077808 */ /* 0x000fe40002000000 */
[----:B------:R-:W-:-:S02]  /*93b0*/  FMNMX.FTZ R14, R5, R25, !PT ;  /* 0x00000019050e7209 */ /* 0x000fc40007810000 */
[----:B------:R-:W-:Y:S02]  /*93c0*/  FSEL R26, R26, -INF , P3 ;  /* 0xff8000001a1a7808 */ /* 0x000fe40001800000 */
[C---:B------:R-:W-:Y:S02]  /*93d0*/  ISETP.GT.AND P3, PT, R0.reuse, 0x10, PT ;  /* 0x000000100000780c */ /* 0x040fe40003f64270 */
        /* <DEDUP_REMOVED lines=12> */
[----:B0-----:R-:W-:Y:S02]  /*94a0*/  FSEL R9, R36, -INF , P4 ;  /* 0xff80000024097808 */ /* 0x001fe40002000000 */
[----:B------:R-:W-:Y:S02]  /*94b0*/  FMNMX.FTZ R20, R6, R13, !PT ;  /* 0x0000000d06147209 */ /* 0x000fe40007810000 */
[----:B------:R-:W-:Y:S02]  /*94c0*/  FMNMX.FTZ R13, R26, R12, !PT ;  /* 0x0000000c1a0d7209 */ /* 0x000fe40007810000 */
[----:B------:R-:W-:-:S02]  /*94d0*/  FSEL R171, R34, -INF , P3 ;  /* 0xff80000022ab7808 */ /* 0x000fc40001800000 */
[----:B------:R-:W-:Y:S02]  /*94e0*/  ISETP.GT.AND P3, PT, R0, 0x20, PT ;  /* 0x000000200000780c */ /* 0x000fe40003f64270 */
[----:B------:R-:W-:Y:S02]  /*94f0*/  FSEL R11, R37, -INF , P2 ;  /* 0xff800000250b7808 */ /* 0x000fe40001000000 */
[----:B------:R-:W-:Y:S02]  /*9500*/  FMNMX.FTZ R28, R9, R20, !PT ;  /* 0x00000014091c7209 */ /* 0x000fe40007810000 */
[----:B------:R-:W-:Y:S02]  /*9510*/  FMNMX.FTZ R13, R30, R13, !PT ;  /* 0x0000000d1e0d7209 */ /* 0x000fe40007810000 */
[----:B------:R-:W-:Y:S02]  /*9520*/  FSEL R169, R35, -INF , P5 ;  /* 0xff80000023a97808 */ /* 0x000fe40002800000 */
[----:B------:R-:W-:-:S02]  /*9530*/  ISETP.GT.AND P5, PT, R0, 0x21, PT ;  /* 0x000000210000780c */ /* 0x000fc40003fa4270 */
[----:B------:R-:W-:Y:S02]  /*9540*/  FSEL R173, R40, -INF , P3 ;  /* 0xff80000028ad7808 */ /* 0x000fe40001800000 */
[----:B------:R-:W-:Y:S02]  /*9550*/  FMNMX.FTZ R32, R11, R28, !PT ;  /* 0x0000001c0b207209 */ /* 0x000fe40007810000 */
[----:B------:R-:W-:Y:S02]  /*9560*/  FMNMX.FTZ R28, R24, R13, !PT ;  /* 0x0000000d181c7209 */ /* 0x000fe40007810000 */
[----:B------:R-:W-:Y:S02]  /*9570*/  FSEL R8, R38, -INF , P4 ;  /* 0xff80000026087808 */ /* 0x000fe40002000000 */
[----:B------:R-:W-:Y:S02]  /*9580*/  ISETP.GT.AND P4, PT, R0, 0x28, PT ;  /* 0x000000280000780c */ /* 0x000fe40003f84270 */
[----:B------:R-:W-:-:S02]  /*9590*/  FSEL R172, R41, -INF , P5 ;  /* 0xff80000029ac7808 */ /* 0x000fc40002800000 */
[----:B------:R-:W-:Y:S02]  /*95a0*/  FMNMX.FTZ R13, R173, R32, !PT ;  /* 0x00000020ad0d7209 */ /* 0x000fe40007810000 */
[----:B------:R-:W-:Y:S02]  /*95b0*/  FMNMX.FTZ R28, R171, R28, !PT ;  /* 0x0000001cab1c7209 */ /* 0x000fe40007810000 */
[----:B------:R-:W-:Y:S02]  /*95c0*/  FSEL R10, R39, -INF , P2 ;  /* 0xff800000270a7808 */ /* 0x000fe40001000000 */
[----:B------:R-:W-:Y:S02]  /*95d0*/  ISETP.GT.AND P2, PT, R0, 0x29, PT ;  /* 0x000000290000780c */ /* 0x000fe40003f44270 */
[----:B------:R-:W-:Y:S02]  /*95e0*/  FSEL R15, R44, -INF , P4 ;  /* 0xff8000002c0f7808 */ /* 0x000fe40002000000 */
[----:B------:R-:W-:-:S02]  /*95f0*/  FMNMX.FTZ R32, R172, R13, !PT ;  /* 0x0000000dac207209 */ /* 0x000fc40007810000 */
[----:B------:R-:W-:Y:S02]  /*9600*/  FMNMX.FTZ R13, R169, R28, !PT ;  /* 0x0000001ca90d7209 */ /* 0x000fe40007810000 */
[----:B------:R-:W-:Y:S02]  /*9610*/  FSEL R177, R42, -INF , P3 ;  /* 0xff8000002ab17808 */ /* 0x000fe40001800000 */
[----:B------:R-:W-:Y:S02]  /*9620*/  ISETP.GT.AND P3, PT, R0, 0x30, PT ;  /* 0x000000300000780c */ /* 0x000fe40003f64270 */
[----:B------:R-:W-:Y:S02]  /*9630*/  FSEL R21, R45, -INF , P2 ;  /* 0xff8000002d157808 */ /* 0x000fe40001000000 */
[----:B------:R-:W-:Y:S02]  /*9640*/  FMNMX.FTZ R32, R15, R32, !PT ;  /* 0x000000200f207209 */ /* 0x000fe40007810000 */
[----:B------:R-:W-:-:S02]  /*9650*/  FMNMX.FTZ R13, R8, R13, !PT ;  /* 0x0000000d080d7209 */ /* 0x000fc40007810000 */
[----:B------:R-:W-:Y:S02]  /*9660*/  FSEL R174, R43, -INF , P5 ;  /* 0xff8000002bae7808 */ /* 0x000fe40002800000 */
[----:B------:R-:W-:Y:S02]  /*9670*/  ISETP.GT.AND P5, PT, R0, 0x31, PT ;  /* 0x000000310000780c */ /* 0x000fe40003fa4270 */
[----:B------:R-:W-:Y:S02]  /*9680*/  FSEL R178, R48, -INF , P3 ;  /* 0xff80000030b27808 */ /* 0x000fe40001800000 */
        /* <DEDUP_REMOVED lines=18> */
[----:B------:R-:W-:Y:S02]  /*97b0*/  FSEL R185, R56, -INF , P3 ;  /* 0xff80000038b97808 */ /* 0x000fe40001800000 */
[----:B------:R-:W-:Y:S02]  /*97c0*/  FMNMX.FTZ R28, R157, R28, !PT ;  /* 0x0000001c9d1c7209 */ /* 0x000fe40007810000 */
[----:B------:R-:W-:-:S02]  /*97d0*/  ISETP.GT.AND P5, PT, R0, 0x41, PT ;  /* 0x000000410000780c */ /* 0x000fc40003fa4270 */
[----:B------:R-:W-:Y:S02]  /*97e0*/  FMNMX.FTZ R13, R20, R13, !PT ;  /* 0x0000000d140d7209 */ /* 0x000fe40007810000 */
[----:B------:R-:W-:Y:S02]  /*97f0*/  FSEL R180, R54, -INF , P4 ;  /* 0xff80000036b47808 */ /* 0x000fe40002000000 */
[----:B------:R-:W-:Y:S02]  /*9800*/  FMNMX.FTZ R32, R185, R28, !PT ;  /* 0x0000001cb9207209 */ /* 0x000fe40007810000 */
[----:B------:R-:W-:Y:S02]  /*9810*/  ISETP.GT.AND P4, PT, R0, 0x48, PT ;  /* 0x000000480000780c */ /* 0x000fe40003f84270 */
[----:B------:R-:W-:Y:S02]  /*9820*/  FSEL R183, R57, -INF , P5 ;  /* 0xff80000039b77808 */ /* 0x000fe40002800000 */
        /* <DEDUP_REMOVED lines=17> */
[----:B------:R-:W-:Y:S02]  /*9940*/  FSEL R159, R63, -INF , P2 ;  /* 0xff8000003f9f7808 */ /* 0x000fe40001000000 */
[----:B------:R-:W-:-:S02]  /*9950*/  ISETP.GT.AND P4, PT, R0, 0x58, PT ;  /* 0x000000580000780c */ /* 0x000fc40003f84270 */
[----:B------:R-:W-:Y:S02]  /*9960*/  ISETP.GT.AND P2, PT, R0, 0x59, PT ;  /* 0x000000590000780c */ /* 0x000fe40003f44270 */
[----:B------:R-:W-:Y:S02]  /*9970*/  FSEL R195, R65, -INF , P5 ;  /* 0xff80000041c37808 */ /* 0x000fe40002800000 */
[----:B------:R-:W-:Y:S02]  /*9980*/  FMNMX.FTZ R28, R196, R27, !PT ;  /* 0x0000001bc41c7209 */ /* 0x000fe40007810000 */
[----:B------:R-:W-:Y:S02]  /*9990*/  FMNMX.FTZ R0, R192, R13, !PT ;  /* 0x0000000dc0007209 */ /* 0x000fe40007810000 */
[----:B------:R-:W-:Y:S02]  /*99a0*/  FSEL R193, R68, -INF , P4 ;  /* 0xff80000044c17808 */ /* 0x000fe40002000000 */
[----:B------:R-:W-:-:S02]  /*99b0*/  FMNMX.FTZ R28, R195, R28, !PT ;  /* 0x0000001cc31c7209 */ /* 0x000fc40007810000 */
[----:B------:R-:W-:Y:S02]  /*99c0*/  FMNMX.FTZ R13, R191, R0, !PT ;  /* 0x00000000bf0d7209 */ /* 0x000fe40007810000 */
[----:B------:R-:W-:Y:S02]  /*99d0*/  FSEL R194, R69, -INF , P2 ;  /* 0xff80000045c27808 */ /* 0x000fe40001000000 */
[----:B------:R-:W-:Y:S02]  /*99e0*/  FMNMX.FTZ R27, R193, R28, !PT ;  /* 0x0000001cc11b7209 */ /* 0x000fe40007810000 */
[----:B------:R-:W-:Y:S02]  /*99f0*/  FMNMX.FTZ R0, R186, R13, !PT ;  /* 0x0000000dba007209 */ /* 0x000fe40007810000 */
[----:B------:R-:W-:Y:S02]  /*9a00*/  FMNMX.FTZ R27, R194, R27, !PT ;  /* 0x0000001bc21b7209 */ /* 0x000fe40007810000 */
[----:B------:R-:W-:-:S02]  /*9a10*/  FSEL R190, R66, -INF , P3 ;  /* 0xff80000042be7808 */ /* 0x000fc40001800000 */
[----:B------:R-:W-:Y:S01]  /*9a20*/  FMNMX.FTZ R13, R159, R0, !PT ;  /* 0x000000009f0d7209 */ /* 0x000fe20007810000 */
[----:B------:R-:W0:Y:S01]  /*9a30*/  SHFL.BFLY PT, R28, R27, 0x2, 0x1f ;  /* 0x0c401f001b1c7f89 */ /* 0x000e2200000e0000 */
[----:B------:R-:W-:Y:S02]  /*9a40*/  FSEL R189, R67, -INF , P5 ;  /* 0xff80000043bd7808 */ /* 0x000fe40002800000 */
[----:B------:R-:W-:Y:S02]  /*9a50*/  FMNMX.FTZ R0, R190, R13, !PT ;  /* 0x0000000dbe007209 */ /* 0x000fe40007810000 */
[----:B------:R-:W-:Y:S02]  /*9a60*/  FSEL R160, R70, -INF , P4 ;  /* 0xff80000046a07808 */ /* 0x000fe40002000000 */
[----:B------:R-:W-:Y:S02]  /*9a70*/  FMNMX.FTZ R13, R189, R0, !PT ;  /* 0x00000000bd0d7209 */ /* 0x000fe40007810000 */
[----:B------:R-:W-:-:S02]  /*9a80*/  FSEL R168, R71, -INF , P2 ;  /* 0xff80000047a87808 */ /* 0x000fc40001000000 */
[----:B------:R-:W-:-:S04]  /*9a90*/  FMNMX.FTZ R13, R160, R13, !PT ;  /* 0x0000000da00d7209 */ /* 0x000fc80007810000 */
[----:B------:R-:W-:-:S05]  /*9aa0*/  FMNMX.FTZ R13, R168, R13, !PT ;  /* 0x0000000da80d7209 */ /* 0x000fca0007810000 */
[----:B------:R-:W1:Y:S01]  /*9ab0*/  SHFL.BFLY PT, R0, R13, 0x2, 0x1f ;  /* 0x0c401f000d007f89 */ /* 0x000e6200000e0000 */
[----:B0-----:R-:W-:-:S05]  /*9ac0*/  FMNMX.FTZ R28, R27, R28, !PT ;  /* 0x0000001c1b1c7209 */ /* 0x001fca0007810000 */
[----:B------:R-:W0:Y:S01]  /*9ad0*/  SHFL.BFLY PT, R31, R28, 0x1, 0x1f ;  /* 0x0c201f001c1f7f89 */ /* 0x000e2200000e0000 */
[----:B-1----:R-:W-:Y:S01]  /*9ae0*/  FMNMX.FTZ R27, R13, R0, !PT ;  /* 0x000000000d1b7209 */ /* 0x002fe20007810000 */
[----:B------:R-:W-:-:S04]  /*9af0*/  IMAD.MOV.U32 R13, RZ, RZ, 0xc00 ;  /* 0x00000c00ff0d7424 */ /* 0x000fc800078e00ff */
[----:B------:R-:W1:Y:S01]  /*9b00*/  SHFL.BFLY PT, R32, R27, 0x1, 0x1f ;  /* 0x0c201f001b207f89 */ /* 0x000e6200000e0000 */
[----:B0-----:R-:W-:-:S04]  /*9b10*/  FMNMX.FTZ R0, R28, R31, !PT ;  /* 0x0000001f1c007209 */ /* 0x001fc80007810000 */
[C---:B------:R-:W-:Y:S01]  /*9b20*/  FSETP.NEU.FTZ.AND P2, PT, R0.reuse, -INF , PT ;  /* 0xff8000000000780b */ /* 0x040fe20003f5d000 */
[----:B------:R-:W-:-:S05]  /*9b30*/  FMUL.FTZ R162, R0, UR38 ;  /* 0x0000002600a27c20 */ /* 0x000fca0008410000 */
[----:B------:R-:W-:-:S05]  /*9b40*/  FSEL R162, R162, RZ, P2 ;  /* 0x000000ffa2a27208 */ /* 0x000fca0001000000 */
[--C-:B------:R-:W-:Y:S01]  /*9b50*/  FFMA.FTZ R197, R5, UR38, -R162.reuse ;  /* 0x0000002605c57c23 */ /* 0x100fe200080108a2 */
[--C-:B------:R-:W-:Y:S01]  /*9b60*/  FFMA.FTZ R165, R7, UR38, -R162.reuse ;  /* 0x0000002607a57c23 */ /* 0x100fe200080108a2 */
[----:B------:R-:W-:Y:S01]  /*9b70*/  IADD3 R7, -R72, 0xb, RZ ;  /* 0x0000000b48077810 */ /* 0x000fe20007ffe1ff */
[--C-:B------:R-:W-:Y:S01]  /*9b80*/  FFMA.FTZ R188, R25, UR38, -R162.reuse ;  /* 0x0000002619bc7c23 */ /* 0x100fe200080108a2 */
[--C-:B------:R-:W-:Y:S01]  /*9b90*/  FFMA.FTZ R161, R29, UR38, -R162.reuse ;  /* 0x000000261da17c23 */ /* 0x100fe200080108a2 */
[----:B-1----:R-:W-:Y:S01]  /*9ba0*/  FMNMX.FTZ R5, R27, R32, !PT ;  /* 0x000000201b057209 */ /* 0x002fe20007810000 */
[----:B------:R-:W-:Y:S01]  /*9bb0*/  MUFU.EX2 R197, R197 ;  /* 0x000000c500c57308 */ /* 0x000fe20000000800 */
[--C-:B------:R-:W-:Y:S01]  /*9bc0*/  FFMA.FTZ R4, R4, UR38, -R162.reuse ;  /* 0x0000002604047c23 */ /* 0x100fe200080108a2 */
[--C-:B------:R-:W-:Y:S01]  /*9bd0*/  FFMA.FTZ R6, R6, UR38, -R162.reuse ;  /* 0x0000002606067c23 */ /* 0x100fe200080108a2 */
[C---:B------:R-:W-:Y:S01]  /*9be0*/  FSETP.NEU.FTZ.AND P2, PT, R5.reuse, -INF , PT ;  /* 0xff8000000500780b */ /* 0x040fe20003f5d000 */
[----:B------:R-:W-:Y:S01]  /*9bf0*/  FMUL.FTZ R163, R5, UR38 ;  /* 0x0000002605a37c20 */ /* 0x000fe20008410000 */
[--C-:B------:R-:W-:Y:S01]  /*9c00*/  FFMA.FTZ R175, R21, UR38, -R162.reuse ;  /* 0x0000002615af7c23 */ /* 0x100fe200080108a2 */
[--C-:B------:R-:W-:Y:S01]  /*9c10*/  FFMA.FTZ R173, R173, UR38, -R162.reuse ;  /* 0x00000026adad7c23 */ /* 0x100fe200080108a2 */
[--C-:B------:R-:W-:Y:S01]  /*9c20*/  FFMA.FTZ R172, R172, UR38, -R162.reuse ;  /* 0x00000026acac7c23 */ /* 0x100fe200080108a2 */
[----:B------:R-:W0:Y:S01]  /*9c30*/  MUFU.EX2 R188, R188 ;  /* 0x000000bc00bc7308 */ /* 0x000e220000000800 */
[----:B------:R-:W-:Y:S01]  /*9c40*/  FSEL R163, R163, RZ, P2 ;  /* 0x000000ffa3a37208 */ /* 0x000fe20001000000 */
[--C-:B------:R-:W-:Y:S01]  /*9c50*/  FFMA.FTZ R15, R15, UR38, -R162.reuse ;  /* 0x000000260f0f7c23 */ /* 0x100fe200080108a2 */
[--C-:B------:R-:W-:Y:S01]  /*9c60*/  FFMA.FTZ R176, R176, UR38, -R162.reuse ;  /* 0x00000026b0b07c23 */ /* 0x100fe200080108a2 */
[--C-:B------:R-:W-:Y:S01]  /*9c70*/  FFMA.FTZ R156, R156, UR38, -R162.reuse ;  /* 0x000000269c9c7c23 */ /* 0x100fe200080108a2 */
[----:B------:R-:W-:Y:S01]  /*9c80*/  FFMA.FTZ R157, R157, UR38, -R162 ;  /* 0x000000269d9d7c23 */ /* 0x000fe200080108a2 */
        /* <DEDUP_REMOVED lines=11> */
[----:B------:R-:W-:Y:S01]  /*9d40*/  IMAD R12, R22, R13, UR39 ;  /* 0x00000027160c7e24 */ /* 0x000fe2000f8e020d */
[----:B0-----:R-:W-:Y:S01]  /*9d50*/  F2FP.F16.F32.PACK_AB R152, R188, R197 ;  /* 0x000000c5bc98723e */ /* 0x001fe200000000ff */
[----:B------:R-:W-:-:S02]  /*9d60*/  IMAD.MOV.U32 R13, RZ, RZ, 0x40000040 ;  /* 0x40000040ff0d7424 */ /* 0x000fc400078e00ff */
[--C-:B------:R-:W-:Y:S01]  /*9d70*/  FFMA.FTZ R169, R169, UR38, -R163.reuse ;  /* 0x00000026a9a97c23 */ /* 0x100fe200080108a3 */
[--C-:B------:R-:W-:Y:S01]  /*9d80*/  FFMA.FTZ R10, R10, UR38, -R163.reuse ;  /* 0x000000260a0a7c23 */ /* 0x100fe200080108a3 */
[----:B------:R-:W-:Y:S01]  /*9d90*/  R2UR UR6, R12 ;  /* 0x000000000c0672ca */ /* 0x000fe200000e0000 */
[----:B------:R-:W-:Y:S01]  /*9da0*/  MUFU.EX2 R166, R166 ;  /* 0x000000a600a67308 */ /* 0x000fe20000000800 */
[----:B------:R-:W-:Y:S01]  /*9db0*/  R2UR UR7, R13 ;  /* 0x000000000d0772ca */ /* 0x000fe200000e0000 */
[--C-:B----4-:R-:W-:Y:S01]  /*9dc0*/  FFMA.FTZ R170, R11, UR38, -R162.reuse ;  /* 0x000000260baa7c23 */ /* 0x110fe200080108a2 */
[--C-:B------:R-:W-:Y:S01]  /*9dd0*/  FFMA.FTZ R11, R171, UR38, -R163.reuse ;  /* 0x00000026ab0b7c23 */ /* 0x100fe200080108a3 */
[--C-:B------:R-:W-:Y:S01]  /*9de0*/  FFMA.FTZ R13, R9, UR38, -R162.reuse ;  /* 0x00000026090d7c23 */ /* 0x100fe200080108a2 */
[--C-:B------:R-:W-:Y:S01]  /*9df0*/  FFMA.FTZ R171, R8, UR38, -R163.reuse ;  /* 0x0000002608ab7c23 */ /* 0x100fe200080108a3 */
[----:B------:R-:W-:Y:S01]  /*9e00*/  VIADD R8, R12, 0x80 ;  /* 0x000000800c087836 */ /* 0x000fe20000000000 */
[----:B------:R-:W-:Y:S01]  /*9e10*/  MOV R9, 0x40000040 ;  /* 0x4000004000097802 */ /* 0x000fe20000000f00 */
        /* <DEDUP_REMOVED lines=22> */
[--C-:B------:R-:W-:Y:S01]  /*9f80*/  FFMA.FTZ R191, R196, UR38, -R162.reuse ;  /* 0x00000026c4bf7c23 */ /* 0x100fe200080108a2 */
[--C-:B------:R-:W-:Y:S01]  /*9f90*/  FFMA.FTZ R192, R195, UR38, -R162.reuse ;  /* 0x00000026c3c07c23 */ /* 0x100fe200080108a2 */
[----:B------:R-:W0:Y:S01]  /*9fa0*/  MUFU.EX2 R4, R4 ;  /* 0x0000000400047308 */ /* 0x000e220000000800 */
[--C-:B------:R-:W-:Y:S01]  /*9fb0*/  FFMA.FTZ R193, R193, UR38, -R162.reuse ;  /* 0x00000026c1c17c23 */ /* 0x100fe200080108a2 */
[----:B------:R-:W-:Y:S01]  /*9fc0*/  FFMA.FTZ R162, R194, UR38, -R162 ;  /* 0x00000026c2a27c23 */ /* 0x000fe200080108a2 */
[--C-:B------:R-:W-:Y:S01]  /*9fd0*/  FFMA.FTZ R190, R190, UR38, -R163.reuse ;  /* 0x00000026bebe7c23 */ /* 0x100fe200080108a3 */
[--C-:B------:R-:W-:Y:S01]  /*9fe0*/  FFMA.FTZ R189, R189, UR38, -R163.reuse ;  /* 0x00000026bdbd7c23 */ /* 0x100fe200080108a3 */
[--C-:B------:R-:W-:Y:S01]  /*9ff0*/  FFMA.FTZ R160, R160, UR38, -R163.reuse ;  /* 0x00000026a0a07c23 */ /* 0x100fe200080108a3 */
[----:B------:R-:W-:Y:S01]  /*a000*/  FFMA.FTZ R163, R168, UR38, -R163 ;  /* 0x00000026a8a37c23 */ /* 0x000fe200080108a3 */
[----:B------:R-:W-:Y:S01]  /*a010*/  FADD.FTZ R188, R197, R188 ;  /* 0x000000bcc5bc7221 */ /* 0x000fe20000010000 */
[----:B------:R-:W4:Y:S01]  /*a020*/  MUFU.EX2 R6, R6 ;  /* 0x0000000600067308 */ /* 0x000f220000000800 */
[----:B---3--:R-:W-:Y:S01]  /*a030*/  F2FP.F16.F32.PACK_AB R155, R198, R164 ;  /* 0x000000a4c69b723e */ /* 0x008fe200000000ff */
[----:B------:R-:W-:Y:S01]  /*a040*/  FADD.FTZ R166, R166, R167 ;  /* 0x000000a7a6a67221 */ /* 0x000fe20000010000 */
[----:B------:R-:W-:Y:S01]  /*a050*/  FADD.FTZ R188, R165, R188 ;  /* 0x000000bca5bc7221 */ /* 0x000fe20000010000 */
[----:B------:R-:W-:Y:S01]  /*a060*/  ISETP.GE.AND P2, PT, R199, 0x61, PT ;  /* 0x00000061c700780c */ /* 0x000fe20003f46270 */
[----:B--2---:R-:W-:Y:S01]  /*a070*/  WARPGROUP.ARRIVE ;  /* 0x00000000000079c5 */ /* 0x004fe20000000000 */
[----:B------:R-:W-:Y:S01]  /*a080*/  FADD.FTZ R164, R164, R166 ;  /* 0x000000a6a4a47221 */ /* 0x000fe20000010000 */
[----:B------:R-:W-:Y:S01]  /*a090*/  FADD.FTZ R161, R161, R188 ;  /* 0x000000bca1a17221 */ /* 0x000fe20000010000 */
[----:B------:R-:W2:Y:S01]  /*a0a0*/  MUFU.EX2 R13, R13 ;  /* 0x0000000d000d7308 */ /* 0x000ea20000000800 */
[----:B------:R-:W-:-:S02]  /*a0b0*/  @!P1 VIADD R3, R3, 0x32460 ;  /* 0x0003246003039836 */ /* 0x000fc40000000000 */
[----:B------:R-:W-:Y:S01]  /*a0c0*/  FADD.FTZ R164, R198, R164 ;  /* 0x000000a4c6a47221 */ /* 0x000fe20000010000 */
[----:B------:R-:W-:Y:S01]  /*a0d0*/  HGMMA.64x256x16.F32 R24, R152, gdesc[UR4].tnspB, RZ, !UPT, gsb0 ;  /* 0x43e0000498187df0 */ /* 0x000fe2000c0008ff */
[----:B------:R-:W-:Y:S01]  /*a0e0*/  R2UR UR6, R8 ;  /* 0x00000000080672ca */ /* 0x000fe200000e0000 */
[----:B------:R-:W-:Y:S01]  /*a0f0*/  VIADD R8, R12, 0x100 ;  /* 0x000001000c087836 */ /* 0x000fe20000000000 */
[----:B------:R-:W-:Y:S01]  /*a100*/  R2UR UR7, R9 ;  /* 0x00000000090772ca */ /* 0x000fe200000e0000 */
[----:B------:R-:W-:Y:S01]  /*a110*/  IMAD.MOV.U32 R9, RZ, RZ, 0x40000040 ;  /* 0x40000040ff097424 */ /* 0x000fe200078e00ff */
[----:B------:R-:W3:Y:S01]  /*a120*/  MUFU.EX2 R170, R170 ;  /* 0x000000aa00aa7308 */ /* 0x000ee20000000800 */
[----:B0-----:R-:W-:Y:S01]  /*a130*/  FADD.FTZ R161, R4, R161 ;  /* 0x000000a104a17221 */ /* 0x001fe20000010000 */
[----:B------:R-:W-:-:S03]  /*a140*/  @!P1 PRMT R3, RZ, 0x654, R3 ;  /* 0x00000654ff039816 */ /* 0x000fc60000000003 */
[----:B----4-:R-:W-:-:S03]  /*a150*/  FADD.FTZ R161, R6, R161 ;  /* 0x000000a106a17221 */ /* 0x010fc60000010000 */
[----:B------:R-:W0:Y:S01]  /*a160*/  MUFU.EX2 R11, R11 ;  /* 0x0000000b000b7308 */ /* 0x000e220000000800 */
[----:B--2---:R-:W-:-:S07]  /*a170*/  FADD.FTZ R161, R13, R161 ;  /* 0x000000a10da17221 */ /* 0x004fce0000010000 */
[----:B------:R-:W2:Y:S01]  /*a180*/  MUFU.EX2 R169, R169 ;  /* 0x000000a900a97308 */ /* 0x000ea20000000800 */
[----:B---3--:R-:W-:-:S07]  /*a190*/  FADD.FTZ R161, R170, R161 ;  /* 0x000000a1aaa17221 */ /* 0x008fce0000010000 */
[----:B------:R-:W3:Y:S01]  /*a1a0*/  MUFU.EX2 R171, R171 ;  /* 0x000000ab00ab7308 */ /* 0x000ee20000000800 */
[----:B0-----:R-:W-:-:S07]  /*a1b0*/  FADD.FTZ R164, R11, R164 ;  /* 0x000000a40ba47221 */ /* 0x001fce0000010000 */
[----:B------:R-:W0:Y:S01]  /*a1c0*/  MUFU.EX2 R10, R10 ;  /* 0x0000000a000a7308 */ /* 0x000e220000000800 */
[----:B--2---:R-:W-:-:S07]  /*a1d0*/  FADD.FTZ R164, R169, R164 ;  /* 0x000000a4a9a47221 */ /* 0x004fce0000010000 */
[----:B------:R-:W2:Y:S01]  /*a1e0*/  MUFU.EX2 R173, R173 ;  /* 0x000000ad00ad7308 */ /* 0x000ea20000000800 */
[----:B---3--:R-:W-:-:S07]  /*a1f0*/  FADD.FTZ R164, R171, R164 ;  /* 0x000000a4aba47221 */ /* 0x008fce0000010000 */
[----:B------:R-:W3:Y:S01]  /*a200*/  MUFU.EX2 R172, R172 ;  /* 0x000000ac00ac7308 */ /* 0x000ee20000000800 */
[----:B0-----:R-:W-:-:S07]  /*a210*/  FADD.FTZ R164, R10, R164 ;  /* 0x000000a40aa47221 */ /* 0x001fce0000010000 */
[----:B------:R-:W-:Y:S01]  /*a220*/  MUFU.EX2 R15, R15 ;  /* 0x0000000f000f7308 */ /* 0x000fe20000000800 */
[----:B--2---:R-:W-:-:S07]  /*a230*/  FADD.FTZ R161, R173, R161 ;  /* 0x000000a1ada17221 */ /* 0x004fce0000010000 */
[----:B------:R-:W-:Y:S08]  /*a240*/  MUFU.EX2 R175, R175 ;  /* 0x000000af00af7308 */ /* 0x000ff00000000800 */
[----:B------:R-:W-:Y:S08]  /*a250*/  MUFU.EX2 R21, R21 ;  /* 0x0000001500157308 */ /* 0x000ff00000000800 */
[----:B------:R-:W0:Y:S08]  /*a260*/  MUFU.EX2 R174, R174 ;  /* 0x000000ae00ae7308 */ /* 0x000e300000000800 */
[----:B------:R-:W-:Y:S08]  /*a270*/  MUFU.EX2 R14, R14 ;  /* 0x0000000e000e7308 */ /* 0x000ff00000000800 */
[----:B------:R-:W2:Y:S08]  /*a280*/  MUFU.EX2 R20, R20 ;  /* 0x0000001400147308 */ /* 0x000eb00000000800 */
[----:B------:R-:W-:Y:S08]  /*a290*/  MUFU.EX2 R177, R177 ;  /* 0x000000b100b17308 */ /* 0x000ff00000000800 */
[----:B------:R-:W4:Y:S08]  /*a2a0*/  MUFU.EX2 R176, R176 ;  /* 0x000000b000b07308 */ /* 0x000f300000000800 */
        /* <DEDUP_REMOVED lines=20> */
[----:B------:R-:W-:Y:S02]  /*a3f0*/  F2FP.F16.F32.PACK_AB R152, R6, R4 ;  /* 0x000000040698723e */ /* 0x000fe400000000ff */
[----:B------:R-:W-:Y:S02]  /*a400*/  F2FP.F16.F32.PACK_AB R153, R169, R11 ;  /* 0x0000000ba999723e */ /* 0x000fe400000000ff */
[----:B------:R-:W-:Y:S01]  /*a410*/  F2FP.F16.F32.PACK_AB R154, R170, R13 ;  /* 0x0000000daa9a723e */ /* 0x000fe200000000ff */
[----:B------:R-:W1:Y:S01]  /*a420*/  MUFU.EX2 R189, R189 ;  /* 0x000000bd00bd7308 */ /* 0x000e620000000800 */
[----:B------:R-:W-:-:S04]  /*a430*/  F2FP.F16.F32.PACK_AB R155, R10, R171 ;  /* 0x000000ab0a9b723e */ /* 0x000fc800000000ff */
[----:B------:R-:W-:-:S03]  /*a440*/  WARPGROUP.ARRIVE ;  /* 0x00000000000079c5 */ /* 0x000fc60000000000 */
[----:B------:R-:W-:Y:S03]  /*a450*/  MUFU.EX2 R160, R160 ;  /* 0x000000a000a07308 */ /* 0x000fe60000000800 */
[----:B------:R-:W-:Y:S01]  /*a460*/  HGMMA.64x256x16.F32 R24, R152, gdesc[UR4].tnspB, R24, gsb0 ;  /* 0x43e0000498187df0 */ /* 0x000fe20008000818 */
[----:B------:R-:W-:Y:S01]  /*a470*/  R2UR UR6, R8 ;  /* 0x00000000080672ca */ /* 0x000fe200000e0000 */
[----:B------:R-:W-:Y:S01]  /*a480*/  VIADD R8, R12, 0x180 ;  /* 0x000001800c087836 */ /* 0x000fe20000000000 */
[----:B------:R-:W-:Y:S01]  /*a490*/  R2UR UR7, R9 ;  /* 0x00000000090772ca */ /* 0x000fe200000e0000 */
[----:B------:R-:W-:Y:S01]  /*a4a0*/  IMAD.MOV.U32 R9, RZ, RZ, 0x40000040 ;  /* 0x40000040ff097424 */ /* 0x000fe200078e00ff */
[----:B------:R-:W-:Y:S02]  /*a4b0*/  WARPGROUP.DEPBAR.LE gsb0, 0x0 ;  /* 0x00008000000079c5 */ /* 0x000fe40000010000 */
[C---:B---3--:R-:W-:Y:S01]  /*a4c0*/  F2FP.F16.F32.PACK_AB R152, R172.reuse, R173 ;  /* 0x000000adac98723e */ /* 0x048fe200000000ff */
        /* <DEDUP_REMOVED lines=10> */
[----:B------:R-:W-:-:S06]  /*a570*/  FADD.FTZ R21, R20, R21 ;  /* 0x0000001514157221 */ /* 0x000fcc0000010000 */
[----:B------:R-:W-:Y:S01]  /*a580*/  HGMMA.64x256x16.F32 R24, R152, gdesc[UR4].tnspB, R24, gsb0 ;  /* 0x43e0000498187df0 */ /* 0x000fe20008000818 */
[----:B------:R-:W-:Y:S01]  /*a590*/  R2UR UR6, R8 ;  /* 0x00000000080672ca */ /* 0x000fe200000e0000 */
[----:B------:R-:W-:Y:S01]  /*a5a0*/  VIADD R8, R12, 0x200 ;  /* 0x000002000c087836 */ /* 0x000fe20000000000 */
[----:B------:R-:W-:Y:S02]  /*a5b0*/  R2UR UR7, R9 ;  /* 0x00000000090772ca */ /* 0x000fe400000e0000 */
[----:B------:R-:W-:Y:S01]  /*a5c0*/  MOV R9, 0x40000040 ;  /* 0x4000004000097802 */ /* 0x000fe20000000f00 */
[----:B------:R-:W-:Y:S02]  /*a5d0*/  WARPGROUP.DEPBAR.LE gsb0, 0x0 ;  /* 0x00008000000079c5 */ /* 0x000fe40000010000 */
[----:B----4-:R-:W-:Y:S01]  /*a5e0*/  F2FP.F16.F32.PACK_AB R152, R176, R177 ;  /* 0x000000b1b098723e */ /* 0x010fe200000000ff */
        /* <DEDUP_REMOVED lines=13> */
[----:B------:R-:W-:Y:S01]  /*a6c0*/  R2UR UR6, R8 ;  /* 0x00000000080672ca */ /* 0x000fe200000e0000 */
[----:B------:R-:W-:Y:S01]  /*a6d0*/  VIADD R8, R12, 0x280 ;  /* 0x000002800c087836 */ /* 0x000fe20000000000 */
[----:B------:R-:W-:Y:S01]  /*a6e0*/  R2UR UR7, R9 ;  /* 0x00000000090772ca */ /* 0x000fe200000e0000 */
[----:B------:R-:W0:Y:S01]  /*a6f0*/  MUFU.EX2 R12, R163 ;  /* 0x000000a3000c7308 */ /* 0x000e220000000800 */
[----:B------:R-:W-:Y:S01]  /*a700*/  IMAD.MOV.U32 R9, RZ, RZ, 0x40000040 ;  /* 0x40000040ff097424 */ /* 0x000fe200078e00ff */
        /* <DEDUP_REMOVED lines=15> */
[----:B------:R-:W-:Y:S02]  /*a800*/  R2UR UR6, R8 ;  /* 0x00000000080672ca */ /* 0x000fe400000e0000 */
[----:B------:R-:W-:Y:S01]  /*a810*/  R2UR UR7, R9 ;  /* 0x00000000090772ca */ /* 0x000fe200000e0000 */
[----:B------:R-:W-:Y:S02]  /*a820*/  WARPGROUP.DEPBAR.LE gsb0, 0x0 ;  /* 0x00008000000079c5 */ /* 0x000fe40000010000 */
[----:B------:R-:W-:Y:S01]  /*a830*/  F2FP.F16.F32.PACK_AB R152, R192, R191 ;  /* 0x000000bfc098723e */ /* 0x000fe200000000ff */
[----:B------:R-:W-:Y:S01]  /*a840*/  FADD.FTZ R191, R191, R182 ;  /* 0x000000b6bfbf7221 */ /* 0x000fe20000010000 */
[C---:B------:R-:W-:Y:S01]  /*a850*/  F2FP.F16.F32.PACK_AB R153, R189.reuse, R190 ;  /* 0x000000bebd99723e */ /* 0x040fe200000000ff */
[----:B------:R-:W-:Y:S01]  /*a860*/  FADD.FTZ R190, R190, R159 ;  /* 0x0000009fbebe7221 */ /* 0x000fe20000010000 */
[----:B------:R-:W-:Y:S01]  /*a870*/  F2FP.F16.F32.PACK_AB R154, R162, R193 ;  /* 0x000000c1a29a723e */ /* 0x000fe200000000ff */
[----:B------:R-:W-:Y:S01]  /*a880*/  FADD.FTZ R192, R192, R191 ;  /* 0x000000bfc0c07221 */ /* 0x000fe20000010000 */
[----:B0-----:R-:W-:Y:S01]  /*a890*/  F2FP.F16.F32.PACK_AB R155, R12, R160 ;  /* 0x000000a00c9b723e */ /* 0x001fe200000000ff */
[----:B------:R-:W-:-:S02]  /*a8a0*/  FADD.FTZ R189, R189, R190 ;  /* 0x000000bebdbd7221 */ /* 0x000fc40000010000 */
[----:B------:R-:W-:Y:S01]  /*a8b0*/  FADD.FTZ R193, R193, R192 ;  /* 0x000000c0c1c17221 */ /* 0x000fe20000010000 */
[----:B------:R-:W-:Y:S01]  /*a8c0*/  WARPGROUP.ARRIVE ;  /* 0x00000000000079c5 */ /* 0x000fe20000000000 */
[----:B------:R-:W-:Y:S02]  /*a8d0*/  FADD.FTZ R189, R160, R189 ;  /* 0x000000bda0bd7221 */ /* 0x000fe40000010000 */
[----:B------:R-:W-:Y:S02]  /*a8e0*/  FADD.FTZ R14, R162, R193 ;  /* 0x000000c1a20e7221 */ /* 0x000fe40000010000 */
[----:B------:R-:W-:-:S07]  /*a8f0*/  FADD.FTZ R8, R12, R189 ;  /* 0x000000bd0c087221 */ /* 0x000fce0000010000 */
[----:B------:R-:W-:Y:S03]  /*a900*/  HGMMA.64x256x16.F32 R24, R152, gdesc[UR4].tnspB, R24, gsb0 ;  /* 0x43e0000498187df0 */ /* 0x000fe60008000818 */
[----:B------:R-:W-:Y:S02]  /*a910*/  WARPGROUP.DEPBAR.LE gsb0, 0x0 ;  /* 0x00008000000079c5 */ /* 0x000fe40000010000 */
[----:B------:R0:W-:Y:S01]  /*a920*/  @!P1 SYNCS.ARRIVE.TRANS64.RED.A1T0 RZ, [R3+URZ], RZ ;  /* 0x000000ff03ff99a7 */ /* 0x0001e2000810043f */
[----:B------:R-:W-:Y:S05]  /*a930*/  @!P2 BRA `(.L_x_1063) ;  /* 0x000000280028a947 */ /* 0x000fea0003800000 */
[----:B0-----:R-:W-:Y:S01]  /*a940*/  VIADD R3, R202, 0xfffffffe ;  /* 0xfffffffeca037836 */ /* 0x001fe20000000000 */
[----:B------:R-:W-:Y:S01]  /*a950*/  MOV R9, R0 ;  /* 0x0000000000097202 */ /* 0x000fe20000000f00 */
[----:B------:R-:W-:-:S07]  /*a960*/  IMAD.MOV.U32 R11, RZ, RZ, R5 ;  /* 0x000000ffff0b7224 */ /* 0x000fce00078e0005 */
.L_x_1073:
[----:B------:R-:W-:Y:S01]  /*a970*/  VIADD R22, R22, 0x1 ;  /* 0x0000000116167836 */ /* 0x000fe20000000000 */
[----:B------:R-:W-:Y:S05]  /*a980*/  YIELD ;  /* 0x0000000000007946 */ /* 0x000fea0003800000 */
[----:B------:R-:W-:Y:S02]  /*a990*/  ISETP.NE.AND P3, PT, R22, 0x2, PT ;  /* 0x000000021600780c */ /* 0x000fe40003f65270 */
[C---:B------:R-:W-:Y:S01]  /*a9a0*/  ISETP.GT.AND P2, PT, R3.reuse, RZ, PT ;  /* 0x000000ff0300720c */ /* 0x040fe20003f44270 */
[----:B------:R-:W-:Y:S01]  /*a9b0*/  VIADD R3, R3, 0xffffffff ;  /* 0xffffffff03037836 */ /* 0x000fe20000000000 */
[----:B------:R-:W-:-:S02]  /*a9c0*/  SEL R5, RZ, 0x1, P3 ;  /* 0x00000001ff057807 */ /* 0x000fc40001800000 */
[----:B------:R-:W-:Y:S02]  /*a9d0*/  SEL R22, R22, RZ, P3 ;  /* 0x000000ff16167207 */ /* 0x000fe40001800000 */
[----:B------:R-:W-:Y:S01]  /*a9e0*/  LOP3.LUT R200, R200, R5, RZ, 0x3c, !PT ;  /* 0x00000005c8c87212 */ /* 0x000fe200078e3cff */
[----:B-1----:R-:W-:Y:S06]  /*a9f0*/  @!P0 BRA `(.L_x_1064) ;  /* 0x0000000000048947 */ /* 0x002fec0003800000 */
[----:B------:R-:W-:Y:S01]  /*aa00*/  BPT.TRAP 0x1 ;  /* 0x000000040000795c */ /* 0x000fe20000300000 */
.L_x_1064:
[----:B------:R-:W-:Y:S01]  /*aa10*/  IMAD R6, R22, 0x8, R18 ;  /* 0x0000000816067824 */ /* 0x000fe200078e0212 */
[----:B------:R-:W-:-:S04]  /*aa20*/  SHF.L.U32 R0, R200, 0x1f, RZ ;  /* 0x0000001fc8007819 */ /* 0x000fc800000006ff */
[----:B------:R0:W1:Y:S01]  /*aa30*/  SYNCS.PHASECHK.TRANS64.TRYWAIT P3, [R6+URZ+0x32430], R0 ;  /* 0x03243000060075a7 */ /* 0x000062000806017f */
[----:B------:R-:W-:Y:S05]  /*aa40*/  @!P0 BRA `(.L_x_1065) ;  /* 0x0000000000048947 */ /* 0x000fea0003800000 */
[----:B------:R-:W-:Y:S01]  /*aa50*/  BPT.TRAP 0x1 ;  /* 0x000000040000795c */ /* 0x000fe20000300000 */
.L_x_1065:
[----:B------:R-:W-:Y:S02]  /*aa60*/  IMAD R4, R22, 0x300, R216 ;  /* 0x0000030016047824 */ /* 0x000fe400078e02d8 */
[----:B------:R-:W-:Y:S01]  /*aa70*/  IMAD.MOV.U32 R5, RZ, RZ, 0x40000040 ;  /* 0x40000040ff057424 */ /* 0x000fe200078e00ff */
[----:B-1----:R-:W-:Y:S06]  /*aa80*/  @P3 BRA `(.L_x_1066) ;  /* 0x0000000000083947 */ /* 0x002fec0003800000 */
[----:B------:R-:W1:Y:S02]  /*aa90*/  SYNCS.PHASECHK.TRANS64.TRYWAIT P3, [R6+URZ+0x32430], R0 ;  /* 0x03243000060075a7 */ /* 0x000e64000806017f */
[----:B-1----:R-:W-:Y:S05]  /*aaa0*/  @!P3 BRA `(.L_x_1067) ;  /* 0x000000b800ccb947 */ /* 0x002fea0003800000 */
.L_x_1066:
[----:B------:R-:W2:Y:S04]  /*aab0*/  LDL.64 R152, [R1+0x70] ;  /* 0x0000700001987983 */ /* 0x000ea80000100a00 */
[----:B------:R-:W3:Y:S04]  /*aac0*/  LDL.64 R204, [R1+0x68] ;  /* 0x0000680001cc7983 */ /* 0x000ee80000100a00 */
[----:B------:R-:W4:Y:S01]  /*aad0*/  LDL.64 R202, [R1+0x60] ;  /* 0x0000600001ca7983 */ /* 0x000f220000100a00 */
[----:B------:R-:W-:Y:S05]  /*aae0*/  WARPSYNC.ALL ;  /* 0x0000000000007948 */ /* 0x000fea0003800000 */
[----:B------:R-:W5:Y:S01]  /*aaf0*/  LDL.64 R20, [R1+0x58] ;  /* 0x0000580001147983 */ /* 0x000f620000100a00 */
[C---:B------:R-:W-:Y:S01]  /*ab00*/  R2UR UR6, R4.reuse ;  /* 0x00000000040672ca */ /* 0x040fe200000e0000 */
[----:B------:R-:W-:Y:S01]  /*ab10*/  VIADD R12, R4, 0x2 ;  /* 0x00000002040c7836 */ /* 0x000fe20000000000 */
[----:B------:R-:W-:Y:S01]  /*ab20*/  R2UR UR7, R5 ;  /* 0x00000000050772ca */ /* 0x000fe200000e0000 */
[----:B------:R-:W-:Y:S01]  /*ab30*/  IMAD.MOV.U32 R5, RZ, RZ, 0x40000040 ;  /* 0x40000040ff057424 */ /* 0x000fe200078e00ff */
[----:B------:R-:W-:-:S02]  /*ab40*/  MOV R13, 0x40000040 ;  /* 0x40000040000d7802 */ /* 0x000fc40000000f00 */
[----:B--2---:R-:W-:Y:S02]  /*ab50*/  R2UR UR4, R152 ;  /* 0x00000000980472ca */ /* 0x004fe400000e0000 */
[----:B------:R-:W-:Y:S02]  /*ab60*/  R2UR UR5, R153 ;  /* 0x00000000990572ca */ /* 0x000fe400000e0000 */
[----:B------:R-:W-:-:S11]  /*ab70*/  WARPGROUP.ARRIVE ;  /* 0x00000000000079c5 */ /* 0x000fd60000000000 */
[----:B------:R-:W-:Y:S01]  /*ab80*/  HGMMA.64x96x16.F32 R152, gdesc[UR4], RZ, !UPT, gsb0 ;  /* 0x01600000049879f0 */ /* 0x000fe2000c0008ff */
[----:B------:R-:W-:Y:S01]  /*ab90*/  R2UR UR6, R12 ;  /* 0x000000000c0672ca */ /* 0x000fe200000e0000 */
[----:B------:R-:W-:Y:S01]  /*aba0*/  VIADD R12, R4, 0x4 ;  /* 0x00000004040c7836 */ /* 0x000fe20000000000 */
[----:B------:R-:W-:Y:S01]  /*abb0*/  R2UR UR7, R13 ;  /* 0x000000000d0772ca */ /* 0x000fe200000e0000 */
[----:B------:R-:W-:Y:S01]  /*abc0*/  IMAD.MOV.U32 R13, RZ, RZ, 0x40000040 ;  /* 0x40000040ff0d7424 */ /* 0x000fe200078e00ff */
[----:B---3--:R-:W-:Y:S01]  /*abd0*/  R2UR UR4, R204 ;  /* 0x00000000cc0472ca */ /* 0x008fe200000e0000 */
[----:B------:R-:W-:Y:S01]  /*abe0*/  VIADD R4, R4, 0x6 ;  /* 0x0000000604047836 */ /* 0x000fe20000000000 */
[----:B------:R-:W-:Y:S01]  /*abf0*/  R2UR UR5, R205 ;  /* 0x00000000cd0572ca */ /* 0x000fe200000e0000 */
[----:B------:R-:W-:Y:S02]  /*ac00*/  WARPGROUP.DEPBAR.LE gsb0, 0x0 ;  /* 0x00008000000079c5 */ /* 0x000fe40000010000 */
[----:B------:R-:W-:-:S10]  /*ac10*/  WARPGROUP.ARRIVE ;  /* 0x00000000000079c5 */ /* 0x000fd40000000000 */
[----:B------:R-:W-:Y:S01]  /*ac20*/  HGMMA.64x96x16.F32 R152, gdesc[UR4], R152, gsb0 ;  /* 0x01600000049879f0 */ /* 0x000fe20008000898 */
[----:B------:R-:W-:Y:S02]  /*ac30*/  R2UR UR6, R12 ;  /* 0x000000000c0672ca */ /* 0x000fe400000e0000 */
[----:B------:R-:W-:Y:S02]  /*ac40*/  R2UR UR7, R13 ;  /* 0x000000000d0772ca */ /* 0x000fe400000e0000 */
[----:B----4-:R-:W-:Y:S02]  /*ac50*/  R2UR UR4, R202 ;  /* 0x00000000ca0472ca */ /* 0x010fe400000e0000 */
[----:B------:R-:W-:Y:S01]  /*ac60*/  R2UR UR5, R203 ;  /* 0x00000000cb0572ca */ /* 0x000fe200000e0000 */
[----:B------:R-:W-:Y:S02]  /*ac70*/  WARPGROUP.DEPBAR.LE gsb0, 0x0 ;  /* 0x00008000000079c5 */ /* 0x000fe40000010000 */
[----:B------:R-:W-:-:S10]  /*ac80*/  WARPGROUP.ARRIVE ;  /* 0x00000000000079c5 */ /* 0x000fd40000000000 */
[----:B------:R-:W-:Y:S01]  /*ac90*/  HGMMA.64x96x16.F32 R152, gdesc[UR4], R152, gsb0 ;  /* 0x01600000049879f0 */ /* 0x000fe20008000898 */
[----:B------:R-:W-:Y:S02]  /*aca0*/  R2UR UR6, R4 ;  /* 0x00000000040672ca */ /* 0x000fe400000e0000 */
[----:B------:R-:W-:Y:S02]  /*acb0*/  R2UR UR7, R5 ;  /* 0x00000000050772ca */ /* 0x000fe400000e0000 */
[----:B-----5:R-:W-:Y:S02]  /*acc0*/  R2UR UR4, R20 ;  /* 0x00000000140472ca */ /* 0x020fe400000e0000 */
[----:B------:R-:W-:Y:S01]  /*acd0*/  R2UR UR5, R21 ;  /* 0x00000000150572ca */ /* 0x000fe200000e0000 */
[----:B------:R-:W-:Y:S02]  /*ace0*/  WARPGROUP.DEPBAR.LE gsb0, 0x0 ;  /* 0x00008000000079c5 */ /* 0x000fe40000010000 */
[----:B------:R-:W-:-:S10]  /*acf0*/  WARPGROUP.ARRIVE ;  /* 0x00000000000079c5 */ /* 0x000fd40000000000 */
[----:B------:R-:W-:Y:S03]  /*ad00*/  HGMMA.64x96x16.F32 R152, gdesc[UR4], R152, gsb0 ;  /* 0x01600000049879f0 */ /* 0x000fe60008000898 */
[----:B------:R-:W-:Y:S02]  /*ad10*/  WARPGROUP.DEPBAR.LE gsb0, 0x0 ;  /* 0x00008000000079c5 */ /* 0x000fe40000010000 */
[----:B------:R-:W-:Y:S05]  /*ad20*/  @!P0 BRA `(.L_x_1068) ;  /* 0x0000000000048947 */ /* 0x000fea0003800000 */
[----:B------:R-:W-:Y:S01]  /*ad30*/  BPT.TRAP 0x1 ;  /* 0x000000040000795c */ /* 0x000fe20000300000 */
.L_x_1068:
[----:B------:R2:W3:Y:S01]  /*ad40*/  SYNCS.PHASECHK.TRANS64.TRYWAIT P3, [R6+URZ+0x32450], R0 ;  /* 0x03245000060075a7 */ /* 0x0004e2000806017f */
[----:B------:R-:W-:Y:S05]  /*ad50*/  @!P0 BRA `(.L_x_1069) ;  /* 0x0000000000048947 */ /* 0x000fea0003800000 */
[----:B------:R-:W-:Y:S01]  /*ad60*/  BPT.TRAP 0x1 ;  /* 0x000000040000795c */ /* 0x000fe20000300000 */
.L_x_1069:
[----:B------:R-:W-:Y:S04]  /*ad70*/  BSSY B0, `(.L_x_1070) ;  /* 0x0000004000007945 */ /* 0x000fe80003800000 */
[----:B---3--:R-:W-:Y:S05]  /*ad80*/  @P3 BRA `(.L_x_1071) ;  /* 0x0000000000083947 */ /* 0x008fea0003800000 */
[----:B------:R-:W3:Y:S02]  /*ad90*/  SYNCS.PHASECHK.TRANS64.TRYWAIT P3, [R6+URZ+0x32450], R0 ;  /* 0x03245000060075a7 */ /* 0x000ee4000806017f */
[----:B---3--:R-:W-:Y:S05]  /*ada0*/  @!P3 BRA `(.L_x_1072) ;  /* 0x000000b80020b947 */ /* 0x008fea0003800000 */
.L_x_1071:
[----:B------:R-:W-:Y:S05]  /*adb0*/  BSYNC B0 ;  /* 0x0000000000007941 */ /* 0x000fea0003800000 */
.L_x_1070:
[----:B------:R-:W-:Y:S05]  /*adc0*/  WARPSYNC.ALL ;  /* 0x0000000000007948 */ /* 0x000fea0003800000 */
[----:B------:R-:W4:Y:S04]  /*add0*/  LDL R4, [R1+0x78] ;  /* 0x0000780001047983 */ /* 0x000f280000100800 */
[----:B------:R-:W5:Y:S04]  /*ade0*/  LDL.64 R206, [R1+0x50] ;  /* 0x0000500001ce7983 */ /* 0x000f680000100a00 */
[----:B------:R-:W2:Y:S04]  /*adf0*/  LDL.64 R204, [R1+0x48] ;  /* 0x0000480001cc7983 */ /* 0x000ea80000100a00 */
[----:B------:R-:W3:Y:S01]  /*ae00*/  LDL.64 R202, [R1+0x40] ;  /* 0x0000400001ca7983 */ /* 0x000ee20000100a00 */
[----:B------:R-:W-:Y:S01]  /*ae10*/  MOV R5, 0x40000040 ;  /* 0x4000004000057802 */ /* 0x000fe20000000f00 */
[----:B------:R-:W-:Y:S01]  /*ae20*/  WARPGROUP.ARRIVE ;  /* 0x00000000000079c5 */ /* 0x000fe20000000000 */
[----:B------:R-:W-:Y:S01]  /*ae30*/  IMAD.MOV.U32 R13, RZ, RZ, 0x40000040 ;  /* 0x40000040ff0d7424 */ /* 0x000fe200078e00ff */
[----:B------:R-:W3:Y:S01]  /*ae40*/  LDL.64 R210, [R1+0x20] ;  /* 0x0000200001d27983 */ /* 0x000ee20000100a00 */
[----:B------:R-:W-:-:S03]  /*ae50*/  R2UR UR7, R5 ;  /* 0x00000000050772ca */ /* 0x000fc600000e0000 */
[----:B------:R-:W3:Y:S01]  /*ae60*/  LDL.64 R208, [R1+0x18] ;  /* 0x0000180001d07983 */ /* 0x000ee20000100a00 */
[----:B----4-:R-:W-:Y:S01]  /*ae70*/  R2UR UR4, R4 ;  /* 0x00000000040472ca */ /* 0x010fe200000e0000 */
[----:B------:R-:W-:Y:S01]  /*ae80*/  IMAD.MOV.U32 R4, RZ, RZ, 0xc00 ;  /* 0x00000c00ff047424 */ /* 0x000fe200078e00ff */
[----:B-----5:R-:W-:-:S11]  /*ae90*/  R2UR UR5, R207 ;  /* 0x00000000cf0572ca */ /* 0x020fd600000e0000 */
[----:B------:R-:W-:Y:S01]  /*aea0*/  IMAD R4, R22, R4, UR4 ;  /* 0x0000000416047e24 */ /* 0x000fe2000f8e0204 */
[----:B------:R-:W-:Y:S02]  /*aeb0*/  R2UR UR4, R206 ;  /* 0x00000000ce0472ca */ /* 0x000fe400000e0000 */
[----:B------:R-:W4:Y:S02]  /*aec0*/  LDL.64 R206, [R1+0x38] ;  /* 0x0000380001ce7983 */ /* 0x000f240000100a00 */
[----:B------:R-:W-:-:S13]  /*aed0*/  R2UR UR6, R4 ;  /* 0x00000000040672ca */ /* 0x000fda00000e0000 */
[----:B------:R-:W-:Y:S01]  /*aee0*/  HGMMA.64x96x16.F32 R152, gdesc[UR4], R152, gsb0 ;  /* 0x01600000049879f0 */ /* 0x000fe20008000898 */
[----:B------:R-:W-:Y:S01]  /*aef0*/  VIADD R12, R4, 0x2 ;  /* 0x00000002040c7836 */ /* 0x000fe20000000000 */
[----:B--2---:R-:W-:Y:S02]  /*af00*/  R2UR UR4, R204 ;  /* 0x00000000cc0472ca */ /* 0x004fe400000e0000 */
[----:B------:R-:W-:Y:S02]  /*af10*/  R2UR UR5, R205 ;  /* 0x00000000cd0572ca */ /* 0x000fe400000e0000 */
[----:B------:R-:W2:Y:S01]  /*af20*/  LDL.64 R204, [R1+0x30] ;  /* 0x0000300001cc7983 */ /* 0x000ea20000100a00 */
[----:B------:R-:W-:Y:S02]  /*af30*/  R2UR UR6, R12 ;  /* 0x000000000c0672ca */ /* 0x000fe400000e0000 */
[----:B------:R-:W-:Y:S01]  /*af40*/  R2UR UR7, R13 ;  /* 0x000000000d0772ca */ /* 0x000fe200000e0000 */
[----:B------:R-:W-:-:S02]  /*af50*/  VIADD R12, R4, 0x4 ;  /* 0x00000004040c7836 */ /* 0x000fc40000000000 */
[----:B------:R-:W-:Y:S01]  /*af60*/  IMAD.MOV.U32 R13, RZ, RZ, 0x40000040 ;  /* 0x40000040ff0d7424 */ /* 0x000fe200078e00ff */
[----:B------:R-:W-:Y:S02]  /*af70*/  WARPGROUP.DEPBAR.LE gsb0, 0x0 ;  /* 0x00008000000079c5 */ /* 0x000fe40000010000 */
[----:B------:R-:W-:-:S07]  /*af80*/  WARPGROUP.ARRIVE ;  /* 0x00000000000079c5 */ /* 0x000fce0000000000 */
[----:B------:R-:W-:Y:S01]  /*af90*/  HGMMA.64x96x16.F32 R152, gdesc[UR4], R152, gsb0 ;  /* 0x01600000049879f0 */ /* 0x000fe20008000898 */
[----:B---3--:R-:W-:Y:S02]  /*afa0*/  R2UR UR4, R202 ;  /* 0x00000000ca0472ca */ /* 0x008fe400000e0000 */
[----:B------:R-:W-:Y:S02]  /*afb0*/  R2UR UR5, R203 ;  /* 0x00000000cb0572ca */ /* 0x000fe400000e0000 */
[----:B------:R-:W3:Y:S01]  /*afc0*/  LDL.64 R202, [R1+0x28] ;  /* 0x0000280001ca7983 */ /* 0x000ee20000100a00 */
[----:B------:R-:W-:Y:S02]  /*afd0*/  R2UR UR6, R12 ;  /* 0x000000000c0672ca */ /* 0x000fe400000e0000 */
[----:B------:R-:W-:Y:S01]  /*afe0*/  R2UR UR7, R13 ;  /* 0x000000000d0772ca */ /* 0x000fe200000e0000 */
[----:B------:R-:W-:Y:S01]  /*aff0*/  VIADD R12, R4, 0x6 ;  /* 0x00000006040c7836 */ /* 0x000fe20000000000 */
[----:B------:R-:W-:Y:S01]  /*b000*/  MOV R13, 0x40000040 ;  /* 0x40000040000d7802 */ /* 0x000fe20000000f00 */
[----:B------:R-:W-:-:S02]  /*b010*/  WARPGROUP.DEPBAR.LE gsb0, 0x0 ;  /* 0x00008000000079c5 */ /* 0x000fc40000010000 */
[----:B------:R-:W-:-:S08]  /*b020*/  WARPGROUP.ARRIVE ;  /* 0x00000000000079c5 */ /* 0x000fd00000000000 */
[----:B------:R-:W-:Y:S01]  /*b030*/  HGMMA.64x96x16.F32 R152, gdesc[UR4], R152, gsb0 ;  /* 0x01600000049879f0 */ /* 0x000fe20008000898 */
[----:B------:R-:W-:Y:S02]  /*b040*/  R2UR UR6, R12 ;  /* 0x000000000c0672ca */ /* 0x000fe400000e0000 */
[----:B------:R-:W-:Y:S02]  /*b050*/  R2UR UR7, R13 ;  /* 0x000000000d0772ca */ /* 0x000fe400000e0000 */
[----:B----4-:R-:W-:Y:S02]  /*b060*/  R2UR UR4, R206 ;  /* 0x00000000ce0472ca */ /* 0x010fe400000e0000 */
[----:B------:R-:W-:Y:S01]  /*b070*/  R2UR UR5, R207 ;  /* 0x00000000cf0572ca */ /* 0x000fe200000e0000 */
[----:B------:R-:W-:Y:S02]  /*b080*/  WARPGROUP.DEPBAR.LE gsb0, 0x0 ;  /* 0x00008000000079c5 */ /* 0x000fe40000010000 */
[----:B------:R-:W-:Y:S01]  /*b090*/  WARPGROUP.ARRIVE ;  /* 0x00000000000079c5 */ /* 0x000fe20000000000 */
[----:B------:R-:W-:Y:S01]  /*b0a0*/  VIADD R12, R4, 0x300 ;  /* 0x00000300040c7836 */ /* 0x000fe20000000000 */
[----:B------:R-:W4:Y:S08]  /*b0b0*/  LDL.64 R206, [R1+0x10] ;  /* 0x0000100001ce7983 */ /* 0x000f300000100a00 */
[----:B------:R-:W-:Y:S01]  /*b0c0*/  HGMMA.64x96x16.F32 R152, gdesc[UR4], R152, gsb0 ;  /* 0x01600000049879f0 */ /* 0x000fe20008000898 */
[----:B------:R-:W-:Y:S01]  /*b0d0*/  IMAD.MOV.U32 R13, RZ, RZ, 0x40000040 ;  /* 0x40000040ff0d7424 */ /* 0x000fe200078e00ff */
[----:B------:R-:W-:-:S02]  /*b0e0*/  R2UR UR6, R12 ;  /* 0x000000000c0672ca */ /* 0x000fc400000e0000 */
[----:B--2---:R-:W-:Y:S02]  /*b0f0*/  R2UR UR4, R204 ;  /* 0x00000000cc0472ca */ /* 0x004fe400000e0000 */
[----:B------:R-:W-:Y:S02]  /*b100*/  R2UR UR7, R13 ;  /* 0x000000000d0772ca */ /* 0x000fe400000e0000 */
[----:B------:R-:W-:Y:S01]  /*b110*/  R2UR UR5, R205 ;  /* 0x00000000cd0572ca */ /* 0x000fe200000e0000 */
[----:B------:R-:W-:Y:S01]  /*b120*/  VIADD R12, R4, 0x302 ;  /* 0x00000302040c7836 */ /* 0x000fe20000000000 */
[----:B------:R-:W2:Y:S01]  /*b130*/  LDL.64 R204, [R1+0x8] ;  /* 0x0000080001cc7983 */ /* 0x000ea20000100a00 */
[----:B------:R-:W-:Y:S01]  /*b140*/  IMAD.MOV.U32 R13, RZ, RZ, 0x40000040 ;  /* 0x40000040ff0d7424 */ /* 0x000fe200078e00ff */
[----:B------:R-:W-:Y:S02]  /*b150*/  WARPGROUP.DEPBAR.LE gsb0, 0x0 ;  /* 0x00008000000079c5 */ /* 0x000fe40000010000 */
[----:B------:R-:W-:-:S07]  /*b160*/  WARPGROUP.ARRIVE ;  /* 0x00000000000079c5 */ /* 0x000fce0000000000 */
[----:B------:R-:W-:Y:S01]  /*b170*/  HGMMA.64x96x16.F32 R152, gdesc[UR4], R152, gsb0 ;  /* 0x01600000049879f0 */ /* 0x000fe20008000898 */
[----:B------:R-:W-:Y:S02]  /*b180*/  R2UR UR6, R12 ;  /* 0x000000000c0672ca */ /* 0x000fe400000e0000 */
[----:B------:R-:W-:Y:S02]  /*b190*/  R2UR UR7, R13 ;  /* 0x000000000d0772ca */ /* 0x000fe400000e0000 */
[----:B---3--:R-:W-:Y:S02]  /*b1a0*/  R2UR UR4, R202 ;  /* 0x00000000ca0472ca */ /* 0x008fe400000e0000 */
[----:B------:R-:W-:Y:S01]  /*b1b0*/  R2UR UR5, R203 ;  /* 0x00000000cb0572ca */ /* 0x000fe200000e0000 */
[----:B------:R-:W-:Y:S01]  /*b1c0*/  VIADD R12, R4, 0x304 ;  /* 0x00000304040c7836 */ /* 0x000fe20000000000 */
[----:B------:R-:W-:Y:S01]  /*b1d0*/  MOV R13, 0x40000040 ;  /* 0x40000040000d7802 */ /* 0x000fe20000000f00 */
[----:B------:R-:W3:Y:S01]  /*b1e0*/  LDL.64 R202, [R1] ;  /* 0x0000000001ca7983 */ /* 0x000ee20000100a00 */
[----:B------:R-:W-:-:S02]  /*b1f0*/  WARPGROUP.DEPBAR.LE gsb0, 0x0 ;  /* 0x00008000000079c5 */ /* 0x000fc40000010000 */
[----:B------:R-:W-:-:S07]  /*b200*/  WARPGROUP.ARRIVE ;  /* 0x00000000000079c5 */ /* 0x000fce0000000000 */
[----:B------:R-:W-:Y:S01]  /*b210*/  HGMMA.64x96x16.F32 R152, gdesc[UR4], R152, gsb0 ;  /* 0x01600000049879f0 */ /* 0x000fe20008000898 */
[----:B------:R-:W-:Y:S02]  /*b220*/  R2UR UR6, R12 ;  /* 0x000000000c0672ca */ /* 0x000fe400000e0000 */
[----:B------:R-:W-:Y:S02]  /*b230*/  R2UR UR7, R13 ;  /* 0x000000000d0772ca */ /* 0x000fe400000e0000 */
[----:B------:R-:W-:Y:S02]  /*b240*/  R2UR UR4, R210 ;  /* 0x00000000d20472ca */ /* 0x000fe400000e0000 */
[----:B------:R-:W-:Y:S01]  /*b250*/  R2UR UR5, R211 ;  /* 0x00000000d30572ca */ /* 0x000fe200000e0000 */
[----:B------:R-:W-:Y:S02]  /*b260*/  VIADD R12, R4, 0x306 ;  /* 0x00000306040c7836 */ /* 0x000fe40000000000 */
[----:B------:R-:W-:Y:S01]  /*b270*/  IMAD.MOV.U32 R13, RZ, RZ, 0x40000040 ;  /* 0x40000040ff0d7424 */ /* 0x000fe200078e00ff */
        /* <DEDUP_REMOVED lines=14> */
[----:B----4-:R-:W-:Y:S02]  /*b360*/  R2UR UR4, R206 ;  /* 0x00000000ce0472ca */ /* 0x010fe400000e0000 */
        /* <DEDUP_REMOVED lines=8> */
[----:B--2---:R-:W-:Y:S02]  /*b3f0*/  R2UR UR4, R204 ;  /* 0x00000000cc0472ca */ /* 0x004fe400000e0000 */
        /* <DEDUP_REMOVED lines=8> */
[----:B---3--:R-:W-:Y:S02]  /*b480*/  R2UR UR4, R202 ;  /* 0x00000000ca0472ca */ /* 0x008fe400000e0000 */
[----:B------:R-:W-:Y:S01]  /*b490*/  R2UR UR5, R203 ;  /* 0x00000000cb0572ca */ /* 0x000fe200000e0000 */
[----:B------:R-:W-:Y:S02]  /*b4a0*/  VIADD R12, R4, 0x606 ;  /* 0x00000606040c7836 */ /* 0x000fe40000000000 */
[----:B------:R-:W-:Y:S01]  /*b4b0*/  IMAD.MOV.U32 R13, RZ, RZ, 0x40000040 ;  /* 0x40000040ff0d7424 */ /* 0x000fe200078e00ff */
[----:B------:R-:W-:-:S02]  /*b4c0*/  WARPGROUP.DEPBAR.LE gsb0, 0x0 ;  /* 0x00008000000079c5 */ /* 0x000fc40000010000 */
[----:B------:R-:W-:-:S07]  /*b4d0*/  WARPGROUP.ARRIVE ;  /* 0x00000000000079c5 */ /* 0x000fce0000000000 */
[----:B------:R-:W-:Y:S01]  /*b4e0*/  HGMMA.64x96x16.F32 R152, gdesc[UR4], R152, gsb0 ;  /* 0x01600000049879f0 */ /* 0x000fe20008000898 */
[----:B------:R-:W-:Y:S02]  /*b4f0*/  R2UR UR6, R12 ;  /* 0x000000000c0672ca */ /* 0x000fe400000e0000 */
[----:B------:R-:W-:Y:S01]  /*b500*/  R2UR UR7, R13 ;  /* 0x000000000d0772ca */ /* 0x000fe200000e0000 */
[----:B------:R-:W-:Y:S01]  /*b510*/  UMOV UR4, UR52 ;  /* 0x0000003400047c82 */ /* 0x000fe20008000000 */
[----:B------:R-:W-:Y:S01]  /*b520*/  UMOV UR5, UR53 ;  /* 0x0000003500057c82 */ /* 0x000fe20008000000 */
[----:B------:R-:W-:Y:S01]  /*b530*/  VIADD R12, R4, 0x900 ;  /* 0x00000900040c7836 */ /* 0x000fe20000000000 */
[----:B------:R-:W-:Y:S01]  /*b540*/  MOV R13, 0x40000040 ;  /* 0x40000040000d7802 */ /* 0x000fe20000000f00 */
[----:B------:R-:W-:Y:S02]  /*b550*/  WARPGROUP.DEPBAR.LE gsb0, 0x0 ;  /* 0x00008000000079c5 */ /* 0x000fe40000010000 */
[----:B------:R-:W-:-:S06]  /*b560*/  WARPGROUP.ARRIVE ;  /* 0x00000000000079c5 */ /* 0x000fcc0000000000 */
[----:B------:R-:W-:Y:S01]  /*b570*/  HGMMA.64x96x16.F32 R152, gdesc[UR4], R152, gsb0 ;  /* 0x01600000049879f0 */ /* 0x000fe20008000898 */
[----:B------:R-:W-:Y:S02]  /*b580*/  R2UR UR6, R12 ;  /* 0x000000000c0672ca */ /* 0x000fe400000e0000 */
[----:B------:R-:W-:Y:S01]  /*b590*/  R2UR UR7, R13 ;  /* 0x000000000d0772ca */ /* 0x000fe200000e0000 */
[----:B------:R-:W-:Y:S01]  /*b5a0*/  UMOV UR4, UR48 ;  /* 0x0000003000047c82 */ /* 0x000fe20008000000 */
[----:B------:R-:W-:Y:S01]  /*b5b0*/  UMOV UR5, UR49 ;  /* 0x0000003100057c82 */ /* 0x000fe20008000000 */
[----:B------:R-:W-:Y:S02]  /*b5c0*/  VIADD R12, R4, 0x902 ;  /* 0x00000902040c7836 */ /* 0x000fe40000000000 */
[----:B------:R-:W-:Y:S01]  /*b5d0*/  IMAD.MOV.U32 R13, RZ, RZ, 0x40000040 ;  /* 0x40000040ff0d7424 */ /* 0x000fe200078e00ff */
        /* <DEDUP_REMOVED lines=25> */
[----:B------:R-:W-:Y:S02]  /*b770*/  WARPGROUP.DEPBAR.LE gsb0, 0x0 ;  /* 0x00008000000079c5 */ /* 0x000fe40000010000 */
[----:B------:R-:W-:-:S08]  /*b780*/  WARPGROUP.ARRIVE ;  /* 0x00000000000079c5 */ /* 0x000fd00000000000 */
[----:B------:R-:W-:Y:S03]  /*b790*/  HGMMA.64x96x16.F32 R152, gdesc[UR4], R152, gsb0 ;  /* 0x01600000049879f0 */ /* 0x000fe60008000898 */
[----:B------:R-:W-:Y:S02]  /*b7a0*/  WARPGROUP.DEPBAR.LE gsb0, 0x0 ;  /* 0x00008000000079c5 */ /* 0x000fe40000010000 */
[----:B------:R-:W-:-:S04]  /*b7b0*/  FMNMX.FTZ R5, R154, R11, !PT ;  /* 0x0000000b9a057209 */ /* 0x000fc80007810000 */
[----:B------:R-:W-:-:S04]  /*b7c0*/  FMNMX.FTZ R5, R155, R5, !PT ;  /* 0x000000059b057209 */ /* 0x000fc80007810000 */
[----:B------:R-:W-:Y:S02]  /*b7d0*/  FMNMX.FTZ R5, R158, R5, !PT ;  /* 0x000000059e057209 */ /* 0x000fe40007810000 */
[----:B01----:R-:W-:Y:S02]  /*b7e0*/  FMNMX.FTZ R0, R152, R9, !PT ;  /* 0x0000000998007209 */ /* 0x003fe40007810000 */
        /* <DEDUP_REMOVED lines=44> */
[----:B------:R-:W-:-:S05]  /*bab0*/  FMNMX.FTZ R0, R197, R0, !PT ;  /* 0x00000000c5007209 */ /* 0x000fca0007810000 */
[----:B------:R-:W1:Y:S01]  /*bac0*/  SHFL.BFLY PT, R4, R0, 0x2, 0x1f ;  /* 0x0c401f0000047f89 */ /* 0x000e6200000e0000 */
[----:B------:R-:W2:Y:S01]  /*bad0*/  S2R R15, SR_TID.X ;  /* 0x00000000000f7919 */ /* 0x000ea20000002100 */
[----:B0-----:R-:W-:Y:S01]  /*bae0*/  FMNMX.FTZ R7, R7, R5, !PT ;  /* 0x0000000507077209 */ /* 0x001fe20007810000 */
[----:B------:R-:W-:-:S05]  /*baf0*/  IMAD.MOV.U32 R5, RZ, RZ, 0x40000040 ;  /* 0x40000040ff057424 */ /* 0x000fca00078e00ff */
[----:B------:R-:W-:Y:S02]  /*bb00*/  R2UR UR7, R5 ;  /* 0x00000000050772ca */ /* 0x000fe400000e0000 */
[----:B------:R-:W0:Y:S01]  /*bb10*/  SHFL.BFLY PT, R5, R7, 0x1, 0x1f ;  /* 0x0c201f0007057f89 */ /* 0x000e2200000e0000 */
[----:B-1----:R-:W-:-:S05]  /*bb20*/  FMNMX.FTZ R0, R0, R4, !PT ;  /* 0x0000000400007209 */ /* 0x002fca0007810000 */
[----:B------:R-:W1:Y:S01]  /*bb30*/  SHFL.BFLY PT, R10, R0, 0x1, 0x1f ;  /* 0x0c201f00000a7f89 */ /* 0x000e6200000e0000 */
[----:B------:R-:W-:Y:S01]  /*bb40*/  UMOV UR38, UR42 ;  /* 0x0000002a00267c82 */ /* 0x000fe20008000000 */
[----:B------:R-:W-:Y:S01]  /*bb50*/  @!P1 VIADD R13, R6, 0x32440 ;  /* 0x00032440060d9836 */ /* 0x000fe20000000000 */
[----:B--2---:R-:W-:Y:S02]  /*bb60*/  SHF.R.U32.HI R15, RZ, 0x7, R15 ;  /* 0x00000007ff0f7819 */ /* 0x004fe4000001160f */
[----:B0-----:R-:W-:-:S05]  /*bb70*/  FMNMX.FTZ R5, R7, R5, !PT ;  /* 0x0000000507057209 */ /* 0x001fca0007810000 */
[----:B------:R-:W-:-:S04]  /*bb80*/  FADD.FTZ R7, -R5, R11 ;  /* 0x0000000b05077221 */ /* 0x000fc80000010100 */
[----:B------:R-:W-:Y:S01]  /*bb90*/  FMUL.FTZ R7, R7, UR38 ;  /* 0x0000002607077c20 */ /* 0x000fe20008410000 */
[----:B-1----:R-:W-:-:S03]  /*bba0*/  FMNMX.FTZ R0, R0, R10, !PT ;  /* 0x0000000a00007209 */ /* 0x002fc60007810000 */
[----:B------:R0:W-:Y:S01]  /*bbb0*/  MUFU.EX2 R12, R7 ;  /* 0x00000007000c7308 */ /* 0x0001e20000000800 */
[----:B------:R-:W-:Y:S01]  /*bbc0*/  @!P1 PRMT R13, RZ, 0x654, R13 ;  /* 0x00000654ff0d9816 */ /* 0x000fe2000000000d */
[C---:B------:R-:W-:Y:S01]  /*bbd0*/  FADD.FTZ R9, -R0.reuse, R9 ;  /* 0x0000000900097221 */ /* 0x040fe20000010100 */
[----:B------:R-:W-:Y:S01]  /*bbe0*/  FMUL.FTZ R10, R0, UR38 ;  /* 0x00000026000a7c20 */ /* 0x000fe20008410000 */
[----:B------:R-:W-:Y:S01]  /*bbf0*/  FMUL.FTZ R11, R5, UR38 ;  /* 0x00000026050b7c20 */ /* 0x000fe20008410000 */
[----:B0-----:R-:W-:Y:S01]  /*bc00*/  IADD3 R7, -R15, 0xb, RZ ;  /* 0x0000000b0f077810 */ /* 0x001fe20007ffe1ff */
[----:B------:R-:W-:-:S04]  /*bc10*/  FMUL.FTZ R9, R9, UR38 ;  /* 0x0000002609097c20 */ /* 0x000fc80008410000 */
[----:B------:R1:W-:Y:S06]  /*bc20*/  BAR.ARV R7, 0x100 ;  /* 0x000400070000751d */ /* 0x0003ec0000002000 */
[----:B------:R0:W-:Y:S01]  /*bc30*/  @!P1 SYNCS.ARRIVE.TRANS64.RED.A1T0 RZ, [R13+URZ], RZ ;  /* 0x000000ff0dff99a7 */ /* 0x0001e2000810043f */
[--C-:B------:R-:W-:Y:S01]  /*bc40*/  FFMA.FTZ R207, R152, UR38, -R10.reuse ;  /* 0x0000002698cf7c23 */ /* 0x100fe2000801080a */
[--C-:B------:R-:W-:Y:S01]  /*bc50*/  FFMA.FTZ R208, R153, UR38, -R10.reuse ;  /* 0x0000002699d07c23 */ /* 0x100fe2000801080a */
[--C-:B------:R-:W-:Y:S01]  /*bc60*/  FFMA.FTZ R211, R156, UR38, -R10.reuse ;  /* 0x000000269cd37c23 */ /* 0x100fe2000801080a */
[----:B------:R-:W-:Y:S01]  /*bc70*/  FFMA.FTZ R212, R157, UR38, -R10 ;  /* 0x000000269dd47c23 */ /* 0x000fe2000801080a */
[--C-:B------:R-:W-:Y:S01]  /*bc80*/  FFMA.FTZ R202, R154, UR38, -R11.reuse ;  /* 0x000000269aca7c23 */ /* 0x100fe2000801080b */
[----:B------:R-:W-:Y:S01]  /*bc90*/  FFMA.FTZ R206, R155, UR38, -R11 ;  /* 0x000000269bce7c23 */ /* 0x000fe2000801080b */
[----:B0-----:R-:W-:-:S02]  /*bca0*/  VIADD R13, R15, 0x8 ;  /* 0x000000080f0d7836 */ /* 0x001fc40000000000 */
[--C-:B------:R-:W-:Y:S01]  /*bcb0*/  FFMA.FTZ R205, R158, UR38, -R11.reuse ;  /* 0x000000269ecd7c23 */ /* 0x100fe2000801080b */
[----:B------:R-:W-:Y:S01]  /*bcc0*/  FFMA.FTZ R210, R159, UR38, -R11 ;  /* 0x000000269fd27c23 */ /* 0x000fe2000801080b */
[----:B------:R-:W0:Y:S01]  /*bcd0*/  MUFU.EX2 R9, R9 ;  /* 0x0000000900097308 */ /* 0x000e220000000800 */
[----:B------:R2:W-:Y:S01]  /*bce0*/  BAR.SYNC.DEFER_BLOCKING R13, 0x100 ;  /* 0x0004000d0000751d */ /* 0x0005e20000010000 */
[----:B------:R-:W-:-:S06]  /*bcf0*/  IMAD.MOV.U32 R4, RZ, RZ, 0xc00 ;  /* 0x00000c00ff047424 */ /* 0x000fcc00078e00ff */
[----:B------:R-:W-:Y:S08]  /*bd00*/  MUFU.EX2 R207, R207 ;  /* 0x000000cf00cf7308 */ /* 0x000ff00000000800 */
[----:B------:R-:W3:Y:S08]  /*bd10*/  MUFU.EX2 R208, R208 ;  /* 0x000000d000d07308 */ /* 0x000ef00000000800 */
[----:B------:R-:W-:Y:S08]  /*bd20*/  MUFU.EX2 R211, R211 ;  /* 0x000000d300d37308 */ /* 0x000ff00000000800 */
[----:B------:R-:W4:Y:S08]  /*bd30*/  MUFU.EX2 R212, R212 ;  /* 0x000000d400d47308 */ /* 0x000f300000000800 */
[----:B------:R-:W-:Y:S08]  /*bd40*/  MUFU.EX2 R202, R202 ;  /* 0x000000ca00ca7308 */ /* 0x000ff00000000800 */
[----:B------:R-:W5:Y:S08]  /*bd50*/  MUFU.EX2 R206, R206 ;  /* 0x000000ce00ce7308 */ /* 0x000f700000000800 */
[----:B------:R-:W-:Y:S08]  /*bd60*/  MUFU.EX2 R205, R205 ;  /* 0x000000cd00cd7308 */ /* 0x000ff00000000800 */
[----:B------:R-:W1:Y:S01]  /*bd70*/  MUFU.EX2 R210, R210 ;  /* 0x000000d200d27308 */ /* 0x000e620000000800 */
[----:B------:R-:W-:-:S02]  /*bd80*/  IMAD R4, R22, R4, UR39 ;  /* 0x0000002716047e24 */ /* 0x000fc4000f8e0204 */
[-C--:B0-----:R-:W-:Y:S01]  /*bd90*/  FMUL.FTZ R24, R24, R9.reuse ;  /* 0x0000000918187220 */ /* 0x081fe20000410000 */
[-C--:B------:R-:W-:Y:S01]  /*bda0*/  FMUL.FTZ R25, R25, R9.reuse ;  /* 0x0000000919197220 */ /* 0x080fe20000410000 */
[-C--:B------:R-:W-:Y:S01]  /*bdb0*/  FMUL.FTZ R28, R28, R9.reuse ;  /* 0x000000091c1c7220 */ /* 0x080fe20000410000 */
[-C--:B------:R-:W-:Y:S01]  /*bdc0*/  FMUL.FTZ R29, R29, R9.reuse ;  /* 0x000000091d1d7220 */ /* 0x080fe20000410000 */
[----:B------:R-:W-:Y:S01]  /*bdd0*/  R2UR UR6, R4 ;  /* 0x00000000040672ca */ /* 0x000fe200000e0000 */
        /* <DEDUP_REMOVED lines=124> */
[----:B---3--:R-:W-:-:S02]  /*c5a0*/  F2FP.F16.F32.PACK_AB R152, R208, R207 ;  /* 0x000000cfd098723e */ /* 0x008fc400000000ff */
[----:B----4-:R-:W-:Y:S02]  /*c5b0*/  F2FP.F16.F32.PACK_AB R154, R212, R211 ;  /* 0x000000d3d49a723e */ /* 0x010fe400000000ff */
[----:B-----5:R-:W-:Y:S02]  /*c5c0*/  F2FP.F16.F32.PACK_AB R153, R206, R202 ;  /* 0x000000cace99723e */ /* 0x020fe400000000ff */
[----:B-1----:R-:W-:-:S04]  /*c5d0*/  F2FP.F16.F32.PACK_AB R155, R210, R205 ;  /* 0x000000cdd29b723e */ /* 0x002fc800000000ff */
[----:B------:R-:W-:-:S06]  /*c5e0*/  WARPGROUP.ARRIVE ;  /* 0x00000000000079c5 */ /* 0x000fcc0000000000 */
[----:B------:R-:W-:Y:S01]  /*c5f0*/  HGMMA.64x256x16.F32 R24, R152, gdesc[UR4].tnspB, R24, gsb0 ;  /* 0x43e0000498187df0 */ /* 0x000fe20008000818 */
[--C-:B------:R-:W-:Y:S01]  /*c600*/  FFMA.FTZ R209, R164, UR38, -R10.reuse ;  /* 0x00000026a4d17c23 */ /* 0x100fe2000801080a */
[--C-:B------:R-:W-:Y:S01]  /*c610*/  FFMA.FTZ R204, R160, UR38, -R10.reuse ;  /* 0x00000026a0cc7c23 */ /* 0x100fe2000801080a */
[--C-:B------:R-:W-:Y:S01]  /*c620*/  FFMA.FTZ R203, R161, UR38, -R10.reuse ;  /* 0x00000026a1cb7c23 */ /* 0x100fe2000801080a */
[----:B------:R-:W-:Y:S01]  /*c630*/  FFMA.FTZ R164, R165, UR38, -R10 ;  /* 0x00000026a5a47c23 */ /* 0x000fe2000801080a */
[--C-:B------:R-:W-:Y:S01]  /*c640*/  FFMA.FTZ R156, R162, UR38, -R11.reuse ;  /* 0x00000026a29c7c23 */ /* 0x100fe2000801080b */
[--C-:B------:R-:W-:Y:S01]  /*c650*/  FFMA.FTZ R163, R163, UR38, -R11.reuse ;  /* 0x00000026a3a37c23 */ /* 0x100fe2000801080b */
[--C-:B--2---:R-:W-:Y:S01]  /*c660*/  FFMA.FTZ R13, R166, UR38, -R11.reuse ;  /* 0x00000026a60d7c23 */ /* 0x104fe2000801080b */
[----:B------:R-:W-:Y:S01]  /*c670*/  FFMA.FTZ R15, R167, UR38, -R11 ;  /* 0x00000026a70f7c23 */ /* 0x000fe2000801080b */
[----:B------:R-:W-:Y:S08]  /*c680*/  MUFU.EX2 R204, R204 ;  /* 0x000000cc00cc7308 */ /* 0x000ff00000000800 */
[----:B------:R-:W0:Y:S08]  /*c690*/  MUFU.EX2 R203, R203 ;  /* 0x000000cb00cb7308 */ /* 0x000e300000000800 */
[----:B------:R-:W-:Y:S08]  /*c6a0*/  MUFU.EX2 R209, R209 ;  /* 0x000000d100d17308 */ /* 0x000ff00000000800 */
[----:B------:R-:W-:Y:S08]  /*c6b0*/  MUFU.EX2 R164, R164 ;  /* 0x000000a400a47308 */ /* 0x000ff00000000800 */
[----:B------:R-:W-:Y:S08]  /*c6c0*/  MUFU.EX2 R156, R156 ;  /* 0x0000009c009c7308 */ /* 0x000ff00000000800 */
[----:B------:R-:W1:Y:S08]  /*c6d0*/  MUFU.EX2 R163, R163 ;  /* 0x000000a300a37308 */ /* 0x000e700000000800 */
[----:B------:R-:W-:Y:S08]  /*c6e0*/  MUFU.EX2 R13, R13 ;  /* 0x0000000d000d7308 */ /* 0x000ff00000000800 */
[----:B------:R-:W2:Y:S01]  /*c6f0*/  MUFU.EX2 R15, R15 ;  /* 0x0000000f000f7308 */ /* 0x000ea20000000800 */
[----:B------:R-:W-:Y:S01]  /*c700*/  VIADD R20, R4, 0x80 ;  /* 0x0000008004147836 */ /* 0x000fe20000000000 */
[----:B------:R-:W-:-:S04]  /*c710*/  MOV R21, 0x40000040 ;  /* 0x4000004000157802 */ /* 0x000fc80000000f00 */
[----:B------:R-:W-:Y:S02]  /*c720*/  R2UR UR6, R20 ;  /* 0x00000000140672ca */ /* 0x000fe400000e0000 */
[----:B------:R-:W-:Y:S01]  /*c730*/  R2UR UR7, R21 ;  /* 0x00000000150772ca */ /* 0x000fe200000e0000 */
[--C-:B------:R-:W-:Y:S01]  /*c740*/  FFMA.FTZ R20, R168, UR38, -R10.reuse ;  /* 0x00000026a8147c23 */ /* 0x100fe2000801080a */
[--C-:B------:R-:W-:Y:S01]  /*c750*/  FFMA.FTZ R21, R169, UR38, -R10.reuse ;  /* 0x00000026a9157c23 */ /* 0x100fe2000801080a */
[--C-:B------:R-:W-:Y:S01]  /*c760*/  FFMA.FTZ R157, R172, UR38, -R10.reuse ;  /* 0x00000026ac9d7c23 */ /* 0x100fe2000801080a */
[----:B------:R-:W-:Y:S01]  /*c770*/  FFMA.FTZ R158, R173, UR38, -R10 ;  /* 0x00000026ad9e7c23 */ /* 0x000fe2000801080a */
[--C-:B------:R-:W-:Y:S01]  /*c780*/  FFMA.FTZ R159, R170, UR38, -R11.reuse ;  /* 0x00000026aa9f7c23 */ /* 0x100fe2000801080b */
[--C-:B------:R-:W-:Y:S01]  /*c790*/  FFMA.FTZ R160, R171, UR38, -R11.reuse ;  /* 0x00000026aba07c23 */ /* 0x100fe2000801080b */
[--C-:B------:R-:W-:Y:S01]  /*c7a0*/  FFMA.FTZ R161, R174, UR38, -R11.reuse ;  /* 0x00000026aea17c23 */ /* 0x100fe2000801080b */
[----:B------:R-:W-:Y:S01]  /*c7b0*/  FFMA.FTZ R162, R175, UR38, -R11 ;  /* 0x00000026afa27c23 */ /* 0x000fe2000801080b */
[----:B------:R-:W-:Y:S08]  /*c7c0*/  MUFU.EX2 R20, R20 ;  /* 0x0000001400147308 */ /* 0x000ff00000000800 */
[----:B------:R-:W3:Y:S08]  /*c7d0*/  MUFU.EX2 R21, R21 ;  /* 0x0000001500157308 */ /* 0x000ef00000000800 */
[----:B------:R-:W-:Y:S01]  /*c7e0*/  MUFU.EX2 R157, R157 ;  /* 0x0000009d009d7308 */ /* 0x000fe20000000800 */
[----:B------:R-:W-:-:S02]  /*c7f0*/  WARPGROUP.DEPBAR.LE gsb0, 0x0 ;  /* 0x00008000000079c5 */ /* 0x000fc40000010000 */
[----:B0-----:R-:W-:Y:S02]  /*c800*/  F2FP.F16.F32.PACK_AB R152, R203, R204 ;  /* 0x000000cccb98723e */ /* 0x001fe400000000ff */
[----:B-1----:R-:W-:Y:S02]  /*c810*/  F2FP.F16.F32.PACK_AB R153, R163, R156 ;  /* 0x0000009ca399723e */ /* 0x002fe400000000ff */
[----:B------:R-:W-:Y:S02]  /*c820*/  F2FP.F16.F32.PACK_AB R154, R164, R209 ;  /* 0x000000d1a49a723e */ /* 0x000fe400000000ff */
[----:B--2---:R-:W-:-:S04]  /*c830*/  F2FP.F16.F32.PACK_AB R155, R15, R13 ;  /* 0x0000000d0f9b723e */ /* 0x004fc800000000ff */
[----:B------:R-:W-:-:S06]  /*c840*/  WARPGROUP.ARRIVE ;  /* 0x00000000000079c5 */ /* 0x000fcc0000000000 */
[----:B------:R-:W-:Y:S01]  /*c850*/  HGMMA.64x256x16.F32 R24, R152, gdesc[UR4].tnspB, R24, gsb0 ;  /* 0x43e0000498187df0 */ /* 0x000fe20008000818 */
[----:B------:R-:W-:Y:S08]  /*c860*/  MUFU.EX2 R158, R158 ;  /* 0x0000009e009e7308 */ /* 0x000ff00000000800 */
[----:B------:R-:W-:Y:S08]  /*c870*/  MUFU.EX2 R159, R159 ;  /* 0x0000009f009f7308 */ /* 0x000ff00000000800 */
[----:B------:R-:W0:Y:S08]  /*c880*/  MUFU.EX2 R160, R160 ;  /* 0x000000a000a07308 */ /* 0x000e300000000800 */
[----:B------:R-:W-:Y:S08]  /*c890*/  MUFU.EX2 R161, R161 ;  /* 0x000000a100a17308 */ /* 0x000ff00000000800 */
[----:B------:R-:W1:Y:S01]  /*c8a0*/  MUFU.EX2 R162, R162 ;  /* 0x000000a200a27308 */ /* 0x000e620000000800 */
[----:B------:R-:W-:Y:S01]  /*c8b0*/  FFMA.FTZ R207, R9, R14, R207 ;  /* 0x0000000e09cf7223 */ /* 0x000fe200000100cf */
[----:B------:R-:W-:Y:S01]  /*c8c0*/  FFMA.FTZ R202, R12, R8, R202 ;  /* 0x000000080cca7223 */ /* 0x000fe200000100ca */
[----:B------:R-:W-:-:S02]  /*c8d0*/  VIADD R8, R4, 0x180 ;  /* 0x0000018004087836 */ /* 0x000fc40000000000 */
[----:B------:R-:W-:Y:S02]  /*c8e0*/  IMAD.MOV.U32 R9, RZ, RZ, 0x40000040 ;  /* 0x40000040ff097424 */ /* 0x000fe400078e00ff */
[--C-:B------:R-:W-:Y:S01]  /*c8f0*/  FFMA.FTZ R12, R180, UR38, -R10.reuse ;  /* 0x00000026b40c7c23 */ /* 0x100fe2000801080a */
[----:B------:R-:W-:Y:S01]  /*c900*/  FFMA.FTZ R14, R181, UR38, -R10 ;  /* 0x00000026b50e7c23 */ /* 0x000fe2000801080a */
[--C-:B------:R-:W-:Y:S01]  /*c910*/  FFMA.FTZ R165, R178, UR38, -R11.reuse ;  /* 0x00000026b2a57c23 */ /* 0x100fe2000801080b */
[--C-:B------:R-:W-:Y:S01]  /*c920*/  FFMA.FTZ R166, R179, UR38, -R11.reuse ;  /* 0x00000026b3a67c23 */ /* 0x100fe2000801080b */
[--C-:B------:R-:W-:Y:S01]  /*c930*/  FFMA.FTZ R167, R182, UR38, -R11.reuse ;  /* 0x00000026b6a77c23 */ /* 0x100fe2000801080b */
[----:B------:R-:W-:Y:S01]  /*c940*/  FFMA.FTZ R168, R183, UR38, -R11 ;  /* 0x00000026b7a87c23 */ /* 0x000fe2000801080b */
[----:B------:R-:W-:Y:S08]  /*c950*/  MUFU.EX2 R12, R12 ;  /* 0x0000000c000c7308 */ /* 0x000ff00000000800 */
[----:B------:R-:W-:Y:S08]  /*c960*/  MUFU.EX2 R14, R14 ;  /* 0x0000000e000e7308 */ /* 0x000ff00000000800 */
[----:B------:R-:W-:Y:S08]  /*c970*/  MUFU.EX2 R165, R165 ;  /* 0x000000a500a57308 */ /* 0x000ff00000000800 */
[----:B------:R-:W-:Y:S08]  /*c980*/  MUFU.EX2 R166, R166 ;  /* 0x000000a600a67308 */ /* 0x000ff00000000800 */
[----:B------:R-:W-:Y:S08]  /*c990*/  MUFU.EX2 R167, R167 ;  /* 0x000000a700a77308 */ /* 0x000ff00000000800 */
[----:B------:R-:W-:Y:S01]  /*c9a0*/  MUFU.EX2 R168, R168 ;  /* 0x000000a800a87308 */ /* 0x000fe20000000800 */
[----:B------:R-:W-:-:S02]  /*c9b0*/  WARPGROUP.DEPBAR.LE gsb0, 0x0 ;  /* 0x00008000000079c5 */ /* 0x000fc40000010000 */
[----:B------:R-:W-:Y:S02]  /*c9c0*/  VIADD R152, R4, 0x100 ;  /* 0x0000010004987836 */ /* 0x000fe40000000000 */
[----:B------:R-:W-:-:S03]  /*c9d0*/  IMAD.MOV.U32 R153, RZ, RZ, 0x40000040 ;  /* 0x40000040ff997424 */ /* 0x000fc600078e00ff */
[----:B------:R-:W-:Y:S02]  /*c9e0*/  R2UR UR6, R152 ;  /* 0x00000000980672ca */ /* 0x000fe400000e0000 */
[----:B------:R-:W-:Y:S02]  /*c9f0*/  R2UR UR7, R153 ;  /* 0x00000000990772ca */ /* 0x000fe400000e0000 */
[----:B---3--:R-:W-:Y:S02]  /*ca00*/  F2FP.F16.F32.PACK_AB R152, R21, R20 ;  /* 0x000000141598723e */ /* 0x008fe400000000ff */
[----:B0-----:R-:W-:Y:S02]  /*ca10*/  F2FP.F16.F32.PACK_AB R153, R160, R159 ;  /* 0x0000009fa099723e */ /* 0x001fe400000000ff */
[----:B------:R-:W-:Y:S02]  /*ca20*/  F2FP.F16.F32.PACK_AB R154, R158, R157 ;  /* 0x0000009d9e9a723e */ /* 0x000fe400000000ff */
[----:B-1----:R-:W-:-:S04]  /*ca30*/  F2FP.F16.F32.PACK_AB R155, R162, R161 ;  /* 0x000000a1a29b723e */ /* 0x002fc800000000ff */
[----:B------:R-:W-:-:S06]  /*ca40*/  WARPGROUP.ARRIVE ;  /* 0x00000000000079c5 */ /* 0x000fcc0000000000 */
[----:B------:R-:W-:Y:S01]  /*ca50*/  HGMMA.64x256x16.F32 R24, R152, gdesc[UR4].tnspB, R24, gsb0 ;  /* 0x43e0000498187df0 */ /* 0x000fe20008000818 */
[----:B------:R-:W-:Y:S01]  /*ca60*/  R2UR UR6, R8 ;  /* 0x00000000080672ca */ /* 0x000fe200000e0000 */
[--C-:B------:R-:W-:Y:S01]  /*ca70*/  FFMA.FTZ R8, R176, UR38, -R10.reuse ;  /* 0x00000026b0087c23 */ /* 0x100fe2000801080a */
[----:B------:R-:W-:Y:S01]  /*ca80*/  R2UR UR7, R9 ;  /* 0x00000000090772ca */ /* 0x000fe200000e0000 */
[----:B------:R-:W-:-:S04]  /*ca90*/  FFMA.FTZ R9, R177, UR38, -R10 ;  /* 0x00000026b1097c23 */ /* 0x000fc8000801080a */
[----:B------:R-:W-:Y:S08]  /*caa0*/  MUFU.EX2 R8, R8 ;  /* 0x0000000800087308 */ /* 0x000ff00000000800 */
[----:B------:R-:W0:Y:S01]  /*cab0*/  MUFU.EX2 R9, R9 ;  /* 0x0000000900097308 */ /* 0x000e220000000800 */
        /* <DEDUP_REMOVED lines=9> */
[----:B------:R-:W1:Y:S08]  /*cb50*/  MUFU.EX2 R185, R185 ;  /* 0x000000b900b97308 */ /* 0x000e700000000800 */
[----:B------:R-:W-:Y:S08]  /*cb60*/  MUFU.EX2 R188, R188 ;  /* 0x000000bc00bc7308 */ /* 0x000ff00000000800 */
[----:B------:R-:W-:Y:S08]  /*cb70*/  MUFU.EX2 R189, R189 ;  /* 0x000000bd00bd7308 */ /* 0x000ff00000000800 */
[----:B------:R-:W-:Y:S08]  /*cb80*/  MUFU.EX2 R169, R169 ;  /* 0x000000a900a97308 */ /* 0x000ff00000000800 */
[----:B------:R-:W2:Y:S08]  /*cb90*/  MUFU.EX2 R170, R170 ;  /* 0x000000aa00aa7308 */ /* 0x000eb00000000800 */
[----:B------:R-:W-:Y:S08]  /*cba0*/  MUFU.EX2 R171, R171 ;  /* 0x000000ab00ab7308 */ /* 0x000ff00000000800 */
[----:B------:R-:W3:Y:S01]  /*cbb0*/  MUFU.EX2 R172, R172 ;  /* 0x000000ac00ac7308 */ /* 0x000ee20000000800 */
[----:B------:R-:W-:-:S02]  /*cbc0*/  WARPGROUP.DEPBAR.LE gsb0, 0x0 ;  /* 0x00008000000079c5 */ /* 0x000fc40000010000 */
[----:B0-----:R-:W-:Y:S02]  /*cbd0*/  F2FP.F16.F32.PACK_AB R152, R9, R8 ;  /* 0x000000080998723e */ /* 0x001fe400000000ff */
[----:B------:R-:W-:Y:S02]  /*cbe0*/  F2FP.F16.F32.PACK_AB R153, R166, R165 ;  /* 0x000000a5a699723e */ /* 0x000fe400000000ff */
[----:B------:R-:W-:Y:S02]  /*cbf0*/  F2FP.F16.F32.PACK_AB R154, R14, R12 ;  /* 0x0000000c0e9a723e */ /* 0x000fe400000000ff */
[----:B------:R-:W-:-:S04]  /*cc00*/  F2FP.F16.F32.PACK_AB R155, R168, R167 ;  /* 0x000000a7a89b723e */ /* 0x000fc800000000ff */
        /* <DEDUP_REMOVED lines=10> */
[----:B------:R0:W-:Y:S08]  /*ccb0*/  MUFU.EX2 R173, R10 ;  /* 0x0000000a00ad7308 */ /* 0x0001f00000000800 */
[----:B------:R-:W-:Y:S01]  /*ccc0*/  MUFU.EX2 R192, R192 ;  /* 0x000000c000c07308 */ /* 0x000fe20000000800 */
[----:B0-----:R-:W-:-:S07]  /*ccd0*/  VIADD R10, R4, 0x280 ;  /* 0x00000280040a7836 */ /* 0x001fce0000000000 */
[----:B------:R-:W0:Y:S08]  /*cce0*/  MUFU.EX2 R193, R193 ;  /* 0x000000c100c17308 */ /* 0x000e300000000800 */
[----:B------:R-:W-:Y:S08]  /*ccf0*/  MUFU.EX2 R196, R196 ;  /* 0x000000c400c47308 */ /* 0x000ff00000000800 */
[----:B------:R-:W-:Y:S08]  /*cd00*/  MUFU.EX2 R194, R194 ;  /* 0x000000c200c27308 */ /* 0x000ff00000000800 */
[----:B------:R-:W4:Y:S08]  /*cd10*/  MUFU.EX2 R195, R195 ;  /* 0x000000c300c37308 */ /* 0x000f300000000800 */
[----:B------:R-:W-:Y:S01]  /*cd20*/  MUFU.EX2 R198, R198 ;  /* 0x000000c600c67308 */ /* 0x000fe20000000800 */
[----:B------:R-:W-:-:S02]  /*cd30*/  WARPGROUP.DEPBAR.LE gsb0, 0x0 ;  /* 0x00008000000079c5 */ /* 0x000fc40000010000 */
[----:B------:R-:W-:Y:S01]  /*cd40*/  VIADD R152, R4, 0x200 ;  /* 0x0000020004987836 */ /* 0x000fe20000000000 */
[----:B------:R-:W-:-:S04]  /*cd50*/  MOV R153, 0x40000040 ;  /* 0x4000004000997802 */ /* 0x000fc80000000f00 */
[----:B------:R-:W-:Y:S02]  /*cd60*/  R2UR UR6, R152 ;  /* 0x00000000980672ca */ /* 0x000fe400000e0000 */
[----:B------:R-:W-:Y:S02]  /*cd70*/  R2UR UR7, R153 ;  /* 0x00000000990772ca */ /* 0x000fe400000e0000 */
[----:B-1----:R-:W-:Y:S02]  /*cd80*/  F2FP.F16.F32.PACK_AB R152, R185, R184 ;  /* 0x000000b8b998723e */ /* 0x002fe400000000ff */
[----:B--2---:R-:W-:Y:S02]  /*cd90*/  F2FP.F16.F32.PACK_AB R153, R170, R169 ;  /* 0x000000a9aa99723e */ /* 0x004fe400000000ff */
[----:B------:R-:W-:Y:S02]  /*cda0*/  F2FP.F16.F32.PACK_AB R154, R189, R188 ;  /* 0x000000bcbd9a723e */ /* 0x000fe400000000ff */
[----:B---3--:R-:W-:-:S04]  /*cdb0*/  F2FP.F16.F32.PACK_AB R155, R172, R171 ;  /* 0x000000abac9b723e */ /* 0x008fc800000000ff */
[----:B------:R-:W-:-:S06]  /*cdc0*/  WARPGROUP.ARRIVE ;  /* 0x00000000000079c5 */ /* 0x000fcc0000000000 */
[----:B------:R-:W-:Y:S01]  /*cdd0*/  HGMMA.64x256x16.F32 R24, R152, gdesc[UR4].tnspB, R24, gsb0 ;  /* 0x43e0000498187df0 */ /* 0x000fe20008000818 */
[----:B------:R1:W2:Y:S01]  /*cde0*/  MUFU.EX2 R4, R11 ;  /* 0x0000000b00047308 */ /* 0x0002a20000000800 */
[----:B------:R-:W-:Y:S01]  /*cdf0*/  R2UR UR6, R10 ;  /* 0x000000000a0672ca */ /* 0x000fe200000e0000 */
[----:B-1----:R-:W-:-:S05]  /*ce00*/  IMAD.MOV.U32 R11, RZ, RZ, 0x40000040 ;  /* 0x40000040ff0b7424 */ /* 0x002fca00078e00ff */
[----:B------:R-:W-:Y:S01]  /*ce10*/  R2UR UR7, R11 ;  /* 0x000000000b0772ca */ /* 0x000fe200000e0000 */
[----:B------:R-:W-:Y:S01]  /*ce20*/  FADD.FTZ R207, R208, R207 ;  /* 0x000000cfd0cf7221 */ /* 0x000fe20000010000 */
[----:B------:R-:W-:-:S03]  /*ce30*/  FADD.FTZ R202, R206, R202 ;  /* 0x000000caceca7221 */ /* 0x000fc60000010000 */
        /* <DEDUP_REMOVED lines=35> */
[----:B------:R-:W-:Y:S01]  /*d070*/  FADD.FTZ R171, R172, R171 ;  /* 0x000000abacab7221 */ /* 0x000fe20000010000 */
[----:B------:R-:W-:-:S05]  /*d080*/  @!P1 VIADD R6, R6, 0x32460 ;  /* 0x0003246006069836 */ /* 0x000fca0000000000 */
[----:B------:R-:W-:Y:S01]  /*d090*/  @!P1 PRMT R6, RZ, 0x654, R6 ;  /* 0x00000654ff069816 */ /* 0x000fe20000000006 */
[----:B------:R-:W-:Y:S02]  /*d0a0*/  WARPGROUP.DEPBAR.LE gsb0, 0x0 ;  /* 0x00008000000079c5 */ /* 0x000fe40000010000 */
[----:B0-----:R-:W-:Y:S02]  /*d0b0*/  F2FP.F16.F32.PACK_AB R152, R193, R192 ;  /* 0x000000c0c198723e */ /* 0x001fe400000000ff */
[----:B----4-:R-:W-:Y:S02]  /*d0c0*/  F2FP.F16.F32.PACK_AB R153, R195, R194 ;  /* 0x000000c2c399723e */ /* 0x010fe400000000ff */
[----:B------:R-:W-:Y:S02]  /*d0d0*/  F2FP.F16.F32.PACK_AB R154, R173, R196 ;  /* 0x000000c4ad9a723e */ /* 0x000fe400000000ff */
[----:B--2---:R-:W-:-:S04]  /*d0e0*/  F2FP.F16.F32.PACK_AB R155, R4, R198 ;  /* 0x000000c6049b723e */ /* 0x004fc800000000ff */
[----:B------:R-:W-:-:S06]  /*d0f0*/  WARPGROUP.ARRIVE ;  /* 0x00000000000079c5 */ /* 0x000fcc0000000000 */
[----:B------:R-:W-:Y:S01]  /*d100*/  HGMMA.64x256x16.F32 R24, R152, gdesc[UR4].tnspB, R24, gsb0 ;  /* 0x43e0000498187df0 */ /* 0x000fe20008000818 */
[----:B------:R-:W-:Y:S01]  /*d110*/  FADD.FTZ R192, R192, R189 ;  /* 0x000000bdc0c07221 */ /* 0x000fe20000010000 */
[----:B------:R-:W-:-:S03]  /*d120*/  FADD.FTZ R194, R194, R171 ;  /* 0x000000abc2c27221 */ /* 0x000fc60000010000 */
[----:B------:R-:W-:Y:S01]  /*d130*/  FADD.FTZ R193, R193, R192 ;  /* 0x000000c0c1c17221 */ /* 0x000fe20000010000 */
[----:B------:R-:W-:-:S03]  /*d140*/  FADD.FTZ R195, R195, R194 ;  /* 0x000000c2c3c37221 */ /* 0x000fc60000010000 */
[----:B------:R-:W-:Y:S01]  /*d150*/  FADD.FTZ R14, R196, R193 ;  /* 0x000000c1c40e7221 */ /* 0x000fe20000010000 */
[----:B------:R-:W-:Y:S01]  /*d160*/  FADD.FTZ R195, R198, R195 ;  /* 0x000000c3c6c37221 */ /* 0x000fe20000010000 */
[----:B------:R-:W-:Y:S02]  /*d170*/  IMAD.MOV.U32 R11, RZ, RZ, R5 ;  /* 0x000000ffff0b7224 */ /* 0x000fe400078e0005 */
[----:B------:R-:W-:Y:S01]  /*d180*/  FADD.FTZ R14, R173, R14 ;  /* 0x0000000ead0e7221 */ /* 0x000fe20000010000 */
[----:B------:R-:W-:Y:S01]  /*d190*/  FADD.FTZ R8, R4, R195 ;  /* 0x000000c304087221 */ /* 0x000fe20000010000 */
[----:B------:R-:W-:Y:S01]  /*d1a0*/  IMAD.MOV.U32 R9, RZ, RZ, R0 ;  /* 0x000000ffff097224 */ /* 0x000fe200078e0000 */
[----:B------:R-:W-:Y:S02]  /*d1b0*/  WARPGROUP.DEPBAR.LE gsb0, 0x0 ;  /* 0x00008000000079c5 */ /* 0x000fe40000010000 */
[----:B------:R1:W-:Y:S01]  /*d1c0*/  @!P1 SYNCS.ARRIVE.TRANS64.RED.A1T0 RZ, [R6+URZ], RZ ;  /* 0x000000ff06ff99a7 */ /* 0x0003e2000810043f */
[----:B------:R-:W-:Y:S05]  /*d1d0*/  @P2 BRA `(.L_x_1073) ;  /* 0xffffffd400e42947 */ /* 0x000fea000383ffff */
.L_x_1063:
[----:B------:R-:W-:Y:S05]  /*d1e0*/  WARPSYNC.ALL ;  /* 0x0000000000007948 */ /* 0x000fea0003800000 */
[----:B0-----:R-:W0:Y:S01]  /*d1f0*/  SHFL.BFLY PT, R3, R14, 0x2, 0x1f ;  /* 0x0c401f000e037f89 */ /* 0x001e2200000e0000 */
[----:B-1----:R-:W-:Y:S01]  /*d200*/  MOV R6, RZ ;  /* 0x000000ff00067202 */ /* 0x002fe20000000f00 */
[----:B------:R-:W-:Y:S01]  /*d210*/  VIADD R22, R22, 0x1 ;  /* 0x0000000116167836 */ /* 0x000fe20000000000 */
[----:B------:R1:W-:Y:S08]  /*d220*/  BAR.ARV R7, 0x100 ;  /* 0x000400070000751d */ /* 0x0003f00000002000 */
[----:B------:R-:W-:Y:S06]  /*d230*/  BAR.ARV 0x8, 0x120 ;  /* 0x0204800000007b1d */ /* 0x000fec0000002000 */
[----:B------:R-:W-:Y:S01]  /*d240*/  ISETP.NE.AND P0, PT, R22, 0x2, PT ;  /* 0x000000021600780c */ /* 0x000fe20003f05270 */
[----:B-1----:R-:W-:Y:S01]  /*d250*/  IMAD.MOV.U32 R7, RZ, RZ, -0x800000 ;  /* 0xff800000ff077424 */ /* 0x002fe200078e00ff */
[----:B------:R-:W1:Y:S01]  /*d260*/  SHFL.BFLY PT, R9, R8, 0x2, 0x1f ;  /* 0x0c401f0008097f89 */ /* 0x000e6200000e0000 */
[----:B------:R-:W-:Y:S01]  /*d270*/  PLOP3.LUT P1, PT, PT, PT, PT, 0x8, 0x0 ;  /* 0x000000000000781c */ /* 0x000fe20003f2e170 */
[----:B------:R-:W-:Y:S01]  /*d280*/  VIADD R224, R224, 0x1 ;  /* 0x00000001e0e07836 */ /* 0x000fe20000000000 */
[----:B------:R-:W-:Y:S01]  /*d290*/  SEL R22, R22, RZ, P0 ;  /* 0x000000ff16167207 */ /* 0x000fe20000000000 */
[----:B0-----:R-:W-:-:S05]  /*d2a0*/  FADD.FTZ R3, R3, R14 ;  /* 0x0000000e03037221 */ /* 0x001fca0000010000 */
[----:B------:R-:W0:Y:S01]  /*d2b0*/  SHFL.BFLY PT, R4, R3, 0x1, 0x1f ;  /* 0x0c201f0003047f89 */ /* 0x000e2200000e0000 */
[----:B-1----:R-:W-:-:S05]  /*d2c0*/  FADD.FTZ R10, R9, R8 ;  /* 0x00000008090a7221 */ /* 0x002fca0000010000 */
[----:B------:R-:W1:Y:S01]  /*d2d0*/  SHFL.BFLY PT, R11, R10, 0x1, 0x1f ;  /* 0x0c201f000a0b7f89 */ /* 0x000e6200000e0000 */
[----:B0-----:R-:W-:Y:S01]  /*d2e0*/  FADD.FTZ R9, R3, R4 ;  /* 0x0000000403097221 */ /* 0x001fe20000010000 */
[----:B------:R-:W-:Y:S01]  /*d2f0*/  IMAD.MOV.U32 R4, RZ, RZ, RZ ;  /* 0x000000ffff047224 */ /* 0x000fe200078e00ff */
[----:B------:R-:W-:-:S03]  /*d300*/  SEL R3, RZ, 0x1, P0 ;  /* 0x00000001ff037807 */ /* 0x000fc60000000000 */
[----:B------:R-:W-:Y:S02]  /*d310*/  FSETP.NE.FTZ.AND P2, PT, R9, RZ, PT ;  /* 0x000000ff0900720b */ /* 0x000fe40003f55000 */
[----:B------:R-:W-:-:S11]  /*d320*/  LOP3.LUT R200, R200, R3, RZ, 0x3c, !PT ;  /* 0x00000003c8c87212 */ /* 0x000fd600078e3cff */
[----:B------:R-:W0:Y:S01]  /*d330*/  @P2 MUFU.RCP R6, R9 ;  /* 0x0000000900062308 */ /* 0x000e220000001000 */
[----:B-1----:R-:W-:-:S05]  /*d340*/  FADD.FTZ R11, R10, R11 ;  /* 0x0000000b0a0b7221 */ /* 0x002fca0000010000 */
[----:B------:R-:W-:Y:S01]  /*d350*/  FSETP.NE.FTZ.AND P3, PT, R11, RZ, PT ;  /* 0x000000ff0b00720b */ /* 0x000fe20003f75000 */
[-C--:B0-----:R-:W-:Y:S01]  /*d360*/  FMUL.FTZ R10, R28, R6.reuse ;  /* 0x000000061c0a7220 */ /* 0x081fe20000410000 */
[-C--:B------:R-:W-:Y:S01]  /*d370*/  FMUL.FTZ R8, R24, R6.reuse ;  /* 0x0000000618087220 */ /* 0x080fe20000410000 */
[----:B------:R-:W0:Y:S01]  /*d380*/  @P2 MUFU.LG2 R28, R9 ;  /* 0x00000009001c2308 */ /* 0x000e220000000c00 */
[-C--:B------:R-:W-:Y:S01]  /*d390*/  FMUL.FTZ R24, R32, R6.reuse ;  /* 0x0000000620187220 */ /* 0x080fe20000410000 */
[-C--:B------:R-:W-:Y:S01]  /*d3a0*/  FMUL.FTZ R3, R33, R6.reuse ;  /* 0x0000000621037220 */ /* 0x080fe20000410000 */
[----:B------:R-:W-:Y:S02]  /*d3b0*/  IMAD.U32 R33, RZ, RZ, UR38 ;  /* 0x00000026ff217e24 */ /* 0x000fe4000f8e00ff */
[-C--:B------:R-:W-:Y:S01]  /*d3c0*/  FMUL.FTZ R161, R48, R6.reuse ;  /* 0x0000000630a17220 */ /* 0x080fe20000410000 */
[----:B------:R-:W-:Y:S02]  /*d3d0*/  IMAD.U32 R32, RZ, RZ, UR38 ;  /* 0x00000026ff207e24 */ /* 0x000fe4000f8e00ff */
[-C--:B------:R-:W-:Y:S01]  /*d3e0*/  FMUL.FTZ R165, R64, R6.reuse ;  /* 0x0000000640a57220 */ /* 0x080fe20000410000 */
[----:B------:R-:W-:Y:S01]  /*d3f0*/  @P2 FMUL.FTZ R33, R33, 0.69314718246459960938 ;  /* 0x3f31721821212820 */ /* 0x000fe20000410000 */
[----:B------:R-:W1:Y:S01]  /*d400*/  @P3 MUFU.RCP R4, R11 ;  /* 0x0000000b00043308 */ /* 0x000e620000001000 */
[----:B------:R-:W-:Y:S01]  /*d410*/  @P3 FMUL.FTZ R32, R32, 0.69314718246459960938 ;  /* 0x3f31721820203820 */ /* 0x000fe20000410000 */
[-C--:B------:R-:W-:Y:S01]  /*d420*/  FMUL.FTZ R170, R84, R6.reuse ;  /* 0x0000000654aa7220 */ /* 0x080fe20000410000 */
[-C--:B------:R-:W-:Y:S01]  /*d430*/  FMUL.FTZ R25, R25, R6.reuse ;  /* 0x0000000619197220 */ /* 0x080fe20000410000 */
[-C--:B------:R-:W-:Y:S01]  /*d440*/  FMUL.FTZ R29, R29, R6.reuse ;  /* 0x000000061d1d7220 */ /* 0x080fe20000410000 */
[-C--:B------:R-:W-:Y:S01]  /*d450*/  FMUL.FTZ R36, R36, R6.reuse ;  /* 0x0000000624247220 */ /* 0x080fe20000410000 */
[-C--:B------:R-:W-:Y:S01]  /*d460*/  FMUL.FTZ R37, R37, R6.reuse ;  /* 0x0000000625257220 */ /* 0x080fe20000410000 */
[-C--:B------:R-:W-:Y:S01]  /*d470*/  FMUL.FTZ R159, R40, R6.reuse ;  /* 0x00000006289f7220 */ /* 0x080fe20000410000 */
[----:B------:R-:W2:Y:S01]  /*d480*/  @P3 MUFU.LG2 R18, R11 ;  /* 0x0000000b00123308 */ /* 0x000ea20000000c00 */
[----:B0-----:R-:W-:Y:S01]  /*d490*/  @P2 FMUL.FTZ R28, R28, 0.69314718246459960938 ;  /* 0x3f3172181c1c2820 */ /* 0x001fe20000410000 */
[-C--:B------:R-:W-:Y:S01]  /*d4a0*/  FMUL.FTZ R41, R41, R6.reuse ;  /* 0x0000000629297220 */ /* 0x080fe20000410000 */
[-C--:B------:R-:W-:Y:S01]  /*d4b0*/  FMUL.FTZ R160, R44, R6.reuse ;  /* 0x000000062ca07220 */ /* 0x080fe20000410000 */
[-C--:B------:R-:W-:Y:S01]  /*d4c0*/  FMUL.FTZ R45, R45, R6.reuse ;  /* 0x000000062d2d7220 */ /* 0x080fe20000410000 */
[-C--:B------:R-:W-:Y:S01]  /*d4d0*/  FMUL.FTZ R49, R49, R6.reuse ;  /* 0x0000000631317220 */ /* 0x080fe20000410000 */
[-C--:B------:R-:W-:Y:S01]  /*d4e0*/  FMUL.FTZ R162, R52, R6.reuse ;  /* 0x0000000634a27220 */ /* 0x080fe20000410000 */
[-C--:B------:R-:W-:Y:S01]  /*d4f0*/  FMUL.FTZ R53, R53, R6.reuse ;  /* 0x0000000635357220 */ /* 0x080fe20000410000 */
[----:B------:R-:W-:Y:S01]  /*d500*/  FMUL.FTZ R163, R56, R6 ;  /* 0x0000000638a37220 */ /* 0x000fe20000410000 */
[----:B-1----:R-:W-:Y:S01]  /*d510*/  FMUL.FTZ R14, R35, R4 ;  /* 0x00000004230e7220 */ /* 0x002fe20000410000 */
[-C--:B------:R-:W-:Y:S01]  /*d520*/  FMUL.FTZ R57, R57, R6.reuse ;  /* 0x0000000639397220 */ /* 0x080fe20000410000 */
[-C--:B------:R-:W-:Y:S01]  /*d530*/  FMUL.FTZ R164, R60, R6.reuse ;  /* 0x000000063ca47220 */ /* 0x080fe20000410000 */
[-C--:B------:R-:W-:Y:S01]  /*d540*/  FMUL.FTZ R61, R61, R6.reuse ;  /* 0x000000063d3d7220 */ /* 0x080fe20000410000 */
[-C--:B------:R-:W-:Y:S01]  /*d550*/  FMUL.FTZ R65, R65, R6.reuse ;  /* 0x0000000641417220 */ /* 0x080fe20000410000 */
[-C--:B------:R-:W-:Y:S01]  /*d560*/  FMUL.FTZ R166, R68, R6.reuse ;  /* 0x0000000644a67220 */ /* 0x080fe20000410000 */
[-C--:B------:R-:W-:Y:S01]  /*d570*/  FMUL.FTZ R69, R69, R6.reuse ;  /* 0x0000000645457220 */ /* 0x080fe20000410000 */
[-C--:B------:R-:W-:Y:S01]  /*d580*/  FMUL.FTZ R167, R72, R6.reuse ;  /* 0x0000000648a77220 */ /* 0x080fe20000410000 */
[----:B--2---:R-:W-:Y:S01]  /*d590*/  @P3 FMUL.FTZ R35, R18, 0.69314718246459960938 ;  /* 0x3f31721812233820 */ /* 0x004fe20000410000 */
        /* <DEDUP_REMOVED lines=38> */
[----:B------:R-:W-:Y:S01]  /*d800*/  MOV R6, 0xff800000 ;  /* 0xff80000000067802 */ /* 0x000fe20000000f00 */
        /* <DEDUP_REMOVED lines=65> */
.L_x_1016:
        /* <DEDUP_REMOVED lines=35> */
[C---:B-----5:R-:W-:Y:S02]  /*de50*/  IADD3 R28, P3, R126.reuse, 0x60, RZ ;  /* 0x000000607e1c7810 */ /* 0x060fe40007f7e0ff */
[----:B------:R-:W-:Y:S01]  /*de60*/  IADD3 R0, P1, R126, 0x20, RZ ;  /* 0x000000207e007810 */ /* 0x000fe20007f3e0ff */
[--C-:B------:R-:W-:Y:S01]  /*de70*/  IMAD.X R101, RZ, RZ, R127.reuse, P2 ;  /* 0x000000ffff657224 */ /* 0x100fe200010e067f */
[----:B------:R-:W-:Y:S01]  /*de80*/  LOP3.LUT R100, R26, 0x380, RZ, 0xc0, !PT ;  /* 0x000003801a647812 */ /* 0x000fe200078ec0ff */
[--C-:B------:R-:W-:Y:S01]  /*de90*/  IMAD.X R105, RZ, RZ, R127.reuse, P3 ;  /* 0x000000ffff697224 */ /* 0x100fe200018e067f */
[----:B------:R-:W-:Y:S01]  /*dea0*/  LOP3.LUT R104, R28, 0x380, RZ, 0xc0, !PT ;  /* 0x000003801c687812 */ /* 0x000fe200078ec0ff */
[----:B------:R-:W-:Y:S01]  /*deb0*/  IMAD.X R97, RZ, RZ, R127, P1 ;  /* 0x000000ffff617224 */ /* 0x000fe200008e067f */
[----:B------:R-:W-:-:S02]  /*dec0*/  SHF.R.U64 R100, R100, 0x3, RZ ;  /* 0x0000000364647819 */ /* 0x000fc400000012ff */
[----:B------:R-:W-:Y:S02]  /*ded0*/  IADD3 R92, P1, R126, 0x4060, RZ ;  /* 0x000040607e5c7810 */ /* 0x000fe40007f3e0ff */
[----:B------:R-:W-:Y:S02]  /*dee0*/  SHF.R.U64 R104, R104, 0x3, RZ ;  /* 0x0000000368687819 */ /* 0x000fe400000012ff */
[C---:B------:R-:W-:Y:S01]  /*def0*/  IADD3 R30, P4, R126.reuse, 0x4000, RZ ;  /* 0x000040007e1e7810 */ /* 0x040fe20007f9e0ff */
[--C-:B------:R-:W-:Y:S01]  /*df00*/  IMAD.X R113, RZ, RZ, R127.reuse, P1 ;  /* 0x000000ffff717224 */ /* 0x100fe200008e067f */
[----:B-1----:R-:W-:Y:S02]  /*df10*/  IADD3 R32, P5, R126, 0x4020, RZ ;  /* 0x000040207e207810 */ /* 0x002fe40007fbe0ff */
[----:B------:R-:W-:Y:S02]  /*df20*/  LOP3.LUT R100, R100, R26, RZ, 0x3c, !PT ;  /* 0x0000001a64647212 */ /* 0x000fe400078e3cff */
[----:B------:R-:W-:Y:S01]  /*df30*/  LOP3.LUT R104, R104, R28, RZ, 0x3c, !PT ;  /* 0x0000001c68687212 */ /* 0x000fe200078e3cff */
[----:B------:R-:W-:Y:S01]  /*df40*/  IMAD.X R109, RZ, RZ, R127, P5 ;  /* 0x000000ffff6d7224 */ /* 0x000fe200028e067f */
[----:B------:R-:W-:-:S02]  /*df50*/  LOP3.LUT R26, R92, 0x380, RZ, 0xc0, !PT ;  /* 0x000003805c1a7812 */ /* 0x000fc400078ec0ff */
[----:B------:R-:W-:Y:S02]  /*df60*/  LOP3.LUT R28, R30, 0x380, RZ, 0xc0, !PT ;  /* 0x000003801e1c7812 */ /* 0x000fe400078ec0ff */
[----:B------:R-:W-:Y:S02]  /*df70*/  LOP3.LUT R96, R0, 0x380, RZ, 0xc0, !PT ;  /* 0x0000038000607812 */ /* 0x000fe400078ec0ff */
[----:B------:R-:W-:Y:S02]  /*df80*/  SHF.R.U64 R26, R26, 0x3, RZ ;  /* 0x000000031a1a7819 */ /* 0x000fe400000012ff */
[C---:B------:R-:W-:Y:S02]  /*df90*/  LOP3.LUT R93, R126.reuse, 0x380, RZ, 0xc0, !PT ;  /* 0x000003807e5d7812 */ /* 0x040fe400078ec0ff */
[----:B------:R-:W-:Y:S02]  /*dfa0*/  IADD3 R120, P5, R126, 0x8060, RZ ;  /* 0x000080607e787810 */ /* 0x000fe40007fbe0ff */
[----:B------:R-:W-:-:S02]  /*dfb0*/  SHF.R.U64 R28, R28, 0x3, RZ ;  /* 0x000000031c1c7819 */ /* 0x000fc400000012ff */
[C---:B------:R-:W-:Y:S01]  /*dfc0*/  IADD3 R88, P0, R126.reuse, 0x4040, RZ ;  /* 0x000040407e587810 */ /* 0x040fe20007f1e0ff */
[--C-:B------:R-:W-:Y:S01]  /*dfd0*/  IMAD.X R121, RZ, RZ, R127.reuse, P5 ;  /* 0x000000ffff797224 */ /* 0x100fe200028e067f */
[C---:B------:R-:W-:Y:S02]  /*dfe0*/  IADD3 R99, P2, R126.reuse, 0x8000, RZ ;  /* 0x000080007e637810 */ /* 0x040fe40007f5e0ff */
[----:B------:R-:W-:Y:S01]  /*dff0*/  IADD3 R116, P3, R126, 0x8020, RZ ;  /* 0x000080207e747810 */ /* 0x000fe20007f7e0ff */
[--C-:B------:R-:W-:Y:S01]  /*e000*/  IMAD.X R111, RZ, RZ, R127.reuse, P0 ;  /* 0x000000ffff6f7224 */ /* 0x100fe200000e067f */
[----:B------:R-:W-:Y:S01]  /*e010*/  SHF.R.U64 R96, R96, 0x3, RZ ;  /* 0x0000000360607819 */ /* 0x000fe200000012ff */
[--C-:B------:R-:W-:Y:S01]  /*e020*/  IMAD.X R115, RZ, RZ, R127.reuse, P2 ;  /* 0x000000ffff737224 */ /* 0x100fe200010e067f */
[----:B------:R-:W-:Y:S01]  /*e030*/  LOP3.LUT R112, R26, R92, RZ, 0x3c, !PT ;  /* 0x0000005c1a707212 */ /* 0x000fe200078e3cff */
[----:B------:R-:W-:Y:S01]  /*e040*/  IMAD.X R117, RZ, RZ, R127, P3 ;  /* 0x000000ffff757224 */ /* 0x000fe200018e067f */
[----:B------:R-:W-:-:S02]  /*e050*/  SHF.R.U64 R93, R93, 0x3, RZ ;  /* 0x000000035d5d7819 */ /* 0x000fc400000012ff */
[----:B------:R-:W-:Y:S02]  /*e060*/  LOP3.LUT R106, R28, R30, RZ, 0x3c, !PT ;  /* 0x0000001e1c6a7212 */ /* 0x000fe400078e3cff */
[----:B------:R-:W-:Y:S02]  /*e070*/  LOP3.LUT R26, R120, 0x380, RZ, 0xc0, !PT ;  /* 0x00000380781a7812 */ /* 0x000fe400078ec0ff */
[----:B------:R-:W-:Y:S02]  /*e080*/  LOP3.LUT R28, R99, 0x380, RZ, 0xc0, !PT ;  /* 0x00000380631c7812 */ /* 0x000fe400078ec0ff */
[----:B------:R-:W-:Y:S02]  /*e090*/  LOP3.LUT R30, R116, 0x380, RZ, 0xc0, !PT ;  /* 0x00000380741e7812 */ /* 0x000fe400078ec0ff */
[----:B------:R-:W-:Y:S02]  /*e0a0*/  IADD3.X R107, RZ, R127, RZ, P4, !PT ;  /* 0x0000007fff6b7210 */ /* 0x000fe400027fe4ff */
[----:B------:R-:W-:-:S02]  /*e0b0*/  IADD3 R118, P4, R126, 0x8040, RZ ;  /* 0x000080407e767810 */ /* 0x000fc40007f9e0ff */
[C---:B------:R-:W-:Y:S02]  /*e0c0*/  IADD3 R122, P0, R126.reuse, 0xc000, RZ ;  /* 0x0000c0007e7a7810 */ /* 0x040fe40007f1e0ff */
[C---:B------:R-:W-:Y:S02]  /*e0d0*/  IADD3 R124, P1, R126.reuse, 0xc020, RZ ;  /* 0x0000c0207e7c7810 */ /* 0x040fe40007f3e0ff */
[C---:B------:R-:W-:Y:S01]  /*e0e0*/  IADD3 R181, P2, R126.reuse, 0xc040, RZ ;  /* 0x0000c0407eb57810 */ /* 0x040fe20007f5e0ff */
[--C-:B------:R-:W-:Y:S01]  /*e0f0*/  IMAD.X R123, RZ, RZ, R127.reuse, P0 ;  /* 0x000000ffff7b7224 */ /* 0x100fe200000e067f */
[----:B------:R-:W-:Y:S01]  /*e100*/  IADD3 R182, P3, R126, 0xc060, RZ ;  /* 0x0000c0607eb67810 */ /* 0x000fe20007f7e0ff */
[--C-:B------:R-:W-:Y:S01]  /*e110*/  IMAD.X R125, RZ, RZ, R127.reuse, P1 ;  /* 0x000000ffff7d7224 */ /* 0x100fe200008e067f */
[----:B------:R-:W-:Y:S01]  /*e120*/  LOP3.LUT R96, R96, R0, RZ, 0x3c, !PT ;  /* 0x0000000060607212 */ /* 0x000fe200078e3cff */
[--C-:B------:R-:W-:Y:S01]  /*e130*/  IMAD.X R89, RZ, RZ, R127.reuse, P2 ;  /* 0x000000ffff597224 */ /* 0x100fe200010e067f */
[----:B------:R-:W-:Y:S01]  /*e140*/  LOP3.LUT R126, R93, R126, RZ, 0x3c, !PT ;  /* 0x0000007e5d7e7212 */ /* 0x000fe200078e3cff */
[----:B------:R-:W-:Y:S01]  /*e150*/  IMAD.X R93, RZ, RZ, R127, P3 ;  /* 0x000000ffff5d7224 */ /* 0x000fe200018e067f */
[----:B------:R-:W-:-:S02]  /*e160*/  LOP3.LUT R0, R88, 0x380, RZ, 0xc0, !PT ;  /* 0x0000038058007812 */ /* 0x000fc400078ec0ff */
[----:B------:R-:W-:Y:S02]  /*e170*/  SHF.R.U64 R26, R26, 0x3, RZ ;  /* 0x000000031a1a7819 */ /* 0x000fe400000012ff */
[----:B------:R-:W-:Y:S02]  /*e180*/  SHF.R.U64 R28, R28, 0x3, RZ ;  /* 0x000000031c1c7819 */ /* 0x000fe400000012ff */
[----:B------:R-:W-:Y:S02]  /*e190*/  SHF.R.U64 R30, R30, 0x3, RZ ;  /* 0x000000031e1e7819 */ /* 0x000fe400000012ff */
[----:B------:R-:W-:Y:S02]  /*e1a0*/  LOP3.LUT R108, R32, 0x380, RZ, 0xc0, !PT ;  /* 0x00000380206c7812 */ /* 0x000fe400078ec0ff */
[----:B------:R-:W-:Y:S02]  /*e1b0*/  SHF.R.U64 R0, R0, 0x3, RZ ;  /* 0x0000000300007819 */ /* 0x000fe400000012ff */
[----:B------:R-:W-:-:S02]  /*e1c0*/  LOP3.LUT R120, R26, R120, RZ, 0x3c, !PT ;  /* 0x000000781a787212 */ /* 0x000fc400078e3cff */
[----:B------:R-:W-:Y:S02]  /*e1d0*/  MOV R126, R126 ;  /* 0x0000007e007e7202 */ /* 0x000fe40000000f00 */
[----:B------:R-:W-:Y:S02]  /*e1e0*/  LOP3.LUT R114, R28, R99, RZ, 0x3c, !PT ;  /* 0x000000631c727212 */ /* 0x000fe400078e3cff */
[----:B------:R-:W-:Y:S01]  /*e1f0*/  LOP3.LUT R116, R30, R116, RZ, 0x3c, !PT ;  /* 0x000000741e747212 */ /* 0x000fe200078e3cff */
[----:B------:R1:W-:Y:S01]  /*e200*/  STSM.16.M88.4 [R126], R8 ;  /* 0x000000087e007844 */ /* 0x0003e20000000200 */
[----:B------:R-:W-:Y:S02]  /*e210*/  LOP3.LUT R26, R182, 0x380, RZ, 0xc0, !PT ;  /* 0x00000380b61a7812 */ /* 0x000fe400078ec0ff */
[----:B------:R-:W-:Y:S02]  /*e220*/  LOP3.LUT R28, R122, 0x380, RZ, 0xc0, !PT ;  /* 0x000003807a1c7812 */ /* 0x000fe400078ec0ff */
[----:B------:R-:W-:-:S02]  /*e230*/  LOP3.LUT R30, R124, 0x380, RZ, 0xc0, !PT ;  /* 0x000003807c1e7812 */ /* 0x000fc400078ec0ff */
[----:B------:R-:W-:Y:S02]  /*e240*/  SHF.R.U64 R108, R108, 0x3, RZ ;  /* 0x000000036c6c7819 */ /* 0x000fe400000012ff */
[----:B------:R-:W-:Y:S02]  /*e250*/  LOP3.LUT R110, R0, R88, RZ, 0x3c, !PT ;  /* 0x00000058006e7212 */ /* 0x000fe400078e3cff */
[----:B------:R-:W-:Y:S02]  /*e260*/  LOP3.LUT R0, R118, 0x380, RZ, 0xc0, !PT ;  /* 0x0000038076007812 */ /* 0x000fe400078ec0ff */
[----:B------:R-:W-:Y:S02]  /*e270*/  SHF.R.U64 R26, R26, 0x3, RZ ;  /* 0x000000031a1a7819 */ /* 0x000fe400000012ff */
[----:B------:R-:W-:Y:S02]  /*e280*/  SHF.R.U64 R28, R28, 0x3, RZ ;  /* 0x000000031c1c7819 */ /* 0x000fe400000012ff */
[----:B------:R-:W-:-:S02]  /*e290*/  SHF.R.U64 R30, R30, 0x3, RZ ;  /* 0x000000031e1e7819 */ /* 0x000fc400000012ff */
[----:B------:R-:W-:Y:S02]  /*e2a0*/  MOV R96, R96 ;  /* 0x0000006000607202 */ /* 0x000fe40000000f00 */
[----:B-1----:R-:W-:Y:S02]  /*e2b0*/  F2FP.F16.F32.PACK_AB R8, R3, R24 ;  /* 0x000000180308723e */ /* 0x002fe400000000ff */
[----:B------:R-:W-:Y:S02]  /*e2c0*/  F2FP.F16.F32.PACK_AB R9, R14, R12 ;  /* 0x0000000c0e09723e */ /* 0x000fe400000000ff */
[----:B------:R-:W-:Y:S02]  /*e2d0*/  F2FP.F16.F32.PACK_AB R10, R37, R36 ;  /* 0x00000024250a723e */ /* 0x000fe400000000ff */
[----:B------:R-:W-:Y:S02]  /*e2e0*/  F2FP.F16.F32.PACK_AB R11, R39, R38 ;  /* 0x00000026270b723e */ /* 0x000fe400000000ff */
[----:B------:R-:W-:-:S02]  /*e2f0*/  LOP3.LUT R108, R108, R32, RZ, 0x3c, !PT ;  /* 0x000000206c6c7212 */ /* 0x000fc400078e3cff */
[----:B------:R-:W-:Y:S01]  /*e300*/  MOV R100, R100 ;  /* 0x0000006400647202 */ /* 0x000fe20000000f00 */
[----:B------:R1:W-:Y:S01]  /*e310*/  STSM.16.M88.4 [R96], R8 ;  /* 0x0000000860007844 */ /* 0x0003e20000000200 */
[----:B------:R-:W-:Y:S02]  /*e320*/  F2FP.F16.F32.PACK_AB R12, R41, R159 ;  /* 0x0000009f290c723e */ /* 0x000fe400000000ff */
[----:B------:R-:W-:Y:S02]  /*e330*/  F2FP.F16.F32.PACK_AB R14, R45, R160 ;  /* 0x000000a02d0e723e */ /* 0x000fe400000000ff */
[----:B------:R-:W-:Y:S02]  /*e340*/  SHF.R.U64 R0, R0, 0x3, RZ ;  /* 0x0000000300007819 */ /* 0x000fe400000012ff */
[----:B------:R-:W-:Y:S01]  /*e350*/  LOP3.LUT R92, R26, R182, RZ, 0x3c, !PT ;  /* 0x000000b61a5c7212 */ /* 0x000fe200078e3cff */
[----:B------:R2:W-:Y:S01]  /*e360*/  STSM.16.M88.4 [R100], R12 ;  /* 0x0000000c64007844 */ /* 0x0005e20000000200 */
[----:B------:R-:W-:-:S02]  /*e370*/  LOP3.LUT R122, R28, R122, RZ, 0x3c, !PT ;  /* 0x0000007a1c7a7212 */ /* 0x000fc400078e3cff */
[----:B------:R-:W-:Y:S02]  /*e380*/  LOP3.LUT R124, R30, R124, RZ, 0x3c, !PT ;  /* 0x0000007c1e7c7212 */ /* 0x000fe400078e3cff */
[----:B------:R-:W-:Y:S02]  /*e390*/  MOV R104, R104 ;  /* 0x0000006800687202 */ /* 0x000fe40000000f00 */
[----:B------:R-:W-:Y:S02]  /*e3a0*/  F2FP.F16.F32.PACK_AB R24, R49, R161 ;  /* 0x000000a13118723e */ /* 0x000fe400000000ff */
[----:B------:R-:W-:Y:S02]  /*e3b0*/  F2FP.F16.F32.PACK_AB R26, R53, R162 ;  /* 0x000000a2351a723e */ /* 0x000fe400000000ff */
[----:B------:R-:W-:Y:S02]  /*e3c0*/  MOV R106, R106 ;  /* 0x0000006a006a7202 */ /* 0x000fe40000000f00 */
[----:B------:R-:W-:Y:S01]  /*e3d0*/  F2FP.F16.F32.PACK_AB R28, R57, R163 ;  /* 0x000000a3391c723e */ /* 0x000fe200000000ff */
[----:B------:R-:W-:Y:S01]  /*e3e0*/  STSM.16.M88.4 [R104], R24 ;  /* 0x0000001868007844 */ /* 0x000fe20000000200 */
[----:B------:R-:W-:-:S02]  /*e3f0*/  F2FP.F16.F32.PACK_AB R30, R61, R164 ;  /* 0x000000a43d1e723e */ /* 0x000fc400000000ff */
[----:B------:R-:W-:Y:S02]  /*e400*/  MOV R108, R108 ;  /* 0x0000006c006c7202 */ /* 0x000fe40000000f00 */
[----:B-1----:R-:W-:Y:S01]  /*e410*/  F2FP.F16.F32.PACK_AB R8, R65, R165 ;  /* 0x000000a54108723e */ /* 0x002fe200000000ff */
[----:B------:R-:W-:Y:S01]  /*e420*/  STSM.16.M88.4 [R106], R28 ;  /* 0x0000001c6a007844 */ /* 0x000fe20000000200 */
[----:B------:R-:W-:Y:S02]  /*e430*/  F2FP.F16.F32.PACK_AB R9, R67, R66 ;  /* 0x000000424309723e */ /* 0x000fe400000000ff */
[----:B------:R-:W-:Y:S02]  /*e440*/  F2FP.F16.F32.PACK_AB R10, R69, R166 ;  /* 0x000000a6450a723e */ /* 0x000fe400000000ff */
[----:B------:R-:W-:Y:S02]  /*e450*/  F2FP.F16.F32.PACK_AB R11, R71, R70 ;  /* 0x00000046470b723e */ /* 0x000fe400000000ff */
[----:B------:R-:W-:-:S02]  /*e460*/  LOP3.LUT R118, R0, R118, RZ, 0x3c, !PT ;  /* 0x0000007600767212 */ /* 0x000fc400078e3cff */
[----:B------:R-:W-:Y:S01]  /*e470*/  IADD3.X R119, RZ, R127, RZ, P4, !PT ;  /* 0x0000007fff777210 */ /* 0x000fe200027fe4ff */
[----:B------:R1:W-:Y:S01]  /*e480*/  STSM.16.M88.4 [R108], R8 ;  /* 0x000000086c007844 */ /* 0x0003e20000000200 */
[----:B------:R-:W-:Y:S02]  /*e490*/  LOP3.LUT R0, R181, 0x380, RZ, 0xc0, !PT ;  /* 0x00000380b5007812 */ /* 0x000fe400078ec0ff */
[----:B------:R-:W-:Y:S02]  /*e4a0*/  MOV R110, R110 ;  /* 0x0000006e006e7202 */ /* 0x000fe40000000f00 */
[----:B--2---:R-:W-:Y:S02]  /*e4b0*/  F2FP.F16.F32.PACK_AB R12, R73, R167 ;  /* 0x000000a7490c723e */ /* 0x004fe400000000ff */
[----:B------:R-:W-:Y:S02]  /*e4c0*/  F2FP.F16.F32.PACK_AB R13, R75, R74 ;  /* 0x0000004a4b0d723e */ /* 0x000fe400000000ff */
[----:B------:R-:W-:-:S02]  /*e4d0*/  F2FP.F16.F32.PACK_AB R14, R77, R168 ;  /* 0x000000a84d0e723e */ /* 0x000fc400000000ff */
[----:B------:R-:W-:Y:S02]  /*e4e0*/  F2FP.F16.F32.PACK_AB R15, R79, R78 ;  /* 0x0000004e4f0f723e */ /* 0x000fe400000000ff */
[----:B------:R-:W-:Y:S02]  /*e4f0*/  MOV R112, R112 ;  /* 0x0000007000707202 */ /* 0x000fe40000000f00 */
[----:B------:R-:W-:Y:S01]  /*e500*/  F2FP.F16.F32.PACK_AB R36, R81, R169 ;  /* 0x000000a95124723e */ /* 0x000fe200000000ff */
[----:B------:R2:W-:Y:S01]  /*e510*/  STSM.16.M88.4 [R110], R12 ;  /* 0x0000000c6e007844 */ /* 0x0005e20000000200 */
[----:B------:R-:W-:Y:S02]  /*e520*/  F2FP.F16.F32.PACK_AB R37, R83, R82 ;  /* 0x000000525325723e */ /* 0x000fe400000000ff */
[----:B------:R-:W-:Y:S02]  /*e530*/  F2FP.F16.F32.PACK_AB R38, R85, R170 ;  /* 0x000000aa5526723e */ /* 0x000fe400000000ff */
[----:B------:R-:W-:-:S02]  /*e540*/  F2FP.F16.F32.PACK_AB R39, R87, R86 ;  /* 0x000000565727723e */ /* 0x000fc400000000ff */
[----:B------:R-:W-:Y:S02]  /*e550*/  MOV R114, R114 ;  /* 0x0000007200727202 */ /* 0x000fe40000000f00 */
[----:B------:R-:W-:Y:S01]  /*e560*/  F2FP.F16.F32.PACK_AB R49, R91, R90 ;  /* 0x0000005a5b31723e */ /* 0x000fe200000000ff */
[----:B------:R-:W-:Y:S01]  /*e570*/  STSM.16.M88.4 [R112], R36 ;  /* 0x0000002470007844 */ /* 0x000fe20000000200 */
[----:B------:R-:W-:Y:S02]  /*e580*/  MOV R116, R116 ;  /* 0x0000007400747202 */ /* 0x000fe40000000f00 */
[----:B------:R-:W-:Y:S01]  /*e590*/  F2FP.F16.F32.PACK_AB R65, R20, R98 ;  /* 0x000000621441723e */ /* 0x000fe200000000ff */
[----:B------:R-:W-:Y:S01]  /*e5a0*/  STSM.16.M88.4 [R114], R48 ;  /* 0x0000003072007844 */ /* 0x000fe20000000200 */
[----:B------:R-:W-:Y:S02]  /*e5b0*/  F2FP.F16.F32.PACK_AB R66, R152, R174 ;  /* 0x000000ae9842723e */ /* 0x000fe400000000ff */
[----:B------:R-:W-:-:S02]  /*e5c0*/  F2FP.F16.F32.PACK_AB R67, R103, R102 ;  /* 0x000000666743723e */ /* 0x000fc400000000ff */
[----:B------:R-:W-:Y:S02]  /*e5d0*/  SHF.R.U64 R0, R0, 0x3, RZ ;  /* 0x0000000300007819 */ /* 0x000fe400000012ff */
[----:B------:R-:W-:Y:S01]  /*e5e0*/  MOV R118, R118 ;  /* 0x0000007600767202 */ /* 0x000fe20000000f00 */
[----:B------:R-:W-:Y:S01]  /*e5f0*/  STSM.16.M88.4 [R116], R64 ;  /* 0x0000004074007844 */ /* 0x000fe20000000200 */
[----:B-1----:R-:W-:Y:S02]  /*e600*/  F2FP.F16.F32.PACK_AB R8, R153, R175 ;  /* 0x000000af9908723e */ /* 0x002fe400000000ff */
[----:B------:R-:W-:Y:S02]  /*e610*/  F2FP.F16.F32.PACK_AB R9, R40, R21 ;  /* 0x000000152809723e */ /* 0x000fe400000000ff */
[----:B------:R-:W-:Y:S02]  /*e620*/  F2FP.F16.F32.PACK_AB R10, R154, R176 ;  /* 0x000000b09a0a723e */ /* 0x000fe400000000ff */
[----:B------:R-:W-:-:S02]  /*e630*/  F2FP.F16.F32.PACK_AB R11, R44, R43 ;  /* 0x0000002b2c0b723e */ /* 0x000fc400000000ff */
[----:B------:R-:W-:Y:S02]  /*e640*/  LOP3.LUT R88, R0, R181, RZ, 0x3c, !PT ;  /* 0x000000b500587212 */ /* 0x000fe400078e3cff */
[----:B------:R-:W-:Y:S01]  /*e650*/  MOV R120, R120 ;  /* 0x0000007800787202 */ /* 0x000fe20000000f00 */
[----:B------:R1:W-:Y:S01]  /*e660*/  STSM.16.M88.4 [R118], R8 ;  /* 0x0000000876007844 */ /* 0x0003e20000000200 */
[----:B--2---:R-:W-:Y:S02]  /*e670*/  F2FP.F16.F32.PACK_AB R12, R155, R177 ;  /* 0x000000b19b0c723e */ /* 0x004fe400000000ff */
[----:B------:R-:W-:Y:S02]  /*e680*/  F2FP.F16.F32.PACK_AB R13, R52, R47 ;  /* 0x0000002f340d723e */ /* 0x000fe400000000ff */
[----:B------:R-:W-:Y:S02]  /*e690*/  F2FP.F16.F32.PACK_AB R14, R156, R178 ;  /* 0x000000b29c0e723e */ /* 0x000fe400000000ff */
[----:B------:R-:W-:-:S02]  /*e6a0*/  F2FP.F16.F32.PACK_AB R15, R60, R56 ;  /* 0x000000383c0f723e */ /* 0x000fc400000000ff */
[----:B------:R-:W-:Y:S02]  /*e6b0*/  MOV R122, R122 ;  /* 0x0000007a007a7202 */ /* 0x000fe40000000f00 */
[----:B------:R-:W-:Y:S01]  /*e6c0*/  F2FP.F16.F32.PACK_AB R24, R157, R179 ;  /* 0x000000b39d18723e */ /* 0x000fe200000000ff */
[----:B------:R2:W-:Y:S01]  /*e6d0*/  STSM.16.M88.4 [R120], R12 ;  /* 0x0000000c78007844 */ /* 0x0005e20000000200 */
[----:B------:R-:W-:Y:S02]  /*e6e0*/  F2FP.F16.F32.PACK_AB R25, R72, R68 ;  /* 0x000000444819723e */ /* 0x000fe400000000ff */
[----:B------:R-:W-:Y:S02]  /*e6f0*/  F2FP.F16.F32.PACK_AB R26, R158, R180 ;  /* 0x000000b49e1a723e */ /* 0x000fe400000000ff */
[----:B------:R-:W-:Y:S02]  /*e700*/  F2FP.F16.F32.PACK_AB R27, R80, R76 ;  /* 0x0000004c501b723e */ /* 0x000fe400000000ff */
[----:B------:R-:W-:-:S02]  /*e710*/  ISETP.NE.U32.AND P0, PT, RZ, UR4, PT ;  /* 0x00000004ff007c0c */ /* 0x000fc4000bf05070 */
[----:B-1----:R-:W-:Y:S01]  /*e720*/  IADD3 R8, P1, R220, UR4, RZ ;  /* 0x00000004dc087c10 */ /* 0x002fe2000ff3e0ff */
[----:B------:R1:W-:Y:S01]  /*e730*/  STSM.16.M88.4 [R122], R24 ;  /* 0x000000187a007844 */ /* 0x0003e20000000200 */
[----:B------:R-:W-:Y:S02]  /*e740*/  MOV R124, R124 ;  /* 0x0000007c007c7202 */ /* 0x000fe40000000f00 */
[----:B------:R-:W-:Y:S02]  /*e750*/  F2FP.F16.F32.PACK_AB R28, R129, R128 ;  /* 0x00000080811c723e */ /* 0x000fe400000000ff */
        /* <DEDUP_REMOVED lines=8> */
[----:B------:R-:W-:Y:S01]  /*e7e0*/  MOV R92, R92 ;  /* 0x0000005c005c7202 */ /* 0x000fe20000000f00 */
[----:B------:R1:W-:Y:S01]  /*e7f0*/  STSM.16.M88.4 [R88], R136 ;  /* 0x0000008858007844 */ /* 0x0003e20000000200 */
[----:B------:R-:W-:-:S02]  /*e800*/  F2FP.F16.F32.PACK_AB R146, R149, R148 ;  /* 0x000000949592723e */ /* 0x000fc400000000ff */
[----:B------:R-:W-:Y:S02]  /*e810*/  F2FP.F16.F32.PACK_AB R147, R151, R150 ;  /* 0x000000969793723e */ /* 0x000fe400000000ff */
[----:B------:R-:W-:Y:S02]  /*e820*/  ISETP.NE.AND.EX P0, PT, RZ, UR5, PT, P0 ;  /* 0x00000005ff007c0c */ /* 0x000fe4000bf05300 */
[----:B------:R-:W-:Y:S01]  /*e830*/  IADD3.X R9, R221, UR5, RZ, P1, !PT ;  /* 0x00000005dd097c10 */ /* 0x000fe20008ffe4ff */
[----:B------:R-:W-:Y:S01]  /*e840*/  ULDC.64 UR4, c[0x0][0xce0] ;  /* 0x0003380000047ab9 */ /* 0x000fe20000000a00 */
[----:B------:R1:W-:Y:S01]  /*e850*/  STSM.16.M88.4 [R92], R144 ;  /* 0x000000905c007844 */ /* 0x0003e20000000200 */
[----:B------:R-:W-:Y:S01]  /*e860*/  BAR.SYNC.DEFER_BLOCKING 0x1, 0x100 ;  /* 0x0044000000007b1d */ /* 0x000fe20000010000 */
[----:B------:R-:W-:Y:S02]  /*e870*/  ISETP.NE.U32.AND P1, PT, RZ, UR4, PT ;  /* 0x00000004ff007c0c */ /* 0x000fe4000bf25070 */
[----:B------:R-:W-:-:S02]  /*e880*/  MOV R20, RZ ;  /* 0x000000ff00147202 */ /* 0x000fc40000000f00 */
        /* <DEDUP_REMOVED lines=9> */
[----:B--2---:R-:W-:Y:S01]  /*e920*/  IADD3 R15, P4, R4, 0x1000, RZ ;  /* 0x00001000040f7810 */ /* 0x004fe20007f9e0ff */
[----:B------:R-:W-:-:S12]  /*e930*/  @P1 BRA `(.L_x_1076) ;  /* 0x0000000000101947 */ /* 0x000fd80003800000 */
[----:B------:R-:W-:Y:S05]  /*e940*/  @!P0 BRA `(.L_x_1076) ;  /* 0x00000000000c8947 */ /* 0x000fea0003800000 */
[----:B------:R-:W2:Y:S04]  /*e950*/  LDG.E R3, desc[UR60][R8.64] ;  /* 0x0000003c08037981 */ /* 0x000ea8000c1e1900 */
[----:B-----5:R-:W2:Y:S02]  /*e960*/  LDG.E R0, desc[UR60][R8.64+0x4] ;  /* 0x0000043c08007981 */ /* 0x020ea4000c1e1900 */
[----:B--2---:R-:W-:-:S07]  /*e970*/  IMAD.IADD R0, R0, 0x1, -R3 ;  /* 0x0000000100007824 */ /* 0x004fce00078e0a03 */
.L_x_1076:
[----:B------:R-:W-:Y:S01]  /*e980*/  SHF.R.S32.HI R3, RZ, 0x1f, R219 ;  /* 0x0000001fff037819 */ /* 0x000fe200000114db */
[----:B------:R-:W-:Y:S01]  /*e990*/  ULDC.64 UR4, c[0x0][0xc70] ;  /* 0x00031c0000047ab9 */ /* 0x000fe20000000a00 */
[----:B-----5:R-:W-:Y:S02]  /*e9a0*/  SHF.R.S32.HI R21, RZ, 0x1f, R20 ;  /* 0x0000001fff157819 */ /* 0x020fe40000011414 */
[----:B------:R-:W-:Y:S01]  /*e9b0*/  IADD3 R13, P5, R4, 0x2000, RZ ;  /* 0x00002000040d7810 */ /* 0x000fe20007fbe0ff */
[----:B------:R-:W-:Y:S01]  /*e9c0*/  IMAD R10, R3, UR4, RZ ;  /* 0x00000004030a7c24 */ /* 0x000fe2000f8e02ff */
[----:B-1----:R-:W-:Y:S02]  /*e9d0*/  LOP3.LUT R8, R15, 0x380, RZ, 0xc0, !PT ;  /* 0x000003800f087812 */ /* 0x002fe400078ec0ff */
[----:B------:R-:W-:Y:S01]  /*e9e0*/  LOP3.LUT R12, R13, 0x380, RZ, 0xc0, !PT ;  /* 0x000003800d0c7812 */ /* 0x000fe200078ec0ff */
[C---:B------:R-:W-:Y:S01]  /*e9f0*/  IMAD R9, R219.reuse, UR5, R10 ;  /* 0x00000005db097c24 */ /* 0x040fe2000f8e020a */
[----:B------:R-:W-:Y:S01]  /*ea00*/  SHF.R.U64 R8, R8, 0x3, RZ ;  /* 0x0000000308087819 */ /* 0x000fe200000012ff */
[----:B------:R-:W-:Y:S01]  /*ea10*/  IMAD.WIDE.U32 R10, R219, UR4, R20 ;  /* 0x00000004db0a7c25 */ /* 0x000fe2000f8e0014 */
[----:B------:R-:W-:Y:S01]  /*ea20*/  SEL R229, R229, RZ, !P0 ;  /* 0x000000ffe5e57207 */ /* 0x000fe20004000000 */
[----:B------:R-:W-:Y:S01]  /*ea30*/  ULDC.64 UR4, c[0x0][0xc78] ;  /* 0x00031e0000047ab9 */ /* 0x000fe20000000a00 */
[----:B------:R-:W-:Y:S01]  /*ea40*/  SEL R222, R222, RZ, !P0 ;  /* 0x000000ffdede7207 */ /* 0x000fe20004000000 */
[----:B------:R-:W-:Y:S01]  /*ea50*/  IMAD.IADD R11, R11, 0x1, R9 ;  /* 0x000000010b0b7824 */ /* 0x000fe200078e0209 */
[----:B------:R-:W-:Y:S01]  /*ea60*/  IADD3 R25, P0, R4, 0x3000, RZ ;  /* 0x0000300004197810 */ /* 0x000fe20007f1e0ff */
[----:B------:R-:W-:Y:S01]  /*ea70*/  IMAD R9, R229, UR4, RZ ;  /* 0x00000004e5097c24 */ /* 0x000fe2000f8e02ff */
[----:B------:R-:W-:Y:S01]  /*ea80*/  LOP3.LUT R8, R8, R15, RZ, 0x3c, !PT ;  /* 0x0000000f08087212 */ /* 0x000fe200078e3cff */
[----:B------:R-:W-:Y:S01]  /*ea90*/  IMAD R15, R225, 0x80, R234 ;  /* 0x00000080e10f7824 */ /* 0x000fe200078e02ea */
[----:B------:R-:W-:Y:S01]  /*eaa0*/  SHF.R.U64 R12, R12, 0x3, RZ ;  /* 0x000000030c0c7819 */ /* 0x000fe200000012ff */
[----:B------:R-:W-:Y:S01]  /*eab0*/  IMAD.WIDE.U32 R10, R222, UR4, R10 ;  /* 0x00000004de0a7c25 */ /* 0x000fe2000f8e000a */
[----:B------:R-:W-:-:S02]  /*eac0*/  IADD3 R29, P1, R4, 0x4000, RZ ;  /* 0x00004000041d7810 */ /* 0x000fc40007f3e0ff */
[----:B------:R-:W-:Y:S02]  /*ead0*/  LOP3.LUT R24, R25, 0x380, RZ, 0xc0, !PT ;  /* 0x0000038019187812 */ /* 0x000fe400078ec0ff */
[----:B------:R-:W-:Y:S01]  /*eae0*/  LOP3.LUT R12, R12, R13, RZ, 0x3c, !PT ;  /* 0x0000000d0c0c7212 */ /* 0x000fe200078e3cff */
[----:B------:R-:W-:Y:S01]  /*eaf0*/  IMAD R13, R222, UR5, R9 ;  /* 0x00000005de0d7c24 */ /* 0x000fe2000f8e0209 */
[----:B------:R-:W-:Y:S01]  /*eb00*/  IADD3 R37, P2, R4, 0x5000, RZ ;  /* 0x0000500004257810 */ /* 0x000fe20007f5e0ff */
[----:B------:R-:W-:Y:S01]  /*eb10*/  ULDC.64 UR4, c[0x0][0xc40] ;  /* 0x0003100000047ab9 */ /* 0x000fe20000000a00 */
[----:B------:R-:W-:Y:S02]  /*eb20*/  SHF.R.S32.HI R9, RZ, 0x1f, R15 ;  /* 0x0000001fff097819 */ /* 0x000fe4000001140f */
[----:B------:R-:W-:Y:S02]  /*eb30*/  IADD3 R10, P3, R15, R10, RZ ;  /* 0x0000000a0f0a7210 */ /* 0x000fe40007f7e0ff */
[----:B------:R-:W-:-:S02]  /*eb40*/  LOP3.LUT R28, R29, 0x380, RZ, 0xc0, !PT ;  /* 0x000003801d1c7812 */ /* 0x000fc400078ec0ff */
[----:B------:R-:W-:Y:S02]  /*eb50*/  SHF.R.U64 R24, R24, 0x3, RZ ;  /* 0x0000000318187819 */ /* 0x000fe400000012ff */
[----:B------:R-:W-:Y:S02]  /*eb60*/  LOP3.LUT R36, R37, 0x380, RZ, 0xc0, !PT ;  /* 0x0000038025247812 */ /* 0x000fe400078ec0ff */
[----:B------:R-:W-:Y:S01]  /*eb70*/  IADD3.X R9, R9, R11, R13, P3, !PT ;  /* 0x0000000b09097210 */ /* 0x000fe20001ffe40d */
[--C-:B------:R-:W-:Y:S01]  /*eb80*/  IMAD.X R13, RZ, RZ, R5.reuse, P5 ;  /* 0x000000ffff0d7224 */ /* 0x100fe200028e0605 */
[----:B------:R-:W-:Y:S01]  /*eb90*/  SHF.R.U64 R28, R28, 0x3, RZ ;  /* 0x000000031c1c7819 */ /* 0x000fe200000012ff */
[----:B------:R-:W-:Y:S01]  /*eba0*/  VIADD R11, R15, 0x8 ;  /* 0x000000080f0b7836 */ /* 0x000fe20000000000 */
[----:B------:R-:W-:Y:S02]  /*ebb0*/  LEA R58, P3, R10, UR4, 0x2 ;  /* 0x000000040a3a7c11 */ /* 0x000fe4000f8610ff */
[----:B------:R-:W-:Y:S01]  /*ebc0*/  LOP3.LUT R24, R24, R25, RZ, 0x3c, !PT ;  /* 0x0000001918187212 */ /* 0x000fe200078e3cff */
[----:B------:R-:W-:Y:S01]  /*ebd0*/  IMAD.X R25, RZ, RZ, R5, P0 ;  /* 0x000000ffff197224 */ /* 0x000fe200000e0605 */
[----:B------:R-:W-:-:S02]  /*ebe0*/  SHF.R.U64 R36, R36, 0x3, RZ ;  /* 0x0000000324247819 */ /* 0x000fc400000012ff */
[----:B------:R-:W-:Y:S02]  /*ebf0*/  IADD3 R53, P0, R4, 0x9000, RZ ;  /* 0x0000900004357810 */ /* 0x000fe40007f1e0ff */
[----:B------:R-:W-:Y:S01]  /*ec00*/  LOP3.LUT R28, R28, R29, RZ, 0x3c, !PT ;  /* 0x0000001d1c1c7212 */ /* 0x000fe200078e3cff */
[----:B------:R-:W-:Y:S01]  /*ec10*/  IMAD.X R29, RZ, RZ, R5, P1 ;  /* 0x000000ffff1d7224 */ /* 0x000fe200008e0605 */
[----:B------:R-:W-:Y:S01]  /*ec20*/  LEA.HI.X R59, R10, UR5, R9, 0x2, P3 ;  /* 0x000000050a3b7c11 */ /* 0x000fe200098f1409 */
[----:B------:R-:W-:Y:S01]  /*ec30*/  ULDC.64 UR4, c[0x0][0xba0] ;  /* 0x0002e80000047ab9 */ /* 0x000fe20000000a00 */
[----:B------:R-:W-:Y:S01]  /*ec40*/  LOP3.LUT R36, R36, R37, RZ, 0x3c, !PT ;  /* 0x0000002524247212 */ /* 0x000fe200078e3cff */
[----:B------:R-:W-:Y:S01]  /*ec50*/  IMAD.X R37, RZ, RZ, R5, P2 ;  /* 0x000000ffff257224 */ /* 0x000fe200010e0605 */
[----:B------:R-:W-:Y:S02]  /*ec60*/  IADD3.X R9, RZ, R5, RZ, P4, !PT ;  /* 0x00000005ff097210 */ /* 0x000fe400027fe4ff */
[----:B------:R-:W-:-:S02]  /*ec70*/  IADD3 R41, P3, R4, 0x6000, RZ ;  /* 0x0000600004297810 */ /* 0x000fc40007f7e0ff */
[C---:B------:R-:W-:Y:S02]  /*ec80*/  IADD3 R45, P4, R4.reuse, 0x7000, RZ ;  /* 0x00007000042d7810 */ /* 0x040fe40007f9e0ff */
[C---:B------:R-:W-:Y:S02]  /*ec90*/  IADD3 R49, P5, R4.reuse, 0x8000, RZ ;  /* 0x0000800004317810 */ /* 0x040fe40007fbe0ff */
[----:B------:R-:W-:Y:S02]  /*eca0*/  LOP3.LUT R52, R53, 0x380, RZ, 0xc0, !PT ;  /* 0x0000038035347812 */ /* 0x000fe400078ec0ff */
[C---:B------:R-:W-:Y:S02]  /*ecb0*/  IADD3 R57, P1, R4.reuse, 0xa000, RZ ;  /* 0x0000a00004397810 */ /* 0x040fe40007f3e0ff */
[----:B------:R-:W-:Y:S02]  /*ecc0*/  IADD3 R61, P2, R4, 0xb000, RZ ;  /* 0x0000b000043d7810 */ /* 0x000fe40007f5e0ff */
[----:B------:R-:W-:-:S02]  /*ecd0*/  LOP3.LUT R40, R41, 0x380, RZ, 0xc0, !PT ;  /* 0x0000038029287812 */ /* 0x000fc400078ec0ff */
[----:B------:R-:W-:Y:S02]  /*ece0*/  LOP3.LUT R44, R45, 0x380, RZ, 0xc0, !PT ;  /* 0x000003802d2c7812 */ /* 0x000fe400078ec0ff */
[----:B------:R-:W-:Y:S02]  /*ecf0*/  LOP3.LUT R48, R49, 0x380, RZ, 0xc0, !PT ;  /* 0x0000038031307812 */ /* 0x000fe400078ec0ff */
[----:B------:R-:W-:Y:S02]  /*ed00*/  SHF.R.U64 R52, R52, 0x3, RZ ;  /* 0x0000000334347819 */ /* 0x000fe400000012ff */
[----:B------:R-:W-:Y:S02]  /*ed10*/  LOP3.LUT R56, R57, 0x380, RZ, 0xc0, !PT ;  /* 0x0000038039387812 */ /* 0x000fe400078ec0ff */
[----:B------:R-:W-:Y:S02]  /*ed20*/  LOP3.LUT R60, R61, 0x380, RZ, 0xc0, !PT ;  /* 0x000003803d3c7812 */ /* 0x000fe400078ec0ff */
[----:B------:R-:W-:-:S02]  /*ed30*/  SHF.R.U64 R40, R40, 0x3, RZ ;  /* 0x0000000328287819 */ /* 0x000fc400000012ff */
[----:B------:R-:W-:Y:S02]  /*ed40*/  SHF.R.U64 R44, R44, 0x3, RZ ;  /* 0x000000032c2c7819 */ /* 0x000fe400000012ff */
[----:B------:R-:W-:Y:S02]  /*ed50*/  SHF.R.U64 R48, R48, 0x3, RZ ;  /* 0x0000000330307819 */ /* 0x000fe400000012ff */
[----:B------:R-:W-:Y:S01]  /*ed60*/  LOP3.LUT R52, R52, R53, RZ, 0x3c, !PT ;  /* 0x0000003534347212 */ /* 0x000fe200078e3cff */
[----:B------:R-:W-:Y:S01]  /*ed70*/  IMAD.X R53, RZ, RZ, R5, P0 ;  /* 0x000000ffff357224 */ /* 0x000fe200000e0605 */
[----:B------:R-:W-:Y:S02]  /*ed80*/  SHF.R.U64 R56, R56, 0x3, RZ ;  /* 0x0000000338387819 */ /* 0x000fe400000012ff */
[----:B------:R-:W-:Y:S02]  /*ed90*/  SHF.R.U64 R60, R60, 0x3, RZ ;  /* 0x000000033c3c7819 */ /* 0x000fe400000012ff */
[----:B------:R-:W-:-:S02]  /*eda0*/  LOP3.LUT P0, RZ, R230, 0x3, RZ, 0xc0, !PT ;  /* 0x00000003e6ff7812 */ /* 0x000fc4000780c0ff */
[----:B------:R-:W-:Y:S01]  /*edb0*/  LOP3.LUT R40, R40, R41, RZ, 0x3c, !PT ;  /* 0x0000002928287212 */ /* 0x000fe200078e3cff */
[--C-:B------:R-:W-:Y:S01]  /*edc0*/  IMAD.X R41, RZ, RZ, R5.reuse, P3 ;  /* 0x000000ffff297224 */ /* 0x100fe200018e0605 */
[----:B------:R-:W-:Y:S02]  /*edd0*/  LOP3.LUT R44, R44, R45, RZ, 0x3c, !PT ;  /* 0x0000002d2c2c7212 */ /* 0x000fe400078e3cff */
[----:B------:R-:W-:Y:S01]  /*ede0*/  LOP3.LUT R48, R48, R49, RZ, 0x3c, !PT ;  /* 0x0000003130307212 */ /* 0x000fe200078e3cff */
[--C-:B------:R-:W-:Y:S01]  /*edf0*/  IMAD.X R49, RZ, RZ, R5.reuse, P5 ;  /* 0x000000ffff317224 */ /* 0x100fe200028e0605 */
[----:B------:R-:W-:Y:S01]  /*ee00*/  LOP3.LUT R56, R56, R57, RZ, 0x3c, !PT ;  /* 0x0000003938387212 */ /* 0x000fe200078e3cff */
[--C-:B------:R-:W-:Y:S01]  /*ee10*/  IMAD.X R57, RZ, RZ, R5.reuse, P1 ;  /* 0x000000ffff397224 */ /* 0x100fe200008e0605 */
[----:B------:R-:W-:Y:S02]  /*ee20*/  IADD3.X R45, RZ, R5, RZ, P4, !PT ;  /* 0x00000005ff2d7210 */ /* 0x000fe400027fe4ff */
[----:B------:R-:W-:Y:S01]  /*ee30*/  LOP3.LUT R60, R60, R61, RZ, 0x3c, !PT ;  /* 0x0000003d3c3c7212 */ /* 0x000fe200078e3cff */
[----:B------:R-:W-:Y:S01]  /*ee40*/  IMAD.X R61, RZ, RZ, R5, P2 ;  /* 0x000000ffff3d7224 */ /* 0x000fe200010e0605 */
[----:B------:R-:W-:-:S02]  /*ee50*/  IADD3 R65, P3, R4, 0xc000, RZ ;  /* 0x0000c00004417810 */ /* 0x000fc40007f7e0ff */
[C---:B------:R-:W-:Y:S02]  /*ee60*/  IADD3 R69, P4, R4.reuse, 0xd000, RZ ;  /* 0x0000d00004457810 */ /* 0x040fe40007f9e0ff */
[C---:B------:R-:W-:Y:S02]  /*ee70*/  IADD3 R73, P5, R4.reuse, 0xe000, RZ ;  /* 0x0000e00004497810 */ /* 0x040fe40007fbe0ff */
[-C--:B------:R-:W-:Y:S02]  /*ee80*/  ISETP.GE.OR P1, PT, R15, R0.reuse, P0 ;  /* 0x000000000f00720c */ /* 0x080fe40000726670 */
[C---:B------:R-:W-:Y:S02]  /*ee90*/  LOP3.LUT R10, R4.reuse, 0x380, RZ, 0xc0, !PT ;  /* 0x00000380040a7812 */ /* 0x040fe400078ec0ff */
[----:B------:R-:W-:Y:S02]  /*eea0*/  IADD3 R15, P2, R4, 0xf000, RZ ;  /* 0x0000f000040f7810 */ /* 0x000fe40007f5e0ff */
[----:B------:R-:W-:-:S02]  /*eeb0*/  ISETP.GE.OR P0, PT, R11, R0, P0 ;  /* 0x000000000b00720c */ /* 0x000fc40000706670 */
[----:B------:R-:W-:Y:S01]  /*eec0*/  LOP3.LUT R64, R65, 0x380, RZ, 0xc0, !PT ;  /* 0x0000038041407812 */ /* 0x000fe200078ec0ff */
[----:B------:R-:W-:Y:S01]  /*eed0*/  IMAD.X R77, RZ, RZ, R5, P2 ;  /* 0x000000ffff4d7224 */ /* 0x000fe200010e0605 */
[----:B------:R-:W-:Y:S02]  /*eee0*/  LOP3.LUT R68, R69, 0x380, RZ, 0xc0, !PT ;  /* 0x0000038045447812 */ /* 0x000fe400078ec0ff */
[----:B------:R-:W-:Y:S01]  /*eef0*/  LOP3.LUT R72, R73, 0x380, RZ, 0xc0, !PT ;  /* 0x0000038049487812 */ /* 0x000fe200078ec0ff */
[----:B------:R-:W-:Y:S01]  /*ef00*/  @!P1 STG.E desc[UR60][R58.64], R7 ;  /* 0x000000073a009986 */ /* 0x000fe2000c10193c */
[----:B------:R-:W-:Y:S02]  /*ef10*/  SHF.R.U64 R11, R10, 0x3, RZ ;  /* 0x000000030a0b7819 */ /* 0x000fe400000012ff */
[----:B------:R-:W-:Y:S02]  /*ef20*/  LOP3.LUT R10, R15, 0x380, RZ, 0xc0, !PT ;  /* 0x000003800f0a7812 */ /* 0x000fe400078ec0ff */
[----:B------:R-:W-:Y:S01]  /*ef30*/  SHF.R.U64 R64, R64, 0x3, RZ ;  /* 0x0000000340407819 */ /* 0x000fe200000012ff */
[----:B------:R1:W-:Y:S01]  /*ef40*/  @!P0 STG.E desc[UR60][R58.64+0x20], R6 ;  /* 0x000020063a008986 */ /* 0x0003e2000c10193c */
[----:B------:R-:W-:-:S02]  /*ef50*/  SHF.R.U64 R68, R68, 0x3, RZ ;  /* 0x0000000344447819 */ /* 0x000fc400000012ff */
[----:B------:R-:W-:Y:S01]  /*ef60*/  SHF.R.U64 R72, R72, 0x3, RZ ;  /* 0x0000000348487819 */ /* 0x000fe200000012ff */
[----:B------:R-:W5:Y:S01]  /*ef70*/  LD.E.128 R24, desc[UR60][R24.64] ;  /* 0x0000003c18187980 */ /* 0x000f62000c101d00 */
[----:B------:R-:W-:Y:S02]  /*ef80*/  SHF.R.U64 R10, R10, 0x3, RZ ;  /* 0x000000030a0a7819 */ /* 0x000fe400000012ff */
[----:B------:R-:W-:Y:S01]  /*ef90*/  LOP3.LUT R64, R64, R65, RZ, 0x3c, !PT ;  /* 0x0000004140407212 */ /* 0x000fe200078e3cff */
[----:B------:R-:W5:Y:S01]  /*efa0*/  LD.E.128 R28, desc[UR60][R28.64] ;  /* 0x0000003c1c1c7980 */ /* 0x000f62000c101d00 */
[----:B------:R-:W-:Y:S01]  /*efb0*/  LOP3.LUT R68, R68, R69, RZ, 0x3c, !PT ;  /* 0x0000004544447212 */ /* 0x000fe200078e3cff */
[--C-:B------:R-:W-:Y:S01]  /*efc0*/  IMAD.X R69, RZ, RZ, R5.reuse, P4 ;  /* 0x000000ffff457224 */ /* 0x100fe200020e0605 */
[----:B------:R-:W-:Y:S01]  /*efd0*/  LOP3.LUT R72, R72, R73, RZ, 0x3c, !PT ;  /* 0x0000004948487212 */ /* 0x000fe200078e3cff */
[----:B------:R-:W-:Y:S01]  /*efe0*/  IMAD.X R73, RZ, RZ, R5, P5 ;  /* 0x000000ffff497224 */ /* 0x000fe200028e0605 */
[----:B------:R-:W-:Y:S01]  /*eff0*/  IADD3.X R65, RZ, R5, RZ, P3, !PT ;  /* 0x00000005ff417210 */ /* 0x000fe20001ffe4ff */
[----:B------:R-:W5:Y:S01]  /*f000*/  LD.E.128 R36, desc[UR60][R36.64] ;  /* 0x0000003c24247980 */ /* 0x000f62000c101d00 */
[----:B------:R-:W-:-:S02]  /*f010*/  LOP3.LUT R4, R11, R4, RZ, 0x3c, !PT ;  /* 0x000000040b047212 */ /* 0x000fc400078e3cff */
[----:B------:R-:W-:Y:S01]  /*f020*/  LOP3.LUT R76, R10, R15, RZ, 0x3c, !PT ;  /* 0x0000000f0a4c7212 */ /* 0x000fe200078e3cff */
[----:B------:R-:W5:Y:S01]  /*f030*/  LD.E.128 R40, desc[UR60][R40.64] ;  /* 0x0000003c28287980 */ /* 0x000f62000c101d00 */
[----:B------:R-:W-:-:S03]  /*f040*/  SHF.R.S32.HI R81, RZ, 0x1f, R201 ;  /* 0x0000001fff517819 */ /* 0x000fc600000114c9 */
[----:B-1----:R-:W5:Y:S04]  /*f050*/  LD.E.128 R4, desc[UR60][R4.64] ;  /* 0x0000003c04047980 */ /* 0x002f68000c101d00 */
[----:B------:R-:W5:Y:S04]  /*f060*/  LD.E.128 R8, desc[UR60][R8.64] ;  /* 0x0000003c08087980 */ /* 0x000f68000c101d00 */
        /* <DEDUP_REMOVED lines=16> */
[----:B-1----:R-:W1:Y:S01]  /*f170*/  FENCE.VIEW.ASYNC.S ;  /* 0x00000000000073c6 */ /* 0x002e620000000000 */
[----:B------:R-:W-:-:S02]  /*f180*/  IMAD.MOV.U32 R80, RZ, RZ, R201 ;  /* 0x000000ffff507224 */ /* 0x000fc400078e00c9 */
[C---:B------:R-:W-:Y:S02]  /*f190*/  IMAD R21, R20.reuse, UR5, R21 ;  /* 0x0000000514157c24 */ /* 0x040fe4000f8e0215 */
[----:B------:R-:W-:Y:S01]  /*f1a0*/  IMAD.WIDE.U32 R80, R20, UR4, R80 ;  /* 0x0000000414507c25 */ /* 0x000fe2000f8e0050 */
[----:B------:R-:W-:-:S03]  /*f1b0*/  ULDC.64 UR4, c[0x0][0xbe0] ;  /* 0x0002f80000047ab9 */ /* 0x000fc60000000a00 */
[----:B------:R-:W-:Y:S02]  /*f1c0*/  IMAD R85, R225, -0x80, R0 ;  /* 0xffffff80e1557824 */ /* 0x000fe400078e0200 */
[C---:B------:R-:W-:Y:S02]  /*f1d0*/  VIADD R0, R214.reuse, 0x40 ;  /* 0x00000040d6007836 */ /* 0x040fe40000000000 */
[----:B------:R-:W-:Y:S01]  /*f1e0*/  IMAD R20, R3, UR4, RZ ;  /* 0x0000000403147c24 */ /* 0x000fe2000f8e02ff */
[-C--:B------:R-:W-:Y:S01]  /*f1f0*/  ISETP.GE.AND P3, PT, R214, R85.reuse, PT ;  /* 0x00000055d600720c */ /* 0x080fe20003f66270 */
[----:B------:R-:W-:Y:S01]  /*f200*/  IMAD.IADD R81, R81, 0x1, R21 ;  /* 0x0000000151517824 */ /* 0x000fe200078e0215 */
[----:B------:R-:W-:Y:S01]  /*f210*/  ISETP.GE.AND P0, PT, R0, R85, PT ;  /* 0x000000550000720c */ /* 0x000fe20003f06270 */
[C---:B------:R-:W-:Y:S02]  /*f220*/  IMAD R83, R219.reuse, UR5, R20 ;  /* 0x00000005db537c24 */ /* 0x040fe4000f8e0214 */
[----:B------:R-:W-:Y:S01]  /*f230*/  IMAD.WIDE.U32 R20, R219, UR4, R80 ;  /* 0x00000004db147c25 */ /* 0x000fe2000f8e0050 */
[----:B------:R-:W-:-:S03]  /*f240*/  ULDC.64 UR4, c[0x0][0xbe8] ;  /* 0x0002fa0000047ab9 */ /* 0x000fc60000000a00 */
[----:B------:R-:W-:Y:S02]  /*f250*/  VIADD R0, R18, 0x32420 ;  /* 0x0003242012007836 */ /* 0x000fe40000000000 */
[----:B------:R-:W-:Y:S02]  /*f260*/  IMAD.IADD R21, R21, 0x1, R83 ;  /* 0x0000000115157824 */ /* 0x000fe400078e0253 */
[----:B------:R-:W-:Y:S01]  /*f270*/  IMAD R229, R229, UR4, RZ ;  /* 0x00000004e5e57c24 */ /* 0x000fe2000f8e02ff */
[----:B------:R-:W-:Y:S01]  /*f280*/  PRMT R0, RZ, 0x654, R0 ;  /* 0x00000654ff007816 */ /* 0x000fe20000000000 */
[----:B------:R-:W-:Y:S01]  /*f290*/  VIADD R3, R214, 0x60 ;  /* 0x00000060d6037836 */ /* 0x000fe20000000000 */
[----:B------:R-:W-:Y:S01]  /*f2a0*/  SHF.R.S32.HI R215, RZ, 0x1f, R214 ;  /* 0x0000001fffd77819 */ /* 0x000fe200000114d6 */
[----:B------:R-:W-:Y:S01]  /*f2b0*/  IMAD R229, R222, UR5, R229 ;  /* 0x00000005dee57c24 */ /* 0x000fe2000f8e02e5 */
[----:B------:R-:W-:Y:S01]  /*f2c0*/  IADD3 R32, R214, 0x20, RZ ;  /* 0x00000020d6207810 */ /* 0x000fe20007ffe0ff */
[----:B------:R-:W-:Y:S01]  /*f2d0*/  IMAD.WIDE.U32 R20, R222, UR4, R20 ;  /* 0x00000004de147c25 */ /* 0x000fe2000f8e0014 */
[----:B-1----:R1:W-:Y:S01]  /*f2e0*/  SYNCS.ARRIVE.TRANS64.RED.A1T0 RZ, [R0+URZ], RZ ;  /* 0x000000ff00ff79a7 */ /* 0x0023e2000810043f */
[----:B------:R-:W-:Y:S01]  /*f2f0*/  BSSY B1, `(.L_x_1077) ;  /* 0x000001c000017945 */ /* 0x000fe20003800000 */
[-C--:B------:R-:W-:Y:S01]  /*f300*/  ISETP.GE.AND P2, PT, R32, R85.reuse, PT ;  /* 0x000000552000720c */ /* 0x080fe20003f46270 */
[----:B------:R-:W-:Y:S01]  /*f310*/  IMAD.WIDE R82, R225, 0x80, R214 ;  /* 0x00000080e1527825 */ /* 0x000fe200078e02d6 */
[----:B------:R-:W-:-:S03]  /*f320*/  ISETP.GE.AND P1, PT, R3, R85, PT ;  /* 0x000000550300720c */ /* 0x000fc60003f26270 */
[----:B------:R-:W-:Y:S01]  /*f330*/  IMAD.IADD R229, R21, 0x1, R229 ;  /* 0x0000000115e57824 */ /* 0x000fe200078e02e5 */
[----:B-1----:R-:W-:Y:S09]  /*f340*/  @P3 BRA `(.L_x_1078) ;  /* 0x0000000000583947 */ /* 0x002ff20003800000 */
[----:B------:R-:W-:Y:S01]  /*f350*/  ULDC.64 UR4, c[0x0][0xbd8] ;  /* 0x0002f60000047ab9 */ /* 0x000fe20000000a00 */
[----:B------:R-:W-:Y:S01]  /*f360*/  MOV R80, R20 ;  /* 0x0000001400507202 */ /* 0x000fe20000000f00 */
[----:B------:R-:W-:Y:S01]  /*f370*/  IMAD R3, R83, UR4, RZ ;  /* 0x0000000453037c24 */ /* 0x000fe2000f8e02ff */
[----:B------:R-:W-:Y:S01]  /*f380*/  ULDC UR6, c[0x0][0xb8c] ;  /* 0x0002e30000067ab9 */ /* 0x000fe20000000800 */
[----:B------:R-:W-:Y:S01]  /*f390*/  IMAD.MOV.U32 R81, RZ, RZ, R229 ;  /* 0x000000ffff517224 */ /* 0x000fe200078e00e5 */
[----:B------:R-:W-:Y:S01]  /*f3a0*/  ISETP.GE.AND P5, PT, R201, UR6, PT ;  /* 0x00000006c9007c0c */ /* 0x000fe2000bfa6270 */
[C---:B------:R-:W-:Y:S02]  /*f3b0*/  IMAD R3, R82.reuse, UR5, R3 ;  /* 0x0000000552037c24 */ /* 0x040fe4000f8e0203 */
[----:B------:R-:W-:Y:S01]  /*f3c0*/  IMAD.WIDE.U32 R80, R82, UR4, R80 ;  /* 0x0000000452507c25 */ /* 0x000fe2000f8e0050 */
[----:B------:R-:W-:-:S03]  /*f3d0*/  ULDC.64 UR4, c[0x0][0xb80] ;  /* 0x0002e00000047ab9 */ /* 0x000fc60000000a00 */
[----:B------:R-:W-:Y:S01]  /*f3e0*/  IMAD.IADD R3, R81, 0x1, R3 ;  /* 0x0000000151037824 */ /* 0x000fe200078e0203 */
[----:B------:R-:W-:Y:S01]  /*f3f0*/  LEA R84, P3, R80, UR4, 0x1 ;  /* 0x0000000450547c11 */ /* 0x000fe2000f8608ff */
[----:B------:R-:W-:-:S03]  /*f400*/  VIADD R0, R201, 0x40 ;  /* 0x00000040c9007836 */ /* 0x000fc60000000000 */
[----:B------:R-:W-:Y:S01]  /*f410*/  LEA.HI.X R85, R80, UR5, R3, 0x1, P3 ;  /* 0x0000000550557c11 */ /* 0x000fe200098f0c03 */
[C---:B------:R-:W-:Y:S01]  /*f420*/  VIADD R3, R201.reuse, 0x80 ;  /* 0x00000080c9037836 */ /* 0x040fe20000000000 */
[----:B------:R-:W-:Y:S01]  /*f430*/  ISETP.GE.AND P4, PT, R0, UR6, PT ;  /* 0x0000000600007c0c */ /* 0x000fe2000bf86270 */
[----:B------:R-:W-:Y:S02]  /*f440*/  VIADD R0, R201, 0xc0 ;  /* 0x000000c0c9007836 */ /* 0x000fe40000000000 */
[----:B-----5:R1:W-:Y:S01]  /*f450*/  @!P5 STG.E.128 desc[UR60][R84.64], R4 ;  /* 0x000000045400d986 */ /* 0x0203e2000c101d3c */
[----:B------:R-:W-:Y:S02]  /*f460*/  ISETP.GE.AND P3, PT, R3, UR6, PT ;  /* 0x0000000603007c0c */ /* 0x000fe4000bf66270 */
[----:B------:R-:W-:-:S07]  /*f470*/  ISETP.GE.AND P5, PT, R0, UR6, PT ;  /* 0x0000000600007c0c */ /* 0x000fce000bfa6270 */
[----:B------:R1:W-:Y:S04]  /*f480*/  @!P4 STG.E.128 desc[UR60][R84.64+0x80], R28 ;  /* 0x0000801c5400c986 */ /* 0x0003e8000c101d3c */
[----:B------:R1:W-:Y:S04]  /*f490*/  @!P3 STG.E.128 desc[UR60][R84.64+0x100], R48 ;  /* 0x000100305400b986 */ /* 0x0003e8000c101d3c */
[----:B------:R1:W-:Y:S02]  /*f4a0*/  @!P5 STG.E.128 desc[UR60][R84.64+0x180], R64 ;  /* 0x000180405400d986 */ /* 0x0003e4000c101d3c */
.L_x_1078:
[----:B------:R-:W-:Y:S05]  /*f4b0*/  BSYNC B1 ;  /* 0x0000000000017941 */ /* 0x000fea0003800000 */
.L_x_1077:
[----:B------:R-:W-:Y:S04]  /*f4c0*/  BSSY B1, `(.L_x_1079) ;  /* 0x000001a000017945 */ /* 0x000fe80003800000 */
[----:B------:R-:W-:Y:S05]  /*f4d0*/  @P2 BRA `(.L_x_1080) ;  /* 0x0000000000602947 */ /* 0x000fea0003800000 */
[----:B------:R-:W-:Y:S01]  /*f4e0*/  IADD3 R3, P2, R82, 0x20, RZ ;  /* 0x0000002052037810 */ /* 0x000fe20007f5e0ff */
[----:B------:R-:W-:Y:S01]  /*f4f0*/  ULDC.64 UR4, c[0x0][0xbd8] ;  /* 0x0002f60000047ab9 */ /* 0x000fe20000000a00 */
[----:B-1---5:R-:W-:Y:S01]  /*f500*/  IMAD.MOV.U32 R4, RZ, RZ, R20 ;  /* 0x000000ffff047224 */ /* 0x022fe200078e0014 */
[----:B------:R-:W-:Y:S01]  /*f510*/  ULDC UR6, c[0x0][0xb8c] ;  /* 0x0002e30000067ab9 */ /* 0x000fe20000000800 */
[----:B------:R-:W-:Y:S01]  /*f520*/  IADD3.X R0, RZ, R83, RZ, P2, !PT ;  /* 0x00000053ff007210 */ /* 0x000fe200017fe4ff */
[----:B------:R-:W-:Y:S01]  /*f530*/  IMAD.MOV.U32 R5, RZ, RZ, R229 ;  /* 0x000000ffff057224 */ /* 0x000fe200078e00e5 */
[C---:B------:R-:W-:Y:S01]  /*f540*/  ISETP.GE.AND P4, PT, R201.reuse, UR6, PT ;  /* 0x00000006c9007c0c */ /* 0x040fe2000bf86270 */
[----:B------:R-:W-:Y:S02]  /*f550*/  VIADD R6, R201, 0x40 ;  /* 0x00000040c9067836 */ /* 0x000fe40000000000 */
[----:B------:R-:W-:Y:S02]  /*f560*/  IMAD R0, R0, UR4, RZ ;  /* 0x0000000400007c24 */ /* 0x000fe4000f8e02ff */
[----:B------:R-:W-:Y:S01]  /*f570*/  IMAD.WIDE.U32 R4, R3, UR4, R4 ;  /* 0x0000000403047c25 */ /* 0x000fe2000f8e0004 */
[----:B------:R-:W-:-:S03]  /*f580*/  ISETP.GE.AND P3, PT, R6, UR6, PT ;  /* 0x0000000606007c0c */ /* 0x000fc6000bf66270 */
[----:B------:R-:W-:Y:S01]  /*f590*/  IMAD R3, R3, UR5, R0 ;  /* 0x0000000503037c24 */ /* 0x000fe2000f8e0200 */
[----:B------:R-:W-:Y:S01]  /*f5a0*/  ULDC.64 UR4, c[0x0][0xb80] ;  /* 0x0002e00000047ab9 */ /* 0x000fe20000000a00 */
[----:B------:R-:W-:Y:S01]  /*f5b0*/  VIADD R0, R201, 0x80 ;  /* 0x00000080c9007836 */ /* 0x000fe20000000000 */
[----:B------:R-:W-:Y:S01]  /*f5c0*/  LEA R6, P5, R4, UR4, 0x1 ;  /* 0x0000000404067c11 */ /* 0x000fe2000f8a08ff */
[----:B------:R-:W-:Y:S01]  /*f5d0*/  IMAD.IADD R3, R5, 0x1, R3 ;  /* 0x0000000105037824 */ /* 0x000fe200078e0203 */
[----:B------:R-:W-:Y:S02]  /*f5e0*/  IADD3 R5, R201, 0xc0, RZ ;  /* 0x000000c0c9057810 */ /* 0x000fe40007ffe0ff */
[----:B------:R-:W-:Y:S02]  /*f5f0*/  ISETP.GE.AND P2, PT, R0, UR6, PT ;  /* 0x0000000600007c0c */ /* 0x000fe4000bf46270 */
[----:B------:R-:W-:Y:S02]  /*f600*/  LEA.HI.X R7, R4, UR5, R3, 0x1, P5 ;  /* 0x0000000504077c11 */ /* 0x000fe4000a8f0c03 */
[----:B------:R-:W-:-:S03]  /*f610*/  ISETP.GE.AND P5, PT, R5, UR6, PT ;  /* 0x0000000605007c0c */ /* 0x000fc6000bfa6270 */
[----:B------:R2:W-:Y:S04]  /*f620*/  @!P4 STG.E.128 desc[UR60][R6.64], R8 ;  /* 0x000000080600c986 */ /* 0x0005e8000c101d3c */
[----:B------:R2:W-:Y:S04]  /*f630*/  @!P3 STG.E.128 desc[UR60][R6.64+0x80], R36 ;  /* 0x000080240600b986 */ /* 0x0005e8000c101d3c */
[----:B------:R2:W-:Y:S04]  /*f640*/  @!P2 STG.E.128 desc[UR60][R6.64+0x100], R52 ;  /* 0x000100340600a986 */ /* 0x0005e8000c101d3c */
[----:B------:R2:W-:Y:S02]  /*f650*/  @!P5 STG.E.128 desc[UR60][R6.64+0x180], R68 ;  /* 0x000180440600d986 */ /* 0x0005e4000c101d3c */
.L_x_1080:
[----:B------:R-:W-:Y:S05]  /*f660*/  BSYNC B1 ;  /* 0x0000000000017941 */ /* 0x000fea0003800000 */
.L_x_1079:
        /* <DEDUP_REMOVED lines=9> */
[C---:B--2---:R-:W-:Y:S01]  /*f700*/  VIADD R6, R201.reuse, 0xc0 ;  /* 0x000000c0c9067836 */ /* 0x044fe20000000000 */
[----:B------:R-:W-:Y:S01]  /*f710*/  ISETP.GE.AND P3, PT, R4, UR6, PT ;  /* 0x0000000604007c0c */ /* 0x000fe2000bf66270 */
[----:B------:R-:W-:Y:S01]  /*f720*/  IMAD.MOV.U32 R4, RZ, RZ, R20 ;  /* 0x000000ffff047224 */ /* 0x000fe200078e0014 */
[----:B------:R-:W-:Y:S01]  /*f730*/  MOV R5, R229 ;  /* 0x000000e500057202 */ /* 0x000fe20000000f00 */
[----:B------:R-:W-:Y:S01]  /*f740*/  IMAD R0, R0, UR4, RZ ;  /* 0x0000000400007c24 */ /* 0x000fe2000f8e02ff */
[----:B------:R-:W-:-:S02]  /*f750*/  ISETP.GE.AND P2, PT, R201, UR6, PT ;  /* 0x00000006c9007c0c */ /* 0x000fc4000bf46270 */
[----:B------:R-:W-:Y:S01]  /*f760*/  ISETP.GE.AND P5, PT, R6, UR6, PT ;  /* 0x0000000606007c0c */ /* 0x000fe2000bfa6270 */
[----:B------:R-:W-:-:S04]  /*f770*/  IMAD.WIDE.U32 R4, R3, UR4, R4 ;  /* 0x0000000403047c25 */ /* 0x000fc8000f8e0004 */
        /* <DEDUP_REMOVED lines=9> */
.L_x_1082:
[----:B------:R-:W-:Y:S05]  /*f810*/  BSYNC B1 ;  /* 0x0000000000017941 */ /* 0x000fea0003800000 */
.L_x_1081:
[----:B------:R-:W-:Y:S05]  /*f820*/  @P1 BRA `(.L_x_1083) ;  /* 0x0000000c00441947 */ /* 0x000fea0003800000 */
[----:B------:R-:W-:Y:S01]  /*f830*/  IADD3 R3, P0, R82, 0x60, RZ ;  /* 0x0000006052037810 */ /* 0x000fe20007f1e0ff */
[C---:B------:R-:W-:Y:S01]  /*f840*/  VIADD R0, R201.reuse, 0x40 ;  /* 0x00000040c9007836 */ /* 0x040fe20000000000 */
[----:B------:R-:W-:Y:S01]  /*f850*/  ULDC.64 UR4, c[0x0][0xbd8] ;  /* 0x0002f60000047ab9 */ /* 0x000fe20000000a00 */
[----:B------:R-:W-:Y:S01]  /*f860*/  ULDC UR6, c[0x0][0xb8c] ;  /* 0x0002e30000067ab9 */ /* 0x000fe20000000800 */
[----:B-1---5:R-:W-:Y:S01]  /*f870*/  IMAD.MOV.U32 R4, RZ, RZ, R20 ;  /* 0x000000ffff047224 */ /* 0x022fe200078e0014 */
[C---:B------:R-:W-:Y:S01]  /*f880*/  ISETP.GE.AND P1, PT, R201.reuse, UR6, PT ;  /* 0x00000006c9007c0c */ /* 0x040fe2000bf26270 */
[----:B------:R-:W-:Y:S01]  /*f890*/  IMAD.X R82, RZ, RZ, R83, P0 ;  /* 0x000000ffff527224 */ /* 0x000fe200000e0653 */
[----:B------:R-:W-:Y:S01]  /*f8a0*/  ISETP.GE.AND P2, PT, R0, UR6, PT ;  /* 0x0000000600007c0c */ /* 0x000fe2000bf46270 */
[----:B------:R-:W-:Y:S01]  /*f8b0*/  IMAD.MOV.U32 R5, RZ, RZ, R229 ;  /* 0x000000ffff057224 */ /* 0x000fe200078e00e5 */
[----:B------:R-:W-:Y:S01]  /*f8c0*/  IADD3 R0, R201, 0x80, RZ ;  /* 0x00000080c9007810 */ /* 0x000fe20007ffe0ff */
[----:B------:R-:W-:-:S02]  /*f8d0*/  IMAD R82, R82, UR4, RZ ;  /* 0x0000000452527c24 */ /* 0x000fc4000f8e02ff */
[----:B------:R-:W-:Y:S01]  /*f8e0*/  IMAD.WIDE.U32 R4, R3, UR4, R4 ;  /* 0x0000000403047c25 */ /* 0x000fe2000f8e0004 */
[----:B------:R-:W-:-:S03]  /*f8f0*/  ISETP.GE.AND P3, PT, R0, UR6, PT ;  /* 0x0000000600007c0c */ /* 0x000fc6000bf66270 */
[----:B------:R-:W-:Y:S01]  /*f900*/  IMAD R3, R3, UR5, R82 ;  /* 0x0000000503037c24 */ /* 0x000fe2000f8e0252 */
[----:B------:R-:W-:Y:S01]  /*f910*/  ULDC.64 UR4, c[0x0][0xb80] ;  /* 0x0002e00000047ab9 */ /* 0x000fe20000000a00 */
[----:B------:R-:W-:Y:S01]  /*f920*/  VIADD R0, R201, 0xc0 ;  /* 0x000000c0c9007836 */ /* 0x000fe20000000000 */
[----:B--23--:R-:W-:Y:S01]  /*f930*/  LEA R6, P0, R4, UR4, 0x1 ;  /* 0x0000000404067c11 */ /* 0x00cfe2000f8008ff */
        /* <DEDUP_REMOVED lines=9> */
.L_x_1075:
        /* <DEDUP_REMOVED lines=12> */
[----:B------:R-:W-:Y:S01]  /*fa90*/  IMAD.U32 R0, RZ, RZ, UR4 ;  /* 0x00000004ff007e24 */ /* 0x000fe2000f8e00ff */
        /* <DEDUP_REMOVED lines=8> */
.L_x_1084:
        /* <DEDUP_REMOVED lines=8> */
[----:B--2---:R-:W-:-:S05]  /*fba0*/  LEA R4, R225, R4, 0x7 ;  /* 0x00000004e1047211 */ /* 0x004fca00078e38ff */
        /* <DEDUP_REMOVED lines=17> */
[----:B------:R-:W-:Y:S01]  /*fcc0*/  LEA.HI.X R7, R4, UR5, R5, 0x2, P0 ;  /* 0x0000000504077c11 */ /* 0x000fe200080f1405 */
[----:B------:R-:W-:-:S05]  /*fcd0*/  IMAD.MOV.U32 R5, RZ, RZ, -0x800000 ;  /* 0xff800000ff057424 */ /* 0x000fca00078e00ff */
[----:B------:R3:W-:Y:S03]  /*fce0*/  STG.E desc[UR60][R6.64], R5 ;  /* 0x0000000506007986 */ /* 0x0007e6000c10193c */
.L_x_1086:
[----:B------:R-:W-:Y:S05]  /*fcf0*/  BSYNC B1 ;  /* 0x0000000000017941 */ /* 0x000fea0003800000 */
.L_x_1085:
[----:B------:R-:W-:Y:S01]  /*fd00*/  ULDC.64 UR4, c[0x0][0xba0] ;  /* 0x0002e80000047ab9 */ /* 0x000fe20000000a00 */
[----:B--23--:R-:W-:Y:S01]  /*fd10*/  MOV R5, R10 ;  /* 0x0000000a00057202 */ /* 0x00cfe20000000f00 */
[----:B------:R-:W-:Y:S01]  /*fd20*/  IMAD.MOV.U32 R4, RZ, RZ, R201 ;  /* 0x000000ffff047224 */ /* 0x000fe200078e00c9 */
[----:B------:R-:W-:Y:S01]  /*fd30*/  BSSY B1, `(.L_x_1087) ;  /* 0x000002e000017945 */ /* 0x000fe20003800000 */
[----:B------:R-:W-:Y:S02]  /*fd40*/  IMAD R6, R8, UR4, RZ ;  /* 0x0000000408067c24 */ /* 0x000fe4000f8e02ff */
        /* <DEDUP_REMOVED lines=17> */
[----:B------:R-:W-:Y:S02]  /*fe60*/  IMAD.MOV.U32 R8, RZ, RZ, R214 ;  /* 0x000000ffff087224 */ /* 0x000fe400078e00d6 */
[----:B------:R-:W-:Y:S01]  /*fe70*/  VIADD R0, R214, 0x40 ;  /* 0x00000040d6007836 */ /* 0x000fe20000000000 */
[----:B------:R-:W-:Y:S01]  /*fe80*/  IADD3 R13, R7, R3, RZ ;  /* 0x00000003070d7210 */ /* 0x000fe20007ffe0ff */
[----:B------:R-:W-:Y:S01]  /*fe90*/  IMAD.WIDE R8, R225, 0x80, R8 ;  /* 0x00000080e1087825 */ /* 0x000fe200078e0208 */
        /* <DEDUP_REMOVED lines=23> */
.L_x_1088:
[----:B------:R-:W-:Y:S05]  /*10010*/  BSYNC B1 ;  /* 0x0000000000017941 */ /* 0x000fea0003800000 */
.L_x_1087:
[----:B------:R-:W-:Y:S01]  /*10020*/  BSSY B1, `(.L_x_1089) ;  /* 0x000001c000017945 */ /* 0x000fe20003800000 */
[----:B------:R-:W-:Y:S01]  /*10030*/  ISETP.GE.AND P1, PT, R0, R11, PT ;  /* 0x0000000b0000720c */ /* 0x000fe20003f26270 */
[----:B------:R-:W-:Y:S02]  /*10040*/  VIADD R10, R214, 0x60 ;  /* 0x00000060d60a7836 */ /* 0x000fe40000000000 */
[----:B------:R-:W-:Y:S10]  /*10050*/  @P0 BRA `(.L_x_1090) ;  /* 0x0000000000600947 */ /* 0x000ff40003800000 */
[----:B------:R-:W-:Y:S01]  /*10060*/  IADD3 R3, P0, R8, 0x20, RZ ;  /* 0x0000002008037810 */ /* 0x000fe20007f1e0ff */
[C---:B------:R-:W-:Y:S01]  /*10070*/  VIADD R4, R201.reuse, 0x40 ;  /* 0x00000040c9047836 */ /* 0x040fe20000000000 */
[----:B------:R-:W-:Y:S01]  /*10080*/  ULDC UR6, c[0x0][0xb8c] ;  /* 0x0002e30000067ab9 */ /* 0x000fe20000000800 */
[C---:B------:R-:W-:Y:S01]  /*10090*/  VIADD R5, R201.reuse, 0x80 ;  /* 0x00000080c9057836 */ /* 0x040fe20000000000 */
[----:B------:R-:W-:Y:S01]  /*100a0*/  ULDC.64 UR4, c[0x0][0xbd8] ;  /* 0x0002f60000047ab9 */ /* 0x000fe20000000a00 */
[----:B------:R-:W-:Y:S01]  /*100b0*/  IMAD.X R0, RZ, RZ, R9, P0 ;  /* 0x000000ffff007224 */ /* 0x000fe200000e0609 */
[----:B------:R-:W-:Y:S01]  /*100c0*/  ISETP.GE.AND P3, PT, R4, UR6, PT ;  /* 0x0000000604007c0c */ /* 0x000fe2000bf66270 */
[----:B------:R-:W-:Y:S01]  /*100d0*/  VIADD R12, R201, 0xc0 ;  /* 0x000000c0c90c7836 */ /* 0x000fe20000000000 */
        /* <DEDUP_REMOVED lines=16> */
.L_x_1090:
[----:B------:R-:W-:Y:S05]  /*101e0*/  BSYNC B1 ;  /* 0x0000000000017941 */ /* 0x000fea0003800000 */
.L_x_1089:
        /* <DEDUP_REMOVED lines=13> */
[C---:B------:R-:W-:Y:S01]  /*102c0*/  IADD3 R10, R201.reuse, 0xc0, RZ ;  /* 0x000000c0c90a7810 */ /* 0x040fe20007ffe0ff */
        /* <DEDUP_REMOVED lines=13> */
.L_x_1092:
[----:B------:R-:W-:Y:S05]  /*103a0*/  BSYNC B1 ;  /* 0x0000000000017941 */ /* 0x000fea0003800000 */
.L_x_1091:
[----:B------:R-:W-:Y:S05]  /*103b0*/  @P0 BRA `(.L_x_1083) ;  /* 0x0000000000600947 */ /* 0x000fea0003800000 */
[----:B------:R-:W-:Y:S01]  /*103c0*/  IADD3 R3, P0, R8, 0x60, RZ ;  /* 0x0000006008037810 */ /* 0x000fe20007f1e0ff */
[----:B------:R-:W-:Y:S01]  /*103d0*/  ULDC UR6, c[0x0][0xb8c] ;  /* 0x0002e30000067ab9 */ /* 0x000fe20000000800 */
[C---:B------:R-:W-:Y:S01]  /*103e0*/  IADD3 R0, R201.reuse, 0x40, RZ ;  /* 0x00000040c9007810 */ /* 0x040fe20007ffe0ff */
[----:B------:R-:W-:Y:S01]  /*103f0*/  ULDC.64 UR4, c[0x0][0xbd8] ;  /* 0x0002f60000047ab9 */ /* 0x000fe20000000a00 */
[----:B------:R-:W-:Y:S01]  /*10400*/  IMAD.MOV.U32 R4, RZ, RZ, R6 ;  /* 0x000000ffff047224 */ /* 0x000fe200078e0006 */
[C---:B------:R-:W-:Y:S01]  /*10410*/  ISETP.GE.AND P1, PT, R201.reuse, UR6, PT ;  /* 0x00000006c9007c0c */ /* 0x040fe2000bf26270 */
        /* <DEDUP_REMOVED lines=18> */
.L_x_1083:
[----:B------:R-:W-:Y:S05]  /*10540*/  BSYNC B0 ;  /* 0x0000000000007941 */ /* 0x000fea0003800000 */
.L_x_1074:
[----:B------:R-:W-:Y:S02]  /*10550*/  ULDC UR4, c[0x0][0xd14] ;  /* 0x0003450000047ab9 */ /* 0x000fe40000000800 */
[----:B-1----:R-:W-:-:S13]  /*10560*/  ISETP.GE.AND P0, PT, R35, UR4, PT ;  /* 0x0000000423007c0c */ /* 0x002fda000bf06270 */
[----:B------:R-:W-:Y:S05]  /*10570*/  @!P0 BRA `(.L_x_1093) ;  /* 0xffffff0800a88947 */ /* 0x000fea000383ffff */
[----:B------:R-:W-:Y:S05]  /*10580*/  BRA `(.L_x_958) ;  /* 0x0000005400f07947 */ /* 0x000fea0003800000 */
.L_x_956:
[----:B------:R-:W-:-:S08]  /*10590*/  NOP ;  /* 0x0000000000007918 */ /* 0x000fd00000000000 */
[----:B0-----:R-:W0:-:S00]  /*105a0*/  USETMAXREG.DEALLOC.CTAPOOL 0x18 ;  /* 0x00000018000079c8 */ /* 0x001e0000080e0500 */
        /* <DEDUP_REMOVED lines=19> */
[----:B------:R-:W-:Y:S02]  /*106e0*/  ISETP.GE.U32.AND P0, PT, R8, 0x2, PT ;  /* 0x000000020800780c */ /* 0x000fe40003f06070 */
[----:B------:R-:W-:Y:S02]  /*106f0*/  LOP3.LUT R0, R0, 0xfffffffe, RZ, 0xc0, !PT ;  /* 0xfffffffe00007812 */ /* 0x000fe400078ec0ff */
[----:B------:R-:W-:-:S07]  /*10700*/  MOV R19, RZ ;  /* 0x000000ff00137202 */ /* 0x000fce0000000f00 */
[----:B------:R-:W-:-:S04]  /*10710*/  @P1 LOP3.LUT R0, R0, 0x1, RZ, 0xfc, !PT ;  /* 0x0000000100001812 */ /* 0x000fc800078efcff */
[----:B------:R-:W-:-:S04]  /*10720*/  LOP3.LUT R0, R0, 0xffffffef, RZ, 0xc0, !PT ;  /* 0xffffffef00007812 */ /* 0x000fc800078ec0ff */
[----:B------:R-:W-:-:S04]  /*10730*/  @P0 LOP3.LUT R0, R0, 0x10, RZ, 0xfc, !PT ;  /* 0x0000001000000812 */ /* 0x000fc800078efcff */
[----:B------:R-:W-:Y:S01]  /*10740*/  LOP3.LUT R0, R0, 0xfffffff7, RZ, 0xc0, !PT ;  /* 0xfffffff700007812 */ /* 0x000fe200078ec0ff */
[----:B--2---:R-:W0:Y:S02]  /*10750*/  SHFL.UP PT, R5, R4, 0x1, RZ ;  /* 0x0420000004057989 */ /* 0x004e2400000e00ff */
[----:B0-----:R-:W-:-:S04]  /*10760*/  SEL R5, R5, RZ, P1 ;  /* 0x000000ff05057207 */ /* 0x001fc80000800000 */
[----:B------:R-:W-:-:S05]  /*10770*/  IADD3 R5, R4, R5, RZ ;  /* 0x0000000504057210 */ /* 0x000fca0007ffe0ff */
        /* <DEDUP_REMOVED lines=30> */
.L_x_1098:
[----:B------:R-:W-:Y:S02]  /*10960*/  VIADD R2, R19, 0x1f ;  /* 0x0000001f13027836 */ /* 0x000fe40000000000 */
[----:B------:R-:W-:-:S03]  /*10970*/  IMAD.U32 R19, RZ, RZ, UR7 ;  /* 0x00000007ff137e24 */ /* 0x000fc6000f8e00ff */
[----:B------:R-:W-:-:S13]  /*10980*/  ISETP.GE.AND P0, PT, R2, UR5, PT ;  /* 0x0000000502007c0c */ /* 0x000fda000bf06270 */
[----:B------:R-:W-:Y:S05]  /*10990*/  @P0 BRA `(.L_x_1095) ;  /* 0x0000000400400947 */ /* 0x000fea0003800000 */
[----:B------:R-:W0:Y:S01]  /*109a0*/  S2R R3, SR_TID.X ;  /* 0x0000000000037919 */ /* 0x000e220000002100 */
[----:B------:R-:W-:Y:S01]  /*109b0*/  MOV R19, R2 ;  /* 0x0000000200137202 */ /* 0x000fe20000000f00 */
        /* <DEDUP_REMOVED lines=10> */
.L_x_1097:
[----:B------:R-:W-:Y:S05]  /*10a60*/  BSYNC B0 ;  /* 0x0000000000007941 */ /* 0x000fea0003800000 */
.L_x_1096:
        /* <DEDUP_REMOVED lines=15> */
[----:B0-----:R-:W-:-:S04]  /*10b60*/  SEL R6, R6, RZ, P1 ;  /* 0x000000ff06067207 */ /* 0x001fc80000800000 */
[----:B------:R-:W-:-:S05]  /*10b70*/  IADD3 R6, R7, R6, RZ ;  /* 0x0000000607067210 */ /* 0x000fca0007ffe0ff */
        /* <DEDUP_REMOVED lines=9> */
.L_x_1094:
        /* <DEDUP_REMOVED lines=12> */
[----:B0-----:R-:W-:Y:S01]  /*10cd0*/  IADD3 R11, RZ, -R3, RZ ;  /* 0x80000003ff0b7210 */ /* 0x001fe20007ffe0ff */
[----:B------:R-:W-:Y:S06]  /*10ce0*/  @!P0 BRA `(.L_x_1099) ;  /* 0x0000000000088947 */ /* 0x000fec0003800000 */
[----:B------:R-:W-:-:S05]  /*10cf0*/  VIADD R9, R5, 0xffffffff ;  /* 0xffffffff05097836 */ /* 0x000fca0000000000 */
[----:B------:R0:W1:Y:S02]  /*10d00*/  SHFL.IDX PT, R16, R2, R9, 0x1f ;  /* 0x00001f0902107589 */ /* 0x00006400000e0000 */
.L_x_1099:
        /* <DEDUP_REMOVED lines=16> */
[----:B------:R-:W-:Y:S02]  /*10e10*/  @P0 IADD3 R2, R2, 0x1, RZ ;  /* 0x0000000102020810 */ /* 0x000fe40007ffe0ff */
        /* <DEDUP_REMOVED lines=8> */
.L_x_1095:
[----:B------:R-:W-:Y:S01]  /*10ea0*/  IMAD.MOV.U32 R17, RZ, RZ, RZ ;  /* 0x000000ffff117224 */ /* 0x000fe200078e00ff */
[----:B------:R-:W-:Y:S01]  /*10eb0*/  MOV R16, UR6 ;  /* 0x0000000600107c02 */ /* 0x000fe20008000f00 */
[----:B------:R-:W-:-:S07]  /*10ec0*/  IMAD.MOV.U32 R18, RZ, RZ, RZ ;  /* 0x000000ffff127224 */ /* 0x000fce00078e00ff */
.L_x_1100:
        /* <DEDUP_REMOVED lines=15> */
[----:B------:R0:W-:Y:S01]  /*10fc0*/  STL [R1+0x4], RZ ;  /* 0x000004ff01007387 */ /* 0x0001e20000100800 */
[----:B------:R-:W-:Y:S01]  /*10fd0*/  ULDC.64 UR48, c[0x0][0x198] ;  /* 0x0000660000307ab9 */ /* 0x000fe20000000a00 */
[----:B------:R-:W-:Y:S01]  /*10fe0*/  ULDC UR51, c[0x0][0xc] ;  /* 0x0000030000337ab9 */ /* 0x000fe20000000800 */
[----:B------:R-:W-:Y:S01]  /*10ff0*/  UMOV UR50, URZ ;  /* 0x0000003f00327c82 */ /* 0x000fe20008000000 */
[----:B------:R0:W-:Y:S04]  /*11000*/  STL [R1+0xc], R0 ;  /* 0x00000c0001007387 */ /* 0x0001e80000100800 */
[----:B------:R0:W-:Y:S04]  /*11010*/  STL [R1], RZ ;  /* 0x000000ff01007387 */ /* 0x0001e80000100800 */
[----:B------:R0:W-:Y:S02]  /*11020*/  STL [R1+0x8], R0 ;  /* 0x0000080001007387 */ /* 0x0001e40000100800 */
.L_x_1183:
[----:B-1-3--:R-:W1:Y:S02]  /*11030*/  LDC.64 R2, c[0x0][0xd60] ;  /* 0x00035800ff027b82 */ /* 0x00ae640000000a00 */
[----:B-1----:R-:W-:-:S05]  /*11040*/  IMAD.WIDE R2, R19, 0x4, R2 ;  /* 0x0000000413027825 */ /* 0x002fca00078e0202 */
[----:B--2---:R-:W0:Y:S01]  /*11050*/  LDG.E R11, desc[UR60][R2.64] ;  /* 0x0000003c020b7981 */ /* 0x004e22000c1e1900 */
[----:B------:R-:W-:Y:S05]  /*11060*/  YIELD ;  /* 0x0000000000007946 */ /* 0x000fea0003800000 */
[----:B------:R-:W-:Y:S01]  /*11070*/  ULDC.64 UR4, c[0x0][0xb20] ;  /* 0x0002c80000047ab9 */ /* 0x000fe20000000a00 */
        /* <DEDUP_REMOVED lines=17> */
[----:B------:R-:W-:Y:S01]  /*11190*/  ISETP.NE.U32.AND P1, PT, RZ, UR4, PT ;  /* 0x00000004ff007c0c */ /* 0x000fe2000bf25070 */
[----:B------:R-:W-:Y:S01]  /*111a0*/  IMAD.MOV.U32 R10, RZ, RZ, RZ ;  /* 0x000000ffff0a7224 */ /* 0x000fe200078e00ff */
[C---:B------:R-:W-:Y:S02]  /*111b0*/  SHF.L.U64.HI R0, R11.reuse, 0x2, R0 ;  /* 0x000000020b007819 */ /* 0x040fe40000010200 */
[----:B------:R-:W-:Y:S01]  /*111c0*/  ISETP.NE.AND.EX P1, PT, RZ, UR5, PT, P1 ;  /* 0x00000005ff007c0c */ /* 0x000fe2000bf25310 */
[----:B--2---:R0:W-:Y:S02]  /*111d0*/  STL [R1+0x34], R4 ;  /* 0x0000340401007387 */ /* 0x0041e40000100800 */
[----:B0-----:R-:W-:-:S10]  /*111e0*/  SHF.L.U32 R4, R11, 0x2, RZ ;  /* 0x000000020b047819 */ /* 0x001fd400000006ff */
        /* <DEDUP_REMOVED lines=19> */
[----:B-1----:R-:W-:-:S06]  /*11320*/  IMAD.U32 R0, RZ, RZ, UR4 ;  /* 0x00000004ff007e24 */ /* 0x002fcc000f8e00ff */
[----:B------:R0:W5:Y:S01]  /*11330*/  @P1 LDG.E R0, desc[UR60][R8.64] ;  /* 0x0000003c08001981 */ /* 0x000162000c1e1900 */
[----:B------:R-:W-:Y:S01]  /*11340*/  ISETP.NE.U32.AND P0, PT, RZ, UR6, PT ;  /* 0x00000006ff007c0c */ /* 0x000fe2000bf05070 */
[----:B------:R-:W-:Y:S02]  /*11350*/  ULDC UR4, c[0x0][0x338] ;  /* 0x0000ce0000047ab9 */ /* 0x000fe40000000800 */
[----:B------:R-:W-:Y:S01]  /*11360*/  IMAD.U32 R6, RZ, RZ, UR4 ;  /* 0x00000004ff067e24 */ /* 0x000fe2000f8e00ff */
[----:B------:R-:W-:Y:S01]  /*11370*/  ISETP.NE.AND.EX P0, PT, RZ, UR7, PT, P0 ;  /* 0x00000007ff007c0c */ /* 0x000fe2000bf05300 */
[----:B------:R-:W-:-:S12]  /*11380*/  @P1 BRA `(.L_x_1102) ;  /* 0x0000000000101947 */ /* 0x000fd80003800000 */
[----:B------:R-:W-:Y:S05]  /*11390*/  @!P2 BRA `(.L_x_1102) ;  /* 0x00000000000ca947 */ /* 0x000fea0003800000 */
[----:B-----5:R-:W2:Y:S04]  /*113a0*/  LDG.E R0, desc[UR60][R2.64] ;  /* 0x0000003c02007981 */ /* 0x020ea8000c1e1900 */
[----:B0-----:R-:W2:Y:S02]  /*113b0*/  LDG.E R2, desc[UR60][R2.64+0x4] ;  /* 0x0000043c02027981 */ /* 0x001ea4000c1e1900 */
[----:B--2---:R-:W-:-:S07]  /*113c0*/  IMAD.IADD R0, R2, 0x1, -R0 ;  /* 0x0000000102007824 */ /* 0x004fce00078e0a00 */
.L_x_1102:
[----:B0-----:R-:W2:Y:S04]  /*113d0*/  @P0 LDG.E R2, desc[UR60][R4.64] ;  /* 0x0000003c04020981 */ /* 0x001ea8000c1e1900 */
[----:B------:R-:W2:Y:S01]  /*113e0*/  @P0 LDG.E R3, desc[UR60][R4.64+0x4] ;  /* 0x0000043c04030981 */ /* 0x000ea2000c1e1900 */
[----:B-----5:R-:W-:Y:S01]  /*113f0*/  IADD3 R0, -R7, R0, RZ ;  /* 0x0000000007007210 */ /* 0x020fe20007ffe1ff */
        /* <DEDUP_REMOVED lines=14> */
[----:B------:R-:W-:-:S05]  /*114e0*/  SHF.R.U32.HI R2, RZ, 0x6, R9 ;  /* 0x00000006ff027819 */ /* 0x000fca0000011609 */
[----:B------:R-:W-:Y:S02]  /*114f0*/  IMAD.MOV.U32 R0, RZ, RZ, R2 ;  /* 0x000000ffff007224 */ /* 0x000fe400078e0002 */
[----:B------:R-:W-:-:S04]  /*11500*/  @P1 VIADD R3, R6, 0x5f ;  /* 0x0000005f06031836 */ /* 0x000fc80000000000 */
[----:B------:R-:W-:-:S05]  /*11510*/  @P1 IMAD.HI R3, R3, 0x2aaaaaab, RZ ;  /* 0x2aaaaaab03031827 */ /* 0x000fca00078e02ff */
[----:B------:R-:W-:-:S04]  /*11520*/  @P1 SHF.R.U32.HI R6, RZ, 0x1f, R3 ;  /* 0x0000001fff061819 */ /* 0x000fc80000011603 */
[----:B------:R-:W-:Y:S02]  /*11530*/  @P1 LEA.HI.SX32 R0, R3, R6, 0x1c ;  /* 0x0000000603001211 */ /* 0x000fe400078fe2ff */
[----:B------:R-:W-:-:S06]  /*11540*/  MOV R6, RZ ;  /* 0x000000ff00067202 */ /* 0x000fcc0000000f00 */
        /* <DEDUP_REMOVED lines=17> */
.L_x_1229:
[----:B------:R-:W-:-:S03]  /*11660*/  UMOV UR4, 0xffffffff ;  /* 0xffffffff00047882 */ /* 0x000fc60000000000 */
[----:B------:R-:W-:Y:S05]  /*11670*/  BRA.DIV UR4, `(.L_x_1106) ;  /* 0x0000005204347947 */ /* 0x000fea000b800000 */
[----:B------:R-:W-:-:S13]  /*11680*/  ELECT P6, URZ, PT ;  /* 0x00000000003f782f */ /* 0x000fda00038c0000 */
.L_x_1232:
[----:B------:R-:W0:Y:S01]  /*11690*/  S2R R5, SR_CgaCtaId ;  /* 0x0000000000057919 */ /* 0x000e220000008800 */
[----:B------:R-:W-:Y:S01]  /*116a0*/  UIADD3 UR4, UR50, 0x1, URZ ;  /* 0x0000000132047890 */ /* 0x000fe2000fffe03f */
[----:B------:R-:W-:-:S03]  /*116b0*/  MOV R7, 0x400 ;  /* 0x0000040000077802 */ /* 0x000fc60000000f00 */
[----:B------:R-:W-:-:S04]  /*116c0*/  ULEA.HI UR5, UR4, UR4, URZ, 0x1 ;  /* 0x0000000404057291 */ /* 0x000fc8000f8f083f */
[----:B------:R-:W-:-:S04]  /*116d0*/  ULOP3.LUT UR5, UR5, 0xfffffffe, URZ, 0xc0, !UPT ;  /* 0xfffffffe05057892 */ /* 0x000fc8000f8ec03f */
[----:B------:R-:W-:Y:S01]  /*116e0*/  UIADD3 UR5, UR4, -UR5, URZ ;  /* 0x8000000504057290 */ /* 0x000fe2000fffe03f */
[----:B0-----:R-:W-:-:S05]  /*116f0*/  LEA R5, R5, R7, 0x18 ;  /* 0x0000000705057211 */ /* 0x001fca00078ec0ff */
[----:B------:R-:W-:-:S05]  /*11700*/  IMAD.U32 R7, RZ, RZ, UR5 ;  /* 0x00000005ff077e24 */ /* 0x000fca000f8e00ff */
[----:B------:R-:W-:-:S04]  /*11710*/  SHF.L.U32 R7, R7, 0x1f, RZ ;  /* 0x0000001f07077819 */ /* 0x000fc800000006ff */
[----:B------:R-:W0:Y:S02]  /*11720*/  SYNCS.PHASECHK.TRANS64.TRYWAIT P0, [R5+URZ+0x32420], R7 ;  /* 0x03242007050075a7 */ /* 0x000e24000800017f */
[----:B0-----:R-:W-:Y:S05]  /*11730*/  @!P0 BRA `(.L_x_1107) ;  /* 0x0000005000248947 */ /* 0x001fea0003800000 */
.L_x_1233:
        /* <DEDUP_REMOVED lines=8> */
.L_x_1234:
        /* <DEDUP_REMOVED lines=11> */
.L_x_1111:
        /* <DEDUP_REMOVED lines=12> */
[----:B-----5:R-:W-:-:S05]  /*11930*/  IMAD R8, R0, 0x60, R6 ;  /* 0x0000006000087824 */ /* 0x020fca00078e0206 */
[----:B------:R-:W-:-:S04]  /*11940*/  IADD3 R8, R8, -0x60, RZ ;  /* 0xffffffa008087810 */ /* 0x000fc80007ffe0ff */
[----:B------:R-:W-:-:S03]  /*11950*/  R2UR UR11, R8 ;  /* 0x00000000080b72ca */ /* 0x000fc600000e0000 */
[----:B------:R-:W-:-:S10]  /*11960*/  UIADD3 UR8, UR8, 0x1c400, URZ ;  /* 0x0001c40008087890 */ /* 0x000fd4000fffe03f */
[----:B------:R1:W-:Y:S01]  /*11970*/  UTMALDG.4D [UR8], [UR4], desc[UR6] ;  /* 0x00000608040075b4 */ /* 0x0003e20008019000 */
[----:B------:R-:W2:Y:S02]  /*11980*/  SYNCS.PHASECHK.TRANS64.TRYWAIT P0, [R7+URZ+0x324c0], R9 ;  /* 0x0324c009070075a7 */ /* 0x000ea4000800017f */
[----:B-12---:R-:W-:Y:S05]  /*11990*/  @!P0 BRA `(.L_x_1112) ;  /* 0x0000004c00b48947 */ /* 0x006fea0003800000 */
.L_x_1235:
        /* <DEDUP_REMOVED lines=8> */
.L_x_1113:
        /* <DEDUP_REMOVED lines=31> */
.L_x_1109:
[----:B------:R-:W-:Y:S05]  /*11c10*/  BSYNC B1 ;  /* 0x0000000000017941 */ /* 0x000fea0003800000 */
.L_x_1108:
[----:B0-----:R-:W2:Y:S04]  /*11c20*/  LDL.LU R7, [R1+0x4] ;  /* 0x0000040001077983 */ /* 0x001ea80000300800 */
[----:B------:R-:W3:Y:S01]  /*11c30*/  LDL.LU R9, [R1+0xc] ;  /* 0x00000c0001097983 */ /* 0x000ee20000300800 */
[----:B------:R-:W-:Y:S01]  /*11c40*/  PLOP3.LUT P2, PT, PT, PT, PT, 0x8, 0x0 ;  /* 0x000000000000781c */ /* 0x000fe20003f4e170 */
[----:B--2---:R-:W-:-:S05]  /*11c50*/  VIADD R7, R7, 0x1 ;  /* 0x0000000107077836 */ /* 0x004fca0000000000 */
[----:B------:R-:W-:-:S04]  /*11c60*/  ISETP.NE.AND P0, PT, R7, 0x2, PT ;  /* 0x000000020700780c */ /* 0x000fc80003f05270 */
[----:B------:R-:W-:-:S04]  /*11c70*/  SEL R8, RZ, 0x1, P0 ;  /* 0x00000001ff087807 */ /* 0x000fc80000000000 */
[----:B---3--:R-:W-:Y:S02]  /*11c80*/  LOP3.LUT R9, R9, R8, RZ, 0x3c, !PT ;  /* 0x0000000809097212 */ /* 0x008fe400078e3cff */
[----:B------:R-:W-:Y:S01]  /*11c90*/  SEL R8, R7, RZ, P0 ;  /* 0x000000ff07087207 */ /* 0x000fe20000000000 */
[----:B------:R-:W-:Y:S02]  /*11ca0*/  VIADD R7, R0, 0xfffffffe ;  /* 0xfffffffe00077836 */ /* 0x000fe40000000000 */
[----:B------:R1:W-:Y:S03]  /*11cb0*/  STL [R1+0xc], R9 ;  /* 0x00000c0901007387 */ /* 0x0003e60000100800 */
[----:B------:R-:W-:Y:S01]  /*11cc0*/  ISETP.GE.AND P0, PT, R7, R2, PT ;  /* 0x000000020700720c */ /* 0x000fe20003f06270 */
[----:B------:R1:W-:-:S12]  /*11cd0*/  STL [R1+0x4], R8 ;  /* 0x0000040801007387 */ /* 0x0003d80000100800 */
[----:B-1----:R-:W-:Y:S05]  /*11ce0*/  @!P0 BRA `(.L_x_1104) ;  /* 0x0000000400748947 */ /* 0x002fea0003800000 */
[C---:B-----5:R-:W-:Y:S02]  /*11cf0*/  IMAD R6, R0.reuse, 0x60, R6 ;  /* 0x0000006000067824 */ /* 0x060fe400078e0206 */
[----:B------:R-:W-:Y:S02]  /*11d00*/  VIADD R0, R0, 0xffffffff ;  /* 0xffffffff00007836 */ /* 0x000fe40000000000 */
[----:B------:R-:W-:-:S07]  /*11d10*/  VIADD R6, R6, 0xffffff40 ;  /* 0xffffff4006067836 */ /* 0x000fce0000000000 */
.L_x_1120:
[----:B------:R-:W-:Y:S05]  /*11d20*/  YIELD ;  /* 0x0000000000007946 */ /* 0x000fea0003800000 */
[----:B------:R-:W-:Y:S04]  /*11d30*/  BSSY B1, `(.L_x_1114) ;  /* 0x000004b000017945 */ /* 0x000fe80003800000 */
[----:B-1----:R-:W-:Y:S05]  /*11d40*/  @!P6 BRA `(.L_x_1115) ;  /* 0x000000040024e947 */ /* 0x002fea0003800000 */
[----:B------:R-:W2:Y:S04]  /*11d50*/  LDL R7, [R1+0x4] ;  /* 0x0000040001077983 */ /* 0x000ea80000100800 */
[----:B------:R-:W3:Y:S01]  /*11d60*/  LDL R8, [R1+0xc] ;  /* 0x00000c0001087983 */ /* 0x000ee20000100800 */
[----:B--2---:R-:W-:Y:S02]  /*11d70*/  LEA R7, R7, R5, 0x3 ;  /* 0x0000000507077211 */ /* 0x004fe400078e18ff */
[----:B---3--:R-:W-:-:S04]  /*11d80*/  SHF.L.U32 R8, R8, 0x1f, RZ ;  /* 0x0000001f08087819 */ /* 0x008fc800000006ff */
[----:B------:R-:W0:Y:S02]  /*11d90*/  SYNCS.PHASECHK.TRANS64.TRYWAIT P0, [R7+URZ+0x324a0], R8 ;  /* 0x0324a008070075a7 */ /* 0x000e24000800017f */
[----:B0-----:R-:W-:Y:S05]  /*11da0*/  @!P0 BRA `(.L_x_1116) ;  /* 0x0000004800c48947 */ /* 0x001fea0003800000 */
.L_x_1236:
        /* <DEDUP_REMOVED lines=11> */
.L_x_1117:
        /* <DEDUP_REMOVED lines=17> */
.L_x_1237:
        /* <DEDUP_REMOVED lines=8> */
.L_x_1119:
        /* <DEDUP_REMOVED lines=31> */
.L_x_1115:
[----:B------:R-:W-:Y:S05]  /*121e0*/  BSYNC B1 ;  /* 0x0000000000017941 */ /* 0x000fea0003800000 */
.L_x_1114:
[----:B------:R-:W2:Y:S04]  /*121f0*/  LDL.LU R7, [R1+0x4] ;  /* 0x0000040001077983 */ /* 0x000ea80000300800 */
[----:B------:R-:W3:Y:S01]  /*12200*/  LDL.LU R9, [R1+0xc] ;  /* 0x00000c0001097983 */ /* 0x000ee20000300800 */
[----:B------:R-:W-:Y:S02]  /*12210*/  VIADD R0, R0, 0xffffffff ;  /* 0xffffffff00007836 */ /* 0x000fe40000000000 */
[----:B------:R-:W-:Y:S02]  /*12220*/  VIADD R6, R6, 0xffffffa0 ;  /* 0xffffffa006067836 */ /* 0x000fe40000000000 */
[----:B--2---:R-:W-:-:S05]  /*12230*/  VIADD R7, R7, 0x1 ;  /* 0x0000000107077836 */ /* 0x004fca0000000000 */
[----:B------:R-:W-:-:S04]  /*12240*/  ISETP.NE.AND P0, PT, R7, 0x2, PT ;  /* 0x000000020700780c */ /* 0x000fc80003f05270 */
[----:B------:R-:W-:Y:S02]  /*12250*/  SEL R8, RZ, 0x1, P0 ;  /* 0x00000001ff087807 */ /* 0x000fe40000000000 */
[----:B------:R-:W-:Y:S02]  /*12260*/  SEL R7, R7, RZ, P0 ;  /* 0x000000ff07077207 */ /* 0x000fe40000000000 */
[----:B---3--:R-:W-:Y:S02]  /*12270*/  LOP3.LUT R9, R9, R8, RZ, 0x3c, !PT ;  /* 0x0000000809097212 */ /* 0x008fe400078e3cff */
[----:B------:R-:W-:-:S03]  /*12280*/  ISETP.GT.AND P0, PT, R0, R2, PT ;  /* 0x000000020000720c */ /* 0x000fc60003f04270 */
[----:B------:R1:W-:Y:S04]  /*12290*/  STL [R1+0xc], R9 ;  /* 0x00000c0901007387 */ /* 0x0003e80000100800 */
[----:B------:R1:W-:Y:S06]  /*122a0*/  STL [R1+0x4], R7 ;  /* 0x0000040701007387 */ /* 0x0003ec0000100800 */
[----:B------:R-:W-:Y:S05]  /*122b0*/  @P0 BRA `(.L_x_1120) ;  /* 0xfffffff800980947 */ /* 0x000fea000383ffff */
.L_x_1104:
[----:B------:R-:W-:Y:S05]  /*122c0*/  BSYNC B0 ;  /* 0x0000000000007941 */ /* 0x000fea0003800000 */
.L_x_1103:
[----:B-1----:R-:W2:Y:S01]  /*122d0*/  LDL R7, [R1+0x2c] ;  /* 0x00002c0001077983 */ /* 0x002ea20000100800 */
[----:B------:R-:W-:Y:S05]  /*122e0*/  @!P2 WARPSYNC.ALL ;  /* 0x000000000000a948 */ /* 0x000fea0003800000 */
[----:B------:R-:W-:Y:S01]  /*122f0*/  BSSY B6, `(.L_x_1121) ;  /* 0x00002ce000067945 */ /* 0x000fe20003800000 */
[----:B------:R-:W-:Y:S01]  /*12300*/  @!P2 BAR.SYNC.DEFER_BLOCKING 0xc, 0x120 ;  /* 0x030480000000ab1d */ /* 0x000fe20000010000 */
[----:B--2---:R-:W-:-:S13]  /*12310*/  ISETP.GT.AND P0, PT, R7, RZ, PT ;  /* 0x000000ff0700720c */ /* 0x004fda0003f04270 */
[----:B------:R-:W-:Y:S05]  /*12320*/  @P0 BRA `(.L_x_1122) ;  /* 0x0000000000440947 */ /* 0x000fea0003800000 */
[----:B------:R-:W1:Y:S02]  /*12330*/  S2R R7, SR_TID.X ;  /* 0x0000000000077919 */ /* 0x000e640000002100 */
[----:B-1----:R-:W-:-:S04]  /*12340*/  LOP3.LUT R7, R7, 0x1f, RZ, 0xc0, !PT ;  /* 0x0000001f07077812 */ /* 0x002fc800078ec0ff */
[----:B------:R-:W-:-:S13]  /*12350*/  ISETP.NE.AND P1, PT, R7, RZ, PT ;  /* 0x000000ff0700720c */ /* 0x000fda0003f25270 */
[----:B------:R-:W-:Y:S05]  /*12360*/  @P1 BRA `(.L_x_1123) ;  /* 0x0000002c00181947 */ /* 0x000fea0003800000 */
[----:B------:R-:W1:Y:S01]  /*12370*/  S2R R7, SR_LANEID ;  /* 0x0000000000077919 */ /* 0x000e620000000000 */
[----:B------:R-:W-:Y:S01]  /*12380*/  VOTEU.ANY UR4, UPT, PT ;  /* 0x0000000000047886 */ /* 0x000fe200038e0100 */
[----:B0-----:R-:W0:Y:S01]  /*12390*/  LDC.64 R2, c[0x0][0xd38] ;  /* 0x00034e00ff027b82 */ /* 0x001e220000000a00 */
[----:B------:R-:W1:Y:S08]  /*123a0*/  FLO.U32 R0, UR4 ;  /* 0x0000000400007d00 */ /* 0x000e7000080e0000 */
[----:B------:R-:W0:Y:S01]  /*123b0*/  POPC R5, UR4 ;  /* 0x0000000400057d09 */ /* 0x000e220008000000 */
[----:B-1----:R-:W-:-:S13]  /*123c0*/  ISETP.EQ.U32.AND P0, PT, R0, R7, PT ;  /* 0x000000070000720c */ /* 0x002fda0003f02070 */
[----:B0-----:R-:W2:Y:S01]  /*123d0*/  @P0 ATOMG.E.ADD.STRONG.GPU PT, R3, desc[UR60][R2.64], R5 ;  /* 0x00000005020309a8 */ /* 0x001ea200081ee1fc */
[----:B------:R-:W0:Y:S02]  /*123e0*/  S2R R4, SR_LTMASK ;  /* 0x0000000000047919 */ /* 0x000e240000003900 */
[----:B0-----:R-:W-:-:S04]  /*123f0*/  LOP3.LUT R4, R4, UR4, RZ, 0xc0, !PT ;  /* 0x0000000404047c12 */ /* 0x001fc8000f8ec0ff */
[----:B------:R-:W0:Y:S01]  /*12400*/  POPC R7, R4 ;  /* 0x0000000400077309 */ /* 0x000e220000000000 */
[----:B--2---:R-:W0:Y:S02]  /*12410*/  SHFL.IDX PT, R0, R3, R0, 0x1f ;  /* 0x00001f0003007589 */ /* 0x004e2400000e0000 */
[----:B0-----:R-:W-:Y:S01]  /*12420*/  IADD3 R16, R0, UR51, R7 ;  /* 0x0000003300107c10 */ /* 0x001fe2000fffe007 */
[----:B------:R-:W-:Y:S06]  /*12430*/  BRA `(.L_x_1123) ;  /* 0x0000002800e47947 */ /* 0x000fec0003800000 */
.L_x_1122:
[----:B------:R-:W0:Y:S01]  /*12440*/  S2R R0, SR_CgaCtaId ;  /* 0x0000000000007919 */ /* 0x000e220000008800 */
[----:B------:R-:W-:-:S04]  /*12450*/  MOV R2, 0x400 ;  /* 0x0000040000027802 */ /* 0x000fc80000000f00 */
[----:B0-----:R-:W-:-:S04]  /*12460*/  LEA R3, R0, R2, 0x18 ;  /* 0x0000000200037211 */ /* 0x001fc800078ec0ff */
[----:B------:R-:W-:Y:S01]  /*12470*/  IADD3 R0, R3, 0x1c400, RZ ;  /* 0x0001c40003007810 */ /* 0x000fe20007ffe0ff */
[----:B------:R0:W-:Y:S03]  /*12480*/  STL [R1+0x18], R3 ;  /* 0x0000180301007387 */ /* 0x0001e60000100800 */
        /* <DEDUP_REMOVED lines=9> */
[----:B------:R-:W-:Y:S02]  /*12520*/  IMAD.U32 R5, RZ, RZ, UR7 ;  /* 0x00000007ff057e24 */ /* 0x000fe4000f8e00ff */
[----:B-----5:R-:W-:Y:S02]  /*12530*/  IMAD.U32 R6, RZ, RZ, UR8 ;  /* 0x00000008ff067e24 */ /* 0x020fe4000f8e00ff */
[----:B------:R-:W-:-:S02]  /*12540*/  IMAD.U32 R7, RZ, RZ, UR9 ;  /* 0x00000009ff077e24 */ /* 0x000fc4000f8e00ff */
[----:B------:R-:W-:Y:S02]  /*12550*/  IMAD.U32 R10, RZ, RZ, UR4 ;  /* 0x00000004ff0a7e24 */ /* 0x000fe4000f8e00ff */
[----:B------:R-:W-:Y:S02]  /*12560*/  IMAD.MOV.U32 R8, RZ, RZ, 0x70 ;  /* 0x00000070ff087424 */ /* 0x000fe400078e00ff */
[----:B------:R-:W-:Y:S02]  /*12570*/  IMAD.MOV.U32 R12, RZ, RZ, 0x1 ;  /* 0x00000001ff0c7424 */ /* 0x000fe400078e00ff */
[----:B------:R-:W-:-:S07]  /*12580*/  IMAD.MOV.U32 R13, RZ, RZ, RZ ;  /* 0x000000ffff0d7224 */ /* 0x000fce00078e00ff */
[----:B------:R-:W-:-:S07]  /*12590*/  LEPC R20, `(.L_x_1124) ;  /* 0x000000001014794e */ /* 0x000fce0000000000 */
[----:B0-----:R-:W-:Y:S05]  /*125a0*/  CALL.ABS.NOINC R2 ;  /* 0x0000000002007343 */ /* 0x001fea0003c00000 */
.L_x_1124:
        /* <DEDUP_REMOVED lines=9> */
[----:B------:R-:W-:Y:S01]  /*12640*/  IMAD.U32 R4, RZ, RZ, UR6 ;  /* 0x00000006ff047e24 */ /* 0x000fe2000f8e00ff */
[----:B------:R-:W-:Y:S01]  /*12650*/  MOV R5, UR7 ;  /* 0x0000000700057c02 */ /* 0x000fe20008000f00 */
[----:B-----5:R-:W-:Y:S01]  /*12660*/  IMAD.U32 R6, RZ, RZ, UR8 ;  /* 0x00000008ff067e24 */ /* 0x020fe2000f8e00ff */
[----:B------:R-:W-:Y:S01]  /*12670*/  MOV R12, 0x1 ;  /* 0x00000001000c7802 */ /* 0x000fe20000000f00 */
[----:B------:R-:W-:Y:S02]  /*12680*/  IMAD.U32 R7, RZ, RZ, UR9 ;  /* 0x00000009ff077e24 */ /* 0x000fe4000f8e00ff */
[----:B------:R-:W-:-:S02]  /*12690*/  IMAD.U32 R10, RZ, RZ, UR4 ;  /* 0x00000004ff0a7e24 */ /* 0x000fc4000f8e00ff */
[----:B------:R-:W-:Y:S02]  /*126a0*/  IMAD.U32 R11, RZ, RZ, UR5 ;  /* 0x00000005ff0b7e24 */ /* 0x000fe4000f8e00ff */
[----:B------:R-:W-:Y:S02]  /*126b0*/  IMAD.MOV.U32 R8, RZ, RZ, 0x70 ;  /* 0x00000070ff087424 */ /* 0x000fe400078e00ff */
[----:B0-----:R-:W-:-:S07]  /*126c0*/  IMAD.MOV.U32 R13, RZ, RZ, RZ ;  /* 0x000000ffff0d7224 */ /* 0x001fce00078e00ff */
[----:B------:R-:W-:-:S07]  /*126d0*/  LEPC R20, `(.L_x_1126) ;  /* 0x000000001014794e */ /* 0x000fce0000000000 */
[----:B-1----:R-:W-:Y:S05]  /*126e0*/  CALL.ABS.NOINC R2 ;  /* 0x0000000002007343 */ /* 0x002fea0003c00000 */
.L_x_1126:
        /* <DEDUP_REMOVED lines=15> */
[----:B0-----:R-:W-:Y:S05]  /*127e0*/  CALL.ABS.NOINC R2 ;  /* 0x0000000002007343 */ /* 0x001fea0003c00000 */
.L_x_1125:
[----:B------:R-:W2:Y:S01]  /*127f0*/  LDL.LU R2, [R1+0x24] ;  /* 0x0000240001027983 */ /* 0x000ea20000300800 */
[----:B------:R-:W-:-:S03]  /*12800*/  ULDC.64 UR4, c[0x0][0xaf0] ;  /* 0x0002bc0000047ab9 */ /* 0x000fc60000000a00 */
[----:B------:R-:W3:Y:S04]  /*12810*/  LDL.LU R0, [R1+0x28] ;  /* 0x0000280001007983 */ /* 0x000ee80000300800 */
[----:B------:R-:W4:Y:S04]  /*12820*/  LDL.LU R4, [R1+0x34] ;  /* 0x0000340001047983 */ /* 0x000f280000300800 */
[----:B-----5:R-:W4:Y:S01]  /*12830*/  LDL.LU R6, [R1+0x1c] ;  /* 0x00001c0001067983 */ /* 0x020f220000300800 */
        /* <DEDUP_REMOVED lines=12> */
[----:B----4-:R-:W-:Y:S02]  /*12900*/  LEA R17, R17, R4, 0x7 ;  /* 0x0000000411117211 */ /* 0x010fe400078e38ff */
[----:B------:R-:W0:Y:S01]  /*12910*/  LDC R4, c[0x0][0x428] ;  /* 0x00010a00ff047b82 */ /* 0x000e220000000800 */
[----:B------:R-:W-:-:S06]  /*12920*/  IMAD.MOV.U32 R0, RZ, RZ, R6 ;  /* 0x000000ffff007224 */ /* 0x000fcc00078e0006 */
[----:B------:R1:W5:Y:S01]  /*12930*/  @P0 LDG.E R0, desc[UR60][R2.64] ;  /* 0x0000003c02000981 */ /* 0x000362000c1e1900 */
[----:B------:R-:W-:Y:S02]  /*12940*/  PLOP3.LUT P1, PT, P6, PT, PT, 0x8, 0x0 ;  /* 0x000000000000781c */ /* 0x000fe4000372e170 */
[----:B0-----:R-:W-:Y:S01]  /*12950*/  ISETP.NE.AND P0, PT, R4, 0x1, PT ;  /* 0x000000010400780c */ /* 0x001fe20003f05270 */
[----:B------:R-:W-:-:S12]  /*12960*/  IMAD.MOV.U32 R4, RZ, RZ, R18 ;  /* 0x000000ffff047224 */ /* 0x000fd800078e0012 */
[----:B------:R-:W0:Y:S08]  /*12970*/  @P0 LDC R5, c[0x0][0x42c] ;  /* 0x00010b00ff050b82 */ /* 0x000e300000000800 */
[----:B-1----:R-:W1:Y:S01]  /*12980*/  @P0 LDC R2, c[0x0][0x430] ;  /* 0x00010c00ff020b82 */ /* 0x002e620000000800 */
[----:B0-----:R-:W-:-:S05]  /*12990*/  @P0 IMAD.HI.U32 R3, R18, R5, RZ ;  /* 0x0000000512030227 */ /* 0x001fca00078e00ff */
[----:B-1----:R-:W-:Y:S02]  /*129a0*/  @P0 SHF.R.U32.HI R4, RZ, R2, R3 ;  /* 0x00000002ff040219 */ /* 0x002fe40000011603 */
[----:B------:R-:W-:-:S04]  /*129b0*/  ISETP.NE.U32.AND P0, PT, RZ, UR4, PT ;  /* 0x00000004ff007c0c */ /* 0x000fc8000bf05070 */
[----:B------:R-:W-:-:S04]  /*129c0*/  ISETP.NE.AND.EX P0, PT, RZ, UR5, PT, P0 ;  /* 0x00000005ff007c0c */ /* 0x000fc8000bf05300 */
[----:B------:R-:W-:-:S09]  /*129d0*/  SEL R2, R6, RZ, !P0 ;  /* 0x000000ff06027207 */ /* 0x000fd20004000000 */
.L_x_1127:
        /* <DEDUP_REMOVED lines=17> */
.L_x_1240:
[----:B------:R-:W2:Y:S01]  /*12af0*/  LDL R3, [R1+0x20] ;  /* 0x0000200001037983 */ /* 0x000ea20000100800 */
[----:B------:R-:W-:Y:S01]  /*12b00*/  UMOV UR4, 0xffffffff ;  /* 0xffffffff00047882 */ /* 0x000fe20000000000 */
[----:B------:R-:W-:Y:S01]  /*12b10*/  SHF.R.S32.HI R8, RZ, 0x1f, R0 ;  /* 0x0000001fff087819 */ /* 0x000fe20000011400 */
[----:B--2---:R-:W-:Y:S01]  /*12b20*/  VIADD R3, R3, 0xffffffff ;  /* 0xffffffff03037836 */ /* 0x004fe20000000000 */
[----:B------:R-:W-:Y:S06]  /*12b30*/  BRA.DIV UR4, `(.L_x_1129) ;  /* 0x0000003e04bc7947 */ /* 0x000fec000b800000 */
[----:B------:R-:W-:-:S13]  /*12b40*/  ELECT P6, URZ, PT ;  /* 0x00000000003f782f */ /* 0x000fda00038c0000 */
.L_x_1243:
        /* <DEDUP_REMOVED lines=19> */
[----:B------:R-:W-:-:S05]  /*12c80*/  IMAD.WIDE.U32 R6, R0, UR4, R6 ;  /* 0x0000000400067c25 */ /* 0x000fca000f8e0006 */
[----:B------:R-:W-:Y:S02]  /*12c90*/  IADD3 R5, R7, R9, RZ ;  /* 0x0000000907057210 */ /* 0x000fe40007ffe0ff */
[----:B------:R-:W-:-:S04]  /*12ca0*/  LEA R10, P0, R6, R20, 0x2 ;  /* 0x00000014060a7211 */ /* 0x000fc800078010ff */
[----:B------:R-:W-:-:S05]  /*12cb0*/  LEA.HI.X R11, R6, R21, R5, 0x2, P0 ;  /* 0x00000015060b7211 */ /* 0x000fca00000f1405 */
[----:B------:R0:W5:Y:S04]  /*12cc0*/  LDG.E R6, desc[UR60][R10.64] ;  /* 0x0000003c0a067981 */ /* 0x000168000c1e1900 */
.L_x_1131:
        /* <DEDUP_REMOVED lines=9> */
.L_x_1244:
        /* <DEDUP_REMOVED lines=11> */
.L_x_1133:
        /* <DEDUP_REMOVED lines=23> */
.L_x_1130:
        /* <DEDUP_REMOVED lines=55> */
.L_x_1135:
[----:B------:R-:W-:Y:S05]  /*132f0*/  BSYNC B0 ;  /* 0x0000000000007941 */ /* 0x000fea0003800000 */
.L_x_1134:
        /* <DEDUP_REMOVED lines=8> */
.L_x_1245:
[----:B------:R-:W-:Y:S01]  /*13380*/  ULDC.64 UR38, c[0x0][0x3f8] ;  /* 0x0000fe0000267ab9 */ /* 0x000fe20000000a00 */
[----:B------:R-:W-:Y:S01]  /*13390*/  ULDC.64 UR46, c[0x0][0x408] ;  /* 0x00010200002e7ab9 */ /* 0x000fe20000000a00 */
[----:B------:R-:W-:Y:S04]  /*133a0*/  BSSY B0, `(.L_x_1137) ;  /* 0x000003c000007945 */ /* 0x000fe80003800000 */
[----:B------:R-:W-:Y:S05]  /*133b0*/  @!P6 BRA `(.L_x_1138) ;  /* 0x0000000000e8e947 */ /* 0x000fea0003800000 */
[----:B------:R-:W2:Y:S01]  /*133c0*/  LDL R7, [R1] ;  /* 0x0000000001077983 */ /* 0x000ea20000100800 */
[----:B------:R-:W-:-:S03]  /*133d0*/  MOV R9, 0x400 ;  /* 0x0000040000097802 */ /* 0x000fc60000000f00 */
[----:B0-----:R-:W3:Y:S01]  /*133e0*/  LDL R5, [R1+0x8] ;  /* 0x0000080001057983 */ /* 0x001ee20000100800 */
[----:B------:R-:W0:Y:S02]  /*133f0*/  S2R R10, SR_CgaCtaId ;  /* 0x00000000000a7919 */ /* 0x000e240000008800 */
[----:B0-----:R-:W-:-:S04]  /*13400*/  LEA R9, R10, R9, 0x18 ;  /* 0x000000090a097211 */ /* 0x001fc800078ec0ff */
[----:B--2---:R-:W-:Y:S02]  /*13410*/  LEA R2, R7, R9, 0x3 ;  /* 0x0000000907027211 */ /* 0x004fe400078e18ff */
[----:B---3--:R-:W-:-:S04]  /*13420*/  SHF.L.U32 R5, R5, 0x1f, RZ ;  /* 0x0000001f05057819 */ /* 0x008fc800000006ff */
[----:B------:R-:W0:Y:S02]  /*13430*/  SYNCS.PHASECHK.TRANS64.TRYWAIT P0, [R2+URZ+0x32460], R5 ;  /* 0x03246005020075a7 */ /* 0x000e24000800017f */
[----:B0-----:R-:W-:Y:S05]  /*13440*/  @!P0 BRA `(.L_x_1139) ;  /* 0x0000003400cc8947 */ /* 0x001fea0003800000 */
.L_x_1246:
        /* <DEDUP_REMOVED lines=11> */
.L_x_1140:
        /* <DEDUP_REMOVED lines=38> */
.L_x_1138:
[----:B------:R-:W-:Y:S05]  /*13760*/  BSYNC B0 ;  /* 0x0000000000007941 */ /* 0x000fea0003800000 */
.L_x_1137:
        /* <DEDUP_REMOVED lines=17> */
[----:B--2---:R-:W-:-:S04]  /*13880*/  IADD3 R2, R7, 0x1, RZ ;  /* 0x0000000107027810 */ /* 0x004fc80007ffe0ff */
        /* <DEDUP_REMOVED lines=23> */
[----:B------:R-:W-:Y:S01]  /*13a00*/  IMAD.IADD R10, R10, 0x1, R7 ;  /* 0x000000010a0a7824 */ /* 0x000fe200078e0207 */
[----:B------:R-:W-:Y:S01]  /*13a10*/  LEA R20, P0, R6, R20, 0x2 ;  /* 0x0000001406147211 */ /* 0x000fe200078010ff */
[----:B------:R-:W-:-:S03]  /*13a20*/  IMAD R5, R11, R2, R5 ;  /* 0x000000020b057224 */ /* 0x000fc600078e0205 */
[----:B------:R-:W-:-:S05]  /*13a30*/  LEA.HI.X R21, R6, R21, R10, 0x2, P0 ;  /* 0x0000001506157211 */ /* 0x000fca00000f140a */
[----:B------:R1:W5:Y:S04]  /*13a40*/  LDG.E R6, desc[UR60][R20.64] ;  /* 0x0000003c14067981 */ /* 0x000368000c1e1900 */
.L_x_1147:
[----:B------:R-:W2:Y:S01]  /*13a50*/  S2R R7, SR_CgaCtaId ;  /* 0x0000000000077919 */ /* 0x000ea20000008800 */
[----:B------:R-:W-:-:S04]  /*13a60*/  MOV R2, 0x400 ;  /* 0x0000040000027802 */ /* 0x000fc80000000f00 */
[----:B--2---:R-:W-:Y:S02]  /*13a70*/  LEA R2, R7, R2, 0x18 ;  /* 0x0000000207027211 */ /* 0x004fe400078ec0ff */
[----:B------:R-:W-:-:S03]  /*13a80*/  SHF.L.U32 R7, R12, 0x1f, RZ ;  /* 0x0000001f0c077819 */ /* 0x000fc600000006ff */
[----:B------:R-:W-:-:S04]  /*13a90*/  IMAD R2, R13, 0x8, R2 ;  /* 0x000000080d027824 */ /* 0x000fc800078e0202 */
[----:B------:R-:W2:Y:S02]  /*13aa0*/  SYNCS.PHASECHK.TRANS64.TRYWAIT P0, [R2+URZ+0x32440], R7 ;  /* 0x03244007020075a7 */ /* 0x000ea4000800017f */
[----:B--2---:R-:W-:Y:S05]  /*13ab0*/  @!P0 BRA `(.L_x_1148) ;  /* 0x0000003000448947 */ /* 0x004fea0003800000 */
.L_x_1247:
[----:B------:R-:W3:Y:S02]  /*13ac0*/  S2R R10, SR_TID.X ;  /* 0x00000000000a7919 */ /* 0x000ee40000002100 */
[----:B---3--:R-:W-:-:S04]  /*13ad0*/  LOP3.LUT R10, R10, 0x7f, RZ, 0xc0, !PT ;  /* 0x0000007f0a0a7812 */ /* 0x008fc800078ec0ff */
[----:B------:R-:W-:-:S13]  /*13ae0*/  ISETP.NE.AND P1, PT, R10, RZ, PT ;  /* 0x000000ff0a00720c */ /* 0x000fda0003f25270 */
[----:B------:R-:W-:Y:S05]  /*13af0*/  @P1 BRA `(.L_x_1149) ;  /* 0x00000000001c1947 */ /* 0x000fea0003800000 */
[----:B------:R-:W3:Y:S02]  /*13b00*/  S2R R10, SR_TID.X ;  /* 0x00000000000a7919 */ /* 0x000ee40000002100 */
[----:B---3--:R-:W-:-:S04]  /*13b10*/  LOP3.LUT R10, R10, 0x1f, RZ, 0xc0, !PT ;  /* 0x0000001f0a0a7812 */ /* 0x008fc800078ec0ff */
[----:B------:R-:W-:Y:S02]  /*13b20*/  ISETP.NE.AND P0, PT, R10, RZ, PT ;  /* 0x000000ff0a00720c */ /* 0x000fe40003f05270 */
[----:B------:R-:W-:-:S04]  /*13b30*/  MOV R10, 0x3000 ;  /* 0x00003000000a7802 */ /* 0x000fc80000000f00 */
[----:B------:R3:W-:Y:S07]  /*13b40*/  SYNCS.ARRIVE.TRANS64 RZ, [R2+URZ+0x32430], R10 ;  /* 0x0324300a02ff79a7 */ /* 0x0007ee000800003f */
[----:B------:R-:W-:Y:S05]  /*13b50*/  @!P0 BRA `(.L_x_1149) ;  /* 0x0000000000048947 */ /* 0x000fea0003800000 */
[----:B------:R-:W-:Y:S01]  /*13b60*/  BPT.TRAP 0x1 ;  /* 0x000000040000795c */ /* 0x000fe20000300000 */
.L_x_1149:
        /* <DEDUP_REMOVED lines=22> */
.L_x_1248:
        /* <DEDUP_REMOVED lines=8> */
.L_x_1151:
        /* <DEDUP_REMOVED lines=34> */
.L_x_1146:
[----:B------:R-:W-:Y:S05]  /*13f70*/  BSYNC B2 ;  /* 0x0000000000027941 */ /* 0x000fea0003800000 */
.L_x_1145:
[----:B------:R-:W2:Y:S02]  /*13f80*/  LDL.LU R2, [R1+0x20] ;  /* 0x0000200001027983 */ /* 0x000ea40000300800 */
[----:B--2---:R-:W-:-:S07]  /*13f90*/  VIADD R5, R2, 0xfffffffd ;  /* 0xfffffffd02057836 */ /* 0x004fce0000000000 */
.L_x_1144:
[----:B------:R-:W-:Y:S05]  /*13fa0*/  BSYNC B1 ;  /* 0x0000000000017941 */ /* 0x000fea0003800000 */
.L_x_1143:
[----:B------:R-:W-:-:S05]  /*13fb0*/  IMAD.MOV R2, RZ, RZ, -R9 ;  /* 0x000000ffff027224 */ /* 0x000fca00078e0a09 */
[----:B------:R-:W-:-:S13]  /*13fc0*/  ISETP.NE.AND P0, PT, R3, R2, PT ;  /* 0x000000020300720c */ /* 0x000fda0003f05270 */
[----:B------:R-:W-:Y:S05]  /*13fd0*/  @!P0 BRA `(.L_x_1142) ;  /* 0x0000000c008c8947 */ /* 0x000fea0003800000 */
.L_x_1166:
        /* <DEDUP_REMOVED lines=10> */
[----:B------:R-:W-:Y:S02]  /*14080*/  ISETP.NE.U32.AND P0, PT, RZ, UR38, PT ;  /* 0x00000026ff007c0c */ /* 0x000fe4000bf05070 */
[----:B------:R-:W-:Y:S02]  /*14090*/  MOV R11, R5 ;  /* 0x00000005000b7202 */ /* 0x000fe40000000f00 */
[----:B------:R-:W-:-:S13]  /*140a0*/  ISETP.NE.AND.EX P0, PT, RZ, UR39, PT, P0 ;  /* 0x00000027ff007c0c */ /* 0x000fda000bf05300 */
[----:B------:R-:W-:Y:S05]  /*140b0*/  @!P0 BRA `(.L_x_1154) ;  /* 0x0000000000408947 */ /* 0x000fea0003800000 */
[----:B------:R-:W2:Y:S02]  /*140c0*/  LDC R6, c[0x0][0x41c] ;  /* 0x00010700ff067b82 */ /* 0x000ea40000000800 */
        /* <DEDUP_REMOVED lines=15> */
.L_x_1154:
[----:B------:R-:W3:Y:S01]  /*141c0*/  S2R R3, SR_CgaCtaId ;  /* 0x0000000000037919 */ /* 0x000ee20000008800 */
[----:B------:R-:W-:Y:S02]  /*141d0*/  MOV R2, 0x400 ;  /* 0x0000040000027802 */ /* 0x000fe40000000f00 */
[----:B--2---:R-:W-:Y:S02]  /*141e0*/  SHF.L.U32 R7, R10, 0x1f, RZ ;  /* 0x0000001f0a077819 */ /* 0x004fe400000006ff */
[----:B---3--:R-:W-:-:S05]  /*141f0*/  LEA R2, R3, R2, 0x18 ;  /* 0x0000000203027211 */ /* 0x008fca00078ec0ff */
[----:B------:R-:W-:-:S04]  /*14200*/  IMAD R3, R9, 0x8, R2 ;  /* 0x0000000809037824 */ /* 0x000fc800078e0202 */
[----:B------:R-:W2:Y:S02]  /*14210*/  SYNCS.PHASECHK.TRANS64.TRYWAIT P0, [R3+URZ+0x32440], R7 ;  /* 0x03244007030075a7 */ /* 0x000ea4000800017f */
[----:B--2---:R-:W-:Y:S05]  /*14220*/  @!P0 BRA `(.L_x_1155) ;  /* 0x0000002800908947 */ /* 0x004fea0003800000 */
.L_x_1249:
        /* <DEDUP_REMOVED lines=11> */
.L_x_1156:
        /* <DEDUP_REMOVED lines=21> */
.L_x_1250:
        /* <DEDUP_REMOVED lines=8> */
.L_x_1158:
        /* <DEDUP_REMOVED lines=33> */
.L_x_1153:
[----:B------:R-:W-:Y:S05]  /*146c0*/  BSYNC B1 ;  /* 0x0000000000017941 */ /* 0x000fea0003800000 */
.L_x_1152:
        /* <DEDUP_REMOVED lines=13> */
[----:B------:R-:W3:Y:S02]  /*147a0*/  LDC R6, c[0x0][0x41c] ;  /* 0x00010700ff067b82 */ /* 0x000ee40000000800 */
        /* <DEDUP_REMOVED lines=15> */
.L_x_1161:
[----:B------:R-:W4:Y:S01]  /*148a0*/  S2R R3, SR_CgaCtaId ;  /* 0x0000000000037919 */ /* 0x000f220000008800 */
[----:B------:R-:W-:Y:S02]  /*148b0*/  MOV R2, 0x400 ;  /* 0x0000040000027802 */ /* 0x000fe40000000f00 */
[----:B---3--:R-:W-:Y:S02]  /*148c0*/  SHF.L.U32 R7, R10, 0x1f, RZ ;  /* 0x0000001f0a077819 */ /* 0x008fe400000006ff */
[----:B----4-:R-:W-:-:S05]  /*148d0*/  LEA R2, R3, R2, 0x18 ;  /* 0x0000000203027211 */ /* 0x010fca00078ec0ff */
[----:B------:R-:W-:-:S04]  /*148e0*/  IMAD R3, R11, 0x8, R2 ;  /* 0x000000080b037824 */ /* 0x000fc800078e0202 */
[----:B------:R-:W3:Y:S02]  /*148f0*/  SYNCS.PHASECHK.TRANS64.TRYWAIT P0, [R3+URZ+0x32440], R7 ;  /* 0x03244007030075a7 */ /* 0x000ee4000800017f */
[----:B---3--:R-:W-:Y:S05]  /*14900*/  @!P0 BRA `(.L_x_1162) ;  /* 0x0000002400008947 */ /* 0x008fea0003800000 */
.L_x_1251:
        /* <DEDUP_REMOVED lines=11> */
.L_x_1163:
        /* <DEDUP_REMOVED lines=22> */
.L_x_1252:
        /* <DEDUP_REMOVED lines=8> */
.L_x_1165:
        /* <DEDUP_REMOVED lines=34> */
.L_x_1160:
[----:B------:R-:W-:Y:S05]  /*14dc0*/  BSYNC B1 ;  /* 0x0000000000017941 */ /* 0x000fea0003800000 */
.L_x_1159:
[C---:B------:R-:W-:Y:S02]  /*14dd0*/  ISETP.GT.AND P0, PT, R5.reuse, 0x1, PT ;  /* 0x000000010500780c */ /* 0x040fe40003f04270 */
[----:B------:R-:W-:-:S05]  /*14de0*/  IADD3 R2, R5, -0x2, RZ ;  /* 0xfffffffe05027810 */ /* 0x000fca0007ffe0ff */
[----:B------:R-:W-:-:S06]  /*14df0*/  IMAD.MOV.U32 R5, RZ, RZ, R2 ;  /* 0x000000ffff057224 */ /* 0x000fcc00078e0002 */
[----:B------:R-:W-:Y:S05]  /*14e00*/  @P0 BRA `(.L_x_1166) ;  /* 0xfffffff000740947 */ /* 0x000fea000383ffff */
.L_x_1142:
[----:B------:R-:W-:Y:S05]  /*14e10*/  BSYNC B0 ;  /* 0x0000000000007941 */ /* 0x000fea0003800000 */
.L_x_1141:
        /* <DEDUP_REMOVED lines=23> */
.L_x_1168:
[----:B------:R-:W-:Y:S05]  /*14f90*/  BSYNC B0 ;  /* 0x0000000000007941 */ /* 0x000fea0003800000 */
.L_x_1167:
[----:B---3--:R-:W3:Y:S02]  /*14fa0*/  LDL.LU R2, [R1+0x8] ;  /* 0x0000080001027983 */ /* 0x008ee40000300800 */
[----:B---3--:R-:W-:-:S05]  /*14fb0*/  LOP3.LUT R2, R2, R0, RZ, 0x3c, !PT ;  /* 0x0000000002027212 */ /* 0x008fca00078e3cff */
[----:B------:R3:W-:Y:S02]  /*14fc0*/  STL [R1+0x8], R2 ;  /* 0x0000080201007387 */ /* 0x0007e40000100800 */
.L_x_1123:
[----:B------:R-:W-:Y:S05]  /*14fd0*/  BSYNC B6 ;  /* 0x0000000000067941 */ /* 0x000fea0003800000 */
.L_x_1121:
[----:B------:R-:W-:-:S03]  /*14fe0*/  UMOV UR4, 0xffffffff ;  /* 0xffffffff00047882 */ /* 0x000fc60000000000 */
[----:B------:R-:W-:Y:S05]  /*14ff0*/  BRA.DIV UR4, `(.L_x_1169) ;  /* 0x0000001e046c7947 */ /* 0x000fea000b800000 */
[----:B0-----:R0:W4:Y:S04]  /*15000*/  SHFL.IDX PT, R4, R16, RZ, 0x1f ;  /* 0x00001fff10047589 */ /* 0x00112800000e0000 */
[----:B------:R0:W0:Y:S02]  /*15010*/  SHFL.IDX PT, R5, R16, 0x1, 0x1f ;  /* 0x00201f0010057f89 */ /* 0x00002400000e0000 */
.L_x_1256:
[----:B------:R-:W1:Y:S01]  /*15020*/  S2R R0, SR_TID.X ;  /* 0x0000000000007919 */ /* 0x000e620000002100 */
[----:B------:R-:W-:Y:S01]  /*15030*/  ULDC UR4, c[0x0][0xd14] ;  /* 0x0003450000047ab9 */ /* 0x000fe20000000800 */
[----:B------:R-:W-:Y:S01]  /*15040*/  BSSY B0, `(.L_x_1170) ;  /* 0x000000b000007945 */ /* 0x000fe20003800000 */
[----:B------:R-:W-:Y:S02]  /*15050*/  MOV R17, RZ ;  /* 0x000000ff00117202 */ /* 0x000fe40000000f00 */
        /* <DEDUP_REMOVED lines=9> */
.L_x_1171:
[----:B------:R-:W-:Y:S05]  /*150f0*/  BSYNC B0 ;  /* 0x0000000000007941 */ /* 0x000fea0003800000 */
.L_x_1170:
        /* <DEDUP_REMOVED lines=8> */
[----:B------:R-:W1:Y:S02]  /*15180*/  SHFL.UP PT, R14, R13, 0x2, RZ ;  /* 0x044000000d0e7989 */ /* 0x000e6400000e00ff */
[----:B-1-3--:R-:W-:Y:S02]  /*15190*/  SEL R2, R14, RZ, P1 ;  /* 0x000000ff0e027207 */ /* 0x00afe40000800000 */
        /* <DEDUP_REMOVED lines=10> */
[----:B0-----:R-:W-:-:S04]  /*15240*/  SEL R14, R14, RZ, P0 ;  /* 0x000000ff0e0e7207 */ /* 0x001fc80000000000 */
[----:B------:R-:W-:-:S05]  /*15250*/  IADD3 R3, R7, R14, RZ ;  /* 0x0000000e07037210 */ /* 0x000fca0007ffe0ff */
[----:B------:R0:W1:Y:S02]  /*15260*/  SHFL.IDX PT, R14, R3, 0x1f, 0x1f ;  /* 0x03e01f00030e7f89 */ /* 0x00006400000e0000 */
.L_x_1264:
[----:B------:R-:W-:Y:S02]  /*15270*/  ULDC UR4, c[0x0][0xd10] ;  /* 0x0003440000047ab9 */ /* 0x000fe40000000800 */
[----:B------:R-:W-:-:S04]  /*15280*/  IMAD.U32 R16, RZ, RZ, UR4 ;  /* 0x00000004ff107e24 */ /* 0x000fc8000f8e00ff */
[----:B-1----:R-:W-:-:S04]  /*15290*/  IMAD R2, R14, R16, RZ ;  /* 0x000000100e027224 */ /* 0x002fc800078e02ff */
[----:B------:R-:W-:-:S05]  /*152a0*/  IMAD.IADD R5, R5, 0x1, R2 ;  /* 0x0000000105057824 */ /* 0x000fca00078e0202 */
[----:B----4-:R-:W-:-:S13]  /*152b0*/  ISETP.GT.AND P0, PT, R5, R4, PT ;  /* 0x000000040500720c */ /* 0x010fda0003f04270 */
[----:B------:R-:W-:Y:S05]  /*152c0*/  @P0 BRA `(.L_x_1173) ;  /* 0x0000000000b40947 */ /* 0x000fea0003800000 */
[----:B------:R-:W1:Y:S02]  /*152d0*/  LDC R0, c[0x0][0xd14] ;  /* 0x00034500ff007b82 */ /* 0x000e640000000800 */
.L_x_1178:
[----:B------:R-:W-:-:S05]  /*152e0*/  VIADD R19, R19, 0x1f ;  /* 0x0000001f13137836 */ /* 0x000fca0000000000 */
[----:B-1----:R-:W-:-:S13]  /*152f0*/  ISETP.GE.AND P0, PT, R19, R0, PT ;  /* 0x000000001300720c */ /* 0x002fda0003f06270 */
[----:B------:R-:W-:Y:S05]  /*15300*/  @P0 BRA `(.L_x_1174) ;  /* 0x00000004005c0947 */ /* 0x000fea0003800000 */
[----:B------:R-:W1:Y:S01]  /*15310*/  S2R R2, SR_TID.X ;  /* 0x0000000000027919 */ /* 0x000e620000002100 */
[----:B------:R-:W-:Y:S01]  /*15320*/  BSSY B0, `(.L_x_1175) ;  /* 0x000000a000007945 */ /* 0x000fe20003800000 */
[----:B------:R-:W-:Y:S02]  /*15330*/  MOV R17, RZ ;  /* 0x000000ff00117202 */ /* 0x000fe40000000f00 */
[----:B-1----:R-:W-:-:S04]  /*15340*/  LOP3.LUT R8, R2, 0x1f, RZ, 0xc0, !PT ;  /* 0x0000001f02087812 */ /* 0x002fc800078ec0ff */
[C---:B------:R-:W-:Y:S01]  /*15350*/  ISETP.NE.AND P1, PT, R8.reuse, 0x1f, PT ;  /* 0x0000001f0800780c */ /* 0x040fe20003f25270 */
[----:B------:R-:W-:-:S05]  /*15360*/  IMAD.IADD R7, R8, 0x1, R19 ;  /* 0x0000000108077824 */ /* 0x000fca00078e0213 */
[----:B------:R-:W-:-:S13]  /*15370*/  ISETP.GE.OR P0, PT, R7, R0, !P1 ;  /* 0x000000000700720c */ /* 0x000fda0004f06670 */
[----:B------:R-:W-:Y:S05]  /*15380*/  @P0 BRA `(.L_x_1176) ;  /* 0x00000000000c0947 */ /* 0x000fea0003800000 */
[----:B0-----:R-:W0:Y:S02]  /*15390*/  LDC.64 R2, c[0x0][0xd58] ;  /* 0x00035600ff027b82 */ /* 0x001e240000000a00 */
[----:B0-----:R-:W-:-:S05]  /*153a0*/  IMAD.WIDE R2, R7, 0x4, R2 ;  /* 0x0000000407027825 */ /* 0x001fca00078e0202 */
[----:B------:R1:W5:Y:S02]  /*153b0*/  LDG.E R17, desc[UR60][R2.64] ;  /* 0x0000003c02117981 */ /* 0x000364000c1e1900 */
.L_x_1176:
[----:B------:R-:W-:Y:S05]  /*153c0*/  BSYNC B0 ;  /* 0x0000000000007941 */ /* 0x000fea0003800000 */
.L_x_1175:
[----:B------:R-:W-:-:S03]  /*153d0*/  UMOV UR4, 0xffffffff ;  /* 0xffffffff00047882 */ /* 0x000fc60000000000 */
[----:B------:R-:W-:Y:S05]  /*153e0*/  BRA.DIV UR4, `(.L_x_1177) ;  /* 0x0000001e048c7947 */ /* 0x000fea000b800000 */
[----:B-----5:R-:W3:Y:S01]  /*153f0*/  SHFL.UP PT, R14, R17, 0x1, RZ ;  /* 0x04200000110e7989 */ /* 0x020ee200000e00ff */
[C---:B------:R-:W-:Y:S02]  /*15400*/  ISETP.NE.AND P0, PT, R8.reuse, RZ, PT ;  /* 0x000000ff0800720c */ /* 0x040fe40003f05270 */
[----:B------:R-:W-:Y:S02]  /*15410*/  ISETP.GE.U32.AND P1, PT, R8, 0x2, PT ;  /* 0x000000020800780c */ /* 0x000fe40003f26070 */
[----:B---3--:R-:W-:Y:S02]  /*15420*/  SEL R14, R14, RZ, P0 ;  /* 0x000000ff0e0e7207 */ /* 0x008fe40000000000 */
[----:B------:R-:W-:-:S03]  /*15430*/  ISETP.GE.U32.AND P0, PT, R8, 0x4, PT ;  /* 0x000000040800780c */ /* 0x000fc60003f06070 */
[----:B------:R-:W-:-:S05]  /*15440*/  IMAD.IADD R13, R17, 0x1, R14 ;  /* 0x00000001110d7824 */ /* 0x000fca00078e020e */
[----:B------:R-:W1:Y:S02]  /*15450*/  SHFL.UP PT, R14, R13, 0x2, RZ ;  /* 0x044000000d0e7989 */ /* 0x000e6400000e00ff */
[----:B-1----:R-:W-:Y:S02]  /*15460*/  SEL R2, R14, RZ, P1 ;  /* 0x000000ff0e027207 */ /* 0x002fe40000800000 */
        /* <DEDUP_REMOVED lines=13> */
.L_x_1272:
[----:B------:R-:W-:Y:S02]  /*15540*/  ULDC UR4, c[0x0][0xd10] ;  /* 0x0003440000047ab9 */ /* 0x000fe40000000800 */
[----:B------:R-:W-:-:S04]  /*15550*/  IMAD.U32 R16, RZ, RZ, UR4 ;  /* 0x00000004ff107e24 */ /* 0x000fc8000f8e00ff */
[----:B-1----:R-:W-:-:S04]  /*15560*/  IMAD R2, R14, R16, RZ ;  /* 0x000000100e027224 */ /* 0x002fc800078e02ff */
[----:B------:R-:W-:-:S05]  /*15570*/  IMAD.IADD R5, R2, 0x1, R5 ;  /* 0x0000000102057824 */ /* 0x000fca00078e0205 */
[----:B------:R-:W-:-:S13]  /*15580*/  ISETP.GT.AND P0, PT, R5, R4, PT ;  /* 0x000000040500720c */ /* 0x000fda0003f04270 */
[----:B------:R-:W-:Y:S05]  /*15590*/  @!P0 BRA `(.L_x_1178) ;  /* 0xfffffffc00508947 */ /* 0x000fea000383ffff */
.L_x_1173:
        /* <DEDUP_REMOVED lines=8> */
.L_x_1276:
[----:B------:R-:W-:Y:S01]  /*15620*/  ISETP.NE.AND P0, PT, R6, RZ, PT ;  /* 0x000000ff0600720c */ /* 0x000fe20003f05270 */
[----:B------:R-:W-:-:S12]  /*15630*/  IMAD.MOV.U32 R14, RZ, RZ, RZ ;  /* 0x000000ffff0e7224 */ /* 0x000fd800078e00ff */
[----:B------:R-:W-:Y:S05]  /*15640*/  @!P0 BRA `(.L_x_1180) ;  /* 0x0000000000108947 */ /* 0x000fea0003800000 */
[----:B------:R-:W-:Y:S01]  /*15650*/  UMOV UR4, 0xffffffff ;  /* 0xffffffff00047882 */ /* 0x000fe20000000000 */
[----:B------:R-:W-:Y:S02]  /*15660*/  IADD3 R12, R5, -0x1, RZ ;  /* 0xffffffff050c7810 */ /* 0x000fe40007ffe0ff */
[----:B------:R-:W-:Y:S05]  /*15670*/  BRA.DIV UR4, `(.L_x_1181) ;  /* 0x0000002204007947 */ /* 0x000fea000b800000 */
[----:B------:R4:W0:Y:S02]  /*15680*/  SHFL.IDX PT, R14, R3, R12, 0x1f ;  /* 0x00001f0c030e7589 */ /* 0x00082400000e0000 */
.L_x_1180:
[----:B---3--:R-:W-:Y:S01]  /*15690*/  IABS R6, R17 ;  /* 0x0000001100067213 */ /* 0x008fe20000000000 */
[----:B0-----:R-:W-:Y:S02]  /*156a0*/  IMAD R16, R14, R16, R2 ;  /* 0x000000100e107224 */ /* 0x001fe400078e0202 */
[----:B------:R-:W-:Y:S01]  /*156b0*/  IMAD.MOV.U32 R2, RZ, RZ, RZ ;  /* 0x000000ffff027224 */ /* 0x000fe200078e00ff */
[----:B------:R-:W0:Y:S01]  /*156c0*/  I2F.RP R7, R6 ;  /* 0x0000000600077306 */ /* 0x000e220000209400 */
[----:B------:R-:W-:-:S07]  /*156d0*/  IMAD.IADD R19, R5, 0x1, R19 ;  /* 0x0000000105137824 */ /* 0x000fce00078e0213 */
[----:B0-----:R-:W0:Y:S02]  /*156e0*/  MUFU.RCP R7, R7 ;  /* 0x0000000700077308 */ /* 0x001e240000001000 */
[----:B0-----:R-:W-:-:S06]  /*156f0*/  VIADD R8, R7, 0xffffffe ;  /* 0x0ffffffe07087836 */ /* 0x001fcc0000000000 */
[----:B----4-:R-:W0:Y:S02]  /*15700*/  F2I.FTZ.U32.TRUNC.NTZ R3, R8 ;  /* 0x0000000800037305 */ /* 0x010e24000021f000 */
[----:B0-----:R-:W-:-:S04]  /*15710*/  IMAD.MOV R9, RZ, RZ, -R3 ;  /* 0x000000ffff097224 */ /* 0x001fc800078e0a03 */
[----:B------:R-:W-:-:S04]  /*15720*/  IMAD R9, R9, R6, RZ ;  /* 0x0000000609097224 */ /* 0x000fc800078e02ff */
[----:B------:R-:W-:Y:S01]  /*15730*/  IMAD.HI.U32 R3, R3, R9, R2 ;  /* 0x0000000903037227 */ /* 0x000fe200078e0002 */
[----:B------:R-:W-:-:S03]  /*15740*/  IABS R9, R17 ;  /* 0x0000001100097213 */ /* 0x000fc60000000000 */
[----:B------:R-:W-:Y:S01]  /*15750*/  IMAD.IADD R2, R4, 0x1, -R16 ;  /* 0x0000000104027824 */ /* 0x000fe200078e0a10 */
[----:B------:R-:W-:-:S04]  /*15760*/  IADD3 R7, RZ, -R9, RZ ;  /* 0x80000009ff077210 */ /* 0x000fc80007ffe0ff */
[----:B------:R-:W-:-:S05]  /*15770*/  IABS R4, R2 ;  /* 0x0000000200047213 */ /* 0x000fca0000000000 */
        /* <DEDUP_REMOVED lines=11> */
[----:B------:R-:W-:-:S04]  /*15830*/  @!P0 LOP3.LUT R3, RZ, R17, RZ, 0x33, !PT ;  /* 0x00000011ff038212 */ /* 0x000fc800078e33ff */
[----:B------:R-:W-:Y:S01]  /*15840*/  IADD3 R4, -R3, RZ, RZ ;  /* 0x000000ff03047210 */ /* 0x000fe20007ffe1ff */
[----:B------:R-:W-:-:S04]  /*15850*/  IMAD.MOV.U32 R18, RZ, RZ, R3 ;  /* 0x000000ffff127224 */ /* 0x000fc800078e0003 */
[----:B------:R-:W-:Y:S01]  /*15860*/  IMAD R17, R17, R4, R2 ;  /* 0x0000000411117224 */ /* 0x000fe200078e0202 */
[----:B------:R-:W-:Y:S06]  /*15870*/  BRA `(.L_x_1182) ;  /* 0x00000000001c7947 */ /* 0x000fec0003800000 */
.L_x_1174:
[----:B------:R-:W-:Y:S01]  /*15880*/  UMOV UR4, URZ ;  /* 0x0000003f00047c82 */ /* 0x000fe20008000000 */
[----:B------:R-:W-:Y:S01]  /*15890*/  UMOV UR5, URZ ;  /* 0x0000003f00057c82 */ /* 0x000fe20008000000 */
[----:B------:R-:W-:Y:S01]  /*158a0*/  ULDC UR6, c[0x0][0xd14] ;  /* 0x0003450000067ab9 */ /* 0x000fe20000000800 */
[----:B------:R-:W-:Y:S01]  /*158b0*/  IMAD.MOV.U32 R16, RZ, RZ, R4 ;  /* 0x000000ffff107224 */ /* 0x000fe200078e0004 */
[----:B------:R-:W-:Y:S01]  /*158c0*/  MOV R18, UR5 ;  /* 0x0000000500127c02 */ /* 0x000fe20008000f00 */
[----:B------:R-:W-:Y:S02]  /*158d0*/  IMAD.U32 R17, RZ, RZ, UR4 ;  /* 0x00000004ff117e24 */ /* 0x000fe4000f8e00ff */
[----:B------:R-:W-:-:S07]  /*158e0*/  IMAD.U32 R19, RZ, RZ, UR6 ;  /* 0x00000006ff137e24 */ /* 0x000fce000f8e00ff */
.L_x_1182:
[----:B------:R-:W3:Y:S01]  /*158f0*/  S2R R2, SR_TID.X ;  /* 0x0000000000027919 */ /* 0x000ee20000002100 */
[----:B------:R-:W-:Y:S05]  /*15900*/  WARPSYNC.ALL ;  /* 0x0000000000007948 */ /* 0x000fea0003800000 */
[----:B------:R-:W-:Y:S01]  /*15910*/  BAR.SYNC.DEFER_BLOCKING 0x4, 0x120 ;  /* 0x0104800000007b1d */ /* 0x000fe20000010000 */
[----:B---3--:R-:W-:-:S04]  /*15920*/  LOP3.LUT R2, R2, 0x1f, RZ, 0xc0, !PT ;  /* 0x0000001f02027812 */ /* 0x008fc800078ec0ff */
[----:B------:R-:W-:-:S13]  /*15930*/  ISETP.NE.AND P0, PT, R2, RZ, PT ;  /* 0x000000ff0200720c */ /* 0x000fda0003f05270 */
[----:B0-----:R-:W0:Y:S01]  /*15940*/  @!P0 S2R R3, SR_CgaCtaId ;  /* 0x0000000000038919 */ /* 0x001e220000008800 */
[----:B------:R-:W-:-:S04]  /*15950*/  @!P0 MOV R2, 0x400 ;  /* 0x0000040000028802 */ /* 0x000fc80000000f00 */
[----:B0-----:R-:W-:-:S05]  /*15960*/  @!P0 LEA R2, R3, R2, 0x18 ;  /* 0x0000000203028211 */ /* 0x001fca00078ec0ff */
[----:B------:R3:W-:Y:S01]  /*15970*/  @!P0 STS.128 [R2+0x324d0], R16 ;  /* 0x0324d01002008388 */ /* 0x0007e20000000c00 */
[----:B------:R-:W-:Y:S06]  /*15980*/  BAR.ARV 0x5, 0x120 ;  /* 0x0144800000007b1d */ /* 0x000fec0000002000 */
[----:B------:R-:W-:-:S13]  /*15990*/  ISETP.GE.AND P0, PT, R19, R0, PT ;  /* 0x000000001300720c */ /* 0x000fda0003f06270 */
[----:B------:R-:W-:Y:S05]  /*159a0*/  @!P0 BRA `(.L_x_1183) ;  /* 0xffffffb400a08947 */ /* 0x000fea000383ffff */
.L_x_1101:
[----:B------:R-:W4:Y:S01]  /*159b0*/  S2R R3, SR_CgaCtaId ;  /* 0x0000000000037919 */ /* 0x000f220000008800 */
[----:B------:R-:W-:Y:S01]  /*159c0*/  UIADD3 UR4, UR50, 0x1, URZ ;  /* 0x0000000132047890 */ /* 0x000fe2000fffe03f */
[----:B0-----:R-:W-:-:S03]  /*159d0*/  MOV R0, 0x400 ;  /* 0x0000040000007802 */ /* 0x001fc60000000f00 */
[----:B------:R-:W-:-:S04]  /*159e0*/  ULEA.HI UR5, UR4, UR4, URZ, 0x1 ;  /* 0x0000000404057291 */ /* 0x000fc8000f8f083f */
[----:B------:R-:W-:-:S04]  /*159f0*/  ULOP3.LUT UR5, UR5, 0xfffffffe, URZ, 0xc0, !UPT ;  /* 0xfffffffe05057892 */ /* 0x000fc8000f8ec03f */
[----:B------:R-:W-:Y:S01]  /*15a00*/  UIADD3 UR5, UR4, -UR5, URZ ;  /* 0x8000000504057290 */ /* 0x000fe2000fffe03f */
[----:B----4-:R-:W-:-:S05]  /*15a10*/  LEA R0, R3, R0, 0x18 ;  /* 0x0000000003007211 */ /* 0x010fca00078ec0ff */
[----:B------:R-:W-:-:S05]  /*15a20*/  IMAD.U32 R3, RZ, RZ, UR5 ;  /* 0x00000005ff037e24 */ /* 0x000fca000f8e00ff */
[----:B------:R-:W-:-:S04]  /*15a30*/  SHF.L.U32 R3, R3, 0x1f, RZ ;  /* 0x0000001f03037819 */ /* 0x000fc800000006ff */
[----:B------:R-:W0:Y:S02]  /*15a40*/  SYNCS.PHASECHK.TRANS64.TRYWAIT P0, [R0+URZ+0x32420], R3 ;  /* 0x03242003000075a7 */ /* 0x000e24000800017f */
[----:B0-----:R-:W-:Y:S05]  /*15a50*/  @!P0 BRA `(.L_x_1184) ;  /* 0x0000001c002c8947 */ /* 0x001fea0003800000 */
.L_x_1279:
[----:B------:R-:W-:-:S03]  /*15a60*/  UMOV UR4, 0xffffffff ;  /* 0xffffffff00047882 */ /* 0x000fc60000000000 */
[----:B------:R-:W-:Y:S05]  /*15a70*/  BRA.DIV UR4, `(.L_x_1185) ;  /* 0x0000001e04387947 */ /* 0x000fea000b800000 */
[----:B---3--:R-:W3:Y:S02]  /*15a80*/  S2R R2, SR_TID.X ;  /* 0x0000000000027919 */ /* 0x008ee40000002100 */
[----:B---3--:R-:W-:-:S04]  /*15a90*/  SHF.R.U32.HI R2, RZ, 0x5, R2 ;  /* 0x00000005ff027819 */ /* 0x008fc80000011602 */
[----:B------:R-:W-:-:S05]  /*15aa0*/  LOP3.LUT R2, R2, 0x3, RZ, 0xc0, !PT ;  /* 0x0000000302027812 */ /* 0x000fca00078ec0ff */
[----:B------:R3:W4:Y:S02]  /*15ab0*/  SHFL.IDX PT, R14, R2, RZ, 0x1f ;  /* 0x00001fff020e7589 */ /* 0x00072400000e0000 */
.L_x_1282:
[----:B----4-:R-:W-:-:S13]  /*15ac0*/  ISETP.NE.AND P0, PT, R14, RZ, PT ;  /* 0x000000ff0e00720c */ /* 0x010fda0003f05270 */
[----:B------:R-:W-:Y:S05]  /*15ad0*/  @P0 BRA `(.L_x_958) ;  /* 0x00000000009c0947 */ /* 0x000fea0003800000 */
[----:B------:R-:W-:-:S03]  /*15ae0*/  UMOV UR4, 0xffffffff ;  /* 0xffffffff00047882 */ /* 0x000fc60000000000 */
[----:B------:R-:W-:Y:S05]  /*15af0*/  BRA.DIV UR4, `(.L_x_1186) ;  /* 0x0000001e044c7947 */ /* 0x000fea000b800000 */
[----:B------:R-:W-:-:S13]  /*15b00*/  ELECT P6, URZ, PT ;  /* 0x00000000003f782f */ /* 0x000fda00038c0000 */
.L_x_1285:
[----:B------:R-:W-:Y:S05]  /*15b10*/  @!P6 BRA `(.L_x_958) ;  /* 0x00000000008ce947 */ /* 0x000fea0003800000 */
[----:B---3--:R-:W3:Y:S02]  /*15b20*/  LDL R2, [R1+0x80] ;  /* 0x0000800001027983 */ /* 0x008ee40000100800 */
[----:B---3--:R-:W-:-:S13]  /*15b30*/  R2UR UR4, R2 ;  /* 0x00000000020472ca */ /* 0x008fda00000e0000 */
[----:B------:R-:W-:-:S06]  /*15b40*/  ULOP3.LUT UR4, UR4, 0x2, URZ, 0xfc, !UPT ;  /* 0x0000000204047892 */ /* 0x000fcc000f8efc3f */
[----:B------:R-:W-:-:S05]  /*15b50*/  IMAD.U32 R2, RZ, RZ, UR4 ;  /* 0x00000004ff027e24 */ /* 0x000fca000f8e00ff */
[----:B------:R-:W-:-:S13]  /*15b60*/  ISETP.NE.AND P2, PT, R2, 0x3, PT ;  /* 0x000000030200780c */ /* 0x000fda0003f45270 */
[----:B------:R-:W-:Y:S05]  /*15b70*/  @!P2 BRA `(.L_x_1187) ;  /* 0x000000000004a947 */ /* 0x000fea0003800000 */
[----:B------:R-:W-:Y:S01]  /*15b80*/  BPT.TRAP 0x1 ;  /* 0x000000040000795c */ /* 0x000fe20000300000 */
.L_x_1187:
[----:B0-----:R-:W3:Y:S04]  /*15b90*/  LDL R3, [R1] ;  /* 0x0000000001037983 */ /* 0x001ee80000100800 */
[----:B------:R-:W1:Y:S01]  /*15ba0*/  LDL.LU R7, [R1+0x8] ;  /* 0x0000080001077983 */ /* 0x000e620000300800 */
[----:B------:R-:W-:-:S05]  /*15bb0*/  VIADD R2, R0, 0x32440 ;  /* 0x0003244000027836 */ /* 0x000fca0000000000 */
[C---:B---3--:R-:W-:Y:S01]  /*15bc0*/  LEA R6, R3.reuse, R2, 0x3 ;  /* 0x0000000203067211 */ /* 0x048fe200078e18ff */
[----:B------:R-:W-:Y:S01]  /*15bd0*/  VIADD R3, R3, 0x1 ;  /* 0x0000000103037836 */ /* 0x000fe20000000000 */
[----:B-1----:R-:W-:-:S04]  /*15be0*/  SHF.L.U32 R5, R7, 0x1f, RZ ;  /* 0x0000001f07057819 */ /* 0x002fc800000006ff */
        /* <DEDUP_REMOVED lines=8> */
.L_x_1286:
[----:B------:R-:W1:Y:S02]  /*15c70*/  SYNCS.PHASECHK.TRANS64.TRYWAIT P0, [R7+URZ], R2 ;  /* 0x00000002070075a7 */ /* 0x000e64000800017f */
[----:B-1----:R-:W-:Y:S05]  /*15c80*/  @!P0 BRA `(.L_x_1189) ;  /* 0x0000001c001c8947 */ /* 0x002fea0003800000 */
.L_x_1287:
[----:B------:R-:W-:Y:S05]  /*15c90*/  @!P2 BRA `(.L_x_1190) ;  /* 0x000000000004a947 */ /* 0x000fea0003800000 */
[----:B------:R-:W-:Y:S01]  /*15ca0*/  BPT.TRAP 0x1 ;  /* 0x000000040000795c */ /* 0x000fe20000300000 */
.L_x_1190:
[----:B------:R-:W3:Y:S01]  /*15cb0*/  LDL.LU R4, [R1] ;  /* 0x0000000001047983 */ /* 0x000ee20000300800 */
[----:B------:R-:W-:-:S04]  /*15cc0*/  VIADD R0, R0, 0x32460 ;  /* 0x0003246000007836 */ /* 0x000fc80000000000 */
[----:B---3--:R-:W-:-:S04]  /*15cd0*/  IMAD R4, R4, 0x8, R0 ;  /* 0x0000000804047824 */ /* 0x008fc800078e0200 */
[----:B------:R-:W3:Y:S02]  /*15ce0*/  SYNCS.PHASECHK.TRANS64.TRYWAIT P0, [R4+URZ], R5 ;  /* 0x00000005040075a7 */ /* 0x000ee4000800017f */
[----:B---3--:R-:W-:Y:S05]  /*15cf0*/  @!P0 BRA `(.L_x_1191) ;  /* 0x0000001c00148947 */ /* 0x008fea0003800000 */
.L_x_1288:
[----:B------:R-:W-:-:S07]  /*15d00*/  LEA R3, R3, R0, 0x3 ;  /* 0x0000000003037211 */ /* 0x000fce00078e18ff */
.L_x_1192:
[----:B----4-:R4:W0:Y:S02]  /*15d10*/  SYNCS.PHASECHK.TRANS64.TRYWAIT P0, [R3+URZ], R2 ;  /* 0x00000002030075a7 */ /* 0x010824000800017f */
[----:B0-----:R-:W-:Y:S05]  /*15d20*/  @!P0 NANOSLEEP.SYNCS 0x989680 ;  /* 0x009896800000895d */ /* 0x001fea0003900000 */
[----:B------:R-:W0:Y:S02]  /*15d30*/  @!P0 SYNCS.PHASECHK.TRANS64 P0, [R3+URZ], R2 ;  /* 0x00000002030085a7 */ /* 0x000e24000800007f */
[----:B0-----:R-:W-:Y:S05]  /*15d40*/  @!P0 BRA `(.L_x_1192) ;  /* 0xfffffffc00f08947 */ /* 0x001fea000383ffff */
.L_x_958:
[----:B------:R-:W-:Y:S05]  /*15d50*/  BSYNC B7 ;  /* 0x0000000000077941 */ /* 0x000fea0003800000 */
.L_x_955:
[----:B------:R-:W-:Y:S05]  /*15d60*/  EXIT ;  /* 0x000000000000794d */ /* 0x000fea0003800000 */
.L_x_976:
[----:B0-----:R0:W1:Y:S02]  /*15d70*/  SYNCS.PHASECHK.TRANS64.TRYWAIT P6, [R95+URZ+0x32490], R110 ;  /* 0x0324906e5f0075a7 */ /* 0x00106400080c017f */
[----:B-1----:R-:W-:Y:S05]  /*15d80*/  @!P6 NANOSLEEP.SYNCS 0x989680 ;  /* 0x009896800000e95d */ /* 0x002fea0003900000 */
[----:B------:R-:W1:Y:S02]  /*15d90*/  @!P6 SYNCS.PHASECHK.TRANS64 P6, [R95+URZ+0x32490], R110 ;  /* 0x0324906e5f00e5a7 */ /* 0x000e6400080c007f */
[----:B-1----:R-:W-:Y:S05]  /*15da0*/  @!P6 BRA `(.L_x_976) ;  /* 0xfffffffc00f0e947 */ /* 0x002fea000383ffff */
[----:B------:R-:W-:Y:S05]  /*15db0*/  BRA `(.L_x_1193) ;  /* 0xfffffecc00847947 */ /* 0x000fea000383ffff */
.L_x_994:
[----:B0-----:R0:W1:Y:S02]  /*15dc0*/  SYNCS.PHASECHK.TRANS64.TRYWAIT P5, [R95+URZ+0x32490], R110 ;  /* 0x0324906e5f0075a7 */ /* 0x00106400080a017f */
[----:B-1----:R-:W-:Y:S05]  /*15dd0*/  @!P5 NANOSLEEP.SYNCS 0x989680 ;  /* 0x009896800000d95d */ /* 0x002fea0003900000 */
[----:B------:R-:W1:Y:S02]  /*15de0*/  @!P5 SYNCS.PHASECHK.TRANS64 P5, [R95+URZ+0x32490], R110 ;  /* 0x0324906e5f00d5a7 */ /* 0x000e6400080a007f */
[----:B-1----:R-:W-:Y:S05]  /*15df0*/  @!P5 BRA `(.L_x_994) ;  /* 0xfffffffc00f0d947 */ /* 0x002fea000383ffff */
[----:B------:R-:W-:Y:S05]  /*15e00*/  BRA `(.L_x_1194) ;  /* 0xfffffedc00e07947 */ /* 0x000fea000383ffff */
.L_x_1003:
[----:B0-----:R0:W1:Y:S02]  /*15e10*/  SYNCS.PHASECHK.TRANS64.TRYWAIT P4, [R95+URZ+0x32490], R110 ;  /* 0x0324906e5f0075a7 */ /* 0x001064000808017f */
[----:B-1----:R-:W-:Y:S05]  /*15e20*/  @!P4 NANOSLEEP.SYNCS 0x989680 ;  /* 0x009896800000c95d */ /* 0x002fea0003900000 */
[----:B------:R-:W1:Y:S02]  /*15e30*/  @!P4 SYNCS.PHASECHK.TRANS64 P4, [R95+URZ+0x32490], R110 ;  /* 0x0324906e5f00c5a7 */ /* 0x000e64000808007f */
[----:B-1----:R-:W-:Y:S05]  /*15e40*/  @!P4 BRA `(.L_x_1003) ;  /* 0xfffffffc00f0c947 */ /* 0x002fea000383ffff */
[----:B------:R-:W-:Y:S05]  /*15e50*/  BRA `(.L_x_1195) ;  /* 0xfffffeec00dc7947 */ /* 0x000fea000383ffff */
.L_x_1009:
[----:B-1----:R1:W2:Y:S02]  /*15e60*/  SYNCS.PHASECHK.TRANS64.TRYWAIT P3, [R95+URZ+0x324b0], R110 ;  /* 0x0324b06e5f0075a7 */ /* 0x0022a4000806017f */
[----:B--2---:R-:W-:Y:S05]  /*15e70*/  @!P3 NANOSLEEP.SYNCS 0x989680 ;  /* 0x009896800000b95d */ /* 0x004fea0003900000 */
[----:B------:R-:W2:Y:S02]  /*15e80*/  @!P3 SYNCS.PHASECHK.TRANS64 P3, [R95+URZ+0x324b0], R110 ;  /* 0x0324b06e5f00b5a7 */ /* 0x000ea4000806007f */
[----:B--2---:R-:W-:Y:S05]  /*15e90*/  @!P3 BRA `(.L_x_1009) ;  /* 0xfffffffc00f0b947 */ /* 0x004fea000383ffff */
[----:B------:R-:W-:Y:S05]  /*15ea0*/  BRA `(.L_x_1196) ;  /* 0xfffffef000687947 */ /* 0x000fea000383ffff */
.L_x_1017:
        /* <DEDUP_REMOVED lines=8> */
.L_x_1198:
[----:B------:R-:W-:Y:S05]  /*15f30*/  BSYNC B0 ;  /* 0x0000000000007941 */ /* 0x000fea0003800000 */
.L_x_1197:
[----:B------:R-:W-:Y:S05]  /*15f40*/  BRA `(.L_x_1199) ;  /* 0xfffffefc001c7947 */ /* 0x000fea000383ffff */
.L_x_1031:
        /* <DEDUP_REMOVED lines=8> */
.L_x_1201:
[----:B------:R-:W-:Y:S05]  /*15fd0*/  BSYNC B1 ;  /* 0x0000000000017941 */ /* 0x000fea0003800000 */
.L_x_1200:
[----:B------:R-:W-:Y:S05]  /*15fe0*/  BRA `(.L_x_1202) ;  /* 0xffffff04000c7947 */ /* 0x000fea000383ffff */
.L_x_1032:
        /* <DEDUP_REMOVED lines=8> */
.L_x_1204:
[----:B------:R-:W-:Y:S05]  /*16070*/  BSYNC B1 ;  /* 0x0000000000017941 */ /* 0x000fea0003800000 */
.L_x_1203:
[----:B------:R-:W-:Y:S05]  /*16080*/  BRA `(.L_x_1205) ;  /* 0xffffff0000ec7947 */ /* 0x000fea000383ffff */
.L_x_1033:
        /* <DEDUP_REMOVED lines=8> */
.L_x_1207:
[----:B------:R-:W-:Y:S05]  /*16110*/  BSYNC B1 ;  /* 0x0000000000017941 */ /* 0x000fea0003800000 */
.L_x_1206:
[----:B------:R-:W-:Y:S05]  /*16120*/  BRA `(.L_x_1208) ;  /* 0xffffff0000cc7947 */ /* 0x000fea000383ffff */
.L_x_1034:
        /* <DEDUP_REMOVED lines=8> */
.L_x_1210:
[----:B------:R-:W-:Y:S05]  /*161b0*/  BSYNC B1 ;  /* 0x0000000000017941 */ /* 0x000fea0003800000 */
.L_x_1209:
[----:B------:R-:W-:Y:S05]  /*161c0*/  BRA `(.L_x_1211) ;  /* 0xffffff0000ac7947 */ /* 0x000fea000383ffff */
.L_x_1036:
[----:B-1----:R1:W2:Y:S02]  /*161d0*/  SYNCS.PHASECHK.TRANS64.TRYWAIT P1, [R18+URZ+0x32400], R25 ;  /* 0x03240019120075a7 */ /* 0x0022a4000802017f */
[----:B--2---:R-:W-:Y:S05]  /*161e0*/  @!P1 NANOSLEEP.SYNCS 0x989680 ;  /* 0x009896800000995d */ /* 0x004fea0003900000 */
[----:B------:R-:W2:Y:S02]  /*161f0*/  @!P1 SYNCS.PHASECHK.TRANS64 P1, [R18+URZ+0x32400], R25 ;  /* 0x03240019120095a7 */ /* 0x000ea4000802007f */
[----:B--2---:R-:W-:Y:S05]  /*16200*/  @!P1 BRA `(.L_x_1036) ;  /* 0xfffffffc00f09947 */ /* 0x004fea000383ffff */
[----:B------:R-:W-:Y:S05]  /*16210*/  BRA `(.L_x_1212) ;  /* 0xffffff0400187947 */ /* 0x000fea000383ffff */
.L_x_1044:
        /* <DEDUP_REMOVED lines=8> */
.L_x_1214:
[----:B------:R-:W-:Y:S05]  /*162a0*/  BSYNC B1 ;  /* 0x0000000000017941 */ /* 0x000fea0003800000 */
.L_x_1213:
[----:B------:R-:W-:Y:S05]  /*162b0*/  BRA `(.L_x_1215) ;  /* 0xffffff0c00e87947 */ /* 0x000fea000383ffff */
.L_x_1045:
        /* <DEDUP_REMOVED lines=8> */
.L_x_1217:
[----:B------:R-:W-:Y:S05]  /*16340*/  BSYNC B1 ;  /* 0x0000000000017941 */ /* 0x000fea0003800000 */
.L_x_1216:
[----:B------:R-:W-:Y:S05]  /*16350*/  BRA `(.L_x_1218) ;  /* 0xffffff0c00cc7947 */ /* 0x000fea000383ffff */
.L_x_1046:
        /* <DEDUP_REMOVED lines=8> */
.L_x_1220:
[----:B------:R-:W-:Y:S05]  /*163e0*/  BSYNC B1 ;  /* 0x0000000000017941 */ /* 0x000fea0003800000 */
.L_x_1219:
[----:B------:R-:W-:Y:S05]  /*163f0*/  BRA `(.L_x_1221) ;  /* 0xffffff0c00b07947 */ /* 0x000fea000383ffff */
.L_x_1047:
        /* <DEDUP_REMOVED lines=8> */
.L_x_1223:
[----:B------:R-:W-:Y:S05]  /*16480*/  BSYNC B1 ;  /* 0x0000000000017941 */ /* 0x000fea0003800000 */
.L_x_1222:
[----:B------:R-:W-:Y:S05]  /*16490*/  BRA `(.L_x_1224) ;  /* 0xffffff0c00947947 */ /* 0x000fea000383ffff */
.L_x_1049:
[----:B-1----:R1:W2:Y:S02]  /*164a0*/  SYNCS.PHASECHK.TRANS64.TRYWAIT P1, [R18+URZ+0x32400], R9 ;  /* 0x03240009120075a7 */ /* 0x0022a4000802017f */
[----:B--2---:R-:W-:Y:S05]  /*164b0*/  @!P1 NANOSLEEP.SYNCS 0x989680 ;  /* 0x009896800000995d */ /* 0x004fea0003900000 */
[----:B------:R-:W2:Y:S02]  /*164c0*/  @!P1 SYNCS.PHASECHK.TRANS64 P1, [R18+URZ+0x32400], R9 ;  /* 0x03240009120095a7 */ /* 0x000ea4000802007f */
[----:B--2---:R-:W-:Y:S05]  /*164d0*/  @!P1 BRA `(.L_x_1049) ;  /* 0xfffffffc00f09947 */ /* 0x004fea000383ffff */
[----:B------:R-:W-:Y:S05]  /*164e0*/  BRA `(.L_x_1225) ;  /* 0xffffff0c00f87947 */ /* 0x000fea000383ffff */
.L_x_1055:
[----:B--2---:R2:W3:Y:S02]  /*164f0*/  SYNCS.PHASECHK.TRANS64.TRYWAIT P1, [R3+URZ+0x32430], R6 ;  /* 0x03243006030075a7 */ /* 0x0044e4000802017f */
[----:B---3--:R-:W-:Y:S05]  /*16500*/  @!P1 NANOSLEEP.SYNCS 0x989680 ;  /* 0x009896800000995d */ /* 0x008fea0003900000 */
[----:B------:R-:W3:Y:S02]  /*16510*/  @!P1 SYNCS.PHASECHK.TRANS64 P1, [R3+URZ+0x32430], R6 ;  /* 0x03243006030095a7 */ /* 0x000ee4000802007f */
[----:B---3--:R-:W-:Y:S05]  /*16520*/  @!P1 BRA `(.L_x_1055) ;  /* 0xfffffffc00f09947 */ /* 0x008fea000383ffff */
[----:B------:R-:W-:Y:S05]  /*16530*/  BRA `(.L_x_1054) ;  /* 0xffffff1c000c7947 */ /* 0x000fea000383ffff */
.L_x_1057:
[----:B---3--:R3:W4:Y:S02]  /*16540*/  SYNCS.PHASECHK.TRANS64.TRYWAIT P1, [R18+URZ+0x32410], R5 ;  /* 0x03241005120075a7 */ /* 0x008724000802017f */
[----:B----4-:R-:W-:Y:S05]  /*16550*/  @!P1 NANOSLEEP.SYNCS 0x989680 ;  /* 0x009896800000995d */ /* 0x010fea0003900000 */
[----:B------:R-:W4:Y:S02]  /*16560*/  @!P1 SYNCS.PHASECHK.TRANS64 P1, [R18+URZ+0x32410], R5 ;  /* 0x03241005120095a7 */ /* 0x000f24000802007f */
[----:B----4-:R-:W-:Y:S05]  /*16570*/  @!P1 BRA `(.L_x_1057) ;  /* 0xfffffffc00f09947 */ /* 0x010fea000383ffff */
[----:B------:R-:W-:Y:S05]  /*16580*/  BRA `(.L_x_1226) ;  /* 0xffffff1c00f47947 */ /* 0x000fea000383ffff */
.L_x_1062:
[----:B------:R0:W0:Y:S02]  /*16590*/  SYNCS.PHASECHK.TRANS64.TRYWAIT P2, [R3+URZ+0x32450], R6 ;  /* 0x03245006030075a7 */ /* 0x000024000804017f */
[----:B0-----:R-:W-:Y:S05]  /*165a0*/  @!P2 NANOSLEEP.SYNCS 0x989680 ;  /* 0x009896800000a95d */ /* 0x001fea0003900000 */
[----:B------:R-:W0:Y:S02]  /*165b0*/  @!P2 SYNCS.PHASECHK.TRANS64 P2, [R3+URZ+0x32450], R6 ;  /* 0x032450060300a5a7 */ /* 0x000e24000804007f */
[----:B0-----:R-:W-:Y:S05]  /*165c0*/  @!P2 BRA `(.L_x_1062) ;  /* 0xfffffffc00f0a947 */ /* 0x001fea000383ffff */
[----:B------:R-:W-:Y:S05]  /*165d0*/  BRA `(.L_x_1061) ;  /* 0xffffff2000147947 */ /* 0x000fea000383ffff */
.L_x_1067:
[----:B-1----:R1:W2:Y:S02]  /*165e0*/  SYNCS.PHASECHK.TRANS64.TRYWAIT P3, [R6+URZ+0x32430], R0 ;  /* 0x03243000060075a7 */ /* 0x0022a4000806017f */
[----:B--2---:R-:W-:Y:S05]  /*165f0*/  @!P3 NANOSLEEP.SYNCS 0x989680 ;  /* 0x009896800000b95d */ /* 0x004fea0003900000 */
[----:B------:R-:W2:Y:S02]  /*16600*/  @!P3 SYNCS.PHASECHK.TRANS64 P3, [R6+URZ+0x32430], R0 ;  /* 0x032430000600b5a7 */ /* 0x000ea4000806007f */
[----:B--2---:R-:W-:Y:S05]  /*16610*/  @!P3 BRA `(.L_x_1067) ;  /* 0xfffffffc00f0b947 */ /* 0x004fea000383ffff */
[----:B------:R-:W-:Y:S05]  /*16620*/  BRA `(.L_x_1066) ;  /* 0xffffff4400207947 */ /* 0x000fea000383ffff */
.L_x_1072:
[----:B---3--:R3:W4:Y:S02]  /*16630*/  SYNCS.PHASECHK.TRANS64.TRYWAIT P3, [R6+URZ+0x32450], R0 ;  /* 0x03245000060075a7 */ /* 0x008724000806017f */
[----:B----4-:R-:W-:Y:S05]  /*16640*/  @!P3 NANOSLEEP.SYNCS 0x989680 ;  /* 0x009896800000b95d */ /* 0x010fea0003900000 */
[----:B------:R-:W4:Y:S02]  /*16650*/  @!P3 SYNCS.PHASECHK.TRANS64 P3, [R6+URZ+0x32450], R0 ;  /* 0x032450000600b5a7 */ /* 0x000f24000806007f */
[----:B----4-:R-:W-:Y:S05]  /*16660*/  @!P3 BRA `(.L_x_1072) ;  /* 0xfffffffc00f0b947 */ /* 0x010fea000383ffff */
[----:B------:R-:W-:Y:S05]  /*16670*/  BRA `(.L_x_1071) ;  /* 0xffffff4400cc7947 */ /* 0x000fea000383ffff */
.L_x_1105:
        /* <DEDUP_REMOVED lines=11> */
.L_x_1228:
[----:B------:R-:W-:Y:S05]  /*16730*/  BSYNC B1 ;  /* 0x0000000000017941 */ /* 0x000fea0003800000 */
.L_x_1227:
[----:B------:R-:W-:Y:S05]  /*16740*/  BRA `(.L_x_1229) ;  /* 0xffffffac00c47947 */ /* 0x000fea000383ffff */
.L_x_1106:
[----:B------:R-:W-:Y:S01]  /*16750*/  BSSY B1, `(.L_x_1230) ;  /* 0x0000006000017945 */ /* 0x000fe20003800000 */
[----:B------:R-:W-:-:S07]  /*16760*/  IMAD.MOV.U32 R15, RZ, RZ, -0x1 ;  /* 0xffffffffff0f7424 */ /* 0x000fce00078e00ff */
[----:B-----5:R-:W-:Y:S05]  /*16770*/  WARPSYNC.COLLECTIVE R15, `(.L_x_1231) ;  /* 0x000000000f0c7348 */ /* 0x020fea0003c00000 */
[----:B------:R-:W-:Y:S02]  /*16780*/  ELECT P6, UR62, PT ;  /* 0x00000000003e782f */ /* 0x000fe400038c0000 */
[----:B------:R-:W-:Y:S01]  /*16790*/  MOV R14, UR62 ;  /* 0x0000003e000e7c02 */ /* 0x000fe20008000f00 */
[----:B-----5:R-:W-:Y:S10]  /*167a0*/  ENDCOLLECTIVE ;  /* 0x000000000000791b */ /* 0x020ff40003800000 */
.L_x_1231:
[----:B------:R-:W-:Y:S05]  /*167b0*/  BSYNC B1 ;  /* 0x0000000000017941 */ /* 0x000fea0003800000 */
.L_x_1230:
[----:B------:R-:W-:Y:S05]  /*167c0*/  BRA `(.L_x_1232) ;  /* 0xffffffac00b07947 */ /* 0x000fea000383ffff */
.L_x_1107:
[----:B0-----:R0:W1:Y:S02]  /*167d0*/  SYNCS.PHASECHK.TRANS64.TRYWAIT P0, [R5+URZ+0x32420], R7 ;  /* 0x03242007050075a7 */ /* 0x001064000800017f */
[----:B-1----:R-:W-:Y:S05]  /*167e0*/  @!P0 NANOSLEEP.SYNCS 0x989680 ;  /* 0x009896800000895d */ /* 0x002fea0003900000 */
[----:B------:R-:W1:Y:S02]  /*167f0*/  @!P0 SYNCS.PHASECHK.TRANS64 P0, [R5+URZ+0x32420], R7 ;  /* 0x03242007050085a7 */ /* 0x000e64000800007f */
[----:B-1----:R-:W-:Y:S05]  /*16800*/  @!P0 BRA `(.L_x_1107) ;  /* 0xfffffffc00f08947 */ /* 0x002fea000383ffff */
[----:B------:R-:W-:Y:S05]  /*16810*/  BRA `(.L_x_1233) ;  /* 0xffffffac00c87947 */ /* 0x000fea000383ffff */
.L_x_1110:
[----:B0-----:R0:W1:Y:S02]  /*16820*/  SYNCS.PHASECHK.TRANS64.TRYWAIT P0, [R7+URZ+0x324a0], R9 ;  /* 0x0324a009070075a7 */ /* 0x001064000800017f */
[----:B-1----:R-:W-:Y:S05]  /*16830*/  @!P0 NANOSLEEP.SYNCS 0x989680 ;  /* 0x009896800000895d */ /* 0x002fea0003900000 */
[----:B------:R-:W1:Y:S02]  /*16840*/  @!P0 SYNCS.PHASECHK.TRANS64 P0, [R7+URZ+0x324a0], R9 ;  /* 0x0324a009070085a7 */ /* 0x000e64000800007f */
[----:B-1----:R-:W-:Y:S05]  /*16850*/  @!P0 BRA `(.L_x_1110) ;  /* 0xfffffffc00f08947 */ /* 0x002fea000383ffff */
[----:B------:R-:W-:Y:S05]  /*16860*/  BRA `(.L_x_1234) ;  /* 0xffffffac00d47947 */ /* 0x000fea000383ffff */
.L_x_1112:
[----:B-1----:R1:W2:Y:S02]  /*16870*/  SYNCS.PHASECHK.TRANS64.TRYWAIT P0, [R7+URZ+0x324c0], R9 ;  /* 0x0324c009070075a7 */ /* 0x0022a4000800017f */
[----:B--2---:R-:W-:Y:S05]  /*16880*/  @!P0 NANOSLEEP.SYNCS 0x989680 ;  /* 0x009896800000895d */ /* 0x004fea0003900000 */
[----:B------:R-:W2:Y:S02]  /*16890*/  @!P0 SYNCS.PHASECHK.TRANS64 P0, [R7+URZ+0x324c0], R9 ;  /* 0x0324c009070085a7 */ /* 0x000ea4000800007f */
[----:B--2---:R-:W-:Y:S05]  /*168a0*/  @!P0 BRA `(.L_x_1112) ;  /* 0xfffffffc00f08947 */ /* 0x004fea000383ffff */
[----:B------:R-:W-:Y:S05]  /*168b0*/  BRA `(.L_x_1235) ;  /* 0xffffffb000387947 */ /* 0x000fea000383ffff */
.L_x_1116:
[----:B0-----:R0:W1:Y:S02]  /*168c0*/  SYNCS.PHASECHK.TRANS64.TRYWAIT P0, [R7+URZ+0x324a0], R8 ;  /* 0x0324a008070075a7 */ /* 0x001064000800017f */
[----:B-1----:R-:W-:Y:S05]  /*168d0*/  @!P0 NANOSLEEP.SYNCS 0x989680 ;  /* 0x009896800000895d */ /* 0x002fea0003900000 */
[----:B------:R-:W1:Y:S02]  /*168e0*/  @!P0 SYNCS.PHASECHK.TRANS64 P0, [R7+URZ+0x324a0], R8 ;  /* 0x0324a008070085a7 */ /* 0x000e64000800007f */
[----:B-1----:R-:W-:Y:S05]  /*168f0*/  @!P0 BRA `(.L_x_1116) ;  /* 0xfffffffc00f08947 */ /* 0x002fea000383ffff */
[----:B------:R-:W-:Y:S05]  /*16900*/  BRA `(.L_x_1236) ;  /* 0xffffffb400287947 */ /* 0x000fea000383ffff */
.L_x_1118:
[----:B-1----:R1:W2:Y:S02]  /*16910*/  SYNCS.PHASECHK.TRANS64.TRYWAIT P1, [R7+URZ+0x324c0], R8 ;  /* 0x0324c008070075a7 */ /* 0x0022a4000802017f */
[----:B--2---:R-:W-:Y:S05]  /*16920*/  @!P1 NANOSLEEP.SYNCS 0x989680 ;  /* 0x009896800000995d */ /* 0x004fea0003900000 */
[----:B------:R-:W2:Y:S02]  /*16930*/  @!P1 SYNCS.PHASECHK.TRANS64 P1, [R7+URZ+0x324c0], R8 ;  /* 0x0324c008070095a7 */ /* 0x000ea4000802007f */
[----:B--2---:R-:W-:Y:S05]  /*16940*/  @!P1 BRA `(.L_x_1118) ;  /* 0xfffffffc00f09947 */ /* 0x004fea000383ffff */
[----:B------:R-:W-:Y:S05]  /*16950*/  BRA `(.L_x_1237) ;  /* 0xffffffb400847947 */ /* 0x000fea000383ffff */
.L_x_1128:
        /* <DEDUP_REMOVED lines=8> */
[----:B------:R-:W-:Y:S05]  /*169e0*/  WARPSYNC.COLLECTIVE R15, `(.L_x_1239) ;  /* 0x000000000f087348 */ /* 0x000fea0003c00000 */
[----:B------:R0:W1:Y:S02]  /*169f0*/  SHFL.IDX P6, R14, R13, R12, R11 ;  /* 0x0000000c0d0e7389 */ /* 0x00006400000c000b */
[----:B01----:R-:W-:Y:S01]  /*16a00*/  ENDCOLLECTIVE ;  /* 0x000000000000791b */ /* 0x003fe20003800000 */
.L_x_1239:
[----:B------:R-:W-:Y:S05]  /*16a10*/  BSYNC B0 ;  /* 0x0000000000007941 */ /* 0x000fea0003800000 */
.L_x_1238:
[----:B------:R-:W-:Y:S05]  /*16a20*/  BRA `(.L_x_1240) ;  /* 0xffffffc000307947 */ /* 0x000fea000383ffff */
.L_x_1129:
[----:B------:R-:W-:Y:S01]  /*16a30*/  BSSY B0, `(.L_x_1241) ;  /* 0x0000006000007945 */ /* 0x000fe20003800000 */
[----:B------:R-:W-:-:S07]  /*16a40*/  IMAD.MOV.U32 R15, RZ, RZ, -0x1 ;  /* 0xffffffffff0f7424 */ /* 0x000fce00078e00ff */
[----:B------:R-:W-:Y:S05]  /*16a50*/  WARPSYNC.COLLECTIVE R15, `(.L_x_1242) ;  /* 0x000000000f0c7348 */ /* 0x000fea0003c00000 */
[----:B------:R-:W-:Y:S02]  /*16a60*/  ELECT P6, UR62, PT ;  /* 0x00000000003e782f */ /* 0x000fe400038c0000 */
[----:B------:R-:W-:Y:S01]  /*16a70*/  MOV R14, UR62 ;  /* 0x0000003e000e7c02 */ /* 0x000fe20008000f00 */
[----:B------:R-:W-:Y:S10]  /*16a80*/  ENDCOLLECTIVE ;  /* 0x000000000000791b */ /* 0x000ff40003800000 */
.L_x_1242:
[----:B------:R-:W-:Y:S05]  /*16a90*/  BSYNC B0 ;  /* 0x0000000000007941 */ /* 0x000fea0003800000 */
.L_x_1241:
[----:B------:R-:W-:Y:S05]  /*16aa0*/  BRA `(.L_x_1243) ;  /* 0xffffffc000287947 */ /* 0x000fea000383ffff */
.L_x_1132:
[----:B0-----:R0:W1:Y:S02]  /*16ab0*/  SYNCS.PHASECHK.TRANS64.TRYWAIT P0, [R5+URZ+0x32440], R7 ;  /* 0x03244007050075a7 */ /* 0x001064000800017f */
[----:B-1----:R-:W-:Y:S05]  /*16ac0*/  @!P0 NANOSLEEP.SYNCS 0x989680 ;  /* 0x009896800000895d */ /* 0x002fea0003900000 */
[----:B------:R-:W1:Y:S02]  /*16ad0*/  @!P0 SYNCS.PHASECHK.TRANS64 P0, [R5+URZ+0x32440], R7 ;  /* 0x03244007050085a7 */ /* 0x000e64000800007f */
[----:B-1----:R-:W-:Y:S05]  /*16ae0*/  @!P0 BRA `(.L_x_1132) ;  /* 0xfffffffc00f08947 */ /* 0x002fea000383ffff */
[----:B------:R-:W-:Y:S05]  /*16af0*/  BRA `(.L_x_1244) ;  /* 0xffffffc000987947 */ /* 0x000fea000383ffff */
.L_x_1136:
        /* <DEDUP_REMOVED lines=8> */
.L_x_1139:
[----:B0-----:R0:W1:Y:S02]  /*16b80*/  SYNCS.PHASECHK.TRANS64.TRYWAIT P0, [R2+URZ+0x32460], R5 ;  /* 0x03246005020075a7 */ /* 0x001064000800017f */
[----:B-1----:R-:W-:Y:S05]  /*16b90*/  @!P0 NANOSLEEP.SYNCS 0x989680 ;  /* 0x009896800000895d */ /* 0x002fea0003900000 */
[----:B------:R-:W1:Y:S02]  /*16ba0*/  @!P0 SYNCS.PHASECHK.TRANS64 P0, [R2+URZ+0x32460], R5 ;  /* 0x03246005020085a7 */ /* 0x000e64000800007f */
[----:B-1----:R-:W-:Y:S05]  /*16bb0*/  @!P0 BRA `(.L_x_1139) ;  /* 0xfffffffc00f08947 */ /* 0x002fea000383ffff */
[----:B------:R-:W-:Y:S05]  /*16bc0*/  BRA `(.L_x_1246) ;  /* 0xffffffc800207947 */ /* 0x000fea000383ffff */
.L_x_1148:
[----:B--2---:R2:W3:Y:S02]  /*16bd0*/  SYNCS.PHASECHK.TRANS64.TRYWAIT P0, [R2+URZ+0x32440], R7 ;  /* 0x03244007020075a7 */ /* 0x0044e4000800017f */
[----:B---3--:R-:W-:Y:S05]  /*16be0*/  @!P0 NANOSLEEP.SYNCS 0x989680 ;  /* 0x009896800000895d */ /* 0x008fea0003900000 */
[----:B------:R-:W3:Y:S02]  /*16bf0*/  @!P0 SYNCS.PHASECHK.TRANS64 P0, [R2+URZ+0x32440], R7 ;  /* 0x03244007020085a7 */ /* 0x000ee4000800007f */
[----:B---3--:R-:W-:Y:S05]  /*16c00*/  @!P0 BRA `(.L_x_1148) ;  /* 0xfffffffc00f08947 */ /* 0x008fea000383ffff */
[----:B------:R-:W-:Y:S05]  /*16c10*/  BRA `(.L_x_1247) ;  /* 0xffffffcc00a87947 */ /* 0x000fea000383ffff */
.L_x_1150:
[----:B0-----:R0:W3:Y:S02]  /*16c20*/  SYNCS.PHASECHK.TRANS64.TRYWAIT P0, [R2+URZ+0x32460], R7 ;  /* 0x03246007020075a7 */ /* 0x0010e4000800017f */
[----:B---3--:R-:W-:Y:S05]  /*16c30*/  @!P0 NANOSLEEP.SYNCS 0x989680 ;  /* 0x009896800000895d */ /* 0x008fea0003900000 */
[----:B------:R-:W3:Y:S02]  /*16c40*/  @!P0 SYNCS.PHASECHK.TRANS64 P0, [R2+URZ+0x32460], R7 ;  /* 0x03246007020085a7 */ /* 0x000ee4000800007f */
[----:B---3--:R-:W-:Y:S05]  /*16c50*/  @!P0 BRA `(.L_x_1150) ;  /* 0xfffffffc00f08947 */ /* 0x008fea000383ffff */
[----:B------:R-:W-:Y:S05]  /*16c60*/  BRA `(.L_x_1248) ;  /* 0xffffffd000187947 */ /* 0x000fea000383ffff */
.L_x_1155:
[----:B--2---:R2:W3:Y:S02]  /*16c70*/  SYNCS.PHASECHK.TRANS64.TRYWAIT P0, [R3+URZ+0x32440], R7 ;  /* 0x03244007030075a7 */ /* 0x0044e4000800017f */
[----:B---3--:R-:W-:Y:S05]  /*16c80*/  @!P0 NANOSLEEP.SYNCS 0x989680 ;  /* 0x009896800000895d */ /* 0x008fea0003900000 */
[----:B------:R-:W3:Y:S02]  /*16c90*/  @!P0 SYNCS.PHASECHK.TRANS64 P0, [R3+URZ+0x32440], R7 ;  /* 0x03244007030085a7 */ /* 0x000ee4000800007f */
[----:B---3--:R-:W-:Y:S05]  /*16ca0*/  @!P0 BRA `(.L_x_1155) ;  /* 0xfffffffc00f08947 */ /* 0x008fea000383ffff */
[----:B------:R-:W-:Y:S05]  /*16cb0*/  BRA `(.L_x_1249) ;  /* 0xffffffd4005c7947 */ /* 0x000fea000383ffff */
.L_x_1157:
[----:B0-----:R0:W3:Y:S02]  /*16cc0*/  SYNCS.PHASECHK.TRANS64.TRYWAIT P1, [R3+URZ+0x32460], R7 ;  /* 0x03246007030075a7 */ /* 0x0010e4000802017f */
[----:B---3--:R-:W-:Y:S05]  /*16cd0*/  @!P1 NANOSLEEP.SYNCS 0x989680 ;  /* 0x009896800000995d */ /* 0x008fea0003900000 */
[----:B------:R-:W3:Y:S02]  /*16ce0*/  @!P1 SYNCS.PHASECHK.TRANS64 P1, [R3+URZ+0x32460], R7 ;  /* 0x03246007030095a7 */ /* 0x000ee4000802007f */
[----:B---3--:R-:W-:Y:S05]  /*16cf0*/  @!P1 BRA `(.L_x_1157) ;  /* 0xfffffffc00f09947 */ /* 0x008fea000383ffff */
[----:B------:R-:W-:Y:S05]  /*16d00*/  BRA `(.L_x_1250) ;  /* 0xffffffd400c87947 */ /* 0x000fea000383ffff */
.L_x_1162:
[----:B---3--:R3:W4:Y:S02]  /*16d10*/  SYNCS.PHASECHK.TRANS64.TRYWAIT P0, [R3+URZ+0x32440], R7 ;  /* 0x03244007030075a7 */ /* 0x008724000800017f */
[----:B----4-:R-:W-:Y:S05]  /*16d20*/  @!P0 NANOSLEEP.SYNCS 0x989680 ;  /* 0x009896800000895d */ /* 0x010fea0003900000 */
[----:B------:R-:W4:Y:S02]  /*16d30*/  @!P0 SYNCS.PHASECHK.TRANS64 P0, [R3+URZ+0x32440], R7 ;  /* 0x03244007030085a7 */ /* 0x000f24000800007f */
[----:B----4-:R-:W-:Y:S05]  /*16d40*/  @!P0 BRA `(.L_x_1162) ;  /* 0xfffffffc00f08947 */ /* 0x010fea000383ffff */
[----:B------:R-:W-:Y:S05]  /*16d50*/  BRA `(.L_x_1251) ;  /* 0xffffffd800ec7947 */ /* 0x000fea000383ffff */
.L_x_1164:
[----:B0-----:R0:W2:Y:S02]  /*16d60*/  SYNCS.PHASECHK.TRANS64.TRYWAIT P1, [R3+URZ+0x32460], R7 ;  /* 0x03246007030075a7 */ /* 0x0010a4000802017f */
[----:B--2---:R-:W-:Y:S05]  /*16d70*/  @!P1 NANOSLEEP.SYNCS 0x989680 ;  /* 0x009896800000995d */ /* 0x004fea0003900000 */
[----:B------:R-:W2:Y:S02]  /*16d80*/  @!P1 SYNCS.PHASECHK.TRANS64 P1, [R3+URZ+0x32460], R7 ;  /* 0x03246007030095a7 */ /* 0x000ea4000802007f */
[----:B--2---:R-:W-:Y:S05]  /*16d90*/  @!P1 BRA `(.L_x_1164) ;  /* 0xfffffffc00f09947 */ /* 0x004fea000383ffff */
[----:B------:R-:W-:Y:S05]  /*16da0*/  BRA `(.L_x_1252) ;  /* 0xffffffdc005c7947 */ /* 0x000fea000383ffff */
.L_x_1169:
[----:B------:R-:W-:Y:S01]  /*16db0*/  BSSY B0, `(.L_x_1253) ;  /* 0x0000008000007945 */ /* 0x000fe20003800000 */
[----:B0-----:R-:W-:Y:S01]  /*16dc0*/  IMAD.MOV.U32 R13, RZ, RZ, R16 ;  /* 0x000000ffff0d7224 */ /* 0x001fe200078e0010 */
[----:B------:R-:W-:Y:S01]  /*16dd0*/  MOV R15, 0xffffffff ;  /* 0xffffffff000f7802 */ /* 0x000fe20000000f00 */
[----:B------:R-:W-:Y:S02]  /*16de0*/  IMAD.MOV.U32 R12, RZ, RZ, RZ ;  /* 0x000000ffff0c7224 */ /* 0x000fe400078e00ff */
[----:B--2---:R-:W-:-:S07]  /*16df0*/  IMAD.MOV.U32 R11, RZ, RZ, 0x1f ;  /* 0x0000001fff0b7424 */ /* 0x004fce00078e00ff */
[----:B-1-3-5:R-:W-:Y:S05]  /*16e00*/  WARPSYNC.COLLECTIVE R15, `(.L_x_1254) ;  /* 0x000000000f087348 */ /* 0x02afea0003c00000 */
[----:B------:R0:W2:Y:S02]  /*16e10*/  SHFL.IDX P6, R14, R13, R12, R11 ;  /* 0x0000000c0d0e7389 */ /* 0x0000a400000c000b */
[----:B0123-5:R-:W-:Y:S01]  /*16e20*/  ENDCOLLECTIVE ;  /* 0x000000000000791b */ /* 0x02ffe20003800000 */
.L_x_1254:
[----:B------:R-:W-:Y:S05]  /*16e30*/  BSYNC B0 ;  /* 0x0000000000007941 */ /* 0x000fea0003800000 */
.L_x_1253:
        /* <DEDUP_REMOVED lines=8> */
.L_x_1255:
[----:B------:R-:W-:Y:S01]  /*16ec0*/  IMAD.MOV.U32 R5, RZ, RZ, R14 ;  /* 0x000000ffff057224 */ /* 0x000fe200078e000e */
[----:B------:R-:W-:Y:S06]  /*16ed0*/  BRA `(.L_x_1256) ;  /* 0xffffffe000507947 */ /* 0x000fec000383ffff */
.L_x_1172:
        /* <DEDUP_REMOVED lines=8> */
.L_x_1258:
[----:B------:R-:W-:Y:S05]  /*16f60*/  BSYNC B0 ;  /* 0x0000000000007941 */ /* 0x000fea0003800000 */
.L_x_1257:
        /* <DEDUP_REMOVED lines=10> */
.L_x_1259:
        /* <DEDUP_REMOVED lines=8> */
.L_x_1260:
        /* <DEDUP_REMOVED lines=8> */
.L_x_1261:
        /* <DEDUP_REMOVED lines=8> */
.L_x_1262:
        /* <DEDUP_REMOVED lines=8> */
.L_x_1263:
[----:B------:R-:W-:Y:S05]  /*17210*/  BRA `(.L_x_1264) ;  /* 0xffffffe000147947 */ /* 0x000fea000383ffff */
.L_x_1177:
[----:B------:R-:W-:Y:S01]  /*17220*/  BSSY B0, `(.L_x_1265) ;  /* 0x0000008000007945 */ /* 0x000fe20003800000 */
[----:B-----5:R-:W-:Y:S01]  /*17230*/  IMAD.MOV.U32 R13, RZ, RZ, R17 ;  /* 0x000000ffff0d7224 */ /* 0x020fe200078e0011 */
[----:B--2---:R-:W-:Y:S01]  /*17240*/  MOV R11, RZ ;  /* 0x000000ff000b7202 */ /* 0x004fe20000000f00 */
[----:B------:R-:W-:Y:S02]  /*17250*/  IMAD.MOV.U32 R12, RZ, RZ, 0x1 ;  /* 0x00000001ff0c7424 */ /* 0x000fe400078e00ff */
[----:B------:R-:W-:-:S07]  /*17260*/  IMAD.MOV.U32 R15, RZ, RZ, -0x1 ;  /* 0xffffffffff0f7424 */ /* 0x000fce00078e00ff */
[----:B01----:R-:W-:Y:S05]  /*17270*/  WARPSYNC.COLLECTIVE R15, `(.L_x_1266) ;  /* 0x000000000f087348 */ /* 0x003fea0003c00000 */
[----:B------:R2:W3:Y:S02]  /*17280*/  SHFL.UP P6, R14, R13, R12, R11 ;  /* 0x0400000c0d0e7389 */ /* 0x0004e400000c000b */
[----:B0123--:R-:W-:Y:S01]  /*17290*/  ENDCOLLECTIVE ;  /* 0x000000000000791b */ /* 0x00ffe20003800000 */
.L_x_1266:
[----:B------:R-:W-:Y:S05]  /*172a0*/  BSYNC B0 ;  /* 0x0000000000007941 */ /* 0x000fea0003800000 */
.L_x_1265:
        /* <DEDUP_REMOVED lines=10> */
.L_x_1267:
        /* <DEDUP_REMOVED lines=8> */
.L_x_1268:
        /* <DEDUP_REMOVED lines=8> */
.L_x_1269:
        /* <DEDUP_REMOVED lines=8> */
.L_x_1270:
        /* <DEDUP_REMOVED lines=8> */
.L_x_1271:
[----:B------:R-:W-:Y:S05]  /*17550*/  BRA `(.L_x_1272) ;  /* 0xffffffdc00f87947 */ /* 0x000fea000383ffff */
.L_x_1179:
[----:B------:R-:W-:Y:S01]  /*17560*/  BSSY B0, `(.L_x_1273) ;  /* 0x0000006000007945 */ /* 0x000fe20003800000 */
[----:B------:R-:W-:Y:S01]  /*17570*/  PLOP3.LUT P6, PT, P6, PT, PT, 0x8, 0x0 ;  /* 0x000000000000781c */ /* 0x000fe200037ce170 */
[----:B------:R-:W-:-:S12]  /*17580*/  IMAD.MOV.U32 R15, RZ, RZ, -0x1 ;  /* 0xffffffffff0f7424 */ /* 0x000fd800078e00ff */
[----:B0-2---:R-:W-:Y:S05]  /*17590*/  WARPSYNC.COLLECTIVE R15, `(.L_x_1274) ;  /* 0x000000000f087348 */ /* 0x005fea0003c00000 */
[----:B------:R-:W-:Y:S01]  /*175a0*/  VOTE.ANY R14, PT, P6 ;  /* 0x00000000000e7806 */ /* 0x000fe200030e0100 */
[----:B0-2---:R-:W-:Y:S06]  /*175b0*/  ENDCOLLECTIVE ;  /* 0x000000000000791b */ /* 0x005fec0003800000 */
.L_x_1274:
[----:B------:R-:W-:Y:S05]  /*175c0*/  BSYNC B0 ;  /* 0x0000000000007941 */ /* 0x000fea0003800000 */
.L_x_1273:
        /* <DEDUP_REMOVED lines=9> */
.L_x_1275:
[----:B------:R-:W-:Y:S01]  /*17660*/  MOV R17, R14 ;  /* 0x0000000e00117202 */ /* 0x000fe20000000f00 */
[----:B------:R-:W-:Y:S06]  /*17670*/  BRA `(.L_x_1276) ;  /* 0xffffffdc00e87947 */ /* 0x000fec000383ffff */
.L_x_1181:
[----:B------:R-:W-:Y:S01]  /*17680*/  BSSY B0, `(.L_x_1277) ;  /* 0x0000007000007945 */ /* 0x000fe20003800000 */
[----:B------:R-:W-:Y:S02]  /*17690*/  IMAD.MOV.U32 R13, RZ, RZ, R3 ;  /* 0x000000ffff0d7224 */ /* 0x000fe400078e0003 */
[----:B--2---:R-:W-:Y:S02]  /*176a0*/  IMAD.MOV.U32 R11, RZ, RZ, 0x1f ;  /* 0x0000001fff0b7424 */ /* 0x004fe400078e00ff */
[----:B------:R-:W-:-:S07]  /*176b0*/  IMAD.MOV.U32 R15, RZ, RZ, -0x1 ;  /* 0xffffffffff0f7424 */ /* 0x000fce00078e00ff */
[----:B01-3--:R-:W-:Y:S05]  /*176c0*/  WARPSYNC.COLLECTIVE R15, `(.L_x_1278) ;  /* 0x000000000f087348 */ /* 0x00bfea0003c00000 */
[----:B------:R2:W4:Y:S02]  /*176d0*/  SHFL.IDX P6, R14, R13, R12, R11 ;  /* 0x0000000c0d0e7389 */ /* 0x00052400000c000b */
[----:B01234-:R-:W-:Y:S01]  /*176e0*/  ENDCOLLECTIVE ;  /* 0x000000000000791b */ /* 0x01ffe20003800000 */
.L_x_1278:
[----:B------:R-:W-:Y:S05]  /*176f0*/  BSYNC B0 ;  /* 0x0000000000007941 */ /* 0x000fea0003800000 */
.L_x_1277:
[----:B------:R-:W-:Y:S05]  /*17700*/  BRA `(.L_x_1180) ;  /* 0xffffffdc00e07947 */ /* 0x000fea000383ffff */
.L_x_1184:
[----:B0-----:R0:W4:Y:S02]  /*17710*/  SYNCS.PHASECHK.TRANS64.TRYWAIT P0, [R0+URZ+0x32420], R3 ;  /* 0x03242003000075a7 */ /* 0x001124000800017f */
[----:B----4-:R-:W-:Y:S05]  /*17720*/  @!P0 NANOSLEEP.SYNCS 0x989680 ;  /* 0x009896800000895d */ /* 0x010fea0003900000 */
[----:B------:R-:W4:Y:S02]  /*17730*/  @!P0 SYNCS.PHASECHK.TRANS64 P0, [R0+URZ+0x32420], R3 ;  /* 0x03242003000085a7 */ /* 0x000f24000800007f */
[----:B----4-:R-:W-:Y:S05]  /*17740*/  @!P0 BRA `(.L_x_1184) ;  /* 0xfffffffc00f08947 */ /* 0x010fea000383ffff */
[----:B------:R-:W-:Y:S05]  /*17750*/  BRA `(.L_x_1279) ;  /* 0xffffffe000c07947 */ /* 0x000fea000383ffff */
.L_x_1185:
[----:B---3--:R-:W3:Y:S01]  /*17760*/  S2R R2, SR_TID.X ;  /* 0x0000000000027919 */ /* 0x008ee20000002100 */
[----:B------:R-:W-:Y:S01]  /*17770*/  BSSY B0, `(.L_x_1280) ;  /* 0x000000a000007945 */ /* 0x000fe20003800000 */
[----:B------:R-:W-:Y:S01]  /*17780*/  MOV R12, RZ ;  /* 0x000000ff000c7202 */ /* 0x000fe20000000f00 */
[----:B--2---:R-:W-:Y:S02]  /*17790*/  IMAD.MOV.U32 R11, RZ, RZ, 0x1f ;  /* 0x0000001fff0b7424 */ /* 0x004fe400078e00ff */
[----:B------:R-:W-:Y:S01]  /*177a0*/  IMAD.MOV.U32 R15, RZ, RZ, -0x1 ;  /* 0xffffffffff0f7424 */ /* 0x000fe200078e00ff */
[----:B---3--:R-:W-:-:S04]  /*177b0*/  SHF.R.U32.HI R2, RZ, 0x5, R2 ;  /* 0x00000005ff027819 */ /* 0x008fc80000011602 */
[----:B------:R-:W-:-:S05]  /*177c0*/  LOP3.LUT R2, R2, 0x3, RZ, 0xc0, !PT ;  /* 0x0000000302027812 */ /* 0x000fca00078ec0ff */
[----:B------:R-:W-:-:S07]  /*177d0*/  IMAD.MOV.U32 R13, RZ, RZ, R2 ;  /* 0x000000ffff0d7224 */ /* 0x000fce00078e0002 */
[----:B01----:R-:W-:Y:S05]  /*177e0*/  WARPSYNC.COLLECTIVE R15, `(.L_x_1281) ;  /* 0x000000000f087348 */ /* 0x003fea0003c00000 */
[----:B------:R2:W3:Y:S02]  /*177f0*/  SHFL.IDX P6, R14, R13, R12, R11 ;  /* 0x0000000c0d0e7389 */ /* 0x0004e400000c000b */
[----:B0123--:R-:W-:Y:S01]  /*17800*/  ENDCOLLECTIVE ;  /* 0x000000000000791b */ /* 0x00ffe20003800000 */
.L_x_1281:
[----:B------:R-:W-:Y:S05]  /*17810*/  BSYNC B0 ;  /* 0x0000000000007941 */ /* 0x000fea0003800000 */
.L_x_1280:
[----:B------:R-:W-:Y:S05]  /*17820*/  BRA `(.L_x_1282) ;  /* 0xffffffe000a47947 */ /* 0x000fea000383ffff */
.L_x_1186:
[----:B------:R-:W-:Y:S01]  /*17830*/  BSSY B0, `(.L_x_1283) ;  /* 0x0000006000007945 */ /* 0x000fe20003800000 */
[----:B------:R-:W-:-:S07]  /*17840*/  IMAD.MOV.U32 R15, RZ, RZ, -0x1 ;  /* 0xffffffffff0f7424 */ /* 0x000fce00078e00ff */
[----:B0123--:R-:W-:Y:S05]  /*17850*/  WARPSYNC.COLLECTIVE R15, `(.L_x_1284) ;  /* 0x000000000f0c7348 */ /* 0x00ffea0003c00000 */
[----:B------:R-:W-:Y:S02]  /*17860*/  ELECT P6, UR62, PT ;  /* 0x00000000003e782f */ /* 0x000fe400038c0000 */
[----:B------:R-:W-:Y:S01]  /*17870*/  MOV R14, UR62 ;  /* 0x0000003e000e7c02 */ /* 0x000fe20008000f00 */
[----:B0123--:R-:W-:Y:S10]  /*17880*/  ENDCOLLECTIVE ;  /* 0x000000000000791b */ /* 0x00fff40003800000 */
.L_x_1284:
[----:B------:R-:W-:Y:S05]  /*17890*/  BSYNC B0 ;  /* 0x0000000000007941 */ /* 0x000fea0003800000 */
.L_x_1283:
[----:B------:R-:W-:Y:S05]  /*178a0*/  BRA `(.L_x_1285) ;  /* 0xffffffe000987947 */ /* 0x000fea000383ffff */
.L_x_1188:
[----:B0-----:R0:W1:Y:S02]  /*178b0*/  SYNCS.PHASECHK.TRANS64.TRYWAIT P0, [R6+URZ], R5 ;  /* 0x00000005060075a7 */ /* 0x001064000800017f */
[----:B-1----:R-:W-:Y:S05]  /*178c0*/  @!P0 NANOSLEEP.SYNCS 0x989680 ;  /* 0x009896800000895d */ /* 0x002fea0003900000 */
[----:B------:R-:W1:Y:S02]  /*178d0*/  @!P0 SYNCS.PHASECHK.TRANS64 P0, [R6+URZ], R5 ;  /* 0x00000005060085a7 */ /* 0x000e64000800007f */
[----:B-1----:R-:W-:Y:S05]  /*178e0*/  @!P0 BRA `(.L_x_1188) ;  /* 0xfffffffc00f08947 */ /* 0x002fea000383ffff */
[----:B------:R-:W-:Y:S05]  /*178f0*/  BRA `(.L_x_1286) ;  /* 0xffffffe000dc7947 */ /* 0x000fea000383ffff */
.L_x_1189:
[----:B-1----:R1:W3:Y:S02]  /*17900*/  SYNCS.PHASECHK.TRANS64.TRYWAIT P0, [R7+URZ], R2 ;  /* 0x00000002070075a7 */ /* 0x0022e4000800017f */
[----:B---3--:R-:W-:Y:S05]  /*17910*/  @!P0 NANOSLEEP.SYNCS 0x989680 ;  /* 0x009896800000895d */ /* 0x008fea0003900000 */
[----:B------:R-:W3:Y:S02]  /*17920*/  @!P0 SYNCS.PHASECHK.TRANS64 P0, [R7+URZ], R2 ;  /* 0x00000002070085a7 */ /* 0x000ee4000800007f */
[----:B---3--:R-:W-:Y:S05]  /*17930*/  @!P0 BRA `(.L_x_1189) ;  /* 0xfffffffc00f08947 */ /* 0x008fea000383ffff */
[----:B------:R-:W-:Y:S05]  /*17940*/  BRA `(.L_x_1287) ;  /* 0xffffffe000d07947 */ /* 0x000fea000383ffff */
.L_x_1191:
[----:B---3--:R3:W4:Y:S02]  /*17950*/  SYNCS.PHASECHK.TRANS64.TRYWAIT P0, [R4+URZ], R5 ;  /* 0x00000005040075a7 */ /* 0x008724000800017f */
[----:B----4-:R-:W-:Y:S05]  /*17960*/  @!P0 NANOSLEEP.SYNCS 0x989680 ;  /* 0x009896800000895d */ /* 0x010fea0003900000 */
[----:B------:R-:W4:Y:S02]  /*17970*/  @!P0 SYNCS.PHASECHK.TRANS64 P0, [R4+URZ], R5 ;  /* 0x00000005040085a7 */ /* 0x000f24000800007f */
[----:B----4-:R-:W-:Y:S05]  /*17980*/  @!P0 BRA `(.L_x_1191) ;  /* 0xfffffffc00f08947 */ /* 0x010fea000383ffff */
[----:B------:R-:W-:Y:S05]  /*17990*/  BRA `(.L_x_1288) ;  /* 0xffffffe000d87947 */ /* 0x000fea000383ffff */
.L_x_1289:
        /* <DEDUP_REMOVED lines=14> */
.L_x_4719:


//--------------------- .text._ZN7cutlass13device_kernelIN5flash11enable_sm90INS1_16FlashAttnFwdSm90INS1_25CollectiveMainloopFwdSm90ILi2EN4cute5tupleIJNS5_1CILi1EEES8_S8_EEENS6_IJNS7_ILi128EEENS7_ILi96EEENS7_ILi64EEEEEELi256ENS_6half_tEfNS_4arch4Sm90ELb0ELb1ELb0ELb0ELb0ELb0ELb0ELb1ELb0ELb0ELb0ELb0EEENS1_21CollectiveEpilogueFwdINS6_IJSA_NS7_ILi256EEESB_EEES9_SE_SG_Li256ELb0ELb0ELb0ELb0EEENS1_30DynamicPersistentTileSchedulerILi256ELi32ELb0ELb0ELb1EEEEEEEEEvNT_6ParamsE --------------------------
	.section	.text._ZN7cutlass13device_kernelIN5flash11enable_sm90INS1_16FlashAttnFwdSm90INS1_25CollectiveMainloopFwdSm90ILi2EN4cute5tupleIJNS5_1CILi1EEES8_S8_EEENS6_IJNS7_ILi128EEENS7_ILi96EEENS7_ILi64EEEEEELi256ENS_6half_tEfNS_4arch4Sm90ELb0ELb1ELb0ELb0ELb0ELb0ELb0ELb1ELb0ELb0ELb0ELb0EEENS1_21CollectiveEpilogueFwdINS6_IJSA_NS7_ILi256EEESB_EEES9_SE_SG_Li256ELb0ELb0ELb0ELb0EEENS1_30DynamicPersistentTileSchedulerILi256ELi32ELb0ELb0ELb1EEEEEEEEEvNT_6ParamsE,"ax",@progbits
	.align	128
.text._ZN7cutlass13device_kernelIN5flash11enable_sm90INS1_16FlashAttnFwdSm90INS1_25CollectiveMainloopFwdSm90ILi2EN4cute5tupleIJNS5_1CILi1EEES8_S8_EEENS6_IJNS7_ILi128EEENS7_ILi96EEENS7_ILi64EEEEEELi256ENS_6half_tEfNS_4arch4Sm90ELb0ELb1ELb0ELb0ELb0ELb0ELb0ELb1ELb0ELb0ELb0ELb0EEENS1_21CollectiveEpilogueFwdINS6_IJSA_NS7_ILi256EEESB_EEES9_SE_SG_Li256ELb0ELb0ELb0ELb0EEENS1_30DynamicPersistentTileSchedulerILi256ELi32ELb0ELb0ELb1EEEEEEEEEvNT_6ParamsE:
        .type           _ZN7cutlass13device_kernelIN5flash11enable_sm90INS1_16FlashAttnFwdSm90INS1_25CollectiveMainloopFwdSm90ILi2EN4cute5tupleIJNS5_1CILi1EEES8_S8_EEENS6_IJNS7_ILi128EEENS7_ILi96EEENS7_ILi64EEEEEELi256ENS_6half_tEfNS_4arch4Sm90ELb0ELb1ELb0ELb0ELb0ELb0ELb0ELb1ELb0ELb0ELb0ELb0EEENS1_21CollectiveEpilogueFwdINS6_IJSA_NS7_ILi256EEESB_EEES9_SE_SG_Li256ELb0ELb0ELb0ELb0EEENS1_30DynamicPersistentTileSchedulerILi256ELi32ELb0ELb0ELb1EEEEEEEEEvNT_6ParamsE,@function
        .size           _ZN7cutlass13device_kernelIN5flash11enable_sm90INS1_16FlashAttnFwdSm90INS1_25CollectiveMainloopFwdSm90ILi2EN4cute5tupleIJNS5_1CILi1EEES8_S8_EEENS6_IJNS7_ILi128EEENS7_ILi96EEENS7_ILi64EEEEEELi256ENS_6half_tEfNS_4arch4Sm90ELb0ELb1ELb0ELb0ELb0ELb0ELb0ELb1ELb0ELb0ELb0ELb0EEENS1_21CollectiveEpilogueFwdINS6_IJSA_NS7_ILi256EEESB_EEES9_SE_SG_Li256ELb0ELb0ELb0ELb0EEENS1_30DynamicPersistentTileSchedulerILi256ELi32ELb0ELb0ELb1EEEEEEEEEvNT_6ParamsE,(.L_x_4720 - _ZN7cutlass13device_kernelIN5flash11enable_sm90INS1_16FlashAttnFwdSm90INS1_25CollectiveMainloopFwdSm90ILi2EN4cute5tupleIJNS5_1CILi1EEES8_S8_EEENS6_IJNS7_ILi128EEENS7_ILi96EEENS7_ILi64EEEEEELi256ENS_6half_tEfNS_4arch4Sm90ELb0ELb1ELb0ELb0ELb0ELb0ELb0ELb1ELb0ELb0ELb0ELb0EEENS1_21CollectiveEpilogueFwdINS6_IJSA_NS7_ILi256EEESB_EEES9_SE_SG_Li256ELb0ELb0ELb0ELb0EEENS1_30DynamicPersistentTileSchedulerILi256ELi32ELb0ELb0ELb1EEEEEEEEEvNT_6ParamsE)
        .other          _ZN7cutlass13device_kernelIN5flash11enable_sm90INS1_16FlashAttnFwdSm90INS1_25CollectiveMainloopFwdSm90ILi2EN4cute5tupleIJNS5_1CILi1EEES8_S8_EEENS6_IJNS7_ILi128EEENS7_ILi96EEENS7_ILi64EEEEEELi256ENS_6half_tEfNS_4arch4Sm90ELb0ELb1ELb0ELb0ELb0ELb0ELb0ELb1ELb0ELb0ELb0ELb0EEENS1_21CollectiveEpilogueFwdINS6_IJSA_NS7_ILi256EEESB_EEES9_SE_SG_Li256ELb0ELb0ELb0ELb0EEENS1_30DynamicPersistentTileSchedulerILi256ELi32ELb0ELb0ELb1EEEEEEEEEvNT_6ParamsE,@"STO_CUDA_ENTRY STV_DEFAULT"
_ZN7cutlass13device_kernelIN5flash11enable_sm90INS1_16FlashAttnFwdSm90INS1_25CollectiveMainloopFwdSm90ILi2EN4cute5tupleIJNS5_1CILi1EEES8_S8_EEENS6_IJNS7_ILi128EEENS7_ILi96EEENS7_ILi64EEEEEELi256ENS_6half_tEfNS_4arch4Sm90ELb0ELb1ELb0ELb0ELb0ELb0ELb0ELb1ELb0ELb0ELb0ELb0EEENS1_21CollectiveEpilogueFwdINS6_IJSA_NS7_ILi256EEESB_EEES9_SE_SG_Li256ELb0ELb0ELb0ELb0EEENS1_30DynamicPersistentTileSchedulerILi256ELi32ELb0ELb0ELb1EEEEEEEEEvNT_6ParamsE:
[----:B------:R-:W1:Y:S01]  /*0000*/  LDC R1, c[0x0][0x28] ;  /* 0x00000a00ff017b82 */ /* 0x000e620000000800 */
[----:B------:R-:W2:Y:S01]  /*0010*/  S2R R3, SR_TID.X ;  /* 0x0000000000037919 */ /* 0x000ea20000002100 */
[----:B------:R-:W-:Y:S01]  /*0020*/  ELECT P0, URZ, PT ;  /* 0x00000000003f782f */ /* 0x000fe20003800000 */
[----:B------:R-:W-:Y:S01]  /*0030*/  BSSY B0, `(.L_x_1290) ;  /* 0x0000014000007945 */ /* 0x000fe20003800000 */
[--C-:B--2---:R-:W-:Y:S02]  /*0040*/  SHF.R.U32.HI R0, RZ, 0x5, R3.reuse ;  /* 0x00000005ff007819 */ /* 0x104fe40000011603 */
[----:B------:R-:W-:-:S03]  /*0050*/  SHF.R.U32.HI R23, RZ, 0x7, R3 ;  /* 0x00000007ff177819 */ /* 0x000fc60000011603 */
[----:B------:R-:W2:Y:S02]  /*0060*/  SHFL.IDX PT, R2, R0, RZ, 0x1f ;  /* 0x00001fff00027589 */ /* 0x000ea400000e0000 */
[----:B--2---:R-:W-:-:S13]  /*0070*/  ISETP.EQ.AND P0, PT, R2, RZ, P0 ;  /* 0x000000ff0200720c */ /* 0x004fda0000702270 */
[----:B-1----:R-:W-:Y:S05]  /*0080*/  @!P0 BRA `(.L_x_1291) ;  /* 0x0000000000388947 */ /* 0x002fea0003800000 */
        /* <DEDUP_REMOVED lines=14> */
.L_x_1291:
[----:B------:R-:W-:Y:S05]  /*0170*/  BSYNC B0 ;  /* 0x0000000000007941 */ /* 0x000fea0003800000 */
.L_x_1290:
        /* <DEDUP_REMOVED lines=37> */
.L_x_1292:
        /* <DEDUP_REMOVED lines=22> */
.L_x_1293:
        /* <DEDUP_REMOVED lines=18> */
.L_x_1294:
        /* <DEDUP_REMOVED lines=22> */
.L_x_1295:
        /* <DEDUP_REMOVED lines=22> */
.L_x_1296:
[----:B------:R-:W-:Y:S01]  /*0910*/  PLOP3.LUT P0, PT, PT, PT, UP0, 0x80, 0x0 ;  /* 0x000000000000781c */ /* 0x000fe20003f0f008 */
[----:B------:R-:W-:Y:S01]  /*0920*/  UMOV UR36, 0x1 ;  /* 0x0000000100247882 */ /* 0x000fe20000000000 */
[----:B------:R-:W-:Y:S01]  /*0930*/  NOP ;  /* 0x0000000000007918 */ /* 0x000fe20000000000 */
[----:B------:R-:W-:Y:S01]  /*0940*/  USEL UR36, UR36, 0x2, !UP0 ;  /* 0x0000000224247887 */ /* 0x000fe2000c000000 */
[----:B------:R-:W-:Y:S01]  /*0950*/  ULDC.64 UR48, c[0x0][0x208] ;  /* 0x0000820000307ab9 */ /* 0x000fe20000000a00 */
[----:B-123--:R-:W-:Y:S08]  /*0960*/  BAR.SYNC.DEFER_BLOCKING 0x0 ;  /* 0x0000000000007b1d */ /* 0x00eff00000010000 */
[----:B------:R-:W-:Y:S05]  /*0970*/  @!P0 BRA `(.L_x_1297) ;  /* 0x000000dc003c8947 */ /* 0x000fea0003800000 */
.L_x_1298:
[----:B------:R-:W-:-:S08]  /*0980*/  NOP ;  /* 0x0000000000007918 */ /* 0x000fd00000000000 */
[----:B------:R-:W1:Y:S02]  /*0990*/  USETMAXREG.TRY_ALLOC.CTAPOOL UP0, 0xf0 ;  /* 0x000000f0000079c8 */ /* 0x000e640008000600 */
[----:B-1----:R-:W-:-:S13]  /*09a0*/  PLOP3.LUT P0, PT, PT, PT, UP0, 0x80, 0x0 ;  /* 0x000000000000781c */ /* 0x002fda0003f0f008 */
[----:B------:R-:W-:Y:S05]  /*09b0*/  @!P0 BRA `(.L_x_1298) ;  /* 0xfffffffc00f08947 */ /* 0x000fea000383ffff */
[----:B------:R-:W1:Y:S08]  /*09c0*/  S2UR UR7, SR_CTAID.X ;  /* 0x00000000000779c3 */ /* 0x000e700000002500 */
[----:B------:R-:W-:Y:S08]  /*09d0*/  BAR.ARV 0x4, 0x120 ;  /* 0x0104800000007b1d */ /* 0x000ff00000002000 */
[----:B------:R-:W-:Y:S08]  /*09e0*/  BAR.ARV 0x8, 0x120 ;  /* 0x0204800000007b1d */ /* 0x000ff00000002000 */
[----:B------:R-:W1:Y:S01]  /*09f0*/  LDC R0, c[0x0][0xda8] ;  /* 0x00036a00ff007b82 */ /* 0x000e620000000800 */
[----:B------:R-:W-:-:S13]  /*0a00*/  ISETP.NE.AND P0, PT, R23, 0x1, PT ;  /* 0x000000011700780c */ /* 0x000fda0003f05270 */
[----:B------:R-:W-:Y:S06]  /*0a10*/  @!P0 BAR.ARV 0x9, 0x100 ;  /* 0x0244000000008b1d */ /* 0x000fec0000002000 */
[----:B-1----:R-:W-:-:S13]  /*0a20*/  ISETP.LE.AND P0, PT, R0, UR7, PT ;  /* 0x0000000700007c0c */ /* 0x002fda000bf03270 */
[----:B------:R-:W-:Y:S05]  /*0a30*/  @P0 EXIT ;  /* 0x000000000000094d */ /* 0x000fea0003800000 */
[----:B------:R-:W1:Y:S01]  /*0a40*/  S2R R2, SR_TID.X ;  /* 0x0000000000027919 */ /* 0x000e620000002100 */
[----:B------:R-:W2:Y:S01]  /*0a50*/  S2UR UR4, SR_CgaCtaId ;  /* 0x00000000000479c3 */ /* 0x000ea20000008800 */
[----:B------:R-:W-:Y:S01]  /*0a60*/  UMOV UR46, 0x400 ;  /* 0x00000400002e7882 */ /* 0x000fe20000000000 */
[----:B------:R-:W-:Y:S01]  /*0a70*/  ULOP3.LUT UR47, UR36, 0x1, URZ, 0xfc, !UPT ;  /* 0x00000001242f7892 */ /* 0x000fe2000f8efc3f */
[----:B------:R-:W-:Y:S01]  /*0a80*/  ULDC.64 UR50, c[0x0][0x198] ;  /* 0x0000660000327ab9 */ /* 0x000fe20000000a00 */
[----:B------:R-:W-:Y:S01]  /*0a90*/  UMOV UR37, URZ ;  /* 0x0000003f00257c82 */ /* 0x000fe20008000000 */
[----:B------:R-:W-:Y:S01]  /*0aa0*/  UMOV UR38, URZ ;  /* 0x0000003f00267c82 */ /* 0x000fe20008000000 */
[----:B------:R-:W-:Y:S02]  /*0ab0*/  UMOV UR39, URZ ;  /* 0x0000003f00277c82 */ /* 0x000fe40008000000 */
[----:B------:R-:W3:Y:S01]  /*0ac0*/  S2UR UR6, SR_SWINHI ;  /* 0x00000000000679c3 */ /* 0x000ee20000002f00 */
[----:B--2---:R-:W-:Y:S01]  /*0ad0*/  ULEA UR46, UR4, UR46, 0x18 ;  /* 0x0000002e042e7291 */ /* 0x004fe2000f8ec03f */
[----:B-1----:R-:W-:-:S06]  /*0ae0*/  VIADD R202, R2, 0xffffff80 ;  /* 0xffffff8002ca7836 */ /* 0x002fcc0000000000 */
[----:B------:R-:W-:Y:S01]  /*0af0*/  UMOV UR4, UR46 ;  /* 0x0000002e00047c82 */ /* 0x000fe20008000000 */
[----:B---3--:R-:W-:Y:S01]  /*0b00*/  UMOV UR5, UR6 ;  /* 0x0000000600057c82 */ /* 0x008fe20008000000 */
[----:B------:R-:W-:Y:S01]  /*0b10*/  IMAD.U32 R18, RZ, RZ, UR4 ;  /* 0x00000004ff127e24 */ /* 0x000fe2000f8e00ff */
[----:B------:R-:W-:Y:S01]  /*0b20*/  UMOV UR4, UR7 ;  /* 0x0000000700047c82 */ /* 0x000fe20008000000 */
[----:B------:R-:W-:Y:S01]  /*0b30*/  SHF.R.S32.HI R3, RZ, 0x1f, R202 ;  /* 0x0000001fff037819 */ /* 0x000fe200000114ca */
[----:B------:R-:W-:-:S03]  /*0b40*/  IMAD.U32 R19, RZ, RZ, UR5 ;  /* 0x00000005ff137e24 */ /* 0x000fc6000f8e00ff */
[CC--:B------:R-:W-:Y:S02]  /*0b50*/  LEA.HI R0, R3.reuse, R202.reuse, RZ, 0x7 ;  /* 0x000000ca03007211 */ /* 0x0c0fe400078f38ff */
[CC--:B------:R-:W-:Y:S02]  /*0b60*/  LEA.HI R2, R3.reuse, R202.reuse, RZ, 0x4 ;  /* 0x000000ca03027211 */ /* 0x0c0fe400078f20ff */
[----:B------:R-:W-:Y:S02]  /*0b70*/  LOP3.LUT R5, R0, 0xffffff80, RZ, 0xc0, !PT ;  /* 0xffffff8000057812 */ /* 0x000fe400078ec0ff */
[----:B------:R-:W-:Y:S02]  /*0b80*/  LEA.HI R4, R3, R202, RZ, 0x5 ;  /* 0x000000ca03047211 */ /* 0x000fe400078f28ff */
[----:B------:R-:W-:Y:S01]  /*0b90*/  LOP3.LUT R3, R2, 0x3fffff0, RZ, 0xc0, !PT ;  /* 0x03fffff002037812 */ /* 0x000fe200078ec0ff */
[----:B------:R-:W-:Y:S01]  /*0ba0*/  IMAD.IADD R6, R202, 0x1, -R5 ;  /* 0x00000001ca067824 */ /* 0x000fe200078e0a05 */
[----:B------:R-:W-:-:S02]  /*0bb0*/  SHF.R.S32.HI R5, RZ, 0x4, R2 ;  /* 0x00000004ff057819 */ /* 0x000fc40000011402 */
[----:B------:R-:W-:Y:S01]  /*0bc0*/  SHF.R.S32.HI R4, RZ, 0x5, R4 ;  /* 0x00000005ff047819 */ /* 0x000fe20000011404 */
[----:B------:R-:W-:Y:S01]  /*0bd0*/  IMAD.IADD R3, R202, 0x1, -R3 ;  /* 0x00000001ca037824 */ /* 0x000fe200078e0a03 */
[----:B------:R-:W-:Y:S02]  /*0be0*/  SHF.R.S32.HI R7, RZ, 0x1f, R6 ;  /* 0x0000001fff077819 */ /* 0x000fe40000011406 */
[----:B------:R-:W-:Y:S01]  /*0bf0*/  LEA.HI R2, R2, R5, RZ, 0x1 ;  /* 0x0000000502027211 */ /* 0x000fe200078f08ff */
[----:B------:R-:W-:Y:S01]  /*0c00*/  IMAD R11, R4, 0x10, R3 ;  /* 0x00000010040b7824 */ /* 0x000fe200078e0203 */
[----:B------:R-:W-:Y:S02]  /*0c10*/  LEA.HI R8, R7, R6, RZ, 0x2 ;  /* 0x0000000607087211 */ /* 0x000fe400078f10ff */
[----:B------:R-:W-:Y:S02]  /*0c20*/  LOP3.LUT R2, R2, 0x1ffffffe, RZ, 0xc0, !PT ;  /* 0x1ffffffe02027812 */ /* 0x000fe400078ec0ff */
[----:B------:R-:W-:-:S02]  /*0c30*/  SHF.R.S32.HI R9, RZ, 0x2, R8 ;  /* 0x00000002ff097819 */ /* 0x000fc40000011408 */
[----:B------:R-:W-:Y:S01]  /*0c40*/  SHF.R.S32.HI R10, RZ, 0x1f, R8 ;  /* 0x0000001fff0a7819 */ /* 0x000fe20000011408 */
[----:B------:R-:W-:Y:S01]  /*0c50*/  IMAD.IADD R2, R5, 0x1, -R2 ;  /* 0x0000000105027824 */ /* 0x000fe200078e0a02 */
[----:B------:R-:W-:Y:S02]  /*0c60*/  SHF.R.S32.HI R3, RZ, 0x7, R0 ;  /* 0x00000007ff037819 */ /* 0x000fe40000011400 */
[----:B------:R-:W-:Y:S01]  /*0c70*/  LEA.HI R10, R10, R9, RZ, 0x3 ;  /* 0x000000090a0a7211 */ /* 0x000fe200078f18ff */
[----:B------:R-:W-:Y:S01]  /*0c80*/  IMAD R2, R11, 0x8, R2 ;  /* 0x000000080b027824 */ /* 0x000fe200078e0202 */
[----:B------:R-:W-:Y:S02]  /*0c90*/  LEA.HI R0, R0, R3, RZ, 0x1 ;  /* 0x0000000300007211 */ /* 0x000fe400078f08ff */
[----:B------:R-:W-:Y:S01]  /*0ca0*/  LOP3.LUT R10, R10, 0xfffffff8, RZ, 0xc0, !PT ;  /* 0xfffffff80a0a7812 */ /* 0x000fe200078ec0ff */
[----:B------:R-:W-:Y:S01]  /*0cb0*/  IMAD.SHL.U32 R5, R2, 0x8, RZ ;  /* 0x0000000802057824 */ /* 0x000fe200078e00ff */
[----:B------:R-:W-:-:S02]  /*0cc0*/  LEA.HI R7, R7, R6, RZ, 0x5 ;  /* 0x0000000607077211 */ /* 0x000fc400078f28ff */
[----:B------:R-:W-:Y:S01]  /*0cd0*/  LOP3.LUT R0, R0, 0x3fffffe, RZ, 0xc0, !PT ;  /* 0x03fffffe00007812 */ /* 0x000fe200078ec0ff */
[----:B------:R-:W-:Y:S01]  /*0ce0*/  IMAD.IADD R10, R9, 0x1, -R10 ;  /* 0x00000001090a7824 */ /* 0x000fe200078e0a0a */
[----:B------:R-:W-:Y:S01]  /*0cf0*/  SHF.R.S32.HI R7, RZ, 0x5, R7 ;  /* 0x00000005ff077819 */ /* 0x000fe20000011407 */
[----:B------:R-:W-:Y:S01]  /*0d00*/  IMAD.WIDE R18, R5, 0x2, R18 ;  /* 0x0000000205127825 */ /* 0x000fe200078e0212 */
[----:B------:R-:W-:-:S03]  /*0d10*/  LOP3.LUT R9, R8, 0x7ffffffc, RZ, 0xc0, !PT ;  /* 0x7ffffffc08097812 */ /* 0x000fc600078ec0ff */
[----:B------:R-:W-:Y:S02]  /*0d20*/  IMAD.IADD R0, R3, 0x1, -R0 ;  /* 0x0000000103007824 */ /* 0x000fe400078e0a00 */
[----:B------:R-:W-:Y:S02]  /*0d30*/  IMAD R7, R7, 0x10, R10 ;  /* 0x0000001007077824 */ /* 0x000fe400078e020a */
[----:B------:R-:W-:Y:S02]  /*0d40*/  IMAD.IADD R9, R6, 0x1, -R9 ;  /* 0x0000000106097824 */ /* 0x000fe400078e0a09 */
[----:B------:R-:W-:Y:S02]  /*0d50*/  IMAD R201, R0, 0x40, R7 ;  /* 0x0000004000c97824 */ /* 0x000fe400078e0207 */
[----:B------:R-:W-:-:S07]  /*0d60*/  IMAD.SHL.U32 R16, R9, 0x2, RZ ;  /* 0x0000000209107824 */ /* 0x000fce00078e00ff */
.L_x_1391:
[----:B------:R-:W-:Y:S01]  /*0d70*/  ULDC UR5, c[0x0][0xdd0] ;  /* 0x0003740000057ab9 */ /* 0x000fe20000000800 */
[----:B-1----:R-:W1:Y:S01]  /*0d80*/  LDC R0, c[0x0][0xde8] ;  /* 0x00037a00ff007b82 */ /* 0x002e620000000800 */
[----:B------:R-:W-:Y:S01]  /*0d90*/  UISETP.NE.AND UP0, UPT, UR5, 0x1, UPT ;  /* 0x000000010500788c */ /* 0x000fe2000bf05270 */
[----:B------:R-:W-:-:S10]  /*0da0*/  UMOV UR8, UR4 ;  /* 0x0000000400087c82 */ /* 0x000fd40008000000 */
[----:B------:R-:W-:Y:S01]  /*0db0*/  @UP0 ULDC UR6, c[0x0][0xdd4] ;  /* 0x0003750000060ab9 */ /* 0x000fe20000000800 */
[----:B------:R-:W-:Y:S01]  /*0dc0*/  @UP0 ULDC UR9, c[0x0][0xdd8] ;  /* 0x0003760000090ab9 */ /* 0x000fe20000000800 */
[----:B------:R-:W-:-:S04]  /*0dd0*/  UIMAD.WIDE.U32 UR6, UR4, UR6, URZ ;  /* 0x00000006040672a5 */ /* 0x000fc8000f8e003f */
[----:B------:R-:W-:-:S04]  /*0de0*/  @UP0 USHF.R.U32.HI UR8, URZ, UR9, UR7 ;  /* 0x000000093f080299 */ /* 0x000fc80008011607 */
[----:B------:R-:W-:Y:S02]  /*0df0*/  UIADD3 UR6, -UR8, URZ, URZ ;  /* 0x0000003f08067290 */ /* 0x000fe4000fffe13f */
[----:B-1----:R-:W-:Y:S02]  /*0e00*/  ISETP.LE.AND P0, PT, R0, UR8, PT ;  /* 0x0000000800007c0c */ /* 0x002fe4000bf03270 */
[----:B------:R-:W-:-:S11]  /*0e10*/  UIMAD UR7, UR5, UR6, UR4 ;  /* 0x00000006050772a4 */ /* 0x000fd6000f8e0204 */
[----:B--234-:R-:W-:Y:S05]  /*0e20*/  @!P0 BRA `(.L_x_1299) ;  /* 0x0000000000208947 */ /* 0x01cfea0003800000 */
[----:B------:R-:W-:Y:S01]  /*0e30*/  ULDC UR6, c[0x0][0xddc] ;  /* 0x0003770000067ab9 */ /* 0x000fe20000000800 */
[----:B------:R-:W-:Y:S01]  /*0e40*/  UMOV UR41, UR7 ;  /* 0x0000000700297c82 */ /* 0x000fe20008000000 */
[----:B------:R-:W-:-:S11]  /*0e50*/  UISETP.NE.AND UP0, UPT, UR6, 0x1, UPT ;  /* 0x000000010600788c */ /* 0x000fd6000bf05270 */
[----:B------:R-:W-:Y:S02]  /*0e60*/  @UP0 ULDC.64 UR10, c[0x0][0xde0] ;  /* 0x00037800000a0ab9 */ /* 0x000fe40000000a00 */
[----:B------:R-:W-:-:S04]  /*0e70*/  UIMAD.WIDE.U32 UR4, UR7, UR10, URZ ;  /* 0x0000000a070472a5 */ /* 0x000fc8000f8e003f */
[----:B------:R-:W-:-:S04]  /*0e80*/  @UP0 USHF.R.U32.HI UR41, URZ, UR11, UR5 ;  /* 0x0000000b3f290299 */ /* 0x000fc80008011605 */
[----:B------:R-:W-:Y:S01]  /*0e90*/  UIMAD UR4, UR41, UR6, URZ ;  /* 0x00000006290472a4 */ /* 0x000fe2000f8e023f */
[----:B------:R-:W-:Y:S11]  /*0ea0*/  BRA `(.L_x_1300) ;  /* 0x00000000001c7947 */ /* 0x000ff60003800000 */
.L_x_1299:
[----:B------:R-:W-:Y:S01]  /*0eb0*/  ULDC UR6, c[0x0][0xdc4] ;  /* 0x0003710000067ab9 */ /* 0x000fe20000000800 */
[----:B------:R-:W-:Y:S01]  /*0ec0*/  UMOV UR41, UR7 ;  /* 0x0000000700297c82 */ /* 0x000fe20008000000 */
[----:B------:R-:W-:-:S11]  /*0ed0*/  UISETP.NE.AND UP0, UPT, UR6, 0x1, UPT ;  /* 0x000000010600788c */ /* 0x000fd6000bf05270 */
[----:B------:R-:W-:Y:S02]  /*0ee0*/  @UP0 ULDC.64 UR10, c[0x0][0xdc8] ;  /* 0x00037200000a0ab9 */ /* 0x000fe40000000a00 */
[----:B------:R-:W-:-:S04]  /*0ef0*/  UIMAD.WIDE.U32 UR4, UR7, UR10, URZ ;  /* 0x0000000a070472a5 */ /* 0x000fc8000f8e003f */
[----:B------:R-:W-:-:S04]  /*0f00*/  @UP0 USHF.R.U32.HI UR41, URZ, UR11, UR5 ;  /* 0x0000000b3f290299 */ /* 0x000fc80008011605 */
[----:B------:R-:W-:-:S12]  /*0f10*/  UIMAD UR4, UR41, UR6, URZ ;  /* 0x00000006290472a4 */ /* 0x000fd8000f8e023f */
.L_x_1300:
[----:B------:R-:W1:Y:S01]  /*0f20*/  LDC.64 R8, c[0x0][0x9e0] ;  /* 0x00027800ff087b82 */ /* 0x000e620000000a00 */
[----:B------:R-:W-:Y:S01]  /*0f30*/  ULDC UR43, c[0x0][0xdb8] ;  /* 0x00036e00002b7ab9 */ /* 0x000fe20000000800 */
[----:B------:R-:W-:Y:S02]  /*0f40*/  ULOP3.LUT UR5, URZ, UR41, URZ, 0x33, !UPT ;  /* 0x000000293f057292 */ /* 0x000fe4000f8e333f */
[----:B------:R-:W-:Y:S01]  /*0f50*/  UISETP.NE.AND UP1, UPT, UR43, 0x1, UPT ;  /* 0x000000012b00788c */ /* 0x000fe2000bf25270 */
[----:B------:R-:W-:Y:S01]  /*0f60*/  ULDC UR42, c[0x0][0xdac] ;  /* 0x00036b00002a7ab9 */ /* 0x000fe20000000800 */
[----:B------:R-:W-:Y:S02]  /*0f70*/  ULDC.64 UR10, c[0x0][0x3f8] ;  /* 0x0000fe00000a7ab9 */ /* 0x000fe40000000a00 */
[----:B------:R-:W2:Y:S01]  /*0f80*/  LDC R7, c[0x0][0x288] ;  /* 0x0000a200ff077b82 */ /* 0x000ea20000000800 */
[----:B------:R-:W-:Y:S02]  /*0f90*/  UIADD3 UR4, UR7, -UR4, URZ ;  /* 0x8000000407047290 */ /* 0x000fe4000fffe03f */
[----:B------:R-:W-:-:S02]  /*0fa0*/  UIADD3 UR42, UR5, UR42, URZ ;  /* 0x0000002a052a7290 */ /* 0x000fc4000fffe03f */
[----:B------:R-:W-:Y:S01]  /*0fb0*/  UISETP.NE.U32.AND UP0, UPT, UR10, URZ, UPT ;  /* 0x0000003f0a00728c */ /* 0x000fe2000bf05070 */
[----:B------:R-:W-:Y:S02]  /*0fc0*/  ULDC UR7, c[0x0][0xdc4] ;  /* 0x0003710000077ab9 */ /* 0x000fe40000000800 */
[----:B------:R-:W3:Y:S01]  /*0fd0*/  LDC R5, c[0x0][0x2e0] ;  /* 0x0000b800ff057b82 */ /* 0x000ee20000000800 */
[----:B------:R-:W-:Y:S02]  /*0fe0*/  USHF.L.U32 UR42, UR42, 0x7, URZ ;  /* 0x000000072a2a7899 */ /* 0x000fe4000800063f */
[----:B------:R-:W-:Y:S02]  /*0ff0*/  UIMAD UR8, UR8, UR7, UR4 ;  /* 0x00000007080872a4 */ /* 0x000fe4000f8e0204 */
[----:B------:R-:W-:Y:S01]  /*1000*/  UISETP.NE.AND.EX UP0, UPT, UR11, URZ, UPT, UP0 ;  /* 0x0000003f0b00728c */ /* 0x000fe2000bf05300 */
[----:B------:R-:W-:Y:S01]  /*1010*/  @UP1 ULDC UR4, c[0x0][0xdbc] ;  /* 0x00036f0000041ab9 */ /* 0x000fe20000000800 */
[----:B------:R-:W-:Y:S01]  /*1020*/  ULDC UR6, c[0x0][0x404] ;  /* 0x0001010000067ab9 */ /* 0x000fe20000000800 */
[----:B------:R-:W-:Y:S01]  /*1030*/  UIMAD.WIDE.U32 UR4, UR8, UR4, URZ ;  /* 0x00000004080472a5 */ /* 0x000fe2000f8e003f */
[----:B-1----:R-:W-:Y:S01]  /*1040*/  ISETP.GE.AND P1, PT, R9, 0x1, PT ;  /* 0x000000010900780c */ /* 0x002fe20003f26270 */
[----:B------:R-:W-:Y:S01]  /*1050*/  USEL UR6, UR6, 0x1, UP0 ;  /* 0x0000000106067887 */ /* 0x000fe20008000000 */
[----:B------:R-:W-:Y:S01]  /*1060*/  IMAD.U32 R200, RZ, RZ, UR42 ;  /* 0x0000002affc87e24 */ /* 0x000fe2000f8e00ff */
[----:B------:R-:W-:Y:S01]  /*1070*/  @UP1 ULDC UR7, c[0x0][0xdc0] ;  /* 0x0003700000071ab9 */ /* 0x000fe20000000800 */
[----:B------:R-:W-:Y:S01]  /*1080*/  UMOV UR44, UR8 ;  /* 0x00000008002c7c82 */ /* 0x000fe20008000000 */
[----:B------:R-:W-:-:S02]  /*1090*/  @UP1 USHF.R.U32.HI UR44, URZ, UR7, UR5 ;  /* 0x000000073f2c1299 */ /* 0x000fc40008011605 */
[----:B--2---:R-:W-:Y:S02]  /*10a0*/  IADD3 R22, R200, 0x80, -R7 ;  /* 0x00000080c8167810 */ /* 0x004fe40007ffe807 */
[----:B------:R-:W-:-:S04]  /*10b0*/  UIADD3 UR4, -UR44, URZ, URZ ;  /* 0x0000003f2c047290 */ /* 0x000fc8000fffe13f */
[----:B------:R-:W-:Y:S01]  /*10c0*/  UIMAD UR43, UR43, UR4, UR8 ;  /* 0x000000042b2b72a4 */ /* 0x000fe2000f8e0208 */
[----:B---3--:R-:W-:-:S04]  /*10d0*/  IMAD R17, R5, UR6, RZ ;  /* 0x0000000605117c24 */ /* 0x008fc8000f8e02ff */
[----:B------:R-:W-:-:S04]  /*10e0*/  IMAD.IADD R22, R17, 0x1, R22 ;  /* 0x0000000111167824 */ /* 0x000fc800078e0216 */
[----:B------:R-:W-:Y:S01]  /*10f0*/  IMAD.IADD R0, R22, 0x1, R8 ;  /* 0x0000000116007824 */ /* 0x000fe200078e0208 */
[----:B------:R-:W-:Y:S06]  /*1100*/  @!P1 BRA `(.L_x_1301) ;  /* 0x0000000000409947 */ /* 0x000fec0003800000 */
[C---:B------:R-:W-:Y:S01]  /*1110*/  ISETP.GT.AND P0, PT, R22.reuse, RZ, PT ;  /* 0x000000ff1600720c */ /* 0x040fe20003f04270 */
[----:B------:R-:W-:-:S12]  /*1120*/  VIADD R3, R22, 0xffffffff ;  /* 0xffffffff16037836 */ /* 0x000fd80000000000 */
[----:B------:R-:W-:Y:S05]  /*1130*/  @P0 BRA `(.L_x_1302) ;  /* 0x00000000001c0947 */ /* 0x000fea0003800000 */
[----:B------:R-:W-:Y:S01]  /*1140*/  ISETP.NE.AND P0, PT, R9, 0x1, PT ;  /* 0x000000010900780c */ /* 0x000fe20003f05270 */
[----:B------:R-:W-:-:S12]  /*1150*/  IMAD.MOV R3, RZ, RZ, -R22 ;  /* 0x000000ffff037224 */ /* 0x000fd800078e0a16 */
[----:B------:R-:W1:Y:S02]  /*1160*/  @P0 LDC.64 R10, c[0x0][0x9e8] ;  /* 0x00027a00ff0a0b82 */ /* 0x000e640000000a00 */
[----:B-1----:R-:W-:-:S05]  /*1170*/  @P0 IMAD.HI.U32 R4, R3, R10, RZ ;  /* 0x0000000a03040227 */ /* 0x002fca00078e00ff */
[----:B------:R-:W-:-:S04]  /*1180*/  @P0 SHF.R.U32.HI R3, RZ, R11, R4 ;  /* 0x0000000bff030219 */ /* 0x000fc80000011604 */
[----:B------:R-:W-:Y:S01]  /*1190*/  LOP3.LUT R3, RZ, R3, RZ, 0x33, !PT ;  /* 0x00000003ff037212 */ /* 0x000fe200078e33ff */
[----:B------:R-:W-:Y:S06]  /*11a0*/  BRA `(.L_x_1303) ;  /* 0x0000000000107947 */ /* 0x000fec0003800000 */
.L_x_1302:
[----:B------:R-:W-:-:S13]  /*11b0*/  ISETP.NE.AND P0, PT, R9, 0x1, PT ;  /* 0x000000010900780c */ /* 0x000fda0003f05270 */
[----:B------:R-:W1:Y:S02]  /*11c0*/  @P0 LDC.64 R10, c[0x0][0x9e8] ;  /* 0x00027a00ff0a0b82 */ /* 0x000e640000000a00 */
[----:B-1----:R-:W-:-:S05]  /*11d0*/  @P0 IMAD.HI.U32 R4, R3, R10, RZ ;  /* 0x0000000a03040227 */ /* 0x002fca00078e00ff */
[----:B------:R-:W-:-:S07]  /*11e0*/  @P0 SHF.R.U32.HI R3, RZ, R11, R4 ;  /* 0x0000000bff030219 */ /* 0x000fce0000011604 */
.L_x_1303:
[----:B------:R-:W-:-:S05]  /*11f0*/  IMAD R3, R3, R9, R9 ;  /* 0x0000000903037224 */ /* 0x000fca00078e0209 */
[----:B------:R-:W-:-:S07]  /*1200*/  VIMNMX R0, R0, R3, PT ;  /* 0x0000000300007248 */ /* 0x000fce0003fe0100 */
.L_x_1301:
[----:B------:R-:W-:Y:S01]  /*1210*/  IADD3 R4, -R7, UR42, RZ ;  /* 0x0000002a07047c10 */ /* 0x000fe2000fffe1ff */
[----:B------:R-:W-:Y:S01]  /*1220*/  VIADD R3, R0, 0x5f ;  /* 0x0000005f00037836 */ /* 0x000fe20000000000 */
[----:B------:R-:W-:Y:S01]  /*1230*/  ULDC UR4, c[0x0][0x9dc] ;  /* 0x0002770000047ab9 */ /* 0x000fe20000000800 */
[----:B------:R-:W-:Y:S02]  /*1240*/  VIADD R0, R17, 0x5f ;  /* 0x0000005f11007836 */ /* 0x000fe40000000000 */
[----:B------:R-:W-:Y:S02]  /*1250*/  IMAD R6, R5, UR6, R4 ;  /* 0x0000000605067c24 */ /* 0x000fe4000f8e0204 */
[----:B------:R-:W-:-:S04]  /*1260*/  IMAD.HI R4, R3, 0x2aaaaaab, RZ ;  /* 0x2aaaaaab03047827 */ /* 0x000fc800078e02ff */
[----:B------:R-:W-:Y:S01]  /*1270*/  IMAD.HI R0, R0, 0x2aaaaaab, RZ ;  /* 0x2aaaaaab00007827 */ /* 0x000fe200078e02ff */
[----:B------:R-:W-:-:S03]  /*1280*/  SHF.R.U32.HI R5, RZ, 0x1f, R4 ;  /* 0x0000001fff057819 */ /* 0x000fc60000011604 */
[----:B------:R-:W-:Y:S01]  /*1290*/  VIADD R7, R6, -UR4 ;  /* 0x8000000406077c36 */ /* 0x000fe20008000000 */
[----:B------:R-:W-:Y:S02]  /*12a0*/  SHF.R.U32.HI R3, RZ, 0x1f, R0 ;  /* 0x0000001fff037819 */ /* 0x000fe40000011600 */
[----:B------:R-:W-:Y:S02]  /*12b0*/  LEA.HI.SX32 R176, R4, R5, 0x1c ;  /* 0x0000000504b07211 */ /* 0x000fe400078fe2ff */
[----:B------:R-:W-:Y:S02]  /*12c0*/  LEA.HI.SX32 R3, R0, R3, 0x1c ;  /* 0x0000000300037211 */ /* 0x000fe400078fe2ff */
[----:B------:R-:W-:Y:S02]  /*12d0*/  R2UR UR4, R7 ;  /* 0x00000000070472ca */ /* 0x000fe400000e0000 */
[----:B------:R-:W-:Y:S01]  /*12e0*/  VIMNMX R176, R3, R176, PT ;  /* 0x000000b003b07248 */ /* 0x000fe20003fe0100 */
[----:B------:R-:W-:-:S12]  /*12f0*/  @!P1 BRA `(.L_x_1304) ;  /* 0x0000000000449947 */ /* 0x000fd80003800000 */
[----:B------:R-:W-:-:S13]  /*1300*/  ISETP.GT.AND P0, PT, R6, -0x1, PT ;  /* 0xffffffff0600780c */ /* 0x000fda0003f04270 */
[----:B------:R-:W-:Y:S05]  /*1310*/  @P0 BRA `(.L_x_1305) ;  /* 0x00000000001c0947 */ /* 0x000fea0003800000 */
[----:B------:R-:W-:Y:S02]  /*1320*/  ISETP.NE.AND P0, PT, R9, 0x1, PT ;  /* 0x000000010900780c */ /* 0x000fe40003f05270 */
[----:B------:R-:W-:-:S11]  /*1330*/  LOP3.LUT R3, RZ, R6, RZ, 0x33, !PT ;  /* 0x00000006ff037212 */ /* 0x000fd600078e33ff */
[----:B------:R-:W1:Y:S02]  /*1340*/  @P0 LDC.64 R4, c[0x0][0x9e8] ;  /* 0x00027a00ff040b82 */ /* 0x000e640000000a00 */
[----:B-1----:R-:W-:-:S05]  /*1350*/  @P0 IMAD.HI.U32 R0, R3, R4, RZ ;  /* 0x0000000403000227 */ /* 0x002fca00078e00ff */
[----:B------:R-:W-:-:S04]  /*1360*/  @P0 SHF.R.U32.HI R3, RZ, R5, R0 ;  /* 0x00000005ff030219 */ /* 0x000fc80000011600 */
[----:B------:R-:W-:Y:S01]  /*1370*/  LOP3.LUT R6, RZ, R3, RZ, 0x33, !PT ;  /* 0x00000003ff067212 */ /* 0x000fe200078e33ff */
[----:B------:R-:W-:Y:S06]  /*1380*/  BRA `(.L_x_1306) ;  /* 0x0000000000107947 */ /* 0x000fec0003800000 */
.L_x_1305:
[----:B------:R-:W-:-:S13]  /*1390*/  ISETP.NE.AND P0, PT, R9, 0x1, PT ;  /* 0x000000010900780c */ /* 0x000fda0003f05270 */
[----:B------:R-:W1:Y:S02]  /*13a0*/  @P0 LDC.64 R4, c[0x0][0x9e8] ;  /* 0x00027a00ff040b82 */ /* 0x000e640000000a00 */
[----:B-1----:R-:W-:-:S05]  /*13b0*/  @P0 IMAD.HI.U32 R0, R6, R4, RZ ;  /* 0x0000000406000227 */ /* 0x002fca00078e00ff */
[----:B------:R-:W-:-:S07]  /*13c0*/  @P0 SHF.R.U32.HI R6, RZ, R5, R0 ;  /* 0x00000005ff060219 */ /* 0x000fce0000011600 */
.L_x_1306:
[----:B------:R-:W-:-:S05]  /*13d0*/  IMAD R6, R6, R9, RZ ;  /* 0x0000000906067224 */ /* 0x000fca00078e02ff */
[----:B------:R-:W-:-:S13]  /*13e0*/  R2UR UR5, R6 ;  /* 0x00000000060572ca */ /* 0x000fda00000e0000 */
[----:B------:R-:W-:-:S04]  /*13f0*/  UISETP.LT.AND UP0, UPT, UR4, UR5, UPT ;  /* 0x000000050400728c */ /* 0x000fc8000bf01270 */
[----:B------:R-:W-:-:S12]  /*1400*/  USEL UR4, UR4, UR5, !UP0 ;  /* 0x0000000504047287 */ /* 0x000fd8000c000000 */
.L_x_1304:
[----:B------:R-:W-:Y:S01]  /*1410*/  UIMAD.WIDE UR4, UR4, 0x2aaaaaab, URZ ;  /* 0x2aaaaaab040478a5 */ /* 0x000fe2000f8e023f */
[----:B------:R-:W-:Y:S02]  /*1420*/  PLOP3.LUT P0, PT, PT, PT, PT, 0x80, 0x0 ;  /* 0x000000000000781c */ /* 0x000fe40003f0f070 */
[----:B------:R-:W-:Y:S01]  /*1430*/  CS2R R20, SRZ ;  /* 0x0000000000147805 */ /* 0x000fe2000001ff00 */
[----:B------:R-:W-:Y:S01]  /*1440*/  IMAD.MOV.U32 R0, RZ, RZ, RZ ;  /* 0x000000ffff007224 */ /* 0x000fe200078e00ff */
[----:B------:R-:W-:Y:S01]  /*1450*/  USHF.R.U32.HI UR4, URZ, 0x1f, UR5 ;  /* 0x0000001f3f047899 */ /* 0x000fe20008011605 */
[----:B------:R-:W-:Y:S02]  /*1460*/  CS2R R150, SRZ ;  /* 0x0000000000967805 */ /* 0x000fe4000001ff00 */
[----:B------:R-:W-:Y:S02]  /*1470*/  CS2R R148, SRZ ;  /* 0x0000000000947805 */ /* 0x000fe4000001ff00 */
[----:B------:R-:W-:Y:S01]  /*1480*/  CS2R R146, SRZ ;  /* 0x0000000000927805 */ /* 0x000fe2000001ff00 */
[----:B------:R-:W-:Y:S01]  /*1490*/  ULEA.HI.SX32 UR4, UR5, UR4, 0x1c ;  /* 0x0000000405047291 */ /* 0x000fe2000f8fe23f */
[----:B------:R-:W-:-:S02]  /*14a0*/  CS2R R144, SRZ ;  /* 0x0000000000907805 */ /* 0x000fc4000001ff00 */
[----:B------:R-:W-:Y:S02]  /*14b0*/  CS2R R142, SRZ ;  /* 0x00000000008e7805 */ /* 0x000fe4000001ff00 */
[----:B------:R-:W-:Y:S01]  /*14c0*/  CS2R R140, SRZ ;  /* 0x00000000008c7805 */ /* 0x000fe2000001ff00 */
[----:B------:R-:W-:Y:S01]  /*14d0*/  UISETP.LT.AND UP0, UPT, URZ, UR4, UPT ;  /* 0x000000043f00728c */ /* 0x000fe2000bf01270 */
[----:B------:R-:W-:Y:S02]  /*14e0*/  CS2R R138, SRZ ;  /* 0x00000000008a7805 */ /* 0x000fe4000001ff00 */
[----:B------:R-:W-:Y:S02]  /*14f0*/  CS2R R136, SRZ ;  /* 0x0000000000887805 */ /* 0x000fe4000001ff00 */
[----:B------:R-:W-:Y:S01]  /*1500*/  CS2R R134, SRZ ;  /* 0x0000000000867805 */ /* 0x000fe2000001ff00 */
[----:B------:R-:W-:Y:S01]  /*1510*/  USEL UR40, URZ, UR4, !UP0 ;  /* 0x000000043f287287 */ /* 0x000fe2000c000000 */
[----:B------:R-:W-:-:S02]  /*1520*/  CS2R R132, SRZ ;  /* 0x0000000000847805 */ /* 0x000fc4000001ff00 */
[----:B------:R-:W-:Y:S02]  /*1530*/  CS2R R130, SRZ ;  /* 0x0000000000827805 */ /* 0x000fe4000001ff00 */
[----:B------:R-:W-:Y:S02]  /*1540*/  CS2R R128, SRZ ;  /* 0x0000000000807805 */ /* 0x000fe4000001ff00 */
[----:B------:R-:W-:Y:S02]  /*1550*/  CS2R R126, SRZ ;  /* 0x00000000007e7805 */ /* 0x000fe4000001ff00 */
[----:B------:R-:W-:Y:S02]  /*1560*/  CS2R R124, SRZ ;  /* 0x00000000007c7805 */ /* 0x000fe4000001ff00 */
[----:B------:R-:W-:Y:S02]  /*1570*/  ISETP.GT.AND P1, PT, R176, UR40, PT ;  /* 0x00000028b0007c0c */ /* 0x000fe4000bf24270 */
        /* <DEDUP_REMOVED lines=46> */
[----:B------:R-:W-:Y:S01]  /*1860*/  CS2R R32, SRZ ;  /* 0x0000000000207805 */ /* 0x000fe2000001ff00 */
[----:B------:R-:W-:Y:S01]  /*1870*/  IMAD.MOV.U32 R49, RZ, RZ, RZ ;  /* 0x000000ffff317224 */ /* 0x000fe200078e00ff */
[----:B------:R-:W-:Y:S01]  /*1880*/  CS2R R4, SRZ ;  /* 0x0000000000047805 */ /* 0x000fe2000001ff00 */
[----:B------:R-:W-:Y:S02]  /*1890*/  IMAD.MOV.U32 R29, RZ, RZ, RZ ;  /* 0x000000ffff1d7224 */ /* 0x000fe400078e00ff */
[----:B------:R-:W-:Y:S02]  /*18a0*/  IMAD.MOV.U32 R6, RZ, RZ, RZ ;  /* 0x000000ffff067224 */ /* 0x000fe400078e00ff */
[----:B------:R-:W-:Y:S01]  /*18b0*/  IMAD.MOV.U32 R172, RZ, RZ, RZ ;  /* 0x000000ffffac7224 */ /* 0x000fe200078e00ff */
[----:B------:R-:W-:Y:S06]  /*18c0*/  @!P1 BRA `(.L_x_1307) ;  /* 0x000000b000b89947 */ /* 0x000fec0003800000 */
[----:B------:R-:W-:Y:S01]  /*18d0*/  SHF.R.S32.HI R3, RZ, 0x1f, R202 ;  /* 0x0000001fff037819 */ /* 0x000fe200000114ca */
[----:B------:R-:W-:-:S03]  /*18e0*/  UIADD3 UR6, UR46, 0x18400, URZ ;  /* 0x000184002e067890 */ /* 0x000fc6000fffe03f */
[----:B------:R-:W-:Y:S01]  /*18f0*/  LEA.HI R3, R3, R202, RZ, 0x7 ;  /* 0x000000ca03037211 */ /* 0x000fe200078f38ff */
[----:B------:R-:W-:-:S03]  /*1900*/  ULOP3.LUT UP0, URZ, UR6, 0x1bf, URZ, 0xc0, !UPT ;  /* 0x000001bf063f7892 */ /* 0x000fc6000f80c03f */
[----:B------:R-:W-:-:S03]  /*1910*/  SHF.R.S32.HI R3, RZ, 0x7, R3 ;  /* 0x00000007ff037819 */ /* 0x000fc60000011403 */
[----:B------:R-:W-:-:S03]  /*1920*/  PLOP3.LUT P0, PT, PT, PT, UP0, 0x80, 0x0 ;  /* 0x000000000000781c */ /* 0x000fc60003f0f008 */
[----:B------:R-:W1:Y:S02]  /*1930*/  SHFL.IDX PT, R3, R3, RZ, 0x1f ;  /* 0x00001fff03037589 */ /* 0x000e6400000e0000 */
[----:B-1----:R-:W-:-:S13]  /*1940*/  R2UR UR4, R3 ;  /* 0x00000000030472ca */ /* 0x002fda00000e0000 */
[----:B------:R-:W-:-:S04]  /*1950*/  ULEA.HI UR5, UR4, UR4, URZ, 0x1 ;  /* 0x0000000404057291 */ /* 0x000fc8000f8f083f */
        /* <DEDUP_REMOVED lines=22> */
.L_x_1308:
[----:B------:R-:W-:Y:S01]  /*1ac0*/  ULEA.HI UR4, UR37, UR37, URZ, 0x1 ;  /* 0x0000002525047291 */ /* 0x000fe2000f8f083f */
[----:B------:R-:W-:-:S03]  /*1ad0*/  VIADD R9, R23, 0x8 ;  /* 0x0000000817097836 */ /* 0x000fc60000000000 */
[----:B------:R-:W-:-:S04]  /*1ae0*/  ULOP3.LUT UR4, UR4, 0xfffffffe, URZ, 0xc0, !UPT ;  /* 0xfffffffe04047892 */ /* 0x000fc8000f8ec03f */
[----:B------:R-:W-:-:S06]  /*1af0*/  UIADD3 UR4, UR37, -UR4, URZ ;  /* 0x8000000425047290 */ /* 0x000fcc000fffe03f */
[----:B------:R-:W-:-:S05]  /*1b00*/  IMAD.U32 R0, RZ, RZ, UR4 ;  /* 0x00000004ff007e24 */ /* 0x000fca000f8e00ff */
[----:B------:R-:W-:-:S04]  /*1b10*/  SHF.L.U32 R0, R0, 0x1f, RZ ;  /* 0x0000001f00007819 */ /* 0x000fc800000006ff */
[----:B------:R-:W1:Y:S02]  /*1b20*/  SYNCS.PHASECHK.TRANS64.TRYWAIT P0, [UR46+0x22800], R0 ;  /* 0x02280000ff0075a7 */ /* 0x000e64000800016e */
[----:B-1----:R-:W-:Y:S05]  /*1b30*/  @!P0 BRA `(.L_x_1309) ;  /* 0x000000f800b48947 */ /* 0x002fea0003800000 */
.L_x_1456:
[----:B-1----:R-:W-:Y:S01]  /*1b40*/  IMAD.U32 R0, RZ, RZ, UR47 ;  /* 0x0000002fff007e24 */ /* 0x002fe2000f8e00ff */
[----:B------:R-:W-:Y:S05]  /*1b50*/  WARPSYNC.ALL ;  /* 0x0000000000007948 */ /* 0x000fea0003800000 */
[----:B------:R1:W-:Y:S01]  /*1b60*/  BAR.SYNC.DEFER_BLOCKING R9, 0x100 ;  /* 0x000400090000751d */ /* 0x0003e20000010000 */
[----:B------:R-:W-:-:S13]  /*1b70*/  ISETP.NE.AND P0, PT, R0, 0x3, PT ;  /* 0x000000030000780c */ /* 0x000fda0003f05270 */
[----:B-1----:R-:W-:Y:S05]  /*1b80*/  @!P0 BRA `(.L_x_1310) ;  /* 0x0000000000048947 */ /* 0x002fea0003800000 */
[----:B------:R-:W-:Y:S01]  /*1b90*/  BPT.TRAP 0x1 ;  /* 0x000000040000795c */ /* 0x000fe20000300000 */
.L_x_1310:
[----:B------:R-:W-:Y:S01]  /*1ba0*/  ULEA UR21, UR39, UR46, 0x3 ;  /* 0x0000002e27157291 */ /* 0x000fe2000f8e183f */
[----:B------:R-:W-:-:S05]  /*1bb0*/  IMAD.U32 R11, RZ, RZ, UR38 ;  /* 0x00000026ff0b7e24 */ /* 0x000fca000f8e00ff */
[----:B------:R-:W-:-:S04]  /*1bc0*/  SHF.L.U32 R11, R11, 0x1f, RZ ;  /* 0x0000001f0b0b7819 */ /* 0x000fc800000006ff */
[----:B------:R1:W2:Y:S01]  /*1bd0*/  SYNCS.PHASECHK.TRANS64.TRYWAIT P1, [UR21+0x22830], R11 ;  /* 0x0228300bff0075a7 */ /* 0x0002a20008020155 */
[----:B------:R-:W-:Y:S05]  /*1be0*/  @!P0 BRA `(.L_x_1311) ;  /* 0x0000000000048947 */ /* 0x000fea0003800000 */
[----:B------:R-:W-:Y:S01]  /*1bf0*/  BPT.TRAP 0x1 ;  /* 0x000000040000795c */ /* 0x000fe20000300000 */
.L_x_1311:
[----:B--2---:R-:W-:Y:S05]  /*1c00*/  @P1 BRA `(.L_x_1312) ;  /* 0x0000000000081947 */ /* 0x004fea0003800000 */
[----:B------:R-:W2:Y:S02]  /*1c10*/  SYNCS.PHASECHK.TRANS64.TRYWAIT P1, [UR21+0x22830], R11 ;  /* 0x0228300bff0075a7 */ /* 0x000ea40008020155 */
[----:B--2---:R-:W-:Y:S05]  /*1c20*/  @!P1 BRA `(.L_x_1313) ;  /* 0x000000f800909947 */ /* 0x004fea0003800000 */
.L_x_1312:
[----:B------:R-:W-:Y:S01]  /*1c30*/  UIADD3 UR4, UR46, 0x1c400, URZ ;  /* 0x0001c4002e047890 */ /* 0x000fe2000fffe03f */
[----:B------:R-:W-:Y:S01]  /*1c40*/  WARPGROUP.ARRIVE ;  /* 0x00000000000079c5 */ /* 0x000fe20000000000 */
[----:B------:R-:W-:-:S05]  /*1c50*/  ULOP3.LUT UR16, UR45, 0x10000, URZ, 0xfc, !UPT ;  /* 0x000100002d107892 */ /* 0x000fca000f8efc3f */
[----:B--2---:R-:W2:Y:S01]  /*1c60*/  S2R R0, SR_TID.X ;  /* 0x0000000000007919 */ /* 0x004ea20000002100 */
[----:B------:R-:W-:Y:S01]  /*1c70*/  USHF.R.U32.HI UR4, URZ, 0x4, UR4 ;  /* 0x000000043f047899 */ /* 0x000fe20008011604 */
[----:B------:R-:W3:Y:S01]  /*1c80*/  LDC R12, c[0x0][0x288] ;  /* 0x0000a200ff0c7b82 */ /* 0x000ee20000000800 */
[----:B------:R-:W-:Y:S01]  /*1c90*/  UMOV UR17, 0x40000040 ;  /* 0x4000004000117882 */ /* 0x000fe20000000000 */
[----:B------:R-:W-:Y:S01]  /*1ca0*/  UMOV UR19, 0x40000040 ;  /* 0x4000004000137882 */ /* 0x000fe20000000000 */
[----:B------:R-:W-:Y:S01]  /*1cb0*/  ULOP3.LUT UR4, UR4, 0x3fff, URZ, 0xc0, !UPT ;  /* 0x00003fff04047892 */ /* 0x000fe2000f8ec03f */
[----:B------:R-:W-:Y:S01]  /*1cc0*/  IMAD.U32 R8, RZ, RZ, UR21 ;  /* 0x00000015ff087e24 */ /* 0x000fe2000f8e00ff */
[----:B------:R-:W-:Y:S01]  /*1cd0*/  UMOV UR5, 0x40000040 ;  /* 0x4000004000057882 */ /* 0x000fe20000000000 */
[----:B------:R-:W-:Y:S01]  /*1ce0*/  UMOV UR7, 0x40000040 ;  /* 0x4000004000077882 */ /* 0x000fe20000000000 */
[----:B------:R-:W-:Y:S01]  /*1cf0*/  ULOP3.LUT UR20, UR4, 0x10000, URZ, 0xfc, !UPT ;  /* 0x0001000004147892 */ /* 0x000fe2000f8efc3f */
[----:B------:R-:W-:Y:S01]  /*1d00*/  IMAD.MOV.U32 R3, RZ, RZ, -0x60 ;  /* 0xffffffa0ff037424 */ /* 0x000fe200078e00ff */
[----:B------:R-:W-:Y:S01]  /*1d10*/  UIADD3 UR4, UR16, 0x2, URZ ;  /* 0x0000000210047890 */ /* 0x000fe2000fffe03f */
[----:B------:R-:W-:Y:S01]  /*1d20*/  IADD3 R5, -R23, 0xb, RZ ;  /* 0x0000000b17057810 */ /* 0x000fe20007ffe1ff */
[----:B------:R-:W-:Y:S01]  /*1d30*/  UIMAD UR18, UR39, 0x300, UR20 ;  /* 0x00000300271278a4 */ /* 0x000fe2000f8e0214 */
[----:B------:R-:W-:Y:S01]  /*1d40*/  IMAD R6, R176, R3, 0x60 ;  /* 0x00000060b0067424 */ /* 0x000fe200078e0203 */
[----:B------:R-:W-:Y:S01]  /*1d50*/  UIADD3 UR8, UR16, 0x4, URZ ;  /* 0x0000000410087890 */ /* 0x000fe2000fffe03f */
[----:B------:R-:W-:Y:S01]  /*1d60*/  LOP3.LUT R2, R2, 0xfff7ffff, RZ, 0xc0, !PT ;  /* 0xfff7ffff02027812 */ /* 0x000fe200078ec0ff */
[----:B------:R-:W-:Y:S01]  /*1d70*/  UIADD3 UR6, UR18, 0x2, URZ ;  /* 0x0000000212067890 */ /* 0x000fe2000fffe03f */
[----:B------:R-:W-:Y:S01]  /*1d80*/  IMAD.IADD R3, R17, 0x1, R6 ;  /* 0x0000000111037824 */ /* 0x000fe200078e0206 */
[----:B------:R-:W-:Y:S01]  /*1d90*/  UIADD3 UR10, UR18, 0x4, URZ ;  /* 0x00000004120a7890 */ /* 0x000fe2000fffe03f */
[--C-:B------:R-:W-:Y:S01]  /*1da0*/  IMAD.IADD R15, R6, 0x1, -R16.reuse ;  /* 0x00000001060f7824 */ /* 0x100fe200078e0a10 */
[----:B------:R-:W-:Y:S01]  /*1db0*/  UMOV UR9, 0x40000040 ;  /* 0x4000004000097882 */ /* 0x000fe20000000000 */
[----:B------:R-:W-:Y:S01]  /*1dc0*/  HGMMA.64x96x16.F32 R24, gdesc[UR16], RZ, !UPT, gsb0 ;  /* 0x01600000101879f0 */ /* 0x000fe2000c0008ff */
[----:B------:R-:W-:Y:S01]  /*1dd0*/  UMOV UR11, 0x40000040 ;  /* 0x40000040000b7882 */ /* 0x000fe20000000000 */
[----:B------:R-:W-:Y:S01]  /*1de0*/  UIADD3 UR12, UR16, 0x6, URZ ;  /* 0x00000006100c7890 */ /* 0x000fe2000fffe03f */
[C---:B------:R-:W-:Y:S01]  /*1df0*/  IMAD.IADD R10, R3.reuse, 0x1, -R16 ;  /* 0x00000001030a7824 */ /* 0x040fe200078e0a10 */
[----:B------:R-:W-:Y:S01]  /*1e00*/  UIADD3 UR14, UR18, 0x6, URZ ;  /* 0x00000006120e7890 */ /* 0x000fe2000fffe03f */
[----:B---3--:R-:W-:Y:S01]  /*1e10*/  IADD3 R7, R3, 0x1, -R12 ;  /* 0x0000000103077810 */ /* 0x008fe20007ffe80c */
[----:B------:R-:W-:Y:S01]  /*1e20*/  UMOV UR13, 0x40000040 ;  /* 0x40000040000d7882 */ /* 0x000fe20000000000 */
[----:B------:R-:W-:Y:S01]  /*1e30*/  UMOV UR15, 0x40000040 ;  /* 0x40000040000f7882 */ /* 0x000fe20000000000 */
[----:B------:R-:W-:Y:S01]  /*1e40*/  ULDC UR22, c[0x0][0x9dc] ;  /* 0x0002770000167ab9 */ /* 0x000fe20000000800 */
[----:B--2---:R-:W-:-:S13]  /*1e50*/  LOP3.LUT P1, RZ, R0, 0x7f, RZ, 0xc0, !PT ;  /* 0x0000007f00ff7812 */ /* 0x004fda000782c0ff */
[----:B------:R-:W-:Y:S01]  /*1e60*/  @!P1 VIADD R0, R8, 0x22840 ;  /* 0x0002284008009836 */ /* 0x000fe20000000000 */
[----:B------:R-:W-:-:S04]  /*1e70*/  @P1 LOP3.LUT R2, R2, 0x80000, RZ, 0xfc, !PT ;  /* 0x0008000002021812 */ /* 0x000fc800078efcff */
[----:B------:R-:W-:Y:S01]  /*1e80*/  @!P1 PRMT R0, RZ, 0x654, R0 ;  /* 0x00000654ff009816 */ /* 0x000fe20000000000 */
[----:B------:R-:W-:Y:S02]  /*1e90*/  WARPGROUP.DEPBAR.LE gsb0, 0x0 ;  /* 0x00008000000079c5 */ /* 0x000fe40000010000 */
[----:B------:R-:W-:-:S06]  /*1ea0*/  WARPGROUP.ARRIVE ;  /* 0x00000000000079c5 */ /* 0x000fcc0000000000 */
[----:B------:R-:W-:Y:S01]  /*1eb0*/  HGMMA.64x96x16.F32 R24, gdesc[UR4], R24, gsb0 ;  /* 0x01600000041879f0 */ /* 0x000fe20008000818 */
[----:B------:R-:W-:Y:S02]  /*1ec0*/  ULOP3.LUT UR6, URZ, UR22, URZ, 0x33, !UPT ;  /* 0x000000163f067292 */ /* 0x000fe4000f8e333f */
[----:B------:R-:W-:Y:S02]  /*1ed0*/  WARPGROUP.DEPBAR.LE gsb0, 0x0 ;  /* 0x00008000000079c5 */ /* 0x000fe40000010000 */
[----:B------:R-:W-:-:S06]  /*1ee0*/  WARPGROUP.ARRIVE ;  /* 0x00000000000079c5 */ /* 0x000fcc0000000000 */
[----:B------:R-:W-:Y:S03]  /*1ef0*/  HGMMA.64x96x16.F32 R24, gdesc[UR8], R24, gsb0 ;  /* 0x01600000081879f0 */ /* 0x000fe60008000818 */
[----:B------:R-:W-:Y:S02]  /*1f00*/  WARPGROUP.DEPBAR.LE gsb0, 0x0 ;  /* 0x00008000000079c5 */ /* 0x000fe40000010000 */
[----:B------:R-:W-:-:S06]  /*1f10*/  WARPGROUP.ARRIVE ;  /* 0x00000000000079c5 */ /* 0x000fcc0000000000 */
[----:B------:R-:W-:Y:S01]  /*1f20*/  HGMMA.64x96x16.F32 R24, gdesc[UR12], R24, gsb0 ;  /* 0x016000000c1879f0 */ /* 0x000fe20008000818 */
[----:B------:R-:W-:Y:S02]  /*1f30*/  ULDC.64 UR14, c[0x0][0x9e0] ;  /* 0x00027800000e7ab9 */ /* 0x000fe40000000a00 */
[----:B------:R-:W-:Y:S01]  /*1f40*/  UISETP.GE.AND UP0, UPT, UR15, 0x1, UPT ;  /* 0x000000010f00788c */ /* 0x000fe2000bf06270 */
[----:B------:R-:W-:Y:S02]  /*1f50*/  WARPGROUP.DEPBAR.LE gsb0, 0x0 ;  /* 0x00008000000079c5 */ /* 0x000fe40000010000 */
[----:B------:R2:W-:Y:S06]  /*1f60*/  BAR.ARV R5, 0x100 ;  /* 0x000400050000751d */ /* 0x0005ec0000002000 */
[----:B------:R3:W-:Y:S01]  /*1f70*/  @!P1 SYNCS.ARRIVE.TRANS64.RED.A1T0 RZ, [R0+URZ], RZ ;  /* 0x000000ff00ff99a7 */ /* 0x0007e2000810043f */
[----:B------:R-:W-:Y:S01]  /*1f80*/  PLOP3.LUT P1, PT, PT, PT, UP0, 0x40, 0x0 ;  /* 0x000000000000781c */ /* 0x000fe20003f2e808 */
[----:B---3--:R-:W-:-:S02]  /*1f90*/  IMAD.IADD R0, R7, 0x1, -R16 ;  /* 0x0000000107007824 */ /* 0x008fc400078e0a10 */
[----:B------:R-:W-:Y:S02]  /*1fa0*/  VIADD R7, R201, UR42 ;  /* 0x0000002ac9077c36 */ /* 0x000fe40008000000 */
[C---:B------:R-:W-:Y:S02]  /*1fb0*/  VIADD R13, R0.reuse, UR14 ;  /* 0x0000000e000d7c36 */ /* 0x040fe40008000000 */
[----:B------:R-:W-:-:S03]  /*1fc0*/  VIADD R14, R0, UR6 ;  /* 0x00000006000e7c36 */ /* 0x000fc60008000000 */
[----:B------:R-:W-:Y:S01]  /*1fd0*/  VIADDMNMX R0, R7, R13, R10, PT ;  /* 0x0000000d07007246 */ /* 0x000fe2000380010a */
[----:B------:R-:W-:Y:S02]  /*1fe0*/  IMAD.IADD R3, R14, 0x1, R7 ;  /* 0x000000010e037824 */ /* 0x000fe400078e0207 */
[----:B--2---:R-:W-:Y:S05]  /*1ff0*/  @P1 BRA `(.L_x_1314) ;  /* 0x0000000000541947 */ /* 0x004fea0003800000 */
[----:B------:R-:W-:Y:S01]  /*2000*/  IADD3 R4, R7, -R12, R17 ;  /* 0x8000000c07047210 */ /* 0x000fe20007ffe011 */
[----:B------:R-:W-:Y:S03]  /*2010*/  BSSY B0, `(.L_x_1315) ;  /* 0x0000010000007945 */ /* 0x000fe60003800000 */
[----:B------:R-:W-:-:S13]  /*2020*/  ISETP.GT.AND P1, PT, R4, -0x1, PT ;  /* 0xffffffff0400780c */ /* 0x000fda0003f24270 */
[----:B------:R-:W-:Y:S05]  /*2030*/  @P1 BRA `(.L_x_1316) ;  /* 0x0000000000201947 */ /* 0x000fea0003800000 */
[----:B------:R-:W-:Y:S01]  /*2040*/  UISETP.NE.AND UP1, UPT, UR15, 0x1, UPT ;  /* 0x000000010f00788c */ /* 0x000fe2000bf25270 */
[----:B------:R-:W-:-:S05]  /*2050*/  LOP3.LUT R4, RZ, R4, RZ, 0x33, !PT ;  /* 0x00000004ff047212 */ /* 0x000fca00078e33ff */
[----:B------:R-:W-:-:S05]  /*2060*/  PLOP3.LUT P1, PT, PT, PT, UP1, 0x80, 0x0 ;  /* 0x000000000000781c */ /* 0x000fca0003f2f018 */
[----:B------:R-:W-:-:S08]  /*2070*/  @UP1 ULDC.64 UR6, c[0x0][0x9e8] ;  /* 0x00027a0000061ab9 */ /* 0x000fd00000000a00 */
[----:B------:R-:W-:-:S05]  /*2080*/  @P1 IMAD.HI.U32 R20, R4, UR6, RZ ;  /* 0x0000000604141c27 */ /* 0x000fca000f8e00ff */
[----:B------:R-:W-:-:S04]  /*2090*/  @P1 SHF.R.U32.HI R4, RZ, UR7, R20 ;  /* 0x00000007ff041c19 */ /* 0x000fc80008011614 */
[----:B------:R-:W-:Y:S01]  /*20a0*/  LOP3.LUT R4, RZ, R4, RZ, 0x33, !PT ;  /* 0x00000004ff047212 */ /* 0x000fe200078e33ff */
[----:B------:R-:W-:Y:S06]  /*20b0*/  BRA `(.L_x_1317) ;  /* 0x0000000000147947 */ /* 0x000fec0003800000 */
.L_x_1316:
[----:B------:R-:W-:-:S06]  /*20c0*/  UISETP.NE.AND UP1, UPT, UR15, 0x1, UPT ;  /* 0x000000010f00788c */ /* 0x000fcc000bf25270 */
[----:B------:R-:W-:-:S05]  /*20d0*/  PLOP3.LUT P1, PT, PT, PT, UP1, 0x80, 0x0 ;  /* 0x000000000000781c */ /* 0x000fca0003f2f018 */
[----:B------:R-:W-:-:S08]  /*20e0*/  @UP1 ULDC.64 UR6, c[0x0][0x9e8] ;  /* 0x00027a0000061ab9 */ /* 0x000fd00000000a00 */
[----:B------:R-:W-:-:S05]  /*20f0*/  @P1 IMAD.HI.U32 R20, R4, UR6, RZ ;  /* 0x0000000604141c27 */ /* 0x000fca000f8e00ff */
[----:B------:R-:W-:-:S07]  /*2100*/  @P1 SHF.R.U32.HI R4, RZ, UR7, R20 ;  /* 0x00000007ff041c19 */ /* 0x000fce0008011614 */
.L_x_1317:
[----:B------:R-:W-:Y:S05]  /*2110*/  BSYNC B0 ;  /* 0x0000000000007941 */ /* 0x000fea0003800000 */
.L_x_1315:
[----:B------:R-:W-:-:S05]  /*2120*/  IMAD R4, R4, UR15, R15 ;  /* 0x0000000f04047c24 */ /* 0x000fca000f8e020f */
[----:B------:R-:W-:Y:S02]  /*2130*/  VIMNMX R3, R3, R4, !PT ;  /* 0x0000000403037248 */ /* 0x000fe40007fe0100 */
[----:B------:R-:W-:-:S07]  /*2140*/  VIADDMNMX R0, R4, UR15, R0, PT ;  /* 0x0000000f04007c46 */ /* 0x000fce000b800100 */
.L_x_1314:
[C---:B------:R-:W-:Y:S02]  /*2150*/  ISETP.GE.AND P1, PT, R6.reuse, 0x2, PT ;  /* 0x000000020600780c */ /* 0x040fe40003f26270 */
[C---:B------:R-:W-:Y:S02]  /*2160*/  ISETP.GE.AND P5, PT, R6.reuse, 0xa, PT ;  /* 0x0000000a0600780c */ /* 0x040fe40003fa6270 */
[----:B------:R-:W-:Y:S02]  /*2170*/  ISETP.GT.AND P3, PT, R3, 0x1, !P1 ;  /* 0x000000010300780c */ /* 0x000fe40004f64270 */
[----:B------:R-:W-:Y:S02]  /*2180*/  ISETP.GE.AND P2, PT, R6, 0x9, PT ;  /* 0x000000090600780c */ /* 0x000fe40003f46270 */
[----:B------:R-:W-:Y:S02]  /*2190*/  ISETP.LT.OR P3, PT, R0, 0x2, P3 ;  /* 0x000000020000780c */ /* 0x000fe40001f61670 */
[----:B------:R-:W-:-:S02]  /*21a0*/  P2R R21, PR, RZ, 0x20 ;  /* 0x00000020ff157803 */ /* 0x000fc40000000000 */
[----:B------:R-:W-:Y:S02]  /*21b0*/  FSEL R72, R25, -INF , !P3 ;  /* 0xff80000019487808 */ /* 0x000fe40005800000 */
[C---:B------:R-:W-:Y:S02]  /*21c0*/  ISETP.GT.AND P3, PT, R3.reuse, 0x9, !P5 ;  /* 0x000000090300780c */ /* 0x040fe40006f64270 */
[----:B------:R-:W-:Y:S02]  /*21d0*/  ISETP.GT.AND P4, PT, R3, 0x8, !P2 ;  /* 0x000000080300780c */ /* 0x000fe40005784270 */
[----:B------:R-:W-:Y:S02]  /*21e0*/  ISETP.LT.OR P3, PT, R0, 0xa, P3 ;  /* 0x0000000a0000780c */ /* 0x000fe40001f61670 */
[----:B------:R-:W-:Y:S02]  /*21f0*/  ISETP.GE.AND P5, PT, R6, 0x11, PT ;  /* 0x000000110600780c */ /* 0x000fe40003fa6270 */
[----:B------:R-:W-:-:S02]  /*2200*/  FSEL R74, R29, -INF , !P3 ;  /* 0xff8000001d4a7808 */ /* 0x000fc40005800000 */
[----:B------:R-:W-:Y:S02]  /*2210*/  ISETP.LT.OR P4, PT, R0, 0x9, P4 ;  /* 0x000000090000780c */ /* 0x000fe40002781670 */
[----:B------:R-:W-:Y:S02]  /*2220*/  ISETP.GT.AND P3, PT, R3, 0x10, !P5 ;  /* 0x000000100300780c */ /* 0x000fe40006f64270 */
[----:B------:R-:W-:Y:S02]  /*2230*/  FSEL R28, R28, -INF , !P4 ;  /* 0xff8000001c1c7808 */ /* 0x000fe40006000000 */
[----:B------:R-:W-:Y:S02]  /*2240*/  ISETP.LT.OR P3, PT, R0, 0x11, P3 ;  /* 0x000000110000780c */ /* 0x000fe40001f61670 */
[----:B------:R-:W-:Y:S02]  /*2250*/  ISETP.GE.AND P4, PT, R6, 0x12, PT ;  /* 0x000000120600780c */ /* 0x000fe40003f86270 */
[----:B------:R-:W-:-:S02]  /*2260*/  FSEL R32, R32, -INF , !P3 ;  /* 0xff80000020207808 */ /* 0x000fc40005800000 */
[----:B------:R-:W-:Y:S02]  /*2270*/  ISETP.GT.AND P3, PT, R3, 0x11, !P4 ;  /* 0x000000110300780c */ /* 0x000fe40006764270 */
[----:B------:R-:W-:Y:S02]  /*2280*/  P2R R29, PR, RZ, 0x10 ;  /* 0x00000010ff1d7803 */ /* 0x000fe40000000000 */
[----:B------:R-:W-:Y:S02]  /*2290*/  ISETP.LT.OR P3, PT, R0, 0x12, P3 ;  /* 0x000000120000780c */ /* 0x000fe40001f61670 */
[----:B------:R-:W-:Y:S02]  /*22a0*/  ISETP.GE.AND P4, PT, R6, 0x19, PT ;  /* 0x000000190600780c */ /* 0x000fe40003f86270 */
[----:B------:R-:W-:Y:S02]  /*22b0*/  FSEL R76, R33, -INF , !P3 ;  /* 0xff800000214c7808 */ /* 0x000fe40005800000 */
[----:B------:R-:W-:-:S02]  /*22c0*/  ISETP.GT.AND P3, PT, R3, 0x18, !P4 ;  /* 0x000000180300780c */ /* 0x000fc40006764270 */
[----:B------:R-:W-:Y:S02]  /*22d0*/  P2R R33, PR, RZ, 0x10 ;  /* 0x00000010ff217803 */ /* 0x000fe40000000000 */
[----:B------:R-:W-:Y:S02]  /*22e0*/  ISETP.LT.OR P3, PT, R0, 0x19, P3 ;  /* 0x000000190000780c */ /* 0x000fe40001f61670 */
[----:B------:R-:W-:Y:S02]  /*22f0*/  ISETP.GE.AND P4, PT, R6, 0x1a, PT ;  /* 0x0000001a0600780c */ /* 0x000fe40003f86270 */
[----:B------:R-:W-:Y:S02]  /*2300*/  FSEL R36, R36, -INF , !P3 ;  /* 0xff80000024247808 */ /* 0x000fe40005800000 */
[----:B------:R-:W-:Y:S02]  /*2310*/  ISETP.GT.AND P3, PT, R3, 0x19, !P4 ;  /* 0x000000190300780c */ /* 0x000fe40006764270 */
[----:B------:R-:W-:-:S02]  /*2320*/  P2R R73, PR, RZ, 0x10 ;  /* 0x00000010ff497803 */ /* 0x000fc40000000000 */
[----:B------:R-:W-:Y:S02]  /*2330*/  ISETP.LT.OR P3, PT, R0, 0x1a, P3 ;  /* 0x0000001a0000780c */ /* 0x000fe40001f61670 */
[----:B------:R-:W-:Y:S02]  /*2340*/  ISETP.GE.AND P4, PT, R6, 0x21, PT ;  /* 0x000000210600780c */ /* 0x000fe40003f86270 */
[----:B------:R-:W-:Y:S02]  /*2350*/  FSEL R78, R37, -INF , !P3 ;  /* 0xff800000254e7808 */ /* 0x000fe40005800000 */
[----:B------:R-:W-:Y:S02]  /*2360*/  ISETP.GT.AND P3, PT, R3, 0x20, !P4 ;  /* 0x000000200300780c */ /* 0x000fe40006764270 */
[----:B------:R-:W-:Y:S02]  /*2370*/  P2R R37, PR, RZ, 0x10 ;  /* 0x00000010ff257803 */ /* 0x000fe40000000000 */
[----:B------:R-:W-:-:S02]  /*2380*/  ISETP.LT.OR P3, PT, R0, 0x21, P3 ;  /* 0x000000210000780c */ /* 0x000fc40001f61670 */
[----:B------:R-:W-:Y:S02]  /*2390*/  ISETP.GE.AND P4, PT, R6, 0x22, PT ;  /* 0x000000220600780c */ /* 0x000fe40003f86270 */
[----:B------:R-:W-:Y:S02]  /*23a0*/  FSEL R40, R40, -INF , !P3 ;  /* 0xff80000028287808 */ /* 0x000fe40005800000 */
[----:B------:R-:W-:Y:S02]  /*23b0*/  ISETP.GT.AND P3, PT, R3, 0x21, !P4 ;  /* 0x000000210300780c */ /* 0x000fe40006764270 */
[----:B------:R-:W-:Y:S02]  /*23c0*/  P2R R75, PR, RZ, 0x10 ;  /* 0x00000010ff4b7803 */ /* 0x000fe40000000000 */
[----:B------:R-:W-:Y:S02]  /*23d0*/  ISETP.LT.OR P3, PT, R0, 0x22, P3 ;  /* 0x000000220000780c */ /* 0x000fe40001f61670 */
[----:B------:R-:W-:-:S02]  /*23e0*/  ISETP.GE.AND P4, PT, R6, 0x29, PT ;  /* 0x000000290600780c */ /* 0x000fc40003f86270 */
[----:B------:R-:W-:Y:S02]  /*23f0*/  FSEL R80, R41, -INF , !P3 ;  /* 0xff80000029507808 */ /* 0x000fe40005800000 */
[----:B------:R-:W-:Y:S02]  /*2400*/  ISETP.GT.AND P3, PT, R3, 0x28, !P4 ;  /* 0x000000280300780c */ /* 0x000fe40006764270 */
[----:B------:R-:W-:Y:S02]  /*2410*/  P2R R41, PR, RZ, 0x10 ;  /* 0x00000010ff297803 */ /* 0x000fe40000000000 */
        /* <DEDUP_REMOVED lines=51> */
[----:B------:R-:W-:Y:S02]  /*2750*/  P2R R25, PR, RZ, 0x20 ;  /* 0x00000020ff197803 */ /* 0x000fe40000000000 */
[----:B------:R-:W-:Y:S02]  /*2760*/  FSEL R64, R64, -INF , !P3 ;  /* 0xff80000040407808 */ /* 0x000fe40005800000 */
[C---:B------:R-:W-:Y:S02]  /*2770*/  ISETP.GE.AND P3, PT, R6.reuse, 0x52, PT ;  /* 0x000000520600780c */ /* 0x040fe40003f66270 */
[----:B------:R-:W-:Y:S02]  /*2780*/  ISETP.GE.AND P6, PT, R6, 0x1, PT ;  /* 0x000000010600780c */ /* 0x000fe40003fc6270 */
[----:B------:R-:W-:-:S04]  /*2790*/  ISETP.GT.AND P4, PT, R3, 0x51, !P3 ;  /* 0x000000510300780c */ /* 0x000fc80005f84270 */
[----:B------:R-:W-:-:S04]  /*27a0*/  ISETP.LT.OR P4, PT, R0, 0x52, P4 ;  /* 0x000000520000780c */ /* 0x000fc80002781670 */
[----:B------:R-:W-:Y:S02]  /*27b0*/  FSEL R92, R65, -INF , !P4 ;  /* 0xff800000415c7808 */ /* 0x000fe40006000000 */
[----:B------:R-:W-:-:S04]  /*27c0*/  ISETP.GE.AND P4, PT, R6, 0x59, PT ;  /* 0x000000590600780c */ /* 0x000fc80003f86270 */
[----:B------:R-:W-:-:S04]  /*27d0*/  ISETP.GT.AND P5, PT, R3, 0x58, !P4 ;  /* 0x000000580300780c */ /* 0x000fc800067a4270 */
[----:B------:R-:W-:-:S04]  /*27e0*/  ISETP.LT.OR P5, PT, R0, 0x59, P5 ;  /* 0x000000590000780c */ /* 0x000fc80002fa1670 */
[----:B------:R-:W-:Y:S02]  /*27f0*/  FSEL R68, R68, -INF , !P5 ;  /* 0xff80000044447808 */ /* 0x000fe40006800000 */
[----:B------:R-:W-:-:S04]  /*2800*/  ISETP.GT.AND P5, PT, R3, RZ, !P6 ;  /* 0x000000ff0300720c */ /* 0x000fc800077a4270 */
[----:B------:R-:W-:-:S04]  /*2810*/  ISETP.LT.OR P5, PT, R0, 0x1, P5 ;  /* 0x000000010000780c */ /* 0x000fc80002fa1670 */
[----:B------:R-:W-:Y:S02]  /*2820*/  FSEL R20, R24, -INF , !P5 ;  /* 0xff80000018147808 */ /* 0x000fe40006800000 */
[----:B------:R-:W-:Y:S01]  /*2830*/  ISETP.GE.AND P5, PT, R6, 0x5a, PT ;  /* 0x0000005a0600780c */ /* 0x000fe20003fa6270 */
[----:B------:R-:W-:-:S03]  /*2840*/  VIADD R6, R7, 0x8 ;  /* 0x0000000807067836 */ /* 0x000fc60000000000 */
[----:B------:R-:W-:Y:S01]  /*2850*/  P2R R24, PR, RZ, 0x20 ;  /* 0x00000020ff187803 */ /* 0x000fe20000000000 */
[----:B------:R-:W-:Y:S01]  /*2860*/  IMAD.IADD R4, R14, 0x1, R6 ;  /* 0x000000010e047824 */ /* 0x000fe200078e0206 */
[----:B------:R-:W-:-:S04]  /*2870*/  ISETP.GT.AND P5, PT, R3, 0x59, !P5 ;  /* 0x000000590300780c */ /* 0x000fc80006fa4270 */
[----:B------:R-:W-:Y:S02]  /*2880*/  ISETP.LT.OR P5, PT, R0, 0x5a, P5 ;  /* 0x0000005a0000780c */ /* 0x000fe40002fa1670 */
[----:B------:R-:W-:Y:S02]  /*2890*/  VIADDMNMX R0, R6, R13, R10, PT ;  /* 0x0000000d06007246 */ /* 0x000fe4000380010a */
[----:B------:R-:W-:Y:S02]  /*28a0*/  FSEL R94, R69, -INF , !P5 ;  /* 0xff800000455e7808 */ /* 0x000fe40006800000 */
[----:B------:R-:W-:-:S13]  /*28b0*/  PLOP3.LUT P5, PT, PT, PT, UP0, 0x40, 0x0 ;  /* 0x000000000000781c */ /* 0x000fda0003fae808 */
[----:B------:R-:W-:Y:S05]  /*28c0*/  @P5 BRA `(.L_x_1318) ;  /* 0x00000000005c5947 */ /* 0x000fea0003800000 */
        /* <DEDUP_REMOVED lines=8> */
[----:B------:R-:W-:Y:S01]  /*2950*/  @P5 IMAD.HI.U32 R10, R3, UR6, RZ ;  /* 0x00000006030a5c27 */ /* 0x000fe2000f8e00ff */
[----:B------:R-:W-:-:S13]  /*2960*/  PLOP3.LUT P5, PT, PT, PT, UP1, 0x80, 0x0 ;  /* 0x000000000000781c */ /* 0x000fda0003faf018 */
[----:B------:R-:W-:-:S04]  /*2970*/  @P5 SHF.R.U32.HI R3, RZ, UR7, R10 ;  /* 0x00000007ff035c19 */ /* 0x000fc8000801160a */
[----:B------:R-:W-:Y:S01]  /*2980*/  LOP3.LUT R3, RZ, R3, RZ, 0x33, !PT ;  /* 0x00000003ff037212 */ /* 0x000fe200078e33ff */
[----:B------:R-:W-:Y:S06]  /*2990*/  BRA `(.L_x_1321) ;  /* 0x0000000000187947 */ /* 0x000fec0003800000 */
.L_x_1320:
[----:B------:R-:W-:-:S06]  /*29a0*/  UISETP.NE.AND UP1, UPT, UR15, 0x1, UPT ;  /* 0x000000010f00788c */ /* 0x000fcc000bf25270 */
[----:B------:R-:W-:-:S05]  /*29b0*/  PLOP3.LUT P5, PT, PT, PT, UP1, 0x80, 0x0 ;  /* 0x000000000000781c */ /* 0x000fca0003faf018 */
[----:B------:R-:W-:-:S08]  /*29c0*/  @UP1 ULDC.64 UR6, c[0x0][0x9e8] ;  /* 0x00027a0000061ab9 */ /* 0x000fd00000000a00 */
[----:B------:R-:W-:Y:S01]  /*29d0*/  @P5 IMAD.HI.U32 R10, R3, UR6, RZ ;  /* 0x00000006030a5c27 */ /* 0x000fe2000f8e00ff */
[----:B------:R-:W-:-:S13]  /*29e0*/  PLOP3.LUT P5, PT, PT, PT, UP1, 0x80, 0x0 ;  /* 0x000000000000781c */ /* 0x000fda0003faf018 */
[----:B------:R-:W-:-:S07]  /*29f0*/  @P5 SHF.R.U32.HI R3, RZ, UR7, R10 ;  /* 0x00000007ff035c19 */ /* 0x000fce000801160a */
.L_x_1321:
[----:B------:R-:W-:Y:S05]  /*2a00*/  BSYNC B0 ;  /* 0x0000000000007941 */ /* 0x000fea0003800000 */
.L_x_1319:
[----:B------:R-:W-:-:S05]  /*2a10*/  IMAD R3, R3, UR15, R15 ;  /* 0x0000000f03037c24 */ /* 0x000fca000f8e020f */
[----:B------:R-:W-:Y:S02]  /*2a20*/  VIMNMX R4, R4, R3, !PT ;  /* 0x0000000304047248 */ /* 0x000fe40007fe0100 */
[----:B------:R-:W-:-:S07]  /*2a30*/  VIADDMNMX R0, R3, UR15, R0, PT ;  /* 0x0000000f03007c46 */ /* 0x000fce000b800100 */
.L_x_1318:
[C---:B------:R-:W-:Y:S01]  /*2a40*/  ISETP.GT.AND P1, PT, R4.reuse, 0x1, !P1 ;  /* 0x000000010400780c */ /* 0x040fe20004f24270 */
[----:B------:R-:W-:Y:S01]  /*2a50*/  ULDC UR10, c[0x0][0x988] ;  /* 0x00026200000a7ab9 */ /* 0x000fe20000000800 */
[----:B------:R-:W-:Y:S02]  /*2a60*/  ISETP.GT.AND P2, PT, R4, 0x8, !P2 ;  /* 0x000000080400780c */ /* 0x000fe40005744270 */
[C---:B------:R-:W-:Y:S02]  /*2a70*/  ISETP.LT.OR P1, PT, R0.reuse, 0x2, P1 ;  /* 0x000000020000780c */ /* 0x040fe40000f21670 */
[----:B------:R-:W-:Y:S02]  /*2a80*/  ISETP.LT.OR P2, PT, R0, 0x9, P2 ;  /* 0x000000090000780c */ /* 0x000fe40001741670 */
[----:B------:R-:W-:Y:S02]  /*2a90*/  FSEL R27, R27, -INF , !P1 ;  /* 0xff8000001b1b7808 */ /* 0x000fe40004800000 */
[----:B------:R-:W-:-:S02]  /*2aa0*/  ISETP.NE.AND P1, PT, R21, RZ, PT ;  /* 0x000000ff1500720c */ /* 0x000fc40003f25270 */
[----:B------:R-:W-:Y:S02]  /*2ab0*/  FSEL R30, R30, -INF , !P2 ;  /* 0xff8000001e1e7808 */ /* 0x000fe40005000000 */
[----:B------:R-:W-:Y:S02]  /*2ac0*/  ISETP.GT.AND P1, PT, R4, 0x9, !P1 ;  /* 0x000000090400780c */ /* 0x000fe40004f24270 */
[----:B------:R-:W-:Y:S02]  /*2ad0*/  ISETP.NE.AND P2, PT, R29, RZ, PT ;  /* 0x000000ff1d00720c */ /* 0x000fe40003f45270 */
[----:B------:R-:W-:Y:S02]  /*2ae0*/  ISETP.LT.OR P1, PT, R0, 0xa, P1 ;  /* 0x0000000a0000780c */ /* 0x000fe40000f21670 */
[----:B------:R-:W-:Y:S02]  /*2af0*/  FMNMX.FTZ R3, R20, R72, !PT ;  /* 0x0000004814037209 */ /* 0x000fe40007810000 */
[----:B------:R-:W-:-:S02]  /*2b00*/  FSEL R31, R31, -INF , !P1 ;  /* 0xff8000001f1f7808 */ /* 0x000fc40004800000 */
[----:B------:R-:W-:Y:S02]  /*2b10*/  ISETP.NE.AND P1, PT, R25, RZ, PT ;  /* 0x000000ff1900720c */ /* 0x000fe40003f25270 */
[----:B------:R-:W-:Y:S02]  /*2b20*/  ISETP.NE.AND P5, PT, R33, RZ, PT ;  /* 0x000000ff2100720c */ /* 0x000fe40003fa5270 */
[----:B------:R-:W-:Y:S02]  /*2b30*/  ISETP.GT.AND P1, PT, R4, 0x10, !P1 ;  /* 0x000000100400780c */ /* 0x000fe40004f24270 */
[----:B------:R-:W-:Y:S02]  /*2b40*/  FMNMX.FTZ R3, R28, R3, !PT ;  /* 0x000000031c037209 */ /* 0x000fe40007810000 */
[----:B------:R-:W-:Y:S02]  /*2b50*/  ISETP.LT.OR P1, PT, R0, 0x11, P1 ;  /* 0x000000110000780c */ /* 0x000fe40000f21670 */
[----:B------:R-:W-:-:S02]  /*2b60*/  FMNMX.FTZ R3, R74, R3, !PT ;  /* 0x000000034a037209 */ /* 0x000fc40007810000 */
[----:B------:R-:W-:Y:S02]  /*2b70*/  FSEL R34, R34, -INF , !P1 ;  /* 0xff80000022227808 */ /* 0x000fe40004800000 */
[----:B------:R-:W-:Y:S02]  /*2b80*/  ISETP.GT.AND P1, PT, R4, 0x11, !P2 ;  /* 0x000000110400780c */ /* 0x000fe40005724270 */
[----:B------:R-:W-:Y:S02]  /*2b90*/  FMNMX.FTZ R3, R32, R3, !PT ;  /* 0x0000000320037209 */ /* 0x000fe40007810000 */
[----:B------:R-:W-:Y:S02]  /*2ba0*/  ISETP.LT.OR P1, PT, R0, 0x12, P1 ;  /* 0x000000120000780c */ /* 0x000fe40000f21670 */
[----:B------:R-:W-:Y:S02]  /*2bb0*/  FMNMX.FTZ R3, R76, R3, !PT ;  /* 0x000000034c037209 */ /* 0x000fe40007810000 */
[----:B------:R-:W-:-:S02]  /*2bc0*/  FSEL R35, R35, -INF , !P1 ;  /* 0xff80000023237808 */ /* 0x000fc40004800000 */
[----:B------:R-:W-:Y:S02]  /*2bd0*/  ISETP.GT.AND P1, PT, R4, 0x18, !P5 ;  /* 0x000000180400780c */ /* 0x000fe40006f24270 */
[----:B------:R-:W-:Y:S02]  /*2be0*/  FMNMX.FTZ R3, R36, R3, !PT ;  /* 0x0000000324037209 */ /* 0x000fe40007810000 */
[----:B------:R-:W-:Y:S02]  /*2bf0*/  ISETP.LT.OR P1, PT, R0, 0x19, P1 ;  /* 0x000000190000780c */ /* 0x000fe40000f21670 */
[----:B------:R-:W-:Y:S02]  /*2c00*/  FMNMX.FTZ R3, R78, R3, !PT ;  /* 0x000000034e037209 */ /* 0x000fe40007810000 */
[----:B------:R-:W-:Y:S02]  /*2c10*/  FSEL R38, R38, -INF , !P1 ;  /* 0xff80000026267808 */ /* 0x000fe40004800000 */
[----:B------:R-:W-:-:S02]  /*2c20*/  ISETP.NE.AND P1, PT, R73, RZ, PT ;  /* 0x000000ff4900720c */ /* 0x000fc40003f25270 */
[----:B------:R-:W-:Y:S02]  /*2c30*/  FMNMX.FTZ R3, R40, R3, !PT ;  /* 0x0000000328037209 */ /* 0x000fe40007810000 */
[----:B------:R-:W-:Y:S02]  /*2c40*/  ISETP.GT.AND P1, PT, R4, 0x19, !P1 ;  /* 0x000000190400780c */ /* 0x000fe40004f24270 */
[----:B------:R-:W-:Y:S02]  /*2c50*/  FMNMX.FTZ R3, R80, R3, !PT ;  /* 0x0000000350037209 */ /* 0x000fe40007810000 */
[----:B------:R-:W-:Y:S02]  /*2c60*/  ISETP.LT.OR P1, PT, R0, 0x1a, P1 ;  /* 0x0000001a0000780c */ /* 0x000fe40000f21670 */
[----:B------:R-:W-:Y:S02]  /*2c70*/  FMNMX.FTZ R3, R44, R3, !PT ;  /* 0x000000032c037209 */ /* 0x000fe40007810000 */
[----:B------:R-:W-:-:S02]  /*2c80*/  FSEL R39, R39, -INF , !P1 ;  /* 0xff80000027277808 */ /* 0x000fc40004800000 */
[----:B------:R-:W-:Y:S02]  /*2c90*/  ISETP.NE.AND P1, PT, R37, RZ, PT ;  /* 0x000000ff2500720c */ /* 0x000fe40003f25270 */
[----:B------:R-:W-:Y:S02]  /*2ca0*/  FMNMX.FTZ R3, R82, R3, !PT ;  /* 0x0000000352037209 */ /* 0x000fe40007810000 */
[----:B------:R-:W-:Y:S02]  /*2cb0*/  ISETP.GT.AND P1, PT, R4, 0x20, !P1 ;  /* 0x000000200400780c */ /* 0x000fe40004f24270 */
[----:B------:R-:W-:Y:S02]  /*2cc0*/  FMNMX.FTZ R3, R48, R3, !PT ;  /* 0x0000000330037209 */ /* 0x000fe40007810000 */
[----:B------:R-:W-:Y:S02]  /*2cd0*/  ISETP.LT.OR P1, PT, R0, 0x21, P1 ;  /* 0x000000210000780c */ /* 0x000fe40000f21670 */
[----:B------:R-:W-:-:S02]  /*2ce0*/  FMNMX.FTZ R3, R84, R3, !PT ;  /* 0x0000000354037209 */ /* 0x000fc40007810000 */
[----:B------:R-:W-:Y:S02]  /*2cf0*/  FSEL R42, R42, -INF , !P1 ;  /* 0xff8000002a2a7808 */ /* 0x000fe40004800000 */
[----:B------:R-:W-:Y:S02]  /*2d00*/  ISETP.NE.AND P1, PT, R75, RZ, PT ;  /* 0x000000ff4b00720c */ /* 0x000fe40003f25270 */
[----:B------:R-:W-:Y:S02]  /*2d10*/  FMNMX.FTZ R3, R52, R3, !PT ;  /* 0x0000000334037209 */ /* 0x000fe40007810000 */
[----:B------:R-:W-:Y:S02]  /*2d20*/  ISETP.GT.AND P1, PT, R4, 0x21, !P1 ;  /* 0x000000210400780c */ /* 0x000fe40004f24270 */
[----:B------:R-:W-:Y:S02]  /*2d30*/  FMNMX.FTZ R3, R86, R3, !PT ;  /* 0x0000000356037209 */ /* 0x000fe40007810000 */
[----:B------:R-:W-:-:S02]  /*2d40*/  ISETP.LT.OR P1, PT, R0, 0x22, P1 ;  /* 0x000000220000780c */ /* 0x000fc40000f21670 */
[----:B------:R-:W-:Y:S02]  /*2d50*/  FMNMX.FTZ R3, R56, R3, !PT ;  /* 0x0000000338037209 */ /* 0x000fe40007810000 */
[----:B------:R-:W-:Y:S02]  /*2d60*/  FSEL R43, R43, -INF , !P1 ;  /* 0xff8000002b2b7808 */ /* 0x000fe40004800000 */
[----:B------:R-:W-:Y:S02]  /*2d70*/  ISETP.NE.AND P1, PT, R41, RZ, PT ;  /* 0x000000ff2900720c */ /* 0x000fe40003f25270 */
[----:B------:R-:W-:Y:S02]  /*2d80*/  FMNMX.FTZ R3, R88, R3, !PT ;  /* 0x0000000358037209 */ /* 0x000fe40007810000 */
[----:B------:R-:W-:Y:S02]  /*2d90*/  ISETP.GT.AND P1, PT, R4, 0x28, !P1 ;  /* 0x000000280400780c */ /* 0x000fe40004f24270 */
[----:B------:R-:W-:-:S02]  /*2da0*/  FMNMX.FTZ R3, R60, R3, !PT ;  /* 0x000000033c037209 */ /* 0x000fc40007810000 */
[----:B------:R-:W-:Y:S02]  /*2db0*/  ISETP.LT.OR P1, PT, R0, 0x29, P1 ;  /* 0x000000290000780c */ /* 0x000fe40000f21670 */
[----:B------:R-:W-:Y:S02]  /*2dc0*/  FMNMX.FTZ R3, R90, R3, !PT ;  /* 0x000000035a037209 */ /* 0x000fe40007810000 */
[----:B------:R-:W-:Y:S02]  /*2dd0*/  FSEL R46, R46, -INF , !P1 ;  /* 0xff8000002e2e7808 */ /* 0x000fe40004800000 */
[----:B------:R-:W-:Y:S02]  /*2de0*/  ISETP.NE.AND P1, PT, R77, RZ, PT ;  /* 0x000000ff4d00720c */ /* 0x000fe40003f25270 */
[----:B------:R-:W-:Y:S02]  /*2df0*/  FMNMX.FTZ R3, R64, R3, !PT ;  /* 0x0000000340037209 */ /* 0x000fe40007810000 */
[----:B------:R-:W-:-:S02]  /*2e00*/  ISETP.GT.AND P1, PT, R4, 0x29, !P1 ;  /* 0x000000290400780c */ /* 0x000fc40004f24270 */
[----:B------:R-:W-:Y:S02]  /*2e10*/  FMNMX.FTZ R3, R92, R3, !PT ;  /* 0x000000035c037209 */ /* 0x000fe40007810000 */
[----:B------:R-:W-:Y:S02]  /*2e20*/  ISETP.LT.OR P1, PT, R0, 0x2a, P1 ;  /* 0x0000002a0000780c */ /* 0x000fe40000f21670 */
[----:B------:R-:W-:Y:S02]  /*2e30*/  FMNMX.FTZ R3, R68, R3, !PT ;  /* 0x0000000344037209 */ /* 0x000fe40007810000 */
[----:B------:R-:W-:Y:S02]  /*2e40*/  FSEL R47, R47, -INF , !P1 ;  /* 0xff8000002f2f7808 */ /* 0x000fe40004800000 */
[----:B------:R-:W-:Y:S02]  /*2e50*/  ISETP.NE.AND P1, PT, R45, RZ, PT ;  /* 0x000000ff2d00720c */ /* 0x000fe40003f25270 */
[----:B------:R-:W-:-:S02]  /*2e60*/  FMNMX.FTZ R10, R94, R3, !PT ;  /* 0x000000035e0a7209 */ /* 0x000fc40007810000 */
[----:B------:R-:W-:Y:S02]  /*2e70*/  ISETP.GT.AND P1, PT, R4, 0x30, !P1 ;  /* 0x000000300400780c */ /* 0x000fe40004f24270 */
[----:B------:R-:W-:Y:S01]  /*2e80*/  ISETP.NE.AND P2, PT, R53, RZ, PT ;  /* 0x000000ff3500720c */ /* 0x000fe20003f45270 */
[----:B------:R-:W2:Y:S01]  /*2e90*/  SHFL.BFLY PT, R3, R10, 0x2, 0x1f ;  /* 0x0c401f000a037f89 */ /* 0x000ea200000e0000 */
[----:B------:R-:W-:Y:S02]  /*2ea0*/  ISETP.LT.OR P1, PT, R0, 0x31, P1 ;  /* 0x000000310000780c */ /* 0x000fe40000f21670 */
[----:B------:R-:W-:Y:S02]  /*2eb0*/  ISETP.NE.AND P5, PT, R83, RZ, PT ;  /* 0x000000ff5300720c */ /* 0x000fe40003fa5270 */
[----:B------:R-:W-:Y:S02]  /*2ec0*/  FSEL R50, R50, -INF , !P1 ;  /* 0xff80000032327808 */ /* 0x000fe40004800000 */
[----:B------:R-:W-:-:S02]  /*2ed0*/  ISETP.NE.AND P1, PT, R79, RZ, PT ;  /* 0x000000ff4f00720c */ /* 0x000fc40003f25270 */
[C---:B------:R-:W-:Y:S02]  /*2ee0*/  ISETP.GT.AND P6, PT, R4.reuse, RZ, !P6 ;  /* 0x000000ff0400720c */ /* 0x040fe400077c4270 */
[----:B------:R-:W-:Y:S02]  /*2ef0*/  ISETP.GT.AND P1, PT, R4, 0x31, !P1 ;  /* 0x000000310400780c */ /* 0x000fe40004f24270 */
[C---:B------:R-:W-:Y:S02]  /*2f00*/  ISETP.LT.OR P6, PT, R0.reuse, 0x1, P6 ;  /* 0x000000010000780c */ /* 0x040fe400037c1670 */
[----:B------:R-:W-:Y:S02]  /*2f10*/  ISETP.LT.OR P1, PT, R0, 0x32, P1 ;  /* 0x000000320000780c */ /* 0x000fe40000f21670 */
[----:B------:R-:W-:Y:S02]  /*2f20*/  FSEL R26, R26, -INF , !P6 ;  /* 0xff8000001a1a7808 */ /* 0x000fe40007000000 */
[----:B------:R-:W-:-:S02]  /*2f30*/  FSEL R51, R51, -INF , !P1 ;  /* 0xff80000033337808 */ /* 0x000fc40004800000 */
[----:B------:R-:W-:Y:S02]  /*2f40*/  ISETP.NE.AND P1, PT, R49, RZ, PT ;  /* 0x000000ff3100720c */ /* 0x000fe40003f25270 */
[----:B------:R-:W-:Y:S02]  /*2f50*/  ISETP.NE.AND P6, PT, R85, RZ, PT ;  /* 0x000000ff5500720c */ /* 0x000fe40003fc5270 */
[----:B------:R-:W-:Y:S02]  /*2f60*/  ISETP.GT.AND P1, PT, R4, 0x38, !P1 ;  /* 0x000000380400780c */ /* 0x000fe40004f24270 */
[----:B--2---:R-:W-:Y:S02]  /*2f70*/  FMNMX.FTZ R14, R10, R3, !PT ;  /* 0x000000030a0e7209 */ /* 0x004fe40007810000 */
[----:B------:R-:W-:Y:S02]  /*2f80*/  ISETP.LT.OR P1, PT, R0, 0x39, P1 ;  /* 0x000000390000780c */ /* 0x000fe40000f21670 */
[----:B------:R-:W-:Y:S01]  /*2f90*/  ISETP.GT.AND P3, PT, R4, 0x51, !P3 ;  /* 0x000000510400780c */ /* 0x000fe20005f64270 */
[----:B------:R-:W2:Y:S01]  /*2fa0*/  SHFL.BFLY PT, R3, R14, 0x1, 0x1f ;  /* 0x0c201f000e037f89 */ /* 0x000ea200000e0000 */
[----:B------:R-:W-:-:S02]  /*2fb0*/  FSEL R54, R54, -INF , !P1 ;  /* 0xff80000036367808 */ /* 0x000fc40004800000 */
[----:B------:R-:W-:Y:S02]  /*2fc0*/  ISETP.NE.AND P1, PT, R81, RZ, PT ;  /* 0x000000ff5100720c */ /* 0x000fe40003f25270 */
[C---:B------:R-:W-:Y:S02]  /*2fd0*/  ISETP.GT.AND P4, PT, R4.reuse, 0x58, !P4 ;  /* 0x000000580400780c */ /* 0x040fe40006784270 */
[----:B------:R-:W-:Y:S02]  /*2fe0*/  ISETP.GT.AND P1, PT, R4, 0x39, !P1 ;  /* 0x000000390400780c */ /* 0x000fe40004f24270 */
[C---:B------:R-:W-:Y:S02]  /*2ff0*/  ISETP.LT.OR P3, PT, R0.reuse, 0x52, P3 ;  /* 0x000000520000780c */ /* 0x040fe40001f61670 */
[C---:B------:R-:W-:Y:S02]  /*3000*/  ISETP.LT.OR P1, PT, R0.reuse, 0x3a, P1 ;  /* 0x0000003a0000780c */ /* 0x040fe40000f21670 */
[----:B------:R-:W-:-:S02]  /*3010*/  ISETP.LT.OR P4, PT, R0, 0x59, P4 ;  /* 0x000000590000780c */ /* 0x000fc40002781670 */
[----:B------:R-:W-:Y:S02]  /*3020*/  FSEL R55, R55, -INF , !P1 ;  /* 0xff80000037377808 */ /* 0x000fe40004800000 */
[----:B------:R-:W-:Y:S02]  /*3030*/  ISETP.GT.AND P1, PT, R4, 0x40, !P2 ;  /* 0x000000400400780c */ /* 0x000fe40005724270 */
[----:B------:R-:W-:Y:S02]  /*3040*/  ISETP.NE.AND P2, PT, R61, RZ, PT ;  /* 0x000000ff3d00720c */ /* 0x000fe40003f45270 */
[----:B------:R-:W-:Y:S02]  /*3050*/  ISETP.LT.OR P1, PT, R0, 0x41, P1 ;  /* 0x000000410000780c */ /* 0x000fe40000f21670 */
[----:B------:R-:W-:Y:S02]  /*3060*/  ISETP.GT.AND P2, PT, R4, 0x50, !P2 ;  /* 0x000000500400780c */ /* 0x000fe40005744270 */
[----:B------:R-:W-:-:S02]  /*3070*/  FSEL R58, R58, -INF , !P1 ;  /* 0xff8000003a3a7808 */ /* 0x000fc40004800000 */
[----:B------:R-:W-:Y:S02]  /*3080*/  ISETP.GT.AND P1, PT, R4, 0x41, !P5 ;  /* 0x000000410400780c */ /* 0x000fe40006f24270 */
[----:B--2---:R-:W-:Y:S02]  /*3090*/  FMNMX.FTZ R3, R14, R3, !PT ;  /* 0x000000030e037209 */ /* 0x004fe40007810000 */
[----:B------:R-:W-:Y:S02]  /*30a0*/  ISETP.LT.OR P1, PT, R0, 0x42, P1 ;  /* 0x000000420000780c */ /* 0x000fe40000f21670 */
[----:B------:R-:W-:Y:S01]  /*30b0*/  ISETP.NE.AND P5, PT, R57, RZ, PT ;  /* 0x000000ff3900720c */ /* 0x000fe20003fa5270 */
[----:B------:R-:W-:Y:S01]  /*30c0*/  FMUL.FTZ R13, R3, UR10 ;  /* 0x0000000a030d7c20 */ /* 0x000fe20008410000 */
[----:B------:R-:W-:Y:S02]  /*30d0*/  FSEL R59, R59, -INF , !P1 ;  /* 0xff8000003b3b7808 */ /* 0x000fe40004800000 */
[----:B------:R-:W-:-:S02]  /*30e0*/  FSETP.NEU.FTZ.AND P1, PT, R3, -INF , PT ;  /* 0xff8000000300780b */ /* 0x000fc40003f3d000 */
[----:B------:R-:W-:Y:S02]  /*30f0*/  ISETP.LT.OR P2, PT, R0, 0x51, P2 ;  /* 0x000000510000780c */ /* 0x000fe40001741670 */
[----:B------:R-:W-:Y:S02]  /*3100*/  FSEL R15, R13, RZ, P1 ;  /* 0x000000ff0d0f7208 */ /* 0x000fe40000800000 */
[----:B------:R-:W-:Y:S02]  /*3110*/  FMNMX.FTZ R13, R26, R27, !PT ;  /* 0x0000001b1a0d7209 */ /* 0x000fe40007810000 */
[----:B------:R-:W-:Y:S01]  /*3120*/  ISETP.GT.AND P1, PT, R4, 0x48, !P5 ;  /* 0x000000480400780c */ /* 0x000fe20006f24270 */
[--C-:B------:R-:W-:Y:S01]  /*3130*/  FFMA.FTZ R14, R72, UR10, -R15.reuse ;  /* 0x0000000a480e7c23 */ /* 0x100fe2000801080f */
[----:B------:R-:W-:Y:S01]  /*3140*/  FMNMX.FTZ R10, R30, R13, !PT ;  /* 0x0000000d1e0a7209 */ /* 0x000fe20007810000 */
[--C-:B------:R-:W-:Y:S01]  /*3150*/  FFMA.FTZ R20, R20, UR10, -R15.reuse ;  /* 0x0000000a14147c23 */ /* 0x100fe2000801080f */
[----:B------:R-:W-:Y:S01]  /*3160*/  ISETP.LT.OR P1, PT, R0, 0x49, P1 ;  /* 0x000000490000780c */ /* 0x000fe20000f21670 */
[----:B------:R2:W-:Y:S01]  /*3170*/  MUFU.EX2 R21, R14 ;  /* 0x0000000e00157308 */ /* 0x0005e20000000800 */
[----:B------:R-:W-:Y:S01]  /*3180*/  FMNMX.FTZ R13, R31, R10, !PT ;  /* 0x0000000a1f0d7209 */ /* 0x000fe20007810000 */
[--C-:B------:R-:W-:Y:S01]  /*3190*/  FFMA.FTZ R25, R74, UR10, -R15.reuse ;  /* 0x0000000a4a197c23 */ /* 0x100fe2000801080f */
[----:B------:R-:W-:Y:S01]  /*31a0*/  FSEL R62, R62, -INF , !P1 ;  /* 0xff8000003e3e7808 */ /* 0x000fe20004800000 */
[----:B------:R-:W-:Y:S01]  /*31b0*/  FFMA.FTZ R33, R78, UR10, -R15 ;  /* 0x0000000a4e217c23 */ /* 0x000fe2000801080f */
[----:B------:R-:W-:-:S02]  /*31c0*/  FMNMX.FTZ R10, R34, R13, !PT ;  /* 0x0000000d220a7209 */ /* 0x000fc40007810000 */
[----:B------:R-:W-:Y:S01]  /*31d0*/  ISETP.GT.AND P1, PT, R4, 0x49, !P6 ;  /* 0x000000490400780c */ /* 0x000fe20007724270 */
[----:B------:R-:W3:Y:S01]  /*31e0*/  MUFU.EX2 R20, R20 ;  /* 0x0000001400147308 */ /* 0x000ee20000000800 */
[----:B------:R-:W-:Y:S01]  /*31f0*/  FMNMX.FTZ R13, R35, R10, !PT ;  /* 0x0000000a230d7209 */ /* 0x000fe20007810000 */
[--C-:B--2---:R-:W-:Y:S01]  /*3200*/  FFMA.FTZ R14, R76, UR10, -R15.reuse ;  /* 0x0000000a4c0e7c23 */ /* 0x104fe2000801080f */
[----:B------:R-:W-:Y:S01]  /*3210*/  ISETP.NE.AND P5, PT, R24, RZ, PT ;  /* 0x000000ff1800720c */ /* 0x000fe20003fa5270 */
[--C-:B------:R-:W-:Y:S01]  /*3220*/  FFMA.FTZ R24, R28, UR10, -R15.reuse ;  /* 0x0000000a1c187c23 */ /* 0x100fe2000801080f */
[----:B------:R-:W-:Y:S01]  /*3230*/  FMNMX.FTZ R10, R38, R13, !PT ;  /* 0x0000000d260a7209 */ /* 0x000fe20007810000 */
[--C-:B------:R-:W-:Y:S01]  /*3240*/  FFMA.FTZ R28, R32, UR10, -R15.reuse ;  /* 0x0000000a201c7c23 */ /* 0x100fe2000801080f */
[----:B------:R-:W-:Y:S01]  /*3250*/  ISETP.LT.OR P1, PT, R0, 0x4a, P1 ;  /* 0x0000004a0000780c */ /* 0x000fe20000f21670 */
[----:B------:R2:W-:Y:S01]  /*3260*/  MUFU.EX2 R29, R14 ;  /* 0x0000000e001d7308 */ /* 0x0005e20000000800 */
[----:B------:R-:W-:Y:S01]  /*3270*/  FMNMX.FTZ R13, R39, R10, !PT ;  /* 0x0000000a270d7209 */ /* 0x000fe20007810000 */
[--C-:B------:R-:W-:Y:S01]  /*3280*/  FFMA.FTZ R32, R36, UR10, -R15.reuse ;  /* 0x0000000a24207c23 */ /* 0x100fe2000801080f */
[----:B------:R-:W-:Y:S01]  /*3290*/  ISETP.GT.AND P5, PT, R4, 0x59, !P5 ;  /* 0x000000590400780c */ /* 0x000fe20006fa4270 */
[--C-:B------:R-:W-:Y:S01]  /*32a0*/  FFMA.FTZ R36, R48, UR10, -R15.reuse ;  /* 0x0000000a30247c23 */ /* 0x100fe2000801080f */
[----:B------:R-:W-:Y:S01]  /*32b0*/  FMNMX.FTZ R10, R42, R13, !PT ;  /* 0x0000000d2a0a7209 */ /* 0x000fe20007810000 */
[--C-:B------:R-:W-:Y:S01]  /*32c0*/  FFMA.FTZ R48, R56, UR10, -R15.reuse ;  /* 0x0000000a38307c23 */ /* 0x100fe2000801080f */
[----:B------:R-:W-:Y:S01]  /*32d0*/  FSEL R63, R63, -INF , !P1 ;  /* 0xff8000003f3f7808 */ /* 0x000fe20004800000 */
[----:B------:R-:W-:Y:S01]  /*32e0*/  MUFU.EX2 R24, R24 ;  /* 0x0000001800187308 */ /* 0x000fe20000000800 */
[----:B------:R-:W-:Y:S01]  /*32f0*/  FMNMX.FTZ R13, R43, R10, !PT ;  /* 0x0000000a2b0d7209 */ /* 0x000fe20007810000 */
[--C-:B--2---:R-:W-:Y:S01]  /*3300*/  FFMA.FTZ R14, R80, UR10, -R15.reuse ;  /* 0x0000000a500e7c23 */ /* 0x104fe2000801080f */
[----:B------:R-:W-:Y:S01]  /*3310*/  FSEL R66, R66, -INF , !P2 ;  /* 0xff80000042427808 */ /* 0x000fe20005000000 */
[----:B------:R-:W-:Y:S01]  /*3320*/  FFMA.FTZ R56, R92, UR10, -R15 ;  /* 0x0000000a5c387c23 */ /* 0x000fe2000801080f */
[----:B------:R-:W-:-:S02]  /*3330*/  FMNMX.FTZ R10, R46, R13, !PT ;  /* 0x0000000d2e0a7209 */ /* 0x000fc40007810000 */
[----:B------:R-:W-:Y:S01]  /*3340*/  FSEL R67, R67, -INF , !P3 ;  /* 0xff80000043437808 */ /* 0x000fe20005800000 */
[----:B------:R2:W-:Y:S01]  /*3350*/  MUFU.EX2 R37, R14 ;  /* 0x0000000e00257308 */ /* 0x0005e20000000800 */
[----:B------:R-:W-:Y:S02]  /*3360*/  FMNMX.FTZ R13, R47, R10, !PT ;  /* 0x0000000a2f0d7209 */ /* 0x000fe40007810000 */
[----:B------:R-:W-:Y:S02]  /*3370*/  ISETP.LT.OR P5, PT, R0, 0x5a, P5 ;  /* 0x0000005a0000780c */ /* 0x000fe40002fa1670 */
[----:B------:R-:W-:Y:S02]  /*3380*/  FMNMX.FTZ R10, R50, R13, !PT ;  /* 0x0000000d320a7209 */ /* 0x000fe40007810000 */
[----:B------:R-:W-:Y:S01]  /*3390*/  FSEL R70, R70, -INF , !P4 ;  /* 0xff80000046467808 */ /* 0x000fe20006000000 */
[----:B------:R-:W4:Y:S01]  /*33a0*/  MUFU.EX2 R25, R25 ;  /* 0x0000001900197308 */ /* 0x000f220000000800 */
[----:B------:R-:W-:Y:S01]  /*33b0*/  FMNMX.FTZ R13, R51, R10, !PT ;  /* 0x0000000a330d7209 */ /* 0x000fe20007810000 */
[----:B--2---:R-:W-:Y:S01]  /*33c0*/  FFMA.FTZ R14, R84, UR10, -R15 ;  /* 0x0000000a540e7c23 */ /* 0x004fe2000801080f */
[----:B------:R-:W-:-:S02]  /*33d0*/  FSEL R71, R71, -INF , !P5 ;  /* 0xff80000047477808 */ /* 0x000fc40006800000 */
[----:B------:R-:W-:Y:S02]  /*33e0*/  FMNMX.FTZ R10, R54, R13, !PT ;  /* 0x0000000d360a7209 */ /* 0x000fe40007810000 */
[----:B---3--:R-:W-:Y:S01]  /*33f0*/  F2FP.F16.F32.PACK_AB R152, R21, R20 ;  /* 0x000000141598723e */ /* 0x008fe200000000ff */
[----:B------:R2:W-:Y:S01]  /*3400*/  MUFU.EX2 R45, R14 ;  /* 0x0000000e002d7308 */ /* 0x0005e20000000800 */
[----:B------:R-:W-:-:S04]  /*3410*/  FMNMX.FTZ R13, R55, R10, !PT ;  /* 0x0000000a370d7209 */ /* 0x000fc80007810000 */
[----:B------:R-:W-:-:S03]  /*3420*/  FMNMX.FTZ R10, R58, R13, !PT ;  /* 0x0000000d3a0a7209 */ /* 0x000fc60007810000 */
[----:B------:R-:W3:Y:S01]  /*3430*/  MUFU.EX2 R28, R28 ;  /* 0x0000001c001c7308 */ /* 0x000ee20000000800 */
[----:B------:R-:W-:Y:S01]  /*3440*/  FMNMX.FTZ R13, R59, R10, !PT ;  /* 0x0000000a3b0d7209 */ /* 0x000fe20007810000 */
[--C-:B------:R-:W-:Y:S01]  /*3450*/  FFMA.FTZ R10, R40, UR10, -R15.reuse ;  /* 0x0000000a280a7c23 */ /* 0x100fe2000801080f */
[--C-:B------:R-:W-:Y:S01]  /*3460*/  FFMA.FTZ R40, R52, UR10, -R15.reuse ;  /* 0x0000000a34287c23 */ /* 0x100fe2000801080f */
[--C-:B--2---:R-:W-:Y:S01]  /*3470*/  FFMA.FTZ R14, R60, UR10, -R15.reuse ;  /* 0x0000000a3c0e7c23 */ /* 0x104fe2000801080f */
[----:B------:R-:W-:Y:S01]  /*3480*/  FMNMX.FTZ R4, R62, R13, !PT ;  /* 0x0000000d3e047209 */ /* 0x000fe20007810000 */
[----:B------:R-:W-:Y:S01]  /*3490*/  FFMA.FTZ R52, R90, UR10, -R15 ;  /* 0x0000000a5a347c23 */ /* 0x000fe2000801080f */
[----:B----4-:R-:W-:Y:S01]  /*34a0*/  F2FP.F16.F32.PACK_AB R154, R25, R24 ;  /* 0x00000018199a723e */ /* 0x010fe200000000ff */
[----:B------:R2:W-:Y:S01]  /*34b0*/  MUFU.EX2 R160, R10 ;  /* 0x0000000a00a07308 */ /* 0x0005e20000000800 */
[----:B------:R-:W-:-:S04]  /*34c0*/  FMNMX.FTZ R13, R63, R4, !PT ;  /* 0x000000043f0d7209 */ /* 0x000fc80007810000 */
[----:B------:R-:W-:-:S03]  /*34d0*/  FMNMX.FTZ R4, R66, R13, !PT ;  /* 0x0000000d42047209 */ /* 0x000fc60007810000 */
[----:B------:R-:W-:Y:S01]  /*34e0*/  MUFU.EX2 R57, R52 ;  /* 0x0000003400397308 */ /* 0x000fe20000000800 */
[----:B------:R-:W-:Y:S01]  /*34f0*/  FMNMX.FTZ R13, R67, R4, !PT ;  /* 0x00000004430d7209 */ /* 0x000fe20007810000 */
[--C-:B--2---:R-:W-:Y:S01]  /*3500*/  FFMA.FTZ R10, R82, UR10, -R15.reuse ;  /* 0x0000000a520a7c23 */ /* 0x104fe2000801080f */
[--C-:B------:R-:W-:Y:S01]  /*3510*/  FFMA.FTZ R4, R44, UR10, -R15.reuse ;  /* 0x0000000a2c047c23 */ /* 0x100fe2000801080f */
[----:B------:R-:W-:Y:S01]  /*3520*/  FFMA.FTZ R44, R86, UR10, -R15 ;  /* 0x0000000a562c7c23 */ /* 0x000fe2000801080f */
[----:B------:R-:W-:Y:S02]  /*3530*/  FMNMX.FTZ R0, R70, R13, !PT ;  /* 0x0000000d46007209 */ /* 0x000fe40007810000 */
[----:B---3--:R-:W-:Y:S01]  /*3540*/  F2FP.F16.F32.PACK_AB R156, R29, R28 ;  /* 0x0000001c1d9c723e */ /* 0x008fe200000000ff */
[----:B------:R-:W-:Y:S01]  /*3550*/  MUFU.EX2 R41, R10 ;  /* 0x0000000a00297308 */ /* 0x000fe20000000800 */
[----:B------:R-:W-:-:S05]  /*3560*/  FMNMX.FTZ R0, R71, R0, !PT ;  /* 0x0000000047007209 */ /* 0x000fca0007810000 */
[----:B------:R-:W2:Y:S02]  /*3570*/  SHFL.BFLY PT, R13, R0, 0x2, 0x1f ;  /* 0x0c401f00000d7f89 */ /* 0x000ea400000e0000 */
[----:B------:R3:W-:Y:S08]  /*3580*/  MUFU.EX2 R49, R44 ;  /* 0x0000002c00317308 */ /* 0x0007f00000000800 */
[----:B------:R-:W-:Y:S01]  /*3590*/  MUFU.EX2 R32, R32 ;  /* 0x0000002000207308 */ /* 0x000fe20000000800 */
[----:B---3--:R-:W-:-:S07]  /*35a0*/  FFMA.FTZ R44, R64, UR10, -R15 ;  /* 0x0000000a402c7c23 */ /* 0x008fce000801080f */
[----:B------:R-:W3:Y:S01]  /*35b0*/  MUFU.EX2 R33, R33 ;  /* 0x0000002100217308 */ /* 0x000ee20000000800 */
[----:B--2---:R-:W-:Y:S01]  /*35c0*/  FMNMX.FTZ R13, R0, R13, !PT ;  /* 0x0000000d000d7209 */ /* 0x004fe20007810000 */
[----:B------:R-:W-:-:S06]  /*35d0*/  FFMA.FTZ R0, R88, UR10, -R15 ;  /* 0x0000000a58007c23 */ /* 0x000fcc000801080f */
[----:B------:R-:W2:Y:S01]  /*35e0*/  MUFU.EX2 R4, R4 ;  /* 0x0000000400047308 */ /* 0x000ea20000000800 */
[----:B------:R-:W4:Y:S07]  /*35f0*/  SHFL.BFLY PT, R10, R13, 0x1, 0x1f ;  /* 0x0c201f000d0a7f89 */ /* 0x000f2e00000e0000 */
[----:B------:R5:W-:Y:S01]  /*3600*/  MUFU.EX2 R53, R0 ;  /* 0x0000000000357308 */ /* 0x000be20000000800 */
[----:B---3--:R-:W-:-:S07]  /*3610*/  F2FP.F16.F32.PACK_AB R158, R33, R32 ;  /* 0x00000020219e723e */ /* 0x008fce00000000ff */
[----:B------:R-:W-:Y:S01]  /*3620*/  MUFU.EX2 R61, R56 ;  /* 0x00000038003d7308 */ /* 0x000fe20000000800 */
[----:B--2---:R-:W-:-:S07]  /*3630*/  F2FP.F16.F32.PACK_AB R162, R41, R4 ;  /* 0x0000000429a2723e */ /* 0x004fce00000000ff */
[----:B------:R-:W-:Y:S01]  /*3640*/  MUFU.EX2 R36, R36 ;  /* 0x0000002400247308 */ /* 0x000fe20000000800 */
[----:B----4-:R-:W-:Y:S01]  /*3650*/  FMNMX.FTZ R10, R13, R10, !PT ;  /* 0x0000000a0d0a7209 */ /* 0x010fe20007810000 */
[--C-:B------:R-:W-:Y:S01]  /*3660*/  FFMA.FTZ R13, R68, UR10, -R15.reuse ;  /* 0x0000000a440d7c23 */ /* 0x100fe2000801080f */
[----:B------:R-:W-:Y:S02]  /*3670*/  FFMA.FTZ R15, R94, UR10, -R15 ;  /* 0x0000000a5e0f7c23 */ /* 0x000fe4000801080f */
[C---:B------:R-:W-:Y:S01]  /*3680*/  FSETP.NEU.FTZ.AND P1, PT, R10.reuse, -INF , PT ;  /* 0xff8000000a00780b */ /* 0x040fe20003f3d000 */
[----:B-----5:R-:W-:Y:S02]  /*3690*/  FMUL.FTZ R0, R10, UR10 ;  /* 0x0000000a0a007c20 */ /* 0x020fe40008410000 */
[----:B------:R2:W-:Y:S03]  /*36a0*/  MUFU.EX2 R174, R15 ;  /* 0x0000000f00ae7308 */ /* 0x0005e60000000800 */
[----:B------:R-:W-:-:S05]  /*36b0*/  FSEL R0, R0, RZ, P1 ;  /* 0x000000ff00007208 */ /* 0x000fca0000800000 */
[----:B------:R-:W-:Y:S01]  /*36c0*/  MUFU.EX2 R40, R40 ;  /* 0x0000002800287308 */ /* 0x000fe20000000800 */
[--C-:B------:R-:W-:Y:S01]  /*36d0*/  FFMA.FTZ R26, R26, UR10, -R0.reuse ;  /* 0x0000000a1a1a7c23 */ /* 0x100fe20008010800 */
[--C-:B------:R-:W-:Y:S01]  /*36e0*/  FFMA.FTZ R27, R27, UR10, -R0.reuse ;  /* 0x0000000a1b1b7c23 */ /* 0x100fe20008010800 */
[--C-:B------:R-:W-:Y:S01]  /*36f0*/  FFMA.FTZ R30, R30, UR10, -R0.reuse ;  /* 0x0000000a1e1e7c23 */ /* 0x100fe20008010800 */
[--C-:B------:R-:W-:Y:S01]  /*3700*/  FFMA.FTZ R31, R31, UR10, -R0.reuse ;  /* 0x0000000a1f1f7c23 */ /* 0x100fe20008010800 */
[----:B--2---:R-:W-:Y:S01]  /*3710*/  FADD.FTZ R15, R20, R21 ;  /* 0x00000015140f7221 */ /* 0x004fe20000010000 */
        /* <DEDUP_REMOVED lines=25> */
[--C-:B------:R-:W-:Y:S01]  /*38b0*/  FFMA.FTZ R66, R66, UR10, -R0.reuse ;  /* 0x0000000a42427c23 */ /* 0x100fe20008010800 */
[----:B------:R-:W4:Y:S01]  /*38c0*/  MUFU.EX2 R31, R31 ;  /* 0x0000001f001f7308 */ /* 0x000f220000000800 */
[----:B--2---:R-:W-:Y:S01]  /*38d0*/  FADD.FTZ R15, R26, R27 ;  /* 0x0000001b1a0f7221 */ /* 0x004fe20000010000 */
[----:B------:R-:W-:Y:S01]  /*38e0*/  FADD.FTZ R56, R160, R65 ;  /* 0x00000041a0387221 */ /* 0x000fe20000010000 */
[--C-:B------:R-:W-:Y:S01]  /*38f0*/  FFMA.FTZ R67, R67, UR10, -R0.reuse ;  /* 0x0000000a43437c23 */ /* 0x100fe20008010800 */
[--C-:B------:R-:W-:Y:S01]  /*3900*/  FFMA.FTZ R70, R70, UR10, -R0.reuse ;  /* 0x0000000a46467c23 */ /* 0x100fe20008010800 */
[----:B------:R-:W-:Y:S01]  /*3910*/  FFMA.FTZ R0, R71, UR10, -R0 ;  /* 0x0000000a47007c23 */ /* 0x000fe20008010800 */
[C---:B------:R-:W-:Y:S01]  /*3920*/  FADD.FTZ R65, R37.reuse, R56 ;  /* 0x0000003825417221 */ /* 0x040fe20000010000 */
[----:B------:R-:W-:Y:S01]  /*3930*/  F2FP.F16.F32.PACK_AB R160, R37, R160 ;  /* 0x000000a025a0723e */ /* 0x000fe200000000ff */
[----:B------:R-:W2:Y:S01]  /*3940*/  MUFU.EX2 R34, R34 ;  /* 0x0000002200227308 */ /* 0x000ea20000000800 */
[----:B---3--:R-:W-:Y:S01]  /*3950*/  FADD.FTZ R52, R30, R15 ;  /* 0x0000000f1e347221 */ /* 0x008fe20000010000 */
[----:B------:R-:W-:Y:S01]  /*3960*/  FADD.FTZ R56, R4, R65 ;  /* 0x0000004104387221 */ /* 0x000fe20000010000 */
[----:B------:R-:W-:-:S02]  /*3970*/  F2FP.F16.F32.PACK_AB R164, R45, R36 ;  /* 0x000000242da4723e */ /* 0x000fc400000000ff */
[----:B------:R-:W-:Y:S01]  /*3980*/  F2FP.F16.F32.PACK_AB R166, R49, R40 ;  /* 0x0000002831a6723e */ /* 0x000fe200000000ff */
[----:B------:R-:W-:Y:S01]  /*3990*/  FADD.FTZ R65, R41, R56 ;  /* 0x0000003829417221 */ /* 0x000fe20000010000 */
[----:B------:R-:W-:Y:S01]  /*39a0*/  F2FP.F16.F32.PACK_AB R153, R27, R26 ;  /* 0x0000001a1b99723e */ /* 0x000fe200000000ff */
[----:B------:R-:W3:Y:S01]  /*39b0*/  MUFU.EX2 R35, R35 ;  /* 0x0000002300237308 */ /* 0x000ee20000000800 */
[C---:B----4-:R-:W-:Y:S01]  /*39c0*/  FADD.FTZ R15, R31.reuse, R52 ;  /* 0x000000341f0f7221 */ /* 0x050fe20000010000 */
[----:B------:R-:W-:Y:S01]  /*39d0*/  FADD.FTZ R56, R36, R65 ;  /* 0x0000004124387221 */ /* 0x000fe20000010000 */
[----:B------:R-:W-:-:S03]  /*39e0*/  F2FP.F16.F32.PACK_AB R155, R31, R30 ;  /* 0x0000001e1f9b723e */ /* 0x000fc600000000ff */
[----:B------:R-:W-:Y:S02]  /*39f0*/  FADD.FTZ R65, R45, R56 ;  /* 0x000000382d417221 */ /* 0x000fe40000010000 */
[----:B------:R-:W4:Y:S01]  /*3a00*/  MUFU.EX2 R38, R38 ;  /* 0x0000002600267308 */ /* 0x000f220000000800 */
[----:B--2---:R-:W-:Y:S01]  /*3a10*/  FADD.FTZ R52, R34, R15 ;  /* 0x0000000f22347221 */ /* 0x004fe20000010000 */
[----:B------:R-:W-:-:S04]  /*3a20*/  FADD.FTZ R56, R40, R65 ;  /* 0x0000004128387221 */ /* 0x000fc80000010000 */
[----:B------:R-:W-:Y:S02]  /*3a30*/  FADD.FTZ R65, R49, R56 ;  /* 0x0000003831417221 */ /* 0x000fe40000010000 */
[----:B------:R-:W2:Y:S01]  /*3a40*/  MUFU.EX2 R39, R39 ;  /* 0x0000002700277308 */ /* 0x000ea20000000800 */
[C---:B---3--:R-:W-:Y:S01]  /*3a50*/  FADD.FTZ R15, R35.reuse, R52 ;  /* 0x00000034230f7221 */ /* 0x048fe20000010000 */
[----:B------:R-:W-:-:S06]  /*3a60*/  F2FP.F16.F32.PACK_AB R157, R35, R34 ;  /* 0x00000022239d723e */ /* 0x000fcc00000000ff */
[----:B------:R-:W3:Y:S01]  /*3a70*/  MUFU.EX2 R42, R42 ;  /* 0x0000002a002a7308 */ /* 0x000ee20000000800 */
[----:B----4-:R-:W-:-:S07]  /*3a80*/  FADD.FTZ R52, R38, R15 ;  /* 0x0000000f26347221 */ /* 0x010fce0000010000 */
[----:B------:R-:W4:Y:S01]  /*3a90*/  MUFU.EX2 R43, R43 ;  /* 0x0000002b002b7308 */ /* 0x000f220000000800 */
[C---:B--2---:R-:W-:Y:S01]  /*3aa0*/  FADD.FTZ R15, R39.reuse, R52 ;  /* 0x00000034270f7221 */ /* 0x044fe20000010000 */
[----:B------:R-:W-:-:S06]  /*3ab0*/  F2FP.F16.F32.PACK_AB R159, R39, R38 ;  /* 0x00000026279f723e */ /* 0x000fcc00000000ff */
[----:B------:R-:W2:Y:S01]  /*3ac0*/  MUFU.EX2 R46, R46 ;  /* 0x0000002e002e7308 */ /* 0x000ea20000000800 */
[----:B---3--:R-:W-:-:S07]  /*3ad0*/  FADD.FTZ R52, R42, R15 ;  /* 0x0000000f2a347221 */ /* 0x008fce0000010000 */
[----:B------:R-:W3:Y:S01]  /*3ae0*/  MUFU.EX2 R47, R47 ;  /* 0x0000002f002f7308 */ /* 0x000ee20000000800 */
[C---:B----4-:R-:W-:Y:S01]  /*3af0*/  FADD.FTZ R15, R43.reuse, R52 ;  /* 0x000000342b0f7221 */ /* 0x050fe20000010000 */
[----:B------:R-:W-:-:S06]  /*3b00*/  F2FP.F16.F32.PACK_AB R161, R43, R42 ;  /* 0x0000002a2ba1723e */ /* 0x000fcc00000000ff */
[----:B------:R-:W4:Y:S01]  /*3b10*/  MUFU.EX2 R50, R50 ;  /* 0x0000003200327308 */ /* 0x000f220000000800 */
[----:B--2---:R-:W-:-:S07]  /*3b20*/  FADD.FTZ R52, R46, R15 ;  /* 0x0000000f2e347221 */ /* 0x004fce0000010000 */
        /* <DEDUP_REMOVED lines=9> */
[----:B---3--:R-:W-:Y:S01]  /*3bc0*/  FADD.FTZ R52, R48, R65 ;  /* 0x0000004130347221 */ /* 0x008fe20000010000 */
[----:B------:R-:W-:-:S03]  /*3bd0*/  F2FP.F16.F32.PACK_AB R168, R53, R48 ;  /* 0x0000003035a8723e */ /* 0x000fc600000000ff */
[----:B------:R-:W-:-:S03]  /*3be0*/  FADD.FTZ R21, R53, R52 ;  /* 0x0000003435157221 */ /* 0x000fc60000010000 */
        /* <DEDUP_REMOVED lines=24> */
[----:B---3--:R-:W-:-:S04]  /*3d70*/  FADD.FTZ R21, R13, R20 ;  /* 0x000000140d157221 */ /* 0x008fc80000010000 */
[C---:B------:R-:W-:Y:S01]  /*3d80*/  FADD.FTZ R4, R174.reuse, R21 ;  /* 0x00000015ae047221 */ /* 0x040fe20000010000 */
[----:B------:R-:W-:Y:S02]  /*3d90*/  F2FP.F16.F32.PACK_AB R174, R174, R13 ;  /* 0x0000000daeae723e */ /* 0x000fe400000000ff */
[----:B------:R-:W3:Y:S01]  /*3da0*/  MUFU.EX2 R70, R70 ;  /* 0x0000004600467308 */ /* 0x000ee20000000800 */
[----:B----4-:R-:W-:-:S07]  /*3db0*/  FADD.FTZ R14, R66, R15 ;  /* 0x0000000f420e7221 */ /* 0x010fce0000010000 */
[----:B------:R3:W4:Y:S01]  /*3dc0*/  MUFU.EX2 R175, R0 ;  /* 0x0000000000af7308 */ /* 0x0007220000000800 */
[C---:B--2---:R-:W-:Y:S01]  /*3dd0*/  FADD.FTZ R13, R67.reuse, R14 ;  /* 0x0000000e430d7221 */ /* 0x044fe20000010000 */
[----:B------:R-:W-:-:S03]  /*3de0*/  F2FP.F16.F32.PACK_AB R173, R67, R66 ;  /* 0x0000004243ad723e */ /* 0x000fc600000000ff */
[----:B---3--:R-:W-:-:S04]  /*3df0*/  FADD.FTZ R0, R70, R13 ;  /* 0x0000000d46007221 */ /* 0x008fc80000010000 */
[C---:B----4-:R-:W-:Y:S01]  /*3e00*/  FADD.FTZ R0, R175.reuse, R0 ;  /* 0x00000000af007221 */ /* 0x050fe20000010000 */
[----:B------:R-:W-:Y:S01]  /*3e10*/  F2FP.F16.F32.PACK_AB R175, R175, R70 ;  /* 0x00000046afaf723e */ /* 0x000fe200000000ff */
[----:B------:R-:W-:Y:S06]  /*3e20*/  @!P0 BRA `(.L_x_1322) ;  /* 0x0000000000048947 */ /* 0x000fec0003800000 */
[----:B------:R-:W-:Y:S01]  /*3e30*/  BPT.TRAP 0x1 ;  /* 0x000000040000795c */ /* 0x000fe20000300000 */
.L_x_1322:
[----:B------:R2:W3:Y:S01]  /*3e40*/  SYNCS.PHASECHK.TRANS64.TRYWAIT P1, [UR21+0x22850], R11 ;  /* 0x0228500bff0075a7 */ /* 0x0004e20008020155 */
[----:B------:R-:W-:Y:S05]  /*3e50*/  @!P0 BRA `(.L_x_1323) ;  /* 0x0000000000048947 */ /* 0x000fea0003800000 */
[----:B------:R-:W-:Y:S01]  /*3e60*/  BPT.TRAP 0x1 ;  /* 0x000000040000795c */ /* 0x000fe20000300000 */
.L_x_1323:
[----:B---3--:R-:W-:Y:S05]  /*3e70*/  @P1 BRA `(.L_x_1324) ;  /* 0x0000000000081947 */ /* 0x008fea0003800000 */
[----:B------:R-:W3:Y:S02]  /*3e80*/  SYNCS.PHASECHK.TRANS64.TRYWAIT P1, [UR21+0x22850], R11 ;  /* 0x0228500bff0075a7 */ /* 0x000ee40008020155 */
[----:B---3--:R-:W-:Y:S05]  /*3e90*/  @!P1 BRA `(.L_x_1325) ;  /* 0x000000d8000c9947 */ /* 0x008fea0003800000 */
.L_x_1324:
[----:B------:R4:W-:Y:S01]  /*3ea0*/  BAR.SYNC.DEFER_BLOCKING R9, 0x100 ;  /* 0x000400090000751d */ /* 0x0009e20000010000 */
[----:B------:R-:W-:-:S04]  /*3eb0*/  UIADD3 UR6, UR46, 0x400, URZ ;  /* 0x000004002e067890 */ /* 0x000fc8000fffe03f */
[----:B------:R-:W-:Y:S01]  /*3ec0*/  USHF.R.U32.HI UR6, URZ, 0x4, UR6 ;  /* 0x000000043f067899 */ /* 0x000fe20008011606 */
[----:B------:R-:W-:Y:S01]  /*3ed0*/  UMOV UR7, 0x40000040 ;  /* 0x4000004000077882 */ /* 0x000fe20000000000 */
[----:B------:R-:W5:Y:S02]  /*3ee0*/  S2R R13, SR_TID.X ;  /* 0x00000000000d7919 */ /* 0x000f640000002100 */
[----:B------:R-:W-:Y:S01]  /*3ef0*/  ULOP3.LUT UR6, UR6, 0x3fff, URZ, 0xc0, !UPT ;  /* 0x00003fff06067892 */ /* 0x000fe2000f8ec03f */
[----:B----4-:R-:W-:-:S03]  /*3f00*/  IMAD.IADD R9, R17, 0x1, -R12 ;  /* 0x0000000111097824 */ /* 0x010fc600078e0a0c */
[----:B------:R-:W-:Y:S01]  /*3f10*/  ULOP3.LUT UR21, UR6, 0x3000000, URZ, 0xfc, !UPT ;  /* 0x0300000006157892 */ /* 0x000fe2000f8efc3f */
[----:B------:R-:W-:-:S03]  /*3f20*/  VIADD R12, R9, UR42 ;  /* 0x0000002a090c7c36 */ /* 0x000fc60008000000 */
[----:B------:R-:W-:Y:S01]  /*3f30*/  UIMAD UR11, UR39, 0xc00, UR21 ;  /* 0x00000c00270b78a4 */ /* 0x000fe2000f8e0215 */
[----:B------:R-:W-:-:S06]  /*3f40*/  WARPGROUP.ARRIVE ;  /* 0x00000000000079c5 */ /* 0x000fcc0000000000 */
[----:B------:R-:W-:Y:S02]  /*3f50*/  UMOV UR6, UR11 ;  /* 0x0000000b00067c82 */ /* 0x000fe40008000000 */
[----:B------:R-:W-:Y:S01]  /*3f60*/  HGMMA.64x256x16.F32 R24, R152, gdesc[UR4].tnspB, RZ, !UPT, gsb0 ;  /* 0x43e0000498187df0 */ /* 0x000fe2000c0008ff */
[----:B------:R-:W-:Y:S01]  /*3f70*/  UIADD3 UR6, UR11, 0x80, URZ ;  /* 0x000000800b067890 */ /* 0x000fe2000fffe03f */
[----:B------:R-:W-:Y:S01]  /*3f80*/  UMOV UR7, 0x40000040 ;  /* 0x4000004000077882 */ /* 0x000fe20000000000 */
[----:B-----5:R-:W-:-:S13]  /*3f90*/  LOP3.LUT P1, RZ, R13, 0x7f, RZ, 0xc0, !PT ;  /* 0x0000007f0dff7812 */ /* 0x020fda000782c0ff */
[----:B---3--:R-:W-:-:S05]  /*3fa0*/  @!P1 VIADD R8, R8, 0x22860 ;  /* 0x0002286008089836 */ /* 0x008fca0000000000 */
[----:B------:R-:W-:Y:S01]  /*3fb0*/  @!P1 PRMT R8, RZ, 0x654, R8 ;  /* 0x00000654ff089816 */ /* 0x000fe20000000008 */
[----:B------:R-:W-:Y:S02]  /*3fc0*/  WARPGROUP.DEPBAR.LE gsb0, 0x0 ;  /* 0x00008000000079c5 */ /* 0x000fe40000010000 */
        /* <DEDUP_REMOVED lines=26> */
[----:B------:R-:W-:-:S13]  /*4170*/  R2UR UR6, R12 ;  /* 0x000000000c0672ca */ /* 0x000fda00000e0000 */
[----:B------:R-:W-:Y:S01]  /*4180*/  UIADD3 UR14, UR6, UR14, URZ ;  /* 0x0000000e060e7290 */ /* 0x000fe2000fffe03f */
[----:B------:R-:W-:Y:S02]  /*4190*/  WARPGROUP.DEPBAR.LE gsb0, 0x0 ;  /* 0x00008000000079c5 */ /* 0x000fe40000010000 */
[----:B------:R3:W-:Y:S01]  /*41a0*/  @!P1 SYNCS.ARRIVE.TRANS64.RED.A1T0 RZ, [R8+URZ], RZ ;  /* 0x000000ff08ff99a7 */ /* 0x0007e2000810043f */
[----:B------:R-:W-:Y:S01]  /*41b0*/  PLOP3.LUT P1, PT, PT, PT, UP0, 0x40, 0x0 ;  /* 0x000000000000781c */ /* 0x000fe20003f2e808 */
[----:B---3--:R-:W-:-:S12]  /*41c0*/  VIADD R8, R176, 0xfffffffe ;  /* 0xfffffffeb0087836 */ /* 0x008fd80000000000 */
[----:B------:R-:W-:Y:S05]  /*41d0*/  @P1 BRA `(.L_x_1326) ;  /* 0x0000000000481947 */ /* 0x000fea0003800000 */
[C---:B------:R-:W-:Y:S01]  /*41e0*/  ISETP.GT.AND P1, PT, R12.reuse, RZ, PT ;  /* 0x000000ff0c00720c */ /* 0x040fe20003f24270 */
[----:B-12---:R-:W-:-:S05]  /*41f0*/  VIADD R11, R12, 0xffffffff ;  /* 0xffffffff0c0b7836 */ /* 0x006fca0000000000 */
[----:B------:R-:W-:-:S07]  /*4200*/  R2UR UR11, R11 ;  /* 0x000000000b0b72ca */ /* 0x000fce00000e0000 */
[----:B------:R-:W-:Y:S08]  /*4210*/  @P1 BRA `(.L_x_1327) ;  /* 0x00000000001c1947 */ /* 0x000ff00003800000 */
[----:B------:R-:W-:Y:S02]  /*4220*/  UISETP.NE.AND UP1, UPT, UR15, 0x1, UPT ;  /* 0x000000010f00788c */ /* 0x000fe4000bf25270 */
[----:B------:R-:W-:-:S09]  /*4230*/  UIADD3 UR11, -UR6, URZ, URZ ;  /* 0x0000003f060b7290 */ /* 0x000fd2000fffe13f */
[----:B------:R-:W-:Y:S02]  /*4240*/  @UP1 ULDC.64 UR18, c[0x0][0x9e8] ;  /* 0x00027a0000121ab9 */ /* 0x000fe40000000a00 */
[----:B------:R-:W-:-:S04]  /*4250*/  UIMAD.WIDE.U32 UR6, UR11, UR18, URZ ;  /* 0x000000120b0672a5 */ /* 0x000fc8000f8e003f */
[----:B------:R-:W-:-:S04]  /*4260*/  @UP1 USHF.R.U32.HI UR11, URZ, UR19, UR7 ;  /* 0x000000133f0b1299 */ /* 0x000fc80008011607 */
[----:B------:R-:W-:Y:S01]  /*4270*/  ULOP3.LUT UR11, URZ, UR11, URZ, 0x33, !UPT ;  /* 0x0000000b3f0b7292 */ /* 0x000fe2000f8e333f */
[----:B------:R-:W-:Y:S11]  /*4280*/  BRA `(.L_x_1328) ;  /* 0x0000000000107947 */ /* 0x000ff60003800000 */
.L_x_1327:
[----:B------:R-:W-:-:S11]  /*4290*/  UISETP.NE.AND UP1, UPT, UR15, 0x1, UPT ;  /* 0x000000010f00788c */ /* 0x000fd6000bf25270 */
[----:B------:R-:W-:Y:S02]  /*42a0*/  @UP1 ULDC.64 UR18, c[0x0][0x9e8] ;  /* 0x00027a0000121ab9 */ /* 0x000fe40000000a00 */
[----:B------:R-:W-:-:S04]  /*42b0*/  UIMAD.WIDE.U32 UR6, UR11, UR18, URZ ;  /* 0x000000120b0672a5 */ /* 0x000fc8000f8e003f */
[----:B------:R-:W-:-:S12]  /*42c0*/  @UP1 USHF.R.U32.HI UR11, URZ, UR19, UR7 ;  /* 0x000000133f0b1299 */ /* 0x000fd80008011607 */
.L_x_1328:
[----:B------:R-:W-:-:S04]  /*42d0*/  UIMAD UR11, UR11, UR15, UR15 ;  /* 0x0000000f0b0b72a4 */ /* 0x000fc8000f8e020f */
[----:B------:R-:W-:-:S04]  /*42e0*/  UISETP.LT.AND UP1, UPT, UR14, UR11, UPT ;  /* 0x0000000b0e00728c */ /* 0x000fc8000bf21270 */
[----:B------:R-:W-:-:S12]  /*42f0*/  USEL UR14, UR14, UR11, UP1 ;  /* 0x0000000b0e0e7287 */ /* 0x000fd80008800000 */
.L_x_1326:
[----:B------:R-:W-:-:S04]  /*4300*/  UIMAD.WIDE UR6, UR14, 0x2aaaaaab, URZ ;  /* 0x2aaaaaab0e0678a5 */ /* 0x000fc8000f8e023f */
[----:B------:R-:W-:-:S04]  /*4310*/  USHF.R.U32.HI UR6, URZ, 0x1f, UR7 ;  /* 0x0000001f3f067899 */ /* 0x000fc80008011607 */
[----:B------:R-:W-:-:S04]  /*4320*/  ULEA.HI.SX32 UR6, UR7, UR6, 0x1c ;  /* 0x0000000607067291 */ /* 0x000fc8000f8fe23f */
[----:B------:R-:W-:-:S04]  /*4330*/  UISETP.LT.AND UP1, UPT, UR40, UR6, UPT ;  /* 0x000000062800728c */ /* 0x000fc8000bf21270 */
[----:B------:R-:W-:-:S06]  /*4340*/  USEL UR23, UR40, UR6, !UP1 ;  /* 0x0000000628177287 */ /* 0x000fcc000c800000 */
[----:B------:R-:W-:-:S13]  /*4350*/  ISETP.GE.AND P1, PT, R8, UR23, PT ;  /* 0x0000001708007c0c */ /* 0x000fda000bf26270 */
[----:B------:R-:W-:Y:S05]  /*4360*/  @!P1 BRA `(.L_x_1329) ;  /* 0x0000002c00dc9947 */ /* 0x000fea0003800000 */
[----:B------:R-:W-:Y:S01]  /*4370*/  IMAD.IADD R13, R7, 0x1, R9 ;  /* 0x00000001070d7824 */ /* 0x000fe200078e0209 */
[----:B------:R-:W-:Y:S01]  /*4380*/  ULDC UR24, c[0x0][0x9e4] ;  /* 0x0002790000187ab9 */ /* 0x000fe20000000800 */
[----:B------:R-:W-:Y:S01]  /*4390*/  ULDC UR22, c[0x0][0x9dc] ;  /* 0x0002770000167ab9 */ /* 0x000fe20000000800 */
[----:B------:R-:W-:Y:S01]  /*43a0*/  ULDC UR26, c[0x0][0x988] ;  /* 0x00026200001a7ab9 */ /* 0x000fe20000000800 */
[----:B------:R-:W-:-:S05]  /*43b0*/  ULDC UR25, c[0x0][0x9e0] ;  /* 0x0002780000197ab9 */ /* 0x000fca0000000800 */
.L_x_1346:
[----:B------:R-:W-:-:S04]  /*43c0*/  UIADD3 UR39, UR39, 0x1, URZ ;  /* 0x0000000127277890 */ /* 0x000fc8000fffe03f */
[----:B------:R-:W-:-:S04]  /*43d0*/  UISETP.NE.AND UP1, UPT, UR39, 0x2, UPT ;  /* 0x000000022700788c */ /* 0x000fc8000bf25270 */
[----:B------:R-:W-:Y:S02]  /*43e0*/  USEL UR6, URZ, 0x1, UP1 ;  /* 0x000000013f067887 */ /* 0x000fe40008800000 */
[----:B------:R-:W-:Y:S02]  /*43f0*/  USEL UR39, UR39, URZ, UP1 ;  /* 0x0000003f27277287 */ /* 0x000fe40008800000 */
[----:B------:R-:W-:Y:S01]  /*4400*/  ULOP3.LUT UR38, UR38, UR6, URZ, 0x3c, !UPT ;  /* 0x0000000626267292 */ /* 0x000fe2000f8e3c3f */
[----:B-1----:R-:W-:Y:S11]  /*4410*/  @!P0 BRA `(.L_x_1330) ;  /* 0x0000000000048947 */ /* 0x002ff60003800000 */
[----:B------:R-:W-:Y:S01]  /*4420*/  BPT.TRAP 0x1 ;  /* 0x000000040000795c */ /* 0x000fe20000300000 */
.L_x_1330:
[----:B------:R-:W-:Y:S01]  /*4430*/  ULEA UR27, UR39, UR46, 0x3 ;  /* 0x0000002e271b7291 */ /* 0x000fe2000f8e183f */
[----:B------:R-:W-:-:S05]  /*4440*/  IMAD.U32 R12, RZ, RZ, UR38 ;  /* 0x00000026ff0c7e24 */ /* 0x000fca000f8e00ff */
[----:B------:R-:W-:-:S04]  /*4450*/  SHF.L.U32 R12, R12, 0x1f, RZ ;  /* 0x0000001f0c0c7819 */ /* 0x000fc800000006ff */
[----:B------:R3:W4:Y:S01]  /*4460*/  SYNCS.PHASECHK.TRANS64.TRYWAIT P1, [UR27+0x22830], R12 ;  /* 0x0228300cff0075a7 */ /* 0x000722000802015b */
[----:B------:R-:W-:Y:S05]  /*4470*/  @!P0 BRA `(.L_x_1331) ;  /* 0x0000000000048947 */ /* 0x000fea0003800000 */
[----:B------:R-:W-:Y:S01]  /*4480*/  BPT.TRAP 0x1 ;  /* 0x000000040000795c */ /* 0x000fe20000300000 */
.L_x_1331:
[----:B----4-:R-:W-:Y:S05]  /*4490*/  @P1 BRA `(.L_x_1332) ;  /* 0x0000000000081947 */ /* 0x010fea0003800000 */
[----:B------:R-:W4:Y:S02]  /*44a0*/  SYNCS.PHASECHK.TRANS64.TRYWAIT P1, [UR27+0x22830], R12 ;  /* 0x0228300cff0075a7 */ /* 0x000f24000802015b */
[----:B----4-:R-:W-:Y:S05]  /*44b0*/  @!P1 BRA `(.L_x_1333) ;  /* 0x000000d000989947 */ /* 0x010fea0003800000 */
.L_x_1332:
[----:B------:R-:W-:Y:S01]  /*44c0*/  UIMAD UR18, UR39, 0x300, UR20 ;  /* 0x00000300271278a4 */ /* 0x000fe2000f8e0214 */
[----:B------:R-:W-:Y:S01]  /*44d0*/  WARPGROUP.ARRIVE ;  /* 0x00000000000079c5 */ /* 0x000fe20000000000 */
[----:B------:R-:W-:Y:S01]  /*44e0*/  UMOV UR19, 0x40000040 ;  /* 0x4000004000137882 */ /* 0x000fe20000000000 */
[----:B------:R-:W-:Y:S01]  /*44f0*/  UMOV UR7, 0x40000040 ;  /* 0x4000004000077882 */ /* 0x000fe20000000000 */
[----:B------:R-:W-:-:S03]  /*4500*/  UIADD3 UR6, UR18, 0x2, URZ ;  /* 0x0000000212067890 */ /* 0x000fc6000fffe03f */
[----:B----4-:R-:W4:Y:S01]  /*4510*/  S2R R5, SR_TID.X ;  /* 0x0000000000057919 */ /* 0x010f220000002100 */
[----:B------:R-:W-:Y:S01]  /*4520*/  UIADD3 UR10, UR18, 0x4, URZ ;  /* 0x00000004120a7890 */ /* 0x000fe2000fffe03f */
[----:B------:R-:W5:Y:S01]  /*4530*/  LDC R20, c[0x0][0x288] ;  /* 0x0000a200ff147b82 */ /* 0x000f620000000800 */
[----:B------:R-:W-:Y:S01]  /*4540*/  UMOV UR11, 0x40000040 ;  /* 0x40000040000b7882 */ /* 0x000fe20000000000 */
[----:B------:R-:W-:Y:S01]  /*4550*/  HGMMA.64x96x16.F32 R152, gdesc[UR16], RZ, !UPT, gsb0 ;  /* 0x01600000109879f0 */ /* 0x000fe2000c0008ff */
[----:B------:R-:W-:Y:S01]  /*4560*/  UIADD3 UR14, UR18, 0x6, URZ ;  /* 0x00000006120e7890 */ /* 0x000fe2000fffe03f */
[----:B-12---:R-:W-:Y:S01]  /*4570*/  IMAD.U32 R11, RZ, RZ, UR27 ;  /* 0x0000001bff0b7e24 */ /* 0x006fe2000f8e00ff */
[----:B------:R-:W-:Y:S01]  /*4580*/  UMOV UR15, 0x40000040 ;  /* 0x40000040000f7882 */ /* 0x000fe20000000000 */
[----:B------:R-:W-:-:S05]  /*4590*/  IMAD R15, R8, -0x60, R17 ;  /* 0xffffffa0080f7824 */ /* 0x000fca00078e0211 */
[----:B-----5:R-:W-:-:S05]  /*45a0*/  IADD3 R15, R15, 0x1, -R20 ;  /* 0x000000010f0f7810 */ /* 0x020fca0007ffe814 */
[----:B------:R-:W-:Y:S01]  /*45b0*/  IMAD.IADD R15, R15, 0x1, -R16 ;  /* 0x000000010f0f7824 */ /* 0x000fe200078e0a10 */
[----:B----4-:R-:W-:Y:S02]  /*45c0*/  LOP3.LUT P1, RZ, R5, 0x7f, RZ, 0xc0, !PT ;  /* 0x0000007f05ff7812 */ /* 0x010fe4000782c0ff */
[----:B------:R-:W-:Y:S01]  /*45d0*/  IADD3 R5, -R23, 0xb, RZ ;  /* 0x0000000b17057810 */ /* 0x000fe20007ffe1ff */
[----:B------:R-:W-:-:S10]  /*45e0*/  VIADD R20, R15, UR25 ;  /* 0x000000190f147c36 */ /* 0x000fd40008000000 */
[----:B------:R-:W-:-:S05]  /*45f0*/  @!P1 VIADD R14, R11, 0x22840 ;  /* 0x000228400b0e9836 */ /* 0x000fca0000000000 */
        /* <DEDUP_REMOVED lines=10> */
[----:B------:R-:W-:Y:S03]  /*46a0*/  HGMMA.64x96x16.F32 R152, gdesc[UR12], R152, gsb0 ;  /* 0x016000000c9879f0 */ /* 0x000fe60008000898 */
[----:B------:R-:W-:Y:S02]  /*46b0*/  WARPGROUP.DEPBAR.LE gsb0, 0x0 ;  /* 0x00008000000079c5 */ /* 0x000fe40000010000 */
[----:B------:R1:W-:Y:S06]  /*46c0*/  BAR.ARV R5, 0x100 ;  /* 0x000400050000751d */ /* 0x0003ec0000002000 */
[----:B------:R2:W-:Y:S01]  /*46d0*/  @!P1 SYNCS.ARRIVE.TRANS64.RED.A1T0 RZ, [R14+URZ], RZ ;  /* 0x000000ff0eff99a7 */ /* 0x0005e2000810043f */
[----:B------:R-:W-:Y:S01]  /*46e0*/  PLOP3.LUT P1, PT, PT, PT, UP0, 0x40, 0x0 ;  /* 0x000000000000781c */ /* 0x000fe20003f2e808 */
[----:B--2---:R-:W-:-:S02]  /*46f0*/  VIADD R14, R15, UR6 ;  /* 0x000000060f0e7c36 */ /* 0x004fc40008000000 */
[C---:B------:R-:W-:Y:S02]  /*4700*/  IMAD.IADD R15, R7.reuse, 0x1, R20 ;  /* 0x00000001070f7824 */ /* 0x040fe400078e0214 */
[----:B------:R-:W-:-:S08]  /*4710*/  IMAD.IADD R21, R7, 0x1, R14 ;  /* 0x0000000107157824 */ /* 0x000fd000078e020e */
[----:B-1----:R-:W-:Y:S05]  /*4720*/  @P1 BRA `(.L_x_1334) ;  /* 0x00000000005c1947 */ /* 0x002fea0003800000 */
[----:B------:R-:W-:Y:S01]  /*4730*/  ISETP.GT.AND P1, PT, R13, -0x1, PT ;  /* 0xffffffff0d00780c */ /* 0x000fe20003f24270 */
[----:B------:R-:W-:-:S12]  /*4740*/  BSSY B0, `(.L_x_1335) ;  /* 0x0000011000007945 */ /* 0x000fd80003800000 */
[----:B------:R-:W-:Y:S05]  /*4750*/  @P1 BRA `(.L_x_1336) ;  /* 0x0000000000201947 */ /* 0x000fea0003800000 */
[----:B------:R-:W-:Y:S01]  /*4760*/  IMAD.U32 R206, RZ, RZ, UR24 ;  /* 0x00000018ffce7e24 */ /* 0x000fe2000f8e00ff */
[----:B------:R-:W-:-:S04]  /*4770*/  LOP3.LUT R203, RZ, R13, RZ, 0x33, !PT ;  /* 0x0000000dffcb7212 */ /* 0x000fc800078e33ff */
[----:B------:R-:W-:-:S13]  /*4780*/  ISETP.NE.AND P1, PT, R206, 0x1, PT ;  /* 0x00000001ce00780c */ /* 0x000fda0003f25270 */
[----:B------:R-:W1:Y:S02]  /*4790*/  @P1 LDC.64 R204, c[0x0][0x9e8] ;  /* 0x00027a00ffcc1b82 */ /* 0x000e640000000a00 */
[----:B-1----:R-:W-:-:S05]  /*47a0*/  @P1 IMAD.HI.U32 R204, R203, R204, RZ ;  /* 0x000000cccbcc1227 */ /* 0x002fca00078e00ff */
[----:B------:R-:W-:-:S04]  /*47b0*/  @P1 SHF.R.U32.HI R203, RZ, R205, R204 ;  /* 0x000000cdffcb1219 */ /* 0x000fc800000116cc */
[----:B------:R-:W-:Y:S01]  /*47c0*/  LOP3.LUT R203, RZ, R203, RZ, 0x33, !PT ;  /* 0x000000cbffcb7212 */ /* 0x000fe200078e33ff */
[----:B------:R-:W-:Y:S06]  /*47d0*/  BRA `(.L_x_1337) ;  /* 0x00000000001c7947 */ /* 0x000fec0003800000 */
.L_x_1336:
[----:B------:R-:W-:-:S05]  /*47e0*/  IMAD.U32 R206, RZ, RZ, UR24 ;  /* 0x00000018ffce7e24 */ /* 0x000fca000f8e00ff */
[----:B------:R-:W-:-:S13]  /*47f0*/  ISETP.NE.AND P1, PT, R206, 0x1, PT ;  /* 0x00000001ce00780c */ /* 0x000fda0003f25270 */
[----:B------:R-:W1:Y:S01]  /*4800*/  @P1 LDC.64 R204, c[0x0][0x9e8] ;  /* 0x00027a00ffcc1b82 */ /* 0x000e620000000a00 */
[----:B------:R-:W-:-:S04]  /*4810*/  @P1 IMAD.IADD R203, R7, 0x1, R9 ;  /* 0x0000000107cb1824 */ /* 0x000fc800078e0209 */
[----:B-1----:R-:W-:-:S04]  /*4820*/  @P1 IMAD.HI.U32 R204, R203, R204, RZ ;  /* 0x000000cccbcc1227 */ /* 0x002fc800078e00ff */
[----:B------:R-:W-:Y:S01]  /*4830*/  IMAD.MOV.U32 R203, RZ, RZ, R13 ;  /* 0x000000ffffcb7224 */ /* 0x000fe200078e000d */
[----:B------:R-:W-:-:S07]  /*4840*/  @P1 SHF.R.U32.HI R203, RZ, R205, R204 ;  /* 0x000000cdffcb1219 */ /* 0x000fce00000116cc */
.L_x_1337:
[----:B------:R-:W-:Y:S05]  /*4850*/  BSYNC B0 ;  /* 0x0000000000007941 */ /* 0x000fea0003800000 */
.L_x_1335:
[----:B------:R-:W-:-:S04]  /*4860*/  IMAD R204, R8, -0x60, -R16 ;  /* 0xffffffa008cc7824 */ /* 0x000fc800078e0a10 */
[----:B------:R-:W-:-:S05]  /*4870*/  IMAD R204, R203, R206, R204 ;  /* 0x000000cecbcc7224 */ /* 0x000fca00078e02cc */
[----:B------:R-:W-:Y:S02]  /*4880*/  VIADDMNMX R15, R204, R206, R15, PT ;  /* 0x000000cecc0f7246 */ /* 0x000fe4000380010f */
[----:B------:R-:W-:-:S07]  /*4890*/  VIMNMX R21, R21, R204, !PT ;  /* 0x000000cc15157248 */ /* 0x000fce0007fe0100 */
.L_x_1334:
[----:B------:R-:W-:Y:S01]  /*48a0*/  IMAD R205, R8, -0x60, RZ ;  /* 0xffffffa008cd7824 */ /* 0x000fe200078e02ff */
[----:B------:R-:W-:Y:S01]  /*48b0*/  LOP3.LUT R2, R2, 0xfffbffff, RZ, 0xc0, !PT ;  /* 0xfffbffff02027812 */ /* 0x000fe200078ec0ff */
[C---:B------:R-:W-:Y:S02]  /*48c0*/  IMAD.IADD R20, R6.reuse, 0x1, R20 ;  /* 0x0000000106147824 */ /* 0x040fe400078e0214 */
[----:B------:R-:W-:Y:S01]  /*48d0*/  IMAD.IADD R203, R6, 0x1, R14 ;  /* 0x0000000106cb7824 */ /* 0x000fe200078e020e */
[C---:B------:R-:W-:Y:S02]  /*48e0*/  ISETP.GE.AND P1, PT, R205.reuse, 0x1, PT ;  /* 0x00000001cd00780c */ /* 0x040fe40003f26270 */
[----:B------:R-:W-:Y:S02]  /*48f0*/  ISETP.GE.AND P4, PT, R205, 0x9, PT ;  /* 0x00000009cd00780c */ /* 0x000fe40003f86270 */
[----:B------:R-:W-:-:S04]  /*4900*/  ISETP.GT.AND P2, PT, R21, RZ, !P1 ;  /* 0x000000ff1500720c */ /* 0x000fc80004f44270 */
[----:B------:R-:W-:-:S04]  /*4910*/  ISETP.LT.OR P2, PT, R15, 0x1, P2 ;  /* 0x000000010f00780c */ /* 0x000fc80001741670 */
[----:B------:R-:W-:Y:S02]  /*4920*/  FSEL R152, R152, -INF , !P2 ;  /* 0xff80000098987808 */ /* 0x000fe40005000000 */
[----:B------:R-:W-:Y:S02]  /*4930*/  @P1 LOP3.LUT R2, R2, 0x40000, RZ, 0xfc, !PT ;  /* 0x0004000002021812 */ /* 0x000fe400078efcff */
[----:B------:R-:W-:Y:S02]  /*4940*/  ISETP.GE.AND P1, PT, R205, 0x2, PT ;  /* 0x00000002cd00780c */ /* 0x000fe40003f26270 */
[----:B------:R-:W-:Y:S02]  /*4950*/  LOP3.LUT R2, R2, 0xfffffffd, RZ, 0xc0, !PT ;  /* 0xfffffffd02027812 */ /* 0x000fe400078ec0ff */
[----:B------:R-:W-:Y:S02]  /*4960*/  ISETP.GT.AND P3, PT, R21, 0x1, !P1 ;  /* 0x000000011500780c */ /* 0x000fe40004f64270 */
[----:B------:R-:W-:-:S02]  /*4970*/  @P4 LOP3.LUT R2, R2, 0x2, RZ, 0xfc, !PT ;  /* 0x0000000202024812 */ /* 0x000fc400078efcff */
[----:B------:R-:W-:Y:S02]  /*4980*/  ISETP.GT.AND P2, PT, R21, 0x8, !P4 ;  /* 0x000000081500780c */ /* 0x000fe40006744270 */
[----:B------:R-:W-:Y:S02]  /*4990*/  ISETP.GE.AND P4, PT, R205, 0xa, PT ;  /* 0x0000000acd00780c */ /* 0x000fe40003f86270 */
[C---:B------:R-:W-:Y:S02]  /*49a0*/  ISETP.LT.OR P3, PT, R15.reuse, 0x2, P3 ;  /* 0x000000020f00780c */ /* 0x040fe40001f61670 */
[----:B------:R-:W-:Y:S02]  /*49b0*/  ISETP.LT.OR P2, PT, R15, 0x9, P2 ;  /* 0x000000090f00780c */ /* 0x000fe40001741670 */
[----:B------:R-:W-:Y:S02]  /*49c0*/  FSEL R153, R153, -INF , !P3 ;  /* 0xff80000099997808 */ /* 0x000fe40005800000 */
[----:B------:R-:W-:-:S02]  /*49d0*/  ISETP.GE.AND P3, PT, R205, 0x11, PT ;  /* 0x00000011cd00780c */ /* 0x000fc40003f66270 */
[----:B------:R-:W-:Y:S02]  /*49e0*/  LOP3.LUT R2, R2, 0xfffffffb, RZ, 0xc0, !PT ;  /* 0xfffffffb02027812 */ /* 0x000fe400078ec0ff */
[----:B------:R-:W-:Y:S02]  /*49f0*/  FSEL R156, R156, -INF , !P2 ;  /* 0xff8000009c9c7808 */ /* 0x000fe40005000000 */
[----:B------:R-:W-:Y:S02]  /*4a00*/  ISETP.GT.AND P2, PT, R21, 0x9, !P4 ;  /* 0x000000091500780c */ /* 0x000fe40006744270 */
[----:B------:R-:W-:Y:S02]  /*4a10*/  @P4 LOP3.LUT R2, R2, 0x4, RZ, 0xfc, !PT ;  /* 0x0000000402024812 */ /* 0x000fe400078efcff */
[----:B------:R-:W-:Y:S02]  /*4a20*/  ISETP.LT.OR P2, PT, R15, 0xa, P2 ;  /* 0x0000000a0f00780c */ /* 0x000fe40001741670 */
[----:B------:R-:W-:-:S02]  /*4a30*/  LOP3.LUT R2, R2, 0xfffffff7, RZ, 0xc0, !PT ;  /* 0xfffffff702027812 */ /* 0x000fc400078ec0ff */
[----:B------:R-:W-:Y:S02]  /*4a40*/  FSEL R157, R157, -INF , !P2 ;  /* 0xff8000009d9d7808 */ /* 0x000fe40005000000 */
[----:B------:R-:W-:Y:S02]  /*4a50*/  @P3 LOP3.LUT R2, R2, 0x8, RZ, 0xfc, !PT ;  /* 0x0000000802023812 */ /* 0x000fe400078efcff */
[----:B------:R-:W-:Y:S02]  /*4a60*/  ISETP.GT.AND P2, PT, R21, 0x10, !P3 ;  /* 0x000000101500780c */ /* 0x000fe40005f44270 */
[----:B------:R-:W-:Y:S02]  /*4a70*/  ISETP.GE.AND P3, PT, R205, 0x12, PT ;  /* 0x00000012cd00780c */ /* 0x000fe40003f66270 */
[----:B------:R-:W-:Y:S02]  /*4a80*/  ISETP.LT.OR P2, PT, R15, 0x11, P2 ;  /* 0x000000110f00780c */ /* 0x000fe40001741670 */
[----:B------:R-:W-:-:S02]  /*4a90*/  LOP3.LUT R2, R2, 0xffffffef, RZ, 0xc0, !PT ;  /* 0xffffffef02027812 */ /* 0x000fc400078ec0ff */
[----:B------:R-:W-:Y:S02]  /*4aa0*/  FSEL R160, R160, -INF , !P2 ;  /* 0xff800000a0a07808 */ /* 0x000fe40005000000 */
[----:B------:R-:W-:-:S04]  /*4ab0*/  ISETP.GT.AND P2, PT, R21, 0x11, !P3 ;  /* 0x000000111500780c */ /* 0x000fc80005f44270 */
[----:B------:R-:W-:Y:S02]  /*4ac0*/  ISETP.LT.OR P2, PT, R15, 0x12, P2 ;  /* 0x000000120f00780c */ /* 0x000fe40001741670 */
[----:B------:R-:W-:Y:S02]  /*4ad0*/  @P3 LOP3.LUT R2, R2, 0x10, RZ, 0xfc, !PT ;  /* 0x0000001002023812 */ /* 0x000fe400078efcff */
[----:B------:R-:W-:Y:S02]  /*4ae0*/  ISETP.GE.AND P3, PT, R205, 0x19, PT ;  /* 0x00000019cd00780c */ /* 0x000fe40003f66270 */
[----:B------:R-:W-:Y:S02]  /*4af0*/  LOP3.LUT R2, R2, 0xfffdffff, RZ, 0xc0, !PT ;  /* 0xfffdffff02027812 */ /* 0x000fe400078ec0ff */
[----:B------:R-:W-:Y:S02]  /*4b00*/  FSEL R161, R161, -INF , !P2 ;  /* 0xff800000a1a17808 */ /* 0x000fe40005000000 */
[----:B------:R-:W-:-:S04]  /*4b10*/  ISETP.GT.AND P2, PT, R21, 0x18, !P3 ;  /* 0x000000181500780c */ /* 0x000fc80005f44270 */
[----:B------:R-:W-:-:S03]  /*4b20*/  ISETP.LT.OR P2, PT, R15, 0x19, P2 ;  /* 0x000000190f00780c */ /* 0x000fc60001741670 */
        /* <DEDUP_REMOVED lines=62> */
[----:B------:R-:W-:Y:S02]  /*4f10*/  FSEL R184, R184, -INF , !P2 ;  /* 0xff800000b8b87808 */ /* 0x000fe40005000000 */
[----:B------:R-:W-:Y:S02]  /*4f20*/  LOP3.LUT R2, R2, 0xffffffbf, RZ, 0xc0, !PT ;  /* 0xffffffbf02027812 */ /* 0x000fe400078ec0ff */
[----:B------:R-:W-:-:S04]  /*4f30*/  ISETP.GT.AND P2, PT, R21, 0x41, !P3 ;  /* 0x000000411500780c */ /* 0x000fc80005f44270 */
[----:B------:R-:W-:-:S03]  /*4f40*/  ISETP.LT.OR P2, PT, R15, 0x42, P2 ;  /* 0x000000420f00780c */ /* 0x000fc60001741670 */
[----:B------:R-:W-:Y:S02]  /*4f50*/  @P3 LOP3.LUT R2, R2, 0x40, RZ, 0xfc, !PT ;  /* 0x0000004002023812 */ /* 0x000fe400078efcff */
[----:B------:R-:W-:Y:S02]  /*4f60*/  ISETP.GE.AND P3, PT, R205, 0x49, PT ;  /* 0x00000049cd00780c */ /* 0x000fe40003f66270 */
[----:B------:R-:W-:Y:S02]  /*4f70*/  FSEL R185, R185, -INF , !P2 ;  /* 0xff800000b9b97808 */ /* 0x000fe40005000000 */
[----:B------:R-:W-:Y:S02]  /*4f80*/  ISETP.GT.AND P2, PT, R21, 0x48, !P3 ;  /* 0x000000481500780c */ /* 0x000fe40005f44270 */
[----:B------:R-:W-:Y:S02]  /*4f90*/  LOP3.LUT R2, R2, 0xffffffdf, RZ, 0xc0, !PT ;  /* 0xffffffdf02027812 */ /* 0x000fe400078ec0ff */
[----:B------:R-:W-:-:S04]  /*4fa0*/  ISETP.LT.OR P2, PT, R15, 0x49, P2 ;  /* 0x000000490f00780c */ /* 0x000fc80001741670 */
[----:B------:R-:W-:Y:S02]  /*4fb0*/  FSEL R188, R188, -INF , !P2 ;  /* 0xff800000bcbc7808 */ /* 0x000fe40005000000 */
[----:B------:R-:W-:Y:S02]  /*4fc0*/  ISETP.GE.AND P2, PT, R205, 0x4a, PT ;  /* 0x0000004acd00780c */ /* 0x000fe40003f46270 */
[----:B------:R-:W-:Y:S02]  /*4fd0*/  @P3 LOP3.LUT R2, R2, 0x20, RZ, 0xfc, !PT ;  /* 0x0000002002023812 */ /* 0x000fe400078efcff */
[----:B------:R-:W-:Y:S02]  /*4fe0*/  ISETP.GT.AND P3, PT, R21, 0x49, !P2 ;  /* 0x000000491500780c */ /* 0x000fe40005764270 */
[----:B------:R-:W-:Y:S02]  /*4ff0*/  LOP3.LUT R2, R2, 0xfffffffe, RZ, 0xc0, !PT ;  /* 0xfffffffe02027812 */ /* 0x000fe400078ec0ff */
[----:B------:R-:W-:-:S04]  /*5000*/  ISETP.LT.OR P3, PT, R15, 0x4a, P3 ;  /* 0x0000004a0f00780c */ /* 0x000fc80001f61670 */
[----:B------:R-:W-:Y:S02]  /*5010*/  FSEL R189, R189, -INF , !P3 ;  /* 0xff800000bdbd7808 */ /* 0x000fe40005800000 */
[----:B------:R-:W-:-:S04]  /*5020*/  ISETP.GE.AND P3, PT, R205, 0x51, PT ;  /* 0x00000051cd00780c */ /* 0x000fc80003f66270 */
[----:B------:R-:W-:-:S04]  /*5030*/  ISETP.GT.AND P4, PT, R21, 0x50, !P3 ;  /* 0x000000501500780c */ /* 0x000fc80005f84270 */
        /* <DEDUP_REMOVED lines=10> */
[----:B------:R-:W-:-:S13]  /*50e0*/  ISETP.GE.AND P6, PT, R205, 0x5a, PT ;  /* 0x0000005acd00780c */ /* 0x000fda0003fc6270 */
[----:B------:R-:W-:Y:S02]  /*50f0*/  @P6 LOP3.LUT R2, R2, 0x1, RZ, 0xfc, !PT ;  /* 0x0000000102026812 */ /* 0x000fe400078efcff */
[----:B------:R-:W-:-:S04]  /*5100*/  ISETP.GT.AND P6, PT, R21, 0x59, !P6 ;  /* 0x000000591500780c */ /* 0x000fc800077c4270 */
[----:B------:R-:W-:-:S04]  /*5110*/  ISETP.LT.OR P6, PT, R15, 0x5a, P6 ;  /* 0x0000005a0f00780c */ /* 0x000fc800037c1670 */
[----:B------:R-:W-:Y:S02]  /*5120*/  FSEL R197, R197, -INF , !P6 ;  /* 0xff800000c5c57808 */ /* 0x000fe40007000000 */
[----:B------:R-:W-:-:S13]  /*5130*/  PLOP3.LUT P6, PT, PT, PT, UP0, 0x40, 0x0 ;  /* 0x000000000000781c */ /* 0x000fda0003fce808 */
[----:B------:R-:W-:Y:S05]  /*5140*/  @P6 BRA `(.L_x_1338) ;  /* 0x0000000000586947 */ /* 0x000fea0003800000 */
[----:B------:R-:W-:Y:S01]  /*5150*/  IMAD.IADD R21, R6, 0x1, R9 ;  /* 0x0000000106157824 */ /* 0x000fe200078e0209 */
[----:B------:R-:W-:Y:S04]  /*5160*/  BSSY B0, `(.L_x_1339) ;  /* 0x0000010000007945 */ /* 0x000fe80003800000 */
[----:B------:R-:W-:-:S13]  /*5170*/  ISETP.GT.AND P6, PT, R21, -0x1, PT ;  /* 0xffffffff1500780c */ /* 0x000fda0003fc4270 */
        /* <DEDUP_REMOVED lines=9> */
.L_x_1340:
[----:B------:R-:W-:-:S05]  /*5210*/  IMAD.U32 R207, RZ, RZ, UR24 ;  /* 0x00000018ffcf7e24 */ /* 0x000fca000f8e00ff */
[----:B------:R-:W-:-:S13]  /*5220*/  ISETP.NE.AND P6, PT, R207, 0x1, PT ;  /* 0x00000001cf00780c */ /* 0x000fda0003fc5270 */
[----:B------:R-:W1:Y:S02]  /*5230*/  @P6 LDC.64 R14, c[0x0][0x9e8] ;  /* 0x00027a00ff0e6b82 */ /* 0x000e640000000a00 */
[----:B-1----:R-:W-:-:S05]  /*5240*/  @P6 IMAD.HI.U32 R14, R21, R14, RZ ;  /* 0x0000000e150e6227 */ /* 0x002fca00078e00ff */
[----:B------:R-:W-:-:S07]  /*5250*/  @P6 SHF.R.U32.HI R21, RZ, R15, R14 ;  /* 0x0000000fff156219 */ /* 0x000fce000001160e */
.L_x_1341:
[----:B------:R-:W-:Y:S05]  /*5260*/  BSYNC B0 ;  /* 0x0000000000007941 */ /* 0x000fea0003800000 */
.L_x_1339:
[----:B------:R-:W-:-:S04]  /*5270*/  IMAD.IADD R14, R205, 0x1, -R16 ;  /* 0x00000001cd0e7824 */ /* 0x000fc800078e0a10 */
[----:B------:R-:W-:-:S05]  /*5280*/  IMAD R14, R21, R207, R14 ;  /* 0x000000cf150e7224 */ /* 0x000fca00078e020e */
[----:B------:R-:W-:Y:S02]  /*5290*/  VIADDMNMX R20, R14, R207, R20, PT ;  /* 0x000000cf0e147246 */ /* 0x000fe40003800114 */
[----:B------:R-:W-:-:S07]  /*52a0*/  VIMNMX R203, R203, R14, !PT ;  /* 0x0000000ecbcb7248 */ /* 0x000fce0007fe0100 */
.L_x_1338:
[----:B------:R-:W-:Y:S01]  /*52b0*/  ISETP.GT.AND P1, PT, R203, 0x1, !P1 ;  /* 0x00000001cb00780c */ /* 0x000fe20004f24270 */
[----:B------:R-:W-:Y:S01]  /*52c0*/  UMOV UR10, UR26 ;  /* 0x0000001a000a7c82 */ /* 0x000fe20008000000 */
[----:B------:R-:W-:Y:S02]  /*52d0*/  LOP3.LUT P6, RZ, R2, 0x10000, RZ, 0xc0, !PT ;  /* 0x0001000002ff7812 */ /* 0x000fe400078cc0ff */
[----:B------:R-:W-:Y:S02]  /*52e0*/  ISETP.LT.OR P1, PT, R20, 0x2, P1 ;  /* 0x000000021400780c */ /* 0x000fe40000f21670 */
[----:B------:R-:W-:Y:S02]  /*52f0*/  FMNMX.FTZ R14, R152, R3, !PT ;  /* 0x00000003980e7209 */ /* 0x000fe40007810000 */
[----:B------:R-:W-:Y:S02]  /*5300*/  FSEL R155, R155, -INF , !P1 ;  /* 0xff8000009b9b7808 */ /* 0x000fe40004800000 */
[----:B------:R-:W-:-:S02]  /*5310*/  LOP3.LUT P1, RZ, R2, 0x2, RZ, 0xc0, !PT ;  /* 0x0000000202ff7812 */ /* 0x000fc4000782c0ff */
[----:B------:R-:W-:Y:S02]  /*5320*/  FMNMX.FTZ R15, R153, R14, !PT ;  /* 0x0000000e990f7209 */ /* 0x000fe40007810000 */
[----:B------:R-:W-:Y:S02]  /*5330*/  ISETP.GT.AND P1, PT, R203, 0x8, !P1 ;  /* 0x00000008cb00780c */ /* 0x000fe40004f24270 */
[----:B------:R-:W-:Y:S02]  /*5340*/  FMNMX.FTZ R14, R156, R15, !PT ;  /* 0x0000000f9c0e7209 */ /* 0x000fe40007810000 */
[----:B------:R-:W-:Y:S02]  /*5350*/  ISETP.LT.OR P1, PT, R20, 0x9, P1 ;  /* 0x000000091400780c */ /* 0x000fe40000f21670 */
[----:B------:R-:W-:Y:S02]  /*5360*/  FMNMX.FTZ R15, R157, R14, !PT ;  /* 0x0000000e9d0f7209 */ /* 0x000fe40007810000 */
[----:B------:R-:W-:-:S02]  /*5370*/  FSEL R158, R158, -INF , !P1 ;  /* 0xff8000009e9e7808 */ /* 0x000fc40004800000 */
[----:B------:R-:W-:Y:S02]  /*5380*/  LOP3.LUT P1, RZ, R2, 0x4, RZ, 0xc0, !PT ;  /* 0x0000000402ff7812 */ /* 0x000fe4000782c0ff */
[----:B------:R-:W-:Y:S02]  /*5390*/  FMNMX.FTZ R14, R160, R15, !PT ;  /* 0x0000000fa00e7209 */ /* 0x000fe40007810000 */
[----:B------:R-:W-:Y:S02]  /*53a0*/  ISETP.GT.AND P1, PT, R203, 0x9, !P1 ;  /* 0x00000009cb00780c */ /* 0x000fe40004f24270 */
[----:B------:R-:W-:Y:S02]  /*53b0*/  FMNMX.FTZ R15, R161, R14, !PT ;  /* 0x0000000ea10f7209 */ /* 0x000fe40007810000 */
[----:B------:R-:W-:Y:S02]  /*53c0*/  ISETP.LT.OR P1, PT, R20, 0xa, P1 ;  /* 0x0000000a1400780c */ /* 0x000fe40000f21670 */
[----:B------:R-:W-:-:S02]  /*53d0*/  FMNMX.FTZ R14, R164, R15, !PT ;  /* 0x0000000fa40e7209 */ /* 0x000fc40007810000 */
[----:B------:R-:W-:Y:S02]  /*53e0*/  FSEL R159, R159, -INF , !P1 ;  /* 0xff8000009f9f7808 */ /* 0x000fe40004800000 */
[----:B------:R-:W-:Y:S02]  /*53f0*/  LOP3.LUT P1, RZ, R2, 0x8, RZ, 0xc0, !PT ;  /* 0x0000000802ff7812 */ /* 0x000fe4000782c0ff */
[----:B------:R-:W-:Y:S02]  /*5400*/  FMNMX.FTZ R15, R165, R14, !PT ;  /* 0x0000000ea50f7209 */ /* 0x000fe40007810000 */
[----:B------:R-:W-:Y:S02]  /*5410*/  ISETP.GT.AND P1, PT, R203, 0x10, !P1 ;  /* 0x00000010cb00780c */ /* 0x000fe40004f24270 */
[----:B------:R-:W-:Y:S02]  /*5420*/  FMNMX.FTZ R14, R168, R15, !PT ;  /* 0x0000000fa80e7209 */ /* 0x000fe40007810000 */
[----:B------:R-:W-:-:S02]  /*5430*/  ISETP.LT.OR P1, PT, R20, 0x11, P1 ;  /* 0x000000111400780c */ /* 0x000fc40000f21670 */
[----:B------:R-:W-:Y:S02]  /*5440*/  FMNMX.FTZ R15, R169, R14, !PT ;  /* 0x0000000ea90f7209 */ /* 0x000fe40007810000 */
[----:B------:R-:W-:Y:S02]  /*5450*/  FSEL R162, R162, -INF , !P1 ;  /* 0xff800000a2a27808 */ /* 0x000fe40004800000 */
[----:B------:R-:W-:Y:S02]  /*5460*/  LOP3.LUT P1, RZ, R2, 0x10, RZ, 0xc0, !PT ;  /* 0x0000001002ff7812 */ /* 0x000fe4000782c0ff */
[----:B------:R-:W-:Y:S02]  /*5470*/  FMNMX.FTZ R14, R172, R15, !PT ;  /* 0x0000000fac0e7209 */ /* 0x000fe40007810000 */
[----:B------:R-:W-:Y:S02]  /*5480*/  ISETP.GT.AND P1, PT, R203, 0x11, !P1 ;  /* 0x00000011cb00780c */ /* 0x000fe40004f24270 */
[----:B------:R-:W-:-:S02]  /*5490*/  FMNMX.FTZ R15, R173, R14, !PT ;  /* 0x0000000ead0f7209 */ /* 0x000fc40007810000 */
[----:B------:R-:W-:Y:S02]  /*54a0*/  ISETP.LT.OR P1, PT, R20, 0x12, P1 ;  /* 0x000000121400780c */ /* 0x000fe40000f21670 */
[----:B------:R-:W-:Y:S02]  /*54b0*/  FMNMX.FTZ R14, R176, R15, !PT ;  /* 0x0000000fb00e7209 */ /* 0x000fe40007810000 */
[----:B------:R-:W-:Y:S02]  /*54c0*/  FSEL R163, R163, -INF , !P1 ;  /* 0xff800000a3a37808 */ /* 0x000fe40004800000 */
[----:B------:R-:W-:Y:S02]  /*54d0*/  LOP3.LUT P1, RZ, R2, 0x20000, RZ, 0xc0, !PT ;  /* 0x0002000002ff7812 */ /* 0x000fe4000782c0ff */
[----:B------:R-:W-:Y:S02]  /*54e0*/  FMNMX.FTZ R15, R177, R14, !PT ;  /* 0x0000000eb10f7209 */ /* 0x000fe40007810000 */
[----:B------:R-:W-:-:S02]  /*54f0*/  ISETP.GT.AND P1, PT, R203, 0x18, !P1 ;  /* 0x00000018cb00780c */ /* 0x000fc40004f24270 */
[----:B------:R-:W-:Y:S02]  /*5500*/  FMNMX.FTZ R14, R180, R15, !PT ;  /* 0x0000000fb40e7209 */ /* 0x000fe40007810000 */
[----:B------:R-:W-:Y:S02]  /*5510*/  ISETP.LT.OR P1, PT, R20, 0x19, P1 ;  /* 0x000000191400780c */ /* 0x000fe40000f21670 */
[----:B------:R-:W-:Y:S02]  /*5520*/  FMNMX.FTZ R15, R181, R14, !PT ;  /* 0x0000000eb50f7209 */ /* 0x000fe40007810000 */
[----:B------:R-:W-:Y:S02]  /*5530*/  FSEL R166, R166, -INF , !P1 ;  /* 0xff800000a6a67808 */ /* 0x000fe40004800000 */
        /* <DEDUP_REMOVED lines=12> */
[----:B------:R-:W-:Y:S02]  /*5600*/  LOP3.LUT P1, RZ, R2, 0x4000, RZ, 0xc0, !PT ;  /* 0x0000400002ff7812 */ /* 0x000fe4000782c0ff */
[----:B------:R-:W-:-:S02]  /*5610*/  FMNMX.FTZ R15, R193, R14, !PT ;  /* 0x0000000ec10f7209 */ /* 0x000fc40007810000 */
[----:B------:R-:W-:Y:S02]  /*5620*/  ISETP.GT.AND P1, PT, R203, 0x21, !P1 ;  /* 0x00000021cb00780c */ /* 0x000fe40004f24270 */
[----:B------:R-:W-:Y:S02]  /*5630*/  FMNMX.FTZ R14, R196, R15, !PT ;  /* 0x0000000fc40e7209 */ /* 0x000fe40007810000 */
[----:B------:R-:W-:Y:S02]  /*5640*/  ISETP.LT.OR P1, PT, R20, 0x22, P1 ;  /* 0x000000221400780c */ /* 0x000fe40000f21670 */
[----:B------:R-:W-:Y:S02]  /*5650*/  FMNMX.FTZ R15, R197, R14, !PT ;  /* 0x0000000ec50f7209 */ /* 0x000fe40007810000 */
[----:B------:R-:W-:Y:S02]  /*5660*/  FSEL R171, R171, -INF , !P1 ;  /* 0xff800000abab7808 */ /* 0x000fe40004800000 */
[C---:B------:R-:W-:Y:S01]  /*5670*/  LOP3.LUT P1, RZ, R2.reuse, 0x2000, RZ, 0xc0, !PT ;  /* 0x0000200002ff7812 */ /* 0x040fe2000782c0ff */
[----:B------:R-:W1:Y:S01]  /*5680*/  SHFL.BFLY PT, R14, R15, 0x2, 0x1f ;  /* 0x0c401f000f0e7f89 */ /* 0x000e6200000e0000 */
[----:B------:R-:W-:-:S02]  /*5690*/  LOP3.LUT P6, RZ, R2, 0x20, RZ, 0xc0, !PT ;  /* 0x0000002002ff7812 */ /* 0x000fc400078cc0ff */
[C---:B------:R-:W-:Y:S02]  /*56a0*/  ISETP.GT.AND P1, PT, R203.reuse, 0x28, !P1 ;  /* 0x00000028cb00780c */ /* 0x040fe40004f24270 */
[----:B------:R-:W-:Y:S02]  /*56b0*/  ISETP.GT.AND P2, PT, R203, 0x49, !P2 ;  /* 0x00000049cb00780c */ /* 0x000fe40005744270 */
[C---:B------:R-:W-:Y:S02]  /*56c0*/  ISETP.LT.OR P1, PT, R20.reuse, 0x29, P1 ;  /* 0x000000291400780c */ /* 0x040fe40000f21670 */
[----:B------:R-:W-:Y:S02]  /*56d0*/  ISETP.LT.OR P2, PT, R20, 0x4a, P2 ;  /* 0x0000004a1400780c */ /* 0x000fe40001741670 */
[----:B------:R-:W-:Y:S02]  /*56e0*/  FSEL R174, R174, -INF , !P1 ;  /* 0xff800000aeae7808 */ /* 0x000fe40004800000 */
[----:B------:R-:W-:-:S02]  /*56f0*/  LOP3.LUT P1, RZ, R2, 0x1000, RZ, 0xc0, !PT ;  /* 0x0000100002ff7812 */ /* 0x000fc4000782c0ff */
[C---:B------:R-:W-:Y:S02]  /*5700*/  ISETP.GT.AND P3, PT, R203.reuse, 0x50, !P3 ;  /* 0x00000050cb00780c */ /* 0x040fe40005f64270 */
[----:B------:R-:W-:Y:S02]  /*5710*/  ISETP.GT.AND P1, PT, R203, 0x29, !P1 ;  /* 0x00000029cb00780c */ /* 0x000fe40004f24270 */
[----:B------:R-:W-:Y:S02]  /*5720*/  FSEL R191, R191, -INF , !P2 ;  /* 0xff800000bfbf7808 */ /* 0x000fe40005000000 */
[----:B------:R-:W-:Y:S02]  /*5730*/  ISETP.LT.OR P1, PT, R20, 0x2a, P1 ;  /* 0x0000002a1400780c */ /* 0x000fe40000f21670 */
[----:B------:R-:W-:Y:S02]  /*5740*/  ISETP.GT.AND P4, PT, R203, 0x51, !P4 ;  /* 0x00000051cb00780c */ /* 0x000fe40006784270 */
[----:B------:R-:W-:-:S02]  /*5750*/  FSEL R175, R175, -INF , !P1 ;  /* 0xff800000afaf7808 */ /* 0x000fc40004800000 */
[----:B------:R-:W-:Y:S02]  /*5760*/  LOP3.LUT P1, RZ, R2, 0x800, RZ, 0xc0, !PT ;  /* 0x0000080002ff7812 */ /* 0x000fe4000782c0ff */
[----:B-1----:R-:W-:Y:S02]  /*5770*/  FMNMX.FTZ R21, R15, R14, !PT ;  /* 0x0000000e0f157209 */ /* 0x002fe40007810000 */
[C---:B------:R-:W-:Y:S02]  /*5780*/  ISETP.GT.AND P1, PT, R203.reuse, 0x30, !P1 ;  /* 0x00000030cb00780c */ /* 0x040fe40004f24270 */
[C---:B------:R-:W-:Y:S01]  /*5790*/  ISETP.LT.OR P3, PT, R20.reuse, 0x51, P3 ;  /* 0x000000511400780c */ /* 0x040fe20001f61670 */
[----:B------:R-:W1:Y:S01]  /*57a0*/  SHFL.BFLY PT, R14, R21, 0x1, 0x1f ;  /* 0x0c201f00150e7f89 */ /* 0x000e6200000e0000 */
[----:B------:R-:W-:Y:S02]  /*57b0*/  ISETP.LT.OR P1, PT, R20, 0x31, P1 ;  /* 0x000000311400780c */ /* 0x000fe40000f21670 */
[----:B------:R-:W-:-:S02]  /*57c0*/  ISETP.GT.AND P5, PT, R203, 0x58, !P5 ;  /* 0x00000058cb00780c */ /* 0x000fc40006fa4270 */
[----:B------:R-:W-:Y:S02]  /*57d0*/  FSEL R178, R178, -INF , !P1 ;  /* 0xff800000b2b27808 */ /* 0x000fe40004800000 */
[----:B------:R-:W-:Y:S02]  /*57e0*/  LOP3.LUT P1, RZ, R2, 0x400, RZ, 0xc0, !PT ;  /* 0x0000040002ff7812 */ /* 0x000fe4000782c0ff */
[----:B------:R-:W-:Y:S02]  /*57f0*/  ISETP.LT.OR P4, PT, R20, 0x52, P4 ;  /* 0x000000521400780c */ /* 0x000fe40002781670 */
[----:B------:R-:W-:Y:S02]  /*5800*/  ISETP.GT.AND P1, PT, R203, 0x31, !P1 ;  /* 0x00000031cb00780c */ /* 0x000fe40004f24270 */
[----:B------:R-:W-:Y:S02]  /*5810*/  FSEL R194, R194, -INF , !P3 ;  /* 0xff800000c2c27808 */ /* 0x000fe40005800000 */
[----:B------:R-:W-:-:S02]  /*5820*/  ISETP.LT.OR P1, PT, R20, 0x32, P1 ;  /* 0x000000321400780c */ /* 0x000fc40000f21670 */
[----:B------:R-:W-:Y:S02]  /*5830*/  ISETP.LT.OR P5, PT, R20, 0x59, P5 ;  /* 0x000000591400780c */ /* 0x000fe40002fa1670 */
[----:B------:R-:W-:Y:S02]  /*5840*/  FSEL R179, R179, -INF , !P1 ;  /* 0xff800000b3b37808 */ /* 0x000fe40004800000 */
[----:B------:R-:W-:Y:S02]  /*5850*/  LOP3.LUT P1, RZ, R2, 0x200, RZ, 0xc0, !PT ;  /* 0x0000020002ff7812 */ /* 0x000fe4000782c0ff */
[----:B------:R-:W-:Y:S02]  /*5860*/  FSEL R195, R195, -INF , !P4 ;  /* 0xff800000c3c37808 */ /* 0x000fe40006000000 */
[----:B------:R-:W-:Y:S02]  /*5870*/  ISETP.GT.AND P1, PT, R203, 0x38, !P1 ;  /* 0x00000038cb00780c */ /* 0x000fe40004f24270 */
[----:B-1----:R-:W-:-:S02]  /*5880*/  FMNMX.FTZ R14, R21, R14, !PT ;  /* 0x0000000e150e7209 */ /* 0x002fc40007810000 */
[----:B------:R-:W-:Y:S02]  /*5890*/  ISETP.LT.OR P1, PT, R20, 0x39, P1 ;  /* 0x000000391400780c */ /* 0x000fe40000f21670 */
[----:B------:R-:W-:Y:S01]  /*58a0*/  FSEL R198, R198, -INF , !P5 ;  /* 0xff800000c6c67808 */ /* 0x000fe20006800000 */
[----:B------:R-:W-:Y:S01]  /*58b0*/  FMUL.FTZ R204, R14, UR10 ;  /* 0x0000000a0ecc7c20 */ /* 0x000fe20008410000 */
[----:B------:R-:W-:Y:S02]  /*58c0*/  FSEL R182, R182, -INF , !P1 ;  /* 0xff800000b6b67808 */ /* 0x000fe40004800000 */
[----:B------:R-:W-:-:S04]  /*58d0*/  LOP3.LUT P1, RZ, R2, 0x100, RZ, 0xc0, !PT ;  /* 0x0000010002ff7812 */ /* 0x000fc8000782c0ff */
[----:B------:R-:W-:-:S04]  /*58e0*/  ISETP.GT.AND P1, PT, R203, 0x39, !P1 ;  /* 0x00000039cb00780c */ /* 0x000fc80004f24270 */
[----:B------:R-:W-:-:S04]  /*58f0*/  ISETP.LT.OR P1, PT, R20, 0x3a, P1 ;  /* 0x0000003a1400780c */ /* 0x000fc80000f21670 */
        /* <DEDUP_REMOVED lines=9> */
[----:B------:R-:W-:Y:S02]  /*5990*/  ISETP.GT.AND P1, PT, R203, 0x48, !P6 ;  /* 0x00000048cb00780c */ /* 0x000fe40007724270 */
[----:B------:R-:W-:Y:S02]  /*59a0*/  LOP3.LUT P6, RZ, R2, 0x40000, RZ, 0xc0, !PT ;  /* 0x0004000002ff7812 */ /* 0x000fe400078cc0ff */
[----:B------:R-:W-:-:S04]  /*59b0*/  ISETP.LT.OR P1, PT, R20, 0x49, P1 ;  /* 0x000000491400780c */ /* 0x000fc80000f21670 */
[----:B------:R-:W-:Y:S02]  /*59c0*/  FSEL R190, R190, -INF , !P1 ;  /* 0xff800000bebe7808 */ /* 0x000fe40004800000 */
[C---:B------:R-:W-:Y:S02]  /*59d0*/  ISETP.GT.AND P1, PT, R203.reuse, RZ, !P6 ;  /* 0x000000ffcb00720c */ /* 0x040fe40007724270 */
[----:B------:R-:W-:Y:S02]  /*59e0*/  LOP3.LUT P6, RZ, R2, 0x1, RZ, 0xc0, !PT ;  /* 0x0000000102ff7812 */ /* 0x000fe400078cc0ff */
[----:B------:R-:W-:Y:S02]  /*59f0*/  ISETP.LT.OR P1, PT, R20, 0x1, P1 ;  /* 0x000000011400780c */ /* 0x000fe40000f21670 */
[----:B------:R-:W-:Y:S02]  /*5a00*/  ISETP.GT.AND P2, PT, R203, 0x59, !P6 ;  /* 0x00000059cb00780c */ /* 0x000fe40007744270 */
[----:B------:R-:W-:-:S02]  /*5a10*/  FSEL R205, R154, -INF , !P1 ;  /* 0xff8000009acd7808 */ /* 0x000fc40004800000 */
[----:B------:R-:W-:Y:S02]  /*5a20*/  FSETP.NEU.FTZ.AND P1, PT, R14, -INF , PT ;  /* 0xff8000000e00780b */ /* 0x000fe40003f3d000 */
[----:B------:R-:W-:Y:S02]  /*5a30*/  ISETP.LT.OR P2, PT, R20, 0x5a, P2 ;  /* 0x0000005a1400780c */ /* 0x000fe40001741670 */
[----:B------:R-:W-:Y:S02]  /*5a40*/  FSEL R204, R204, RZ, P1 ;  /* 0x000000ffcccc7208 */ /* 0x000fe40000800000 */
[----:B------:R-:W-:-:S03]  /*5a50*/  FSEL R199, R199, -INF , !P2 ;  /* 0xff800000c7c77808 */ /* 0x000fc60005000000 */
[--C-:B------:R-:W-:Y:S01]  /*5a60*/  FFMA.FTZ R15, R152, UR10, -R204.reuse ;  /* 0x0000000a980f7c23 */ /* 0x100fe200080108cc */
[----:B------:R-:W-:Y:S01]  /*5a70*/  FMNMX.FTZ R152, R205, R10, !PT ;  /* 0x0000000acd987209 */ /* 0x000fe20007810000 */
[--C-:B------:R-:W-:Y:S01]  /*5a80*/  FFMA.FTZ R207, R156, UR10, -R204.reuse ;  /* 0x0000000a9ccf7c23 */ /* 0x100fe200080108cc */
[--C-:B------:R-:W-:Y:S01]  /*5a90*/  FFMA.FTZ R206, R153, UR10, -R204.reuse ;  /* 0x0000000a99ce7c23 */ /* 0x100fe200080108cc */
[----:B------:R-:W-:Y:S01]  /*5aa0*/  FFMA.FTZ R208, R160, UR10, -R204 ;  /* 0x0000000aa0d07c23 */ /* 0x000fe200080108cc */
[----:B------:R-:W-:Y:S01]  /*5ab0*/  FMNMX.FTZ R21, R155, R152, !PT ;  /* 0x000000989b157209 */ /* 0x000fe20007810000 */
[----:B------:R-:W-:Y:S03]  /*5ac0*/  MUFU.EX2 R15, R15 ;  /* 0x0000000f000f7308 */ /* 0x000fe60000000800 */
[----:B------:R-:W-:-:S04]  /*5ad0*/  FMNMX.FTZ R154, R158, R21, !PT ;  /* 0x000000159e9a7209 */ /* 0x000fc80007810000 */
[----:B------:R-:W-:Y:S01]  /*5ae0*/  FMNMX.FTZ R21, R159, R154, !PT ;  /* 0x0000009a9f157209 */ /* 0x000fe20007810000 */
[----:B------:R1:W-:Y:S03]  /*5af0*/  MUFU.EX2 R152, R206 ;  /* 0x000000ce00987308 */ /* 0x0003e60000000800 */
[----:B------:R-:W-:Y:S01]  /*5b00*/  FMNMX.FTZ R156, R162, R21, !PT ;  /* 0x00000015a29c7209 */ /* 0x000fe20007810000 */
[----:B------:R-:W-:-:S03]  /*5b10*/  FFMA.FTZ R21, R157, UR10, -R204 ;  /* 0x0000000a9d157c23 */ /* 0x000fc600080108cc */
[----:B------:R-:W-:Y:S01]  /*5b20*/  FMNMX.FTZ R153, R163, R156, !PT ;  /* 0x0000009ca3997209 */ /* 0x000fe20007810000 */
[----:B------:R2:W-:Y:S01]  /*5b30*/  MUFU.EX2 R154, R207 ;  /* 0x000000cf009a7308 */ /* 0x0005e20000000800 */
[----:B-1----:R-:W-:Y:S02]  /*5b40*/  FFMA.FTZ R206, R165, UR10, -R204 ;  /* 0x0000000aa5ce7c23 */ /* 0x002fe400080108cc */
[----:B------:R-:W-:-:S04]  /*5b50*/  FMNMX.FTZ R156, R166, R153, !PT ;  /* 0x00000099a69c7209 */ /* 0x000fc80007810000 */
[----:B------:R-:W-:Y:S01]  /*5b60*/  FMNMX.FTZ R153, R167, R156, !PT ;  /* 0x0000009ca7997209 */ /* 0x000fe20007810000 */
[----:B------:R-:W-:Y:S01]  /*5b70*/  MUFU.EX2 R21, R21 ;  /* 0x0000001500157308 */ /* 0x000fe20000000800 */
[--C-:B--2---:R-:W-:Y:S02]  /*5b80*/  FFMA.FTZ R207, R169, UR10, -R204.reuse ;  /* 0x0000000aa9cf7c23 */ /* 0x104fe400080108cc */
[----:B------:R-:W-:Y:S01]  /*5b90*/  FMNMX.FTZ R160, R170, R153, !PT ;  /* 0x00000099aaa07209 */ /* 0x000fe20007810000 */
[----:B------:R-:W-:-:S03]  /*5ba0*/  FFMA.FTZ R153, R161, UR10, -R204 ;  /* 0x0000000aa1997c23 */ /* 0x000fc600080108cc */
[----:B------:R-:W-:Y:S01]  /*5bb0*/  FMNMX.FTZ R157, R171, R160, !PT ;  /* 0x000000a0ab9d7209 */ /* 0x000fe20007810000 */
[----:B------:R-:W-:Y:S03]  /*5bc0*/  MUFU.EX2 R156, R208 ;  /* 0x000000d0009c7308 */ /* 0x000fe60000000800 */
[----:B------:R-:W-:Y:S01]  /*5bd0*/  FMNMX.FTZ R160, R174, R157, !PT ;  /* 0x0000009daea07209 */ /* 0x000fe20007810000 */
[----:B------:R-:W-:-:S03]  /*5be0*/  FFMA.FTZ R157, R164, UR10, -R204 ;  /* 0x0000000aa49d7c23 */ /* 0x000fc600080108cc */
[----:B------:R-:W-:Y:S01]  /*5bf0*/  FMNMX.FTZ R161, R175, R160, !PT ;  /* 0x000000a0afa17209 */ /* 0x000fe20007810000 */
[----:B------:R-:W-:Y:S03]  /*5c00*/  MUFU.EX2 R153, R153 ;  /* 0x0000009900997308 */ /* 0x000fe60000000800 */
[----:B------:R-:W-:-:S04]  /*5c10*/  FMNMX.FTZ R160, R178, R161, !PT ;  /* 0x000000a1b2a07209 */ /* 0x000fc80007810000 */
[----:B------:R-:W-:Y:S01]  /*5c20*/  FMNMX.FTZ R161, R179, R160, !PT ;  /* 0x000000a0b3a17209 */ /* 0x000fe20007810000 */
[----:B------:R-:W-:Y:S03]  /*5c30*/  MUFU.EX2 R157, R157 ;  /* 0x0000009d009d7308 */ /* 0x000fe60000000800 */
[----:B------:R-:W-:Y:S01]  /*5c40*/  FMNMX.FTZ R164, R182, R161, !PT ;  /* 0x000000a1b6a47209 */ /* 0x000fe20007810000 */
[----:B------:R-:W-:-:S03]  /*5c50*/  FFMA.FTZ R161, R168, UR10, -R204 ;  /* 0x0000000aa8a17c23 */ /* 0x000fc600080108cc */
[----:B------:R-:W-:Y:S01]  /*5c60*/  FMNMX.FTZ R165, R183, R164, !PT ;  /* 0x000000a4b7a57209 */ /* 0x000fe20007810000 */
[----:B------:R1:W-:Y:S03]  /*5c70*/  MUFU.EX2 R160, R206 ;  /* 0x000000ce00a07308 */ /* 0x0003e60000000800 */
[----:B------:R-:W-:-:S04]  /*5c80*/  FMNMX.FTZ R164, R186, R165, !PT ;  /* 0x000000a5baa47209 */ /* 0x000fc80007810000 */
[----:B------:R-:W-:Y:S01]  /*5c90*/  FMNMX.FTZ R165, R187, R164, !PT ;  /* 0x000000a4bba57209 */ /* 0x000fe20007810000 */
[----:B------:R-:W-:Y:S01]  /*5ca0*/  MUFU.EX2 R161, R161 ;  /* 0x000000a100a17308 */ /* 0x000fe20000000800 */
[--C-:B-1----:R-:W-:Y:S01]  /*5cb0*/  FFMA.FTZ R206, R173, UR10, -R204.reuse ;  /* 0x0000000aadce7c23 */ /* 0x102fe200080108cc */
[--C-:B------:R-:W-:Y:S01]  /*5cc0*/  FFMA.FTZ R173, R180, UR10, -R204.reuse ;  /* 0x0000000ab4ad7c23 */ /* 0x100fe200080108cc */
[----:B------:R-:W-:Y:S01]  /*5cd0*/  FMNMX.FTZ R168, R190, R165, !PT ;  /* 0x000000a5bea87209 */ /* 0x000fe20007810000 */
[--C-:B------:R-:W-:Y:S01]  /*5ce0*/  FFMA.FTZ R180, R185, UR10, -R204.reuse ;  /* 0x0000000ab9b47c23 */ /* 0x100fe200080108cc */
[--C-:B------:R-:W-:Y:S01]  /*5cf0*/  FFMA.FTZ R185, R192, UR10, -R204.reuse ;  /* 0x0000000ac0b97c23 */ /* 0x100fe200080108cc */
[----:B------:R-:W-:Y:S01]  /*5d00*/  FSEL R192, R14, RZ, P1 ;  /* 0x000000ff0ec07208 */ /* 0x000fe20000800000 */
[--C-:B------:R-:W-:Y:S01]  /*5d10*/  FFMA.FTZ R165, R172, UR10, -R204.reuse ;  /* 0x0000000aaca57c23 */ /* 0x100fe200080108cc */
[----:B------:R-:W-:Y:S01]  /*5d20*/  FMNMX.FTZ R169, R191, R168, !PT ;  /* 0x000000a8bfa97209 */ /* 0x000fe20007810000 */
[--C-:B------:R-:W-:Y:S01]  /*5d30*/  FFMA.FTZ R172, R177, UR10, -R204.reuse ;  /* 0x0000000ab1ac7c23 */ /* 0x100fe200080108cc */
[--C-:B------:R-:W-:Y:S01]  /*5d40*/  FFMA.FTZ R177, R184, UR10, -R204.reuse ;  /* 0x0000000ab8b17c23 */ /* 0x100fe200080108cc */
[----:B------:R-:W-:Y:S01]  /*5d50*/  FADD.FTZ R192, -R192, R3 ;  /* 0x00000003c0c07221 */ /* 0x000fe20000010100 */
[----:B------:R-:W-:Y:S01]  /*5d60*/  FMNMX.FTZ R168, R194, R169, !PT ;  /* 0x000000a9c2a87209 */ /* 0x000fe20007810000 */
[----:B------:R-:W-:Y:S01]  /*5d70*/  FFMA.FTZ R184, R189, UR10, -R204 ;  /* 0x0000000abdb87c23 */ /* 0x000fe200080108cc */
[----:B------:R-:W-:Y:S01]  /*5d80*/  MUFU.EX2 R164, R207 ;  /* 0x000000cf00a47308 */ /* 0x000fe20000000800 */
[----:B------:R-:W-:Y:S01]  /*5d90*/  FMUL.FTZ R192, R192, UR10 ;  /* 0x0000000ac0c07c20 */ /* 0x000fe20008410000 */
[----:B------:R-:W-:-:S04]  /*5da0*/  FMNMX.FTZ R169, R195, R168, !PT ;  /* 0x000000a8c3a97209 */ /* 0x000fc80007810000 */
        /* <DEDUP_REMOVED lines=8> */
[----:B------:R-:W-:Y:S01]  /*5e30*/  FFMA.FTZ R196, R197, UR10, -R204 ;  /* 0x0000000ac5c47c23 */ /* 0x000fe200080108cc */
[----:B------:R-:W2:Y:S01]  /*5e40*/  SHFL.BFLY PT, R203, R20, 0x2, 0x1f ;  /* 0x0c401f0014cb7f89 */ /* 0x000ea200000e0000 */
[----:B------:R-:W-:Y:S08]  /*5e50*/  MUFU.EX2 R165, R165 ;  /* 0x000000a500a57308 */ /* 0x000ff00000000800 */
[----:B------:R-:W-:Y:S01]  /*5e60*/  MUFU.EX2 R3, R193 ;  /* 0x000000c100037308 */ /* 0x000fe20000000800 */
[-C--:B-1----:R-:W-:Y:S01]  /*5e70*/  FMUL.FTZ R24, R24, R192.reuse ;  /* 0x000000c018187220 */ /* 0x082fe20000410000 */
        /* <DEDUP_REMOVED lines=13> */
[----:B--2---:R-:W-:Y:S01]  /*5f50*/  FMNMX.FTZ R203, R20, R203, !PT ;  /* 0x000000cb14cb7209 */ /* 0x004fe20007810000 */
[----:B------:R-:W-:Y:S01]  /*5f60*/  MUFU.EX2 R169, R169 ;  /* 0x000000a900a97308 */ /* 0x000fe20000000800 */
[-C--:B------:R-:W-:Y:S01]  /*5f70*/  FMUL.FTZ R49, R49, R192.reuse ;  /* 0x000000c031317220 */ /* 0x080fe20000410000 */
[-C--:B------:R-:W-:Y:S01]  /*5f80*/  FMUL.FTZ R52, R52, R192.reuse ;  /* 0x000000c034347220 */ /* 0x080fe20000410000 */
[-C--:B------:R-:W-:Y:S01]  /*5f90*/  FMUL.FTZ R53, R53, R192.reuse ;  /* 0x000000c035357220 */ /* 0x080fe20000410000 */
[----:B------:R-:W2:Y:S01]  /*5fa0*/  SHFL.BFLY PT, R20, R203, 0x1, 0x1f ;  /* 0x0c201f00cb147f89 */ /* 0x000ea200000e0000 */
        /* <DEDUP_REMOVED lines=20> */
[-C--:B------:R-:W-:Y:S01]  /*60f0*/  FMUL.FTZ R89, R89, R192.reuse ;  /* 0x000000c059597220 */ /* 0x080fe20000410000 */
[-C--:B------:R-:W-:Y:S01]  /*6100*/  FMUL.FTZ R92, R92, R192.reuse ;  /* 0x000000c05c5c7220 */ /* 0x080fe20000410000 */
[----:B------:R-:W-:Y:S01]  /*6110*/  FMUL.FTZ R93, R93, R192 ;  /* 0x000000c05d5d7220 */ /* 0x000fe20000410000 */
[----:B--2---:R-:W-:Y:S01]  /*6120*/  FMNMX.FTZ R20, R203, R20, !PT ;  /* 0x00000014cb147209 */ /* 0x004fe20007810000 */
[-C--:B------:R-:W-:Y:S01]  /*6130*/  FMUL.FTZ R96, R96, R192.reuse ;  /* 0x000000c060607220 */ /* 0x080fe20000410000 */
[-C--:B------:R-:W-:Y:S01]  /*6140*/  FMUL.FTZ R97, R97, R192.reuse ;  /* 0x000000c061617220 */ /* 0x080fe20000410000 */
[-C--:B------:R-:W-:Y:S01]  /*6150*/  FMUL.FTZ R100, R100, R192.reuse ;  /* 0x000000c064647220 */ /* 0x080fe20000410000 */
[C---:B------:R-:W-:Y:S01]  /*6160*/  FSETP.NEU.FTZ.AND P1, PT, R20.reuse, -INF , PT ;  /* 0xff8000001400780b */ /* 0x040fe20003f3d000 */
[----:B------:R-:W-:Y:S01]  /*6170*/  FMUL.FTZ R210, R20, UR10 ;  /* 0x0000000a14d27c20 */ /* 0x000fe20008410000 */
[----:B------:R-:W2:Y:S01]  /*6180*/  MUFU.EX2 R177, R177 ;  /* 0x000000b100b17308 */ /* 0x000ea20000000800 */
[-C--:B------:R-:W-:Y:S01]  /*6190*/  FMUL.FTZ R101, R101, R192.reuse ;  /* 0x000000c065657220 */ /* 0x080fe20000410000 */
[-C--:B------:R-:W-:Y:S01]  /*61a0*/  FMUL.FTZ R104, R104, R192.reuse ;  /* 0x000000c068687220 */ /* 0x080fe20000410000 */
[-C--:B------:R-:W-:Y:S01]  /*61b0*/  FMUL.FTZ R105, R105, R192.reuse ;  /* 0x000000c069697220 */ /* 0x080fe20000410000 */
[----:B------:R-:W-:Y:S01]  /*61c0*/  FSEL R210, R210, RZ, P1 ;  /* 0x000000ffd2d27208 */ /* 0x000fe20000800000 */
[-C--:B------:R-:W-:Y:S01]  /*61d0*/  FMUL.FTZ R108, R108, R192.reuse ;  /* 0x000000c06c6c7220 */ /* 0x080fe20000410000 */
[-C--:B------:R-:W-:Y:S01]  /*61e0*/  FMUL.FTZ R109, R109, R192.reuse ;  /* 0x000000c06d6d7220 */ /* 0x080fe20000410000 */
[----:B------:R-:W-:Y:S01]  /*61f0*/  FMUL.FTZ R112, R112, R192 ;  /* 0x000000c070707220 */ /* 0x000fe20000410000 */
[----:B------:R-:W5:Y:S01]  /*6200*/  MUFU.EX2 R180, R180 ;  /* 0x000000b400b47308 */ /* 0x000f620000000800 */
[--C-:B------:R-:W-:Y:S01]  /*6210*/  FFMA.FTZ R204, R155, UR10, -R210.reuse ;  /* 0x0000000a9bcc7c23 */ /* 0x100fe200080108d2 */
[----:B------:R-:W-:Y:S01]  /*6220*/  FFMA.FTZ R155, R192, R4, R15 ;  /* 0x00000004c09b7223 */ /* 0x000fe2000001000f */
[--C-:B------:R-:W-:Y:S01]  /*6230*/  FFMA.FTZ R208, R163, UR10, -R210.reuse ;  /* 0x0000000aa3d07c23 */ /* 0x100fe200080108d2 */
[--C-:B-1----:R-:W-:Y:S01]  /*6240*/  FFMA.FTZ R206, R159, UR10, -R210.reuse ;  /* 0x0000000a9fce7c23 */ /* 0x102fe200080108d2 */
[--C-:B------:R-:W-:Y:S01]  /*6250*/  FFMA.FTZ R159, R162, UR10, -R210.reuse ;  /* 0x0000000aa29f7c23 */ /* 0x100fe200080108d2 */
[----:B------:R-:W-:Y:S01]  /*6260*/  FADD.FTZ R193, R152, R155 ;  /* 0x0000009b98c17221 */ /* 0x000fe20000010000 */
[--C-:B------:R-:W-:Y:S01]  /*6270*/  FFMA.FTZ R155, R158, UR10, -R210.reuse ;  /* 0x0000000a9e9b7c23 */ /* 0x100fe200080108d2 */
[----:B------:R-:W1:Y:S01]  /*6280*/  MUFU.EX2 R181, R181 ;  /* 0x000000b500b57308 */ /* 0x000e620000000800 */
[--C-:B------:R-:W-:Y:S01]  /*6290*/  FFMA.FTZ R189, R205, UR10, -R210.reuse ;  /* 0x0000000acdbd7c23 */ /* 0x100fe200080108d2 */
[----:B------:R-:W-:Y:S01]  /*62a0*/  FADD.FTZ R4, R154, R193 ;  /* 0x000000c19a047221 */ /* 0x000fe20000010000 */
[C---:B------:R-:W-:Y:S01]  /*62b0*/  F2FP.F16.F32.PACK_AB R154, R21.reuse, R154 ;  /* 0x0000009a159a723e */ /* 0x040fe200000000ff */
[----:B------:R-:W-:Y:S01]  /*62c0*/  FFMA.FTZ R174, R174, UR10, -R210 ;  /* 0x0000000aaeae7c23 */ /* 0x000fe200080108d2 */
[----:B------:R-:W-:Y:S01]  /*62d0*/  F2FP.F16.F32.PACK_AB R152, R152, R15 ;  /* 0x0000000f9898723e */ /* 0x000fe200000000ff */
[----:B------:R-:W-:Y:S01]  /*62e0*/  FADD.FTZ R193, R21, R4 ;  /* 0x0000000415c17221 */ /* 0x000fe20000010000 */
[--C-:B------:R-:W-:Y:S01]  /*62f0*/  FFMA.FTZ R175, R175, UR10, -R210.reuse ;  /* 0x0000000aafaf7c23 */ /* 0x100fe200080108d2 */
[----:B------:R-:W3:Y:S01]  /*6300*/  MUFU.EX2 R184, R184 ;  /* 0x000000b800b87308 */ /* 0x000ee20000000800 */
[--C-:B------:R-:W-:Y:S01]  /*6310*/  FFMA.FTZ R179, R179, UR10, -R210.reuse ;  /* 0x0000000ab3b37c23 */ /* 0x100fe200080108d2 */
[----:B------:R-:W-:Y:S01]  /*6320*/  FADD.FTZ R4, R156, R193 ;  /* 0x000000c19c047221 */ /* 0x000fe20000010000 */
[--C-:B------:R-:W-:Y:S01]  /*6330*/  FFMA.FTZ R182, R182, UR10, -R210.reuse ;  /* 0x0000000ab6b67c23 */ /* 0x100fe200080108d2 */
[--C-:B------:R-:W-:Y:S01]  /*6340*/  FFMA.FTZ R183, R183, UR10, -R210.reuse ;  /* 0x0000000ab7b77c23 */ /* 0x100fe200080108d2 */
[----:B------:R-:W-:Y:S01]  /*6350*/  FFMA.FTZ R186, R186, UR10, -R210 ;  /* 0x0000000ababa7c23 */ /* 0x000fe200080108d2 */
[----:B------:R-:W-:Y:S01]  /*6360*/  FADD.FTZ R4, R153, R4 ;  /* 0x0000000499047221 */ /* 0x000fe20000010000 */
[--C-:B------:R-:W-:Y:S01]  /*6370*/  FFMA.FTZ R187, R187, UR10, -R210.reuse ;  /* 0x0000000abbbb7c23 */ /* 0x100fe200080108d2 */
[----:B------:R-:W-:Y:S01]  /*6380*/  MUFU.EX2 R185, R185 ;  /* 0x000000b900b97308 */ /* 0x000fe20000000800 */
[----:B------:R-:W-:Y:S01]  /*6390*/  FFMA.FTZ R190, R190, UR10, -R210 ;  /* 0x0000000abebe7c23 */ /* 0x000fe200080108d2 */
[----:B------:R-:W-:Y:S01]  /*63a0*/  FADD.FTZ R193, R157, R4 ;  /* 0x000000049dc17221 */ /* 0x000fe20000010000 */
[--C-:B------:R-:W-:Y:S01]  /*63b0*/  FFMA.FTZ R191, R191, UR10, -R210.reuse ;  /* 0x0000000abfbf7c23 */ /* 0x100fe200080108d2 */
[--C-:B------:R-:W-:Y:S01]  /*63c0*/  FFMA.FTZ R194, R194, UR10, -R210.reuse ;  /* 0x0000000ac2c27c23 */ /* 0x100fe200080108d2 */
[--C-:B------:R-:W-:Y:S01]  /*63d0*/  FFMA.FTZ R195, R195, UR10, -R210.reuse ;  /* 0x0000000ac3c37c23 */ /* 0x100fe200080108d2 */
[----:B------:R-:W-:Y:S01]  /*63e0*/  FADD.FTZ R4, R160, R193 ;  /* 0x000000c1a0047221 */ /* 0x000fe20000010000 */
[----:B------:R-:W-:Y:S01]  /*63f0*/  FSEL R193, R20, RZ, P1 ;  /* 0x000000ff14c17208 */ /* 0x000fe20000800000 */
[----:B------:R-:W-:Y:S01]  /*6400*/  MUFU.EX2 R188, R188 ;  /* 0x000000bc00bc7308 */ /* 0x000fe20000000800 */
[----:B------:R-:W-:Y:S01]  /*6410*/  FFMA.FTZ R198, R198, UR10, -R210 ;  /* 0x0000000ac6c67c23 */ /* 0x000fe200080108d2 */
[----:B------:R-:W-:Y:S01]  /*6420*/  FADD.FTZ R163, R161, R4 ;  /* 0x00000004a1a37221 */ /* 0x000fe20000010000 */
[--C-:B------:R-:W-:Y:S01]  /*6430*/  FFMA.FTZ R199, R199, UR10, -R210.reuse ;  /* 0x0000000ac7c77c23 */ /* 0x100fe200080108d2 */
[----:B------:R-:W-:Y:S01]  /*6440*/  F2FP.F16.F32.PACK_AB R156, R153, R156 ;  /* 0x0000009c999c723e */ /* 0x000fe200000000ff */
[-C--:B------:R-:W-:Y:S01]  /*6450*/  FMUL.FTZ R113, R113, R192.reuse ;  /* 0x000000c071717220 */ /* 0x080fe20000410000 */
[----:B------:R-:W-:Y:S01]  /*6460*/  FADD.FTZ R4, R164, R163 ;  /* 0x000000a3a4047221 */ /* 0x000fe20000010000 */
[----:B------:R-:W-:Y:S01]  /*6470*/  FFMA.FTZ R163, R166, UR10, -R210 ;  /* 0x0000000aa6a37c23 */ /* 0x000fe200080108d2 */
[----:B----4-:R-:W-:Y:S01]  /*6480*/  F2FP.F16.F32.PACK_AB R166, R176, R173 ;  /* 0x000000adb0a6723e */ /* 0x010fe200000000ff */
[----:B------:R-:W-:Y:S01]  /*6490*/  MUFU.EX2 R196, R196 ;  /* 0x000000c400c47308 */ /* 0x000fe20000000800 */
[----:B------:R-:W-:Y:S01]  /*64a0*/  FADD.FTZ R197, R165, R4 ;  /* 0x00000004a5c57221 */ /* 0x000fe20000010000 */
[----:B------:R-:W-:Y:S01]  /*64b0*/  FADD.FTZ R4, -R193, R10 ;  /* 0x0000000ac1047221 */ /* 0x000fe20000010100 */
[--C-:B------:R-:W-:Y:S01]  /*64c0*/  FFMA.FTZ R10, R167, UR10, -R210.reuse ;  /* 0x0000000aa70a7c23 */ /* 0x100fe200080108d2 */
[----:B------:R-:W-:Y:S01]  /*64d0*/  FFMA.FTZ R167, R170, UR10, -R210 ;  /* 0x0000000aaaa77c23 */ /* 0x000fe200080108d2 */
[----:B------:R-:W-:Y:S01]  /*64e0*/  FADD.FTZ R158, R168, R197 ;  /* 0x000000c5a89e7221 */ /* 0x000fe20000010000 */
[-C--:B------:R-:W-:Y:S01]  /*64f0*/  FMUL.FTZ R116, R116, R192.reuse ;  /* 0x000000c074747220 */ /* 0x080fe20000410000 */
[-C--:B------:R-:W-:Y:S01]  /*6500*/  FMUL.FTZ R117, R117, R192.reuse ;  /* 0x000000c075757220 */ /* 0x080fe20000410000 */
[----:B------:R-:W-:Y:S01]  /*6510*/  MUFU.EX2 R189, R189 ;  /* 0x000000bd00bd7308 */ /* 0x000fe20000000800 */
[----:B------:R-:W-:Y:S01]  /*6520*/  FADD.FTZ R193, R169, R158 ;  /* 0x0000009ea9c17221 */ /* 0x000fe20000010000 */
[--C-:B------:R-:W-:Y:S01]  /*6530*/  FFMA.FTZ R158, R171, UR10, -R210.reuse ;  /* 0x0000000aab9e7c23 */ /* 0x100fe200080108d2 */
[----:B------:R-:W-:Y:S01]  /*6540*/  FFMA.FTZ R171, R178, UR10, -R210 ;  /* 0x0000000ab2ab7c23 */ /* 0x000fe200080108d2 */
[-C--:B------:R-:W-:Y:S01]  /*6550*/  FMUL.FTZ R120, R120, R192.reuse ;  /* 0x000000c078787220 */ /* 0x080fe20000410000 */
[----:B------:R-:W-:Y:S01]  /*6560*/  FADD.FTZ R162, R172, R193 ;  /* 0x000000c1aca27221 */ /* 0x000fe20000010000 */
[-C--:B------:R-:W-:Y:S01]  /*6570*/  FMUL.FTZ R121, R121, R192.reuse ;  /* 0x000000c079797220 */ /* 0x080fe20000410000 */
[-C--:B------:R-:W-:Y:S01]  /*6580*/  FMUL.FTZ R124, R124, R192.reuse ;  /* 0x000000c07c7c7220 */ /* 0x080fe20000410000 */
[----:B------:R-:W4:Y:S01]  /*6590*/  MUFU.EX2 R204, R204 ;  /* 0x000000cc00cc7308 */ /* 0x000f220000000800 */
[----:B------:R-:W-:Y:S01]  /*65a0*/  FADD.FTZ R193, R173, R162 ;  /* 0x000000a2adc17221 */ /* 0x000fe20000010000 */
[-C--:B------:R-:W-:Y:S01]  /*65b0*/  FMUL.FTZ R125, R125, R192.reuse ;  /* 0x000000c07d7d7220 */ /* 0x080fe20000410000 */
[-C--:B------:R-:W-:Y:S01]  /*65c0*/  FMUL.FTZ R128, R128, R192.reuse ;  /* 0x000000c080807220 */ /* 0x080fe20000410000 */
[-C--:B------:R-:W-:Y:S01]  /*65d0*/  FMUL.FTZ R129, R129, R192.reuse ;  /* 0x000000c081817220 */ /* 0x080fe20000410000 */
[----:B------:R-:W-:Y:S01]  /*65e0*/  FADD.FTZ R162, R176, R193 ;  /* 0x000000c1b0a27221 */ /* 0x000fe20000010000 */
[----:B------:R-:W-:Y:S01]  /*65f0*/  FMUL.FTZ R176, R4, UR10 ;  /* 0x0000000a04b07c20 */ /* 0x000fe20008410000 */
[-C--:B------:R-:W-:Y:S01]  /*6600*/  FMUL.FTZ R132, R132, R192.reuse ;  /* 0x000000c084847220 */ /* 0x080fe20000410000 */
[----:B------:R-:W-:Y:S01]  /*6610*/  MUFU.EX2 R155, R155 ;  /* 0x0000009b009b7308 */ /* 0x000fe20000000800 */
[----:B--2---:R-:W-:Y:S01]  /*6620*/  FADD.FTZ R193, R177, R162 ;  /* 0x000000a2b1c17221 */ /* 0x004fe20000010000 */
[-C--:B------:R-:W-:Y:S01]  /*6630*/  FMUL.FTZ R133, R133, R192.reuse ;  /* 0x000000c085857220 */ /* 0x080fe20000410000 */
[-C--:B------:R-:W-:Y:S01]  /*6640*/  FMUL.FTZ R136, R136, R192.reuse ;  /* 0x000000c088887220 */ /* 0x080fe20000410000 */
[-C--:B------:R-:W-:Y:S01]  /*6650*/  FMUL.FTZ R137, R137, R192.reuse ;  /* 0x000000c089897220 */ /* 0x080fe20000410000 */
[----:B-----5:R-:W-:Y:S01]  /*6660*/  FADD.FTZ R162, R180, R193 ;  /* 0x000000c1b4a27221 */ /* 0x020fe20000010000 */
[-C--:B------:R-:W-:Y:S01]  /*6670*/  FMUL.FTZ R140, R140, R192.reuse ;  /* 0x000000c08c8c7220 */ /* 0x080fe20000410000 */
[-C--:B------:R-:W-:Y:S01]  /*6680*/  FMUL.FTZ R141, R141, R192.reuse ;  /* 0x000000c08d8d7220 */ /* 0x080fe20000410000 */
[----:B------:R-:W2:Y:S01]  /*6690*/  MUFU.EX2 R176, R176 ;  /* 0x000000b000b07308 */ /* 0x000ea20000000800 */
[----:B-1----:R-:W-:Y:S01]  /*66a0*/  FADD.FTZ R193, R181, R162 ;  /* 0x000000a2b5c17221 */ /* 0x002fe20000010000 */
[-C--:B------:R-:W-:Y:S01]  /*66b0*/  FMUL.FTZ R144, R144, R192.reuse ;  /* 0x000000c090907220 */ /* 0x080fe20000410000 */
[-C--:B------:R-:W-:Y:S01]  /*66c0*/  FMUL.FTZ R145, R145, R192.reuse ;  /* 0x000000c091917220 */ /* 0x080fe20000410000 */
[-C--:B------:R-:W-:Y:S01]  /*66d0*/  FMUL.FTZ R148, R148, R192.reuse ;  /* 0x000000c094947220 */ /* 0x080fe20000410000 */
[----:B---3--:R-:W-:Y:S01]  /*66e0*/  FADD.FTZ R162, R184, R193 ;  /* 0x000000c1b8a27221 */ /* 0x008fe20000010000 */
[----:B------:R-:W-:Y:S01]  /*66f0*/  FMUL.FTZ R149, R149, R192 ;  /* 0x000000c095957220 */ /* 0x000fe20000410000 */
[----:B----4-:R-:W-:Y:S01]  /*6700*/  F2FP.F16.F32.PACK_AB R153, R204, R189 ;  /* 0x000000bdcc99723e */ /* 0x010fe200000000ff */
[----:B------:R-:W1:Y:S01]  /*6710*/  MUFU.EX2 R206, R206 ;  /* 0x000000ce00ce7308 */ /* 0x000e620000000800 */
[----:B------:R-:W-:Y:S01]  /*6720*/  FADD.FTZ R21, R185, R162 ;  /* 0x000000a2b9157221 */ /* 0x000fe20000010000 */
[----:B------:R-:W-:-:S02]  /*6730*/  F2FP.F16.F32.PACK_AB R162, R168, R165 ;  /* 0x000000a5a8a2723e */ /* 0x000fc400000000ff */
[----:B------:R-:W-:Y:S01]  /*6740*/  F2FP.F16.F32.PACK_AB R168, R180, R177 ;  /* 0x000000b1b4a8723e */ /* 0x000fe200000000ff */
[----:B------:R-:W-:-:S03]  /*6750*/  FADD.FTZ R170, R188, R21 ;  /* 0x00000015bcaa7221 */ /* 0x000fc60000010000 */
[----:B------:R3:W-:Y:S01]  /*6760*/  MUFU.EX2 R15, R174 ;  /* 0x000000ae000f7308 */ /* 0x0007e20000000800 */
[----:B------:R-:W-:Y:S01]  /*6770*/  FADD.FTZ R21, R3, R170 ;  /* 0x000000aa03157221 */ /* 0x000fe20000010000 */
[----:B------:R-:W-:Y:S01]  /*6780*/  F2FP.F16.F32.PACK_AB R170, R184, R181 ;  /* 0x000000b5b8aa723e */ /* 0x000fe200000000ff */
[-C--:B--2---:R-:W-:Y:S01]  /*6790*/  FMUL.FTZ R26, R26, R176.reuse ;  /* 0x000000b01a1a7220 */ /* 0x084fe20000410000 */
[-C--:B------:R-:W-:Y:S01]  /*67a0*/  FMUL.FTZ R27, R27, R176.reuse ;  /* 0x000000b01b1b7220 */ /* 0x080fe20000410000 */
[----:B------:R-:W-:Y:S01]  /*67b0*/  FADD.FTZ R4, R196, R21 ;  /* 0x00000015c4047221 */ /* 0x000fe20000010000 */
[-C--:B------:R-:W-:Y:S01]  /*67c0*/  FMUL.FTZ R30, R30, R176.reuse ;  /* 0x000000b01e1e7220 */ /* 0x080fe20000410000 */
[----:B------:R-:W-:Y:S01]  /*67d0*/  FMUL.FTZ R31, R31, R176 ;  /* 0x000000b01f1f7220 */ /* 0x000fe20000410000 */
[----:B------:R-:W2:Y:S01]  /*67e0*/  MUFU.EX2 R159, R159 ;  /* 0x0000009f009f7308 */ /* 0x000ea20000000800 */
[----:B---3--:R-:W-:Y:S01]  /*67f0*/  F2FP.F16.F32.PACK_AB R174, R196, R3 ;  /* 0x00000003c4ae723e */ /* 0x008fe200000000ff */
[----:B------:R-:W-:Y:S01]  /*6800*/  FFMA.FTZ R3, R176, R0, R189 ;  /* 0x00000000b0037223 */ /* 0x000fe200000100bd */
[-C--:B------:R-:W-:Y:S01]  /*6810*/  FMUL.FTZ R34, R34, R176.reuse ;  /* 0x000000b022227220 */ /* 0x080fe20000410000 */
[-C--:B------:R-:W-:Y:S01]  /*6820*/  FMUL.FTZ R35, R35, R176.reuse ;  /* 0x000000b023237220 */ /* 0x080fe20000410000 */
[-C--:B------:R-:W-:Y:S01]  /*6830*/  FMUL.FTZ R38, R38, R176.reuse ;  /* 0x000000b026267220 */ /* 0x080fe20000410000 */
[----:B------:R-:W-:Y:S01]  /*6840*/  FADD.FTZ R0, R204, R3 ;  /* 0x00000003cc007221 */ /* 0x000fe20000010000 */
[-C--:B------:R-:W-:Y:S01]  /*6850*/  FMUL.FTZ R39, R39, R176.reuse ;  /* 0x000000b027277220 */ /* 0x080fe20000410000 */
[----:B------:R-:W3:Y:S01]  /*6860*/  MUFU.EX2 R208, R208 ;  /* 0x000000d000d07308 */ /* 0x000ee20000000800 */
[-C--:B------:R-:W-:Y:S01]  /*6870*/  FMUL.FTZ R42, R42, R176.reuse ;  /* 0x000000b02a2a7220 */ /* 0x080fe20000410000 */
[----:B------:R-:W-:Y:S01]  /*6880*/  FADD.FTZ R3, R155, R0 ;  /* 0x000000009b037221 */ /* 0x000fe20000010000 */
[----:B-1----:R-:W-:Y:S01]  /*6890*/  F2FP.F16.F32.PACK_AB R155, R206, R155 ;  /* 0x0000009bce9b723e */ /* 0x002fe200000000ff */
[-C--:B------:R-:W-:Y:S01]  /*68a0*/  FMUL.FTZ R43, R43, R176.reuse ;  /* 0x000000b02b2b7220 */ /* 0x080fe20000410000 */
[-C--:B------:R-:W-:Y:S01]  /*68b0*/  FMUL.FTZ R46, R46, R176.reuse ;  /* 0x000000b02e2e7220 */ /* 0x080fe20000410000 */
[----:B------:R-:W-:Y:S01]  /*68c0*/  FADD.FTZ R0, R206, R3 ;  /* 0x00000003ce007221 */ /* 0x000fe20000010000 */
[-C--:B------:R-:W-:Y:S01]  /*68d0*/  FMUL.FTZ R47, R47, R176.reuse ;  /* 0x000000b02f2f7220 */ /* 0x080fe20000410000 */
[----:B------:R-:W1:Y:S01]  /*68e0*/  MUFU.EX2 R163, R163 ;  /* 0x000000a300a37308 */ /* 0x000e620000000800 */
[-C--:B------:R-:W-:Y:S01]  /*68f0*/  FMUL.FTZ R50, R50, R176.reuse ;  /* 0x000000b032327220 */ /* 0x080fe20000410000 */
[----:B--2---:R-:W-:Y:S01]  /*6900*/  FADD.FTZ R3, R159, R0 ;  /* 0x000000009f037221 */ /* 0x004fe20000010000 */
[-C--:B------:R-:W-:Y:S01]  /*6910*/  FMUL.FTZ R51, R51, R176.reuse ;  /* 0x000000b033337220 */ /* 0x080fe20000410000 */
[-C--:B------:R-:W-:Y:S01]  /*6920*/  FMUL.FTZ R54, R54, R176.reuse ;  /* 0x000000b036367220 */ /* 0x080fe20000410000 */
[-C--:B------:R-:W-:Y:S01]  /*6930*/  FMUL.FTZ R55, R55, R176.reuse ;  /* 0x000000b037377220 */ /* 0x080fe20000410000 */
[-C--:B------:R-:W-:Y:S01]  /*6940*/  FMUL.FTZ R58, R58, R176.reuse ;  /* 0x000000b03a3a7220 */ /* 0x080fe20000410000 */
[-C--:B------:R-:W-:Y:S01]  /*6950*/  FMUL.FTZ R59, R59, R176.reuse ;  /* 0x000000b03b3b7220 */ /* 0x080fe20000410000 */
[----:B------:R-:W2:Y:S01]  /*6960*/  MUFU.EX2 R10, R10 ;  /* 0x0000000a000a7308 */ /* 0x000ea20000000800 */
        /* <DEDUP_REMOVED lines=8> */
[----:B-1----:R-:W-:Y:S01]  /*69f0*/  FADD.FTZ R3, R163, R0 ;  /* 0x00000000a3037221 */ /* 0x002fe20000010000 */
[-C--:B------:R-:W-:Y:S01]  /*6a00*/  FMUL.FTZ R74, R74, R176.reuse ;  /* 0x000000b04a4a7220 */ /* 0x080fe20000410000 */
[-C--:B------:R-:W-:Y:S01]  /*6a10*/  FMUL.FTZ R75, R75, R176.reuse ;  /* 0x000000b04b4b7220 */ /* 0x080fe20000410000 */
[-C--:B------:R-:W-:Y:S01]  /*6a20*/  FMUL.FTZ R78, R78, R176.reuse ;  /* 0x000000b04e4e7220 */ /* 0x080fe20000410000 */
[-C--:B------:R-:W-:Y:S01]  /*6a30*/  FMUL.FTZ R79, R79, R176.reuse ;  /* 0x000000b04f4f7220 */ /* 0x080fe20000410000 */
[-C--:B------:R-:W-:Y:S01]  /*6a40*/  FMUL.FTZ R82, R82, R176.reuse ;  /* 0x000000b052527220 */ /* 0x080fe20000410000 */
[-C--:B------:R-:W-:Y:S01]  /*6a50*/  FMUL.FTZ R83, R83, R176.reuse ;  /* 0x000000b053537220 */ /* 0x080fe20000410000 */
[----:B------:R1:W4:Y:S01]  /*6a60*/  MUFU.EX2 R178, R158 ;  /* 0x0000009e00b27308 */ /* 0x0003220000000800 */
        /* <DEDUP_REMOVED lines=8> */
[----:B---3--:R-:W-:Y:S01]  /*6af0*/  FADD.FTZ R3, R167, R184 ;  /* 0x000000b8a7037221 */ /* 0x008fe20000010000 */
[----:B-1----:R-:W-:Y:S01]  /*6b00*/  F2FP.F16.F32.PACK_AB R158, R160, R157 ;  /* 0x0000009da09e723e */ /* 0x002fe200000000ff */
[-C--:B------:R-:W-:Y:S01]  /*6b10*/  FMUL.FTZ R98, R98, R176.reuse ;  /* 0x000000b062627220 */ /* 0x080fe20000410000 */
[----:B------:R-:W-:Y:S01]  /*6b20*/  F2FP.F16.F32.PACK_AB R160, R164, R161 ;  /* 0x000000a1a4a0723e */ /* 0x000fe200000000ff */
[-C--:B------:R-:W-:Y:S01]  /*6b30*/  FMUL.FTZ R99, R99, R176.reuse ;  /* 0x000000b063637220 */ /* 0x080fe20000410000 */
[----:B------:R-:W-:Y:S01]  /*6b40*/  F2FP.F16.F32.PACK_AB R164, R172, R169 ;  /* 0x000000a9aca4723e */ /* 0x000fe200000000ff */
[-C--:B------:R-:W-:Y:S01]  /*6b50*/  FMUL.FTZ R102, R102, R176.reuse ;  /* 0x000000b066667220 */ /* 0x080fe20000410000 */
[----:B------:R-:W-:Y:S01]  /*6b60*/  MUFU.EX2 R165, R171 ;  /* 0x000000ab00a57308 */ /* 0x000fe20000000800 */
[----:B----4-:R-:W-:Y:S01]  /*6b70*/  FADD.FTZ R184, R178, R3 ;  /* 0x00000003b2b87221 */ /* 0x010fe20000010000 */
[----:B------:R-:W-:Y:S01]  /*6b80*/  F2FP.F16.F32.PACK_AB R172, R188, R185 ;  /* 0x000000b9bcac723e */ /* 0x000fe200000000ff */
[-C--:B------:R-:W-:Y:S01]  /*6b90*/  FMUL.FTZ R103, R103, R176.reuse ;  /* 0x000000b067677220 */ /* 0x080fe20000410000 */
[----:B------:R-:W-:Y:S01]  /*6ba0*/  F2FP.F16.F32.PACK_AB R157, R208, R159 ;  /* 0x0000009fd09d723e */ /* 0x000fe200000000ff */
[----:B------:R-:W-:Y:S01]  /*6bb0*/  FADD.FTZ R3, R15, R184 ;  /* 0x000000b80f037221 */ /* 0x000fe20000010000 */
[----:B------:R-:W-:Y:S01]  /*6bc0*/  F2FP.F16.F32.PACK_AB R159, R10, R163 ;  /* 0x000000a30a9f723e */ /* 0x000fe200000000ff */
[-C--:B------:R-:W-:Y:S01]  /*6bd0*/  FMUL.FTZ R106, R106, R176.reuse ;  /* 0x000000b06a6a7220 */ /* 0x080fe20000410000 */
[----:B------:R-:W-:Y:S01]  /*6be0*/  MUFU.EX2 R180, R179 ;  /* 0x000000b300b47308 */ /* 0x000fe20000000800 */
[----:B------:R-:W-:Y:S01]  /*6bf0*/  F2FP.F16.F32.PACK_AB R161, R178, R167 ;  /* 0x000000a7b2a1723e */ /* 0x000fe200000000ff */
[-C--:B------:R-:W-:Y:S01]  /*6c00*/  FMUL.FTZ R107, R107, R176.reuse ;  /* 0x000000b06b6b7220 */ /* 0x080fe20000410000 */
[----:B--2---:R-:W-:Y:S01]  /*6c10*/  F2FP.F16.F32.PACK_AB R163, R210, R15 ;  /* 0x0000000fd2a3723e */ /* 0x004fe200000000ff */
        /* <DEDUP_REMOVED lines=20> */
[----:B------:R2:W3:Y:S01]  /*6d60*/  MUFU.EX2 R169, R186 ;  /* 0x000000ba00a97308 */ /* 0x0004e20000000800 */
[-C--:B------:R-:W-:Y:S01]  /*6d70*/  FMUL.FTZ R146, R146, R176.reuse ;  /* 0x000000b092927220 */ /* 0x080fe20000410000 */
[-C--:B------:R-:W-:Y:S01]  /*6d80*/  FMUL.FTZ R147, R147, R176.reuse ;  /* 0x000000b093937220 */ /* 0x080fe20000410000 */
[-C--:B------:R-:W-:Y:S01]  /*6d90*/  FMUL.FTZ R150, R150, R176.reuse ;  /* 0x000000b096967220 */ /* 0x080fe20000410000 */
[----:B------:R-:W-:-:S04]  /*6da0*/  FMUL.FTZ R151, R151, R176 ;  /* 0x000000b097977220 */ /* 0x000fc80000410000 */
[----:B------:R-:W4:Y:S01]  /*6db0*/  MUFU.EX2 R0, R187 ;  /* 0x000000bb00007308 */ /* 0x000f220000000800 */
[----:B--2---:R-:W-:Y:S01]  /*6dc0*/  FADD.FTZ R186, R210, R3 ;  /* 0x00000003d2ba7221 */ /* 0x004fe20000010000 */
[----:B-1----:R-:W-:-:S03]  /*6dd0*/  F2FP.F16.F32.PACK_AB R167, R183, R182 ;  /* 0x000000b6b7a7723e */ /* 0x002fc600000000ff */
[----:B------:R-:W-:Y:S01]  /*6de0*/  FADD.FTZ R3, R165, R186 ;  /* 0x000000baa5037221 */ /* 0x000fe20000010000 */
[C---:B------:R-:W-:Y:S02]  /*6df0*/  F2FP.F16.F32.PACK_AB R165, R180.reuse, R165 ;  /* 0x000000a5b4a5723e */ /* 0x040fe400000000ff */
[----:B------:R-:W1:Y:S01]  /*6e00*/  MUFU.EX2 R171, R190 ;  /* 0x000000be00ab7308 */ /* 0x000e620000000800 */
[----:B------:R-:W-:-:S04]  /*6e10*/  FADD.FTZ R3, R180, R3 ;  /* 0x00000003b4037221 */ /* 0x000fc80000010000 */
[----:B------:R-:W-:-:S03]  /*6e20*/  FADD.FTZ R188, R182, R3 ;  /* 0x00000003b6bc7221 */ /* 0x000fc60000010000 */
[----:B------:R-:W2:Y:S01]  /*6e30*/  MUFU.EX2 R184, R191 ;  /* 0x000000bf00b87308 */ /* 0x000ea20000000800 */
[----:B------:R-:W-:-:S04]  /*6e40*/  FADD.FTZ R188, R183, R188 ;  /* 0x000000bcb7bc7221 */ /* 0x000fc80000010000 */
[----:B---3--:R-:W-:Y:S01]  /*6e50*/  FADD.FTZ R3, R169, R188 ;  /* 0x000000bca9037221 */ /* 0x008fe20000010000 */
[C---:B----4-:R-:W-:Y:S02]  /*6e60*/  F2FP.F16.F32.PACK_AB R169, R0.reuse, R169 ;  /* 0x000000a900a9723e */ /* 0x050fe400000000ff */
[----:B------:R-:W3:Y:S01]  /*6e70*/  MUFU.EX2 R173, R194 ;  /* 0x000000c200ad7308 */ /* 0x000ee20000000800 */
[----:B------:R-:W-:-:S04]  /*6e80*/  FADD.FTZ R188, R0, R3 ;  /* 0x0000000300bc7221 */ /* 0x000fc80000010000 */
[----:B-1----:R-:W-:-:S03]  /*6e90*/  FADD.FTZ R3, R171, R188 ;  /* 0x000000bcab037221 */ /* 0x002fc60000010000 */
[----:B------:R-:W1:Y:S01]  /*6ea0*/  MUFU.EX2 R186, R195 ;  /* 0x000000c300ba7308 */ /* 0x000e620000000800 */
[C---:B--2---:R-:W-:Y:S01]  /*6eb0*/  FADD.FTZ R190, R184.reuse, R3 ;  /* 0x00000003b8be7221 */ /* 0x044fe20000010000 */
[----:B------:R-:W-:-:S06]  /*6ec0*/  F2FP.F16.F32.PACK_AB R171, R184, R171 ;  /* 0x000000abb8ab723e */ /* 0x000fcc00000000ff */
[----:B------:R-:W2:Y:S01]  /*6ed0*/  MUFU.EX2 R175, R198 ;  /* 0x000000c600af7308 */ /* 0x000ea20000000800 */
[----:B---3--:R-:W-:-:S07]  /*6ee0*/  FADD.FTZ R3, R173, R190 ;  /* 0x000000bead037221 */ /* 0x008fce0000010000 */
[----:B------:R-:W3:Y:S01]  /*6ef0*/  MUFU.EX2 R188, R199 ;  /* 0x000000c700bc7308 */ /* 0x000ee20000000800 */
[C---:B-1----:R-:W-:Y:S01]  /*6f00*/  FADD.FTZ R10, R186.reuse, R3 ;  /* 0x00000003ba0a7221 */ /* 0x042fe20000010000 */
[----:B------:R-:W-:-:S03]  /*6f10*/  F2FP.F16.F32.PACK_AB R173, R186, R173 ;  /* 0x000000adbaad723e */ /* 0x000fc600000000ff */
[----:B--2---:R-:W-:-:S04]  /*6f20*/  FADD.FTZ R3, R175, R10 ;  /* 0x0000000aaf037221 */ /* 0x004fc80000010000 */
[C---:B---3--:R-:W-:Y:S01]  /*6f30*/  FADD.FTZ R0, R188.reuse, R3 ;  /* 0x00000003bc007221 */ /* 0x048fe20000010000 */
[----:B------:R-:W-:Y:S01]  /*6f40*/  F2FP.F16.F32.PACK_AB R175, R188, R175 ;  /* 0x000000afbcaf723e */ /* 0x000fe200000000ff */
[----:B------:R-:W-:Y:S06]  /*6f50*/  @!P0 BRA `(.L_x_1342) ;  /* 0x0000000000048947 */ /* 0x000fec0003800000 */
[----:B------:R-:W-:Y:S01]  /*6f60*/  BPT.TRAP 0x1 ;  /* 0x000000040000795c */ /* 0x000fe20000300000 */
.L_x_1342:
[----:B------:R1:W2:Y:S01]  /*6f70*/  SYNCS.PHASECHK.TRANS64.TRYWAIT P1, [UR27+0x22850], R12 ;  /* 0x0228500cff0075a7 */ /* 0x0002a2000802015b */
[----:B------:R-:W-:Y:S05]  /*6f80*/  @!P0 BRA `(.L_x_1343) ;  /* 0x0000000000048947 */ /* 0x000fea0003800000 */
[----:B------:R-:W-:Y:S01]  /*6f90*/  BPT.TRAP 0x1 ;  /* 0x000000040000795c */ /* 0x000fe20000300000 */
.L_x_1343:
[----:B--2---:R-:W-:Y:S05]  /*6fa0*/  @P1 BRA `(.L_x_1344) ;  /* 0x0000000000081947 */ /* 0x004fea0003800000 */
[----:B------:R-:W2:Y:S02]  /*6fb0*/  SYNCS.PHASECHK.TRANS64.TRYWAIT P1, [UR27+0x22850], R12 ;  /* 0x0228500cff0075a7 */ /* 0x000ea4000802015b */
[----:B--2---:R-:W-:Y:S05]  /*6fc0*/  @!P1 BRA `(.L_x_1345) ;  /* 0x000000a400ec9947 */ /* 0x004fea0003800000 */
.L_x_1344:
[----:B------:R-:W-:Y:S01]  /*6fd0*/  VIADD R3, R23, 0x8 ;  /* 0x0000000817037836 */ /* 0x000fe20000000000 */
[----:B------:R-:W-:Y:S01]  /*6fe0*/  UIMAD UR11, UR39, 0xc00, UR21 ;  /* 0x00000c00270b78a4 */ /* 0x000fe2000f8e0215 */
[----:B------:R-:W3:Y:S01]  /*6ff0*/  S2R R10, SR_TID.X ;  /* 0x00000000000a7919 */ /* 0x000ee20000002100 */
[----:B------:R-:W-:Y:S02]  /*7000*/  UMOV UR7, 0x40000040 ;  /* 0x4000004000077882 */ /* 0x000fe40000000000 */
[----:B------:R4:W-:Y:S06]  /*7010*/  BAR.SYNC.DEFER_BLOCKING R3, 0x100 ;  /* 0x000400030000751d */ /* 0x0009ec0000010000 */
[----:B------:R-:W-:Y:S01]  /*7020*/  UMOV UR6, UR11 ;  /* 0x0000000b00067c82 */ /* 0x000fe20008000000 */
[----:B----4-:R-:W-:Y:S01]  /*7030*/  IMAD.MOV.U32 R3, RZ, RZ, R14 ;  /* 0x000000ffff037224 */ /* 0x010fe200078e000e */
[----:B------:R-:W-:Y:S01]  /*7040*/  WARPGROUP.ARRIVE ;  /* 0x00000000000079c5 */ /* 0x000fe20000000000 */
[----:B---3--:R-:W-:Y:S01]  /*7050*/  LOP3.LUT P1, RZ, R10, 0x7f, RZ, 0xc0, !PT ;  /* 0x0000007f0aff7812 */ /* 0x008fe2000782c0ff */
[----:B------:R-:W-:-:S04]  /*7060*/  IMAD.MOV.U32 R10, RZ, RZ, R20 ;  /* 0x000000ffff0a7224 */ /* 0x000fc800078e0014 */
[----:B------:R-:W-:Y:S01]  /*7070*/  HGMMA.64x256x16.F32 R24, R152, gdesc[UR4].tnspB, R24, gsb0 ;  /* 0x43e0000498187df0 */ /* 0x000fe20008000818 */
[----:B------:R-:W-:Y:S01]  /*7080*/  UIADD3 UR6, UR11, 0x80, URZ ;  /* 0x000000800b067890 */ /* 0x000fe2000fffe03f */
[----:B------:R-:W-:-:S06]  /*7090*/  UMOV UR7, 0x40000040 ;  /* 0x4000004000077882 */ /* 0x000fcc0000000000 */
[----:B--2---:R-:W-:-:S05]  /*70a0*/  @!P1 VIADD R11, R11, 0x22860 ;  /* 0x000228600b0b9836 */ /* 0x004fca0000000000 */
[----:B------:R-:W-:Y:S01]  /*70b0*/  @!P1 PRMT R11, RZ, 0x654, R11 ;  /* 0x00000654ff0b9816 */ /* 0x000fe2000000000b */
[----:B------:R-:W-:Y:S02]  /*70c0*/  WARPGROUP.DEPBAR.LE gsb0, 0x0 ;  /* 0x00008000000079c5 */ /* 0x000fe40000010000 */
[----:B------:R-:W-:-:S12]  /*70d0*/  WARPGROUP.ARRIVE ;  /* 0x00000000000079c5 */ /* 0x000fd80000000000 */
        /* <DEDUP_REMOVED lines=27> */
[C---:B------:R-:W-:Y:S01]  /*7290*/  ISETP.GT.AND P1, PT, R8.reuse, UR23, PT ;  /* 0x0000001708007c0c */ /* 0x040fe2000bf24270 */
[----:B------:R-:W-:-:S12]  /*72a0*/  VIADD R8, R8, 0xffffffff ;  /* 0xffffffff08087836 */ /* 0x000fd80000000000 */
[----:B---3--:R-:W-:Y:S05]  /*72b0*/  @P1 BRA `(.L_x_1346) ;  /* 0xffffffd000401947 */ /* 0x008fea000383ffff */
[----:B------:R-:W-:Y:S02]  /*72c0*/  IMAD.MOV.U32 R10, RZ, RZ, R20 ;  /* 0x000000ffff0a7224 */ /* 0x000fe400078e0014 */
[----:B------:R-:W-:-:S07]  /*72d0*/  IMAD.MOV.U32 R3, RZ, RZ, R14 ;  /* 0x000000ffff037224 */ /* 0x000fce00078e000e */
.L_x_1329:
[----:B-12---:R-:W1:Y:S01]  /*72e0*/  LDC R11, c[0x0][0x9e4] ;  /* 0x00027900ff0b7b82 */ /* 0x006e620000000800 */
[----:B------:R-:W-:Y:S01]  /*72f0*/  VIADD R12, R22, -UR22 ;  /* 0x80000016160c7c36 */ /* 0x000fe20008000000 */
[----:B------:R-:W-:-:S04]  /*7300*/  LOP3.LUT R2, R2, 0xffefffff, RZ, 0xc0, !PT ;  /* 0xffefffff02027812 */ /* 0x000fc800078ec0ff */
[----:B------:R-:W-:Y:S02]  /*7310*/  R2UR UR6, R12 ;  /* 0x000000000c0672ca */ /* 0x000fe400000e0000 */
[----:B-1----:R-:W-:-:S13]  /*7320*/  ISETP.GE.AND P1, PT, R11, 0x1, PT ;  /* 0x000000010b00780c */ /* 0x002fda0003f26270 */
[----:B------:R-:W-:Y:S01]  /*7330*/  @P1 LOP3.LUT R2, R2, 0x100000, RZ, 0xfc, !PT ;  /* 0x0010000002021812 */ /* 0x000fe200078efcff */
[----:B------:R-:W-:Y:S06]  /*7340*/  @!P1 BRA `(.L_x_1347) ;  /* 0x0000000000449947 */ /* 0x000fec0003800000 */
        /* <DEDUP_REMOVED lines=9> */
.L_x_1348:
[----:B------:R-:W-:-:S13]  /*73e0*/  ISETP.NE.AND P1, PT, R11, 0x1, PT ;  /* 0x000000010b00780c */ /* 0x000fda0003f25270 */
[----:B------:R-:W1:Y:S02]  /*73f0*/  @P1 LDC.64 R12, c[0x0][0x9e8] ;  /* 0x00027a00ff0c1b82 */ /* 0x000e640000000a00 */
[----:B-1----:R-:W-:-:S05]  /*7400*/  @P1 IMAD.HI.U32 R12, R22, R12, RZ ;  /* 0x0000000c160c1227 */ /* 0x002fca00078e00ff */
[----:B------:R-:W-:-:S07]  /*7410*/  @P1 SHF.R.U32.HI R22, RZ, R13, R12 ;  /* 0x0000000dff161219 */ /* 0x000fce000001160c */
.L_x_1349:
[----:B------:R-:W-:-:S05]  /*7420*/  IMAD R22, R22, R11, RZ ;  /* 0x0000000b16167224 */ /* 0x000fca00078e02ff */
[----:B------:R-:W-:-:S13]  /*7430*/  R2UR UR7, R22 ;  /* 0x00000000160772ca */ /* 0x000fda00000e0000 */
[----:B------:R-:W-:-:S04]  /*7440*/  UISETP.LT.AND UP0, UPT, UR6, UR7, UPT ;  /* 0x000000070600728c */ /* 0x000fc8000bf01270 */
[----:B------:R-:W-:-:S12]  /*7450*/  USEL UR6, UR6, UR7, !UP0 ;  /* 0x0000000706067287 */ /* 0x000fd8000c000000 */
.L_x_1347:
[----:B------:R-:W-:-:S04]  /*7460*/  UIADD3 UR6, UR6, 0x5f, URZ ;  /* 0x0000005f06067890 */ /* 0x000fc8000fffe03f */
[----:B------:R-:W-:-:S04]  /*7470*/  UIMAD.WIDE UR6, UR6, 0x2aaaaaab, URZ ;  /* 0x2aaaaaab060678a5 */ /* 0x000fc8000f8e023f */
[----:B------:R-:W-:-:S04]  /*7480*/  USHF.R.U32.HI UR6, URZ, 0x1f, UR7 ;  /* 0x0000001f3f067899 */ /* 0x000fc80008011607 */
[----:B------:R-:W-:-:S04]  /*7490*/  ULEA.HI.SX32 UR6, UR7, UR6, 0x1c ;  /* 0x0000000607067291 */ /* 0x000fc8000f8fe23f */
[----:B------:R-:W-:-:S04]  /*74a0*/  UISETP.LT.AND UP0, UPT, UR40, UR6, UPT ;  /* 0x000000062800728c */ /* 0x000fc8000bf01270 */
[----:B------:R-:W-:-:S06]  /*74b0*/  USEL UR22, UR40, UR6, !UP0 ;  /* 0x0000000628167287 */ /* 0x000fcc000c000000 */
[----:B------:R-:W-:-:S13]  /*74c0*/  ISETP.GE.AND P1, PT, R8, UR22, PT ;  /* 0x0000001608007c0c */ /* 0x000fda000bf26270 */
[----:B------:R-:W-:Y:S05]  /*74d0*/  @!P1 BRA `(.L_x_1350) ;  /* 0x0000001c00449947 */ /* 0x000fea0003800000 */
[----:B------:R-:W-:Y:S01]  /*74e0*/  IMAD.MOV.U32 R203, RZ, RZ, R10 ;  /* 0x000000ffffcb7224 */ /* 0x000fe200078e000a */
[----:B------:R-:W-:Y:S01]  /*74f0*/  ULDC UR23, c[0x0][0x988] ;  /* 0x0002620000177ab9 */ /* 0x000fe20000000800 */
[----:B------:R-:W-:Y:S02]  /*7500*/  IMAD.MOV.U32 R13, RZ, RZ, R3 ;  /* 0x000000ffff0d7224 */ /* 0x000fe400078e0003 */
[----:B------:R-:W-:-:S07]  /*7510*/  IMAD.MOV.U32 R12, RZ, RZ, R8 ;  /* 0x000000ffff0c7224 */ /* 0x000fce00078e0008 */
.L_x_1359:
[----:B------:R-:W-:Y:S01]  /*7520*/  UIADD3 UR39, UR39, 0x1, URZ ;  /* 0x0000000127277890 */ /* 0x000fe2000fffe03f */
[C---:B------:R-:W-:Y:S01]  /*7530*/  ISETP.GT.AND P1, PT, R12.reuse, UR22, PT ;  /* 0x000000160c007c0c */ /* 0x040fe2000bf24270 */
[----:B------:R-:W-:Y:S02]  /*7540*/  VIADD R12, R12, 0xffffffff ;  /* 0xffffffff0c0c7836 */ /* 0x000fe40000000000 */
[----:B------:R-:W-:-:S04]  /*7550*/  UISETP.NE.AND UP0, UPT, UR39, 0x2, UPT ;  /* 0x000000022700788c */ /* 0x000fc8000bf05270 */
[----:B------:R-:W-:Y:S02]  /*7560*/  USEL UR6, URZ, 0x1, UP0 ;  /* 0x000000013f067887 */ /* 0x000fe40008000000 */
[----:B------:R-:W-:Y:S02]  /*7570*/  USEL UR39, UR39, URZ, UP0 ;  /* 0x0000003f27277287 */ /* 0x000fe40008000000 */
[----:B------:R-:W-:Y:S01]  /*7580*/  ULOP3.LUT UR38, UR38, UR6, URZ, 0x3c, !UPT ;  /* 0x0000000626267292 */ /* 0x000fe2000f8e3c3f */
[----:B--2---:R-:W-:Y:S11]  /*7590*/  @!P0 BRA `(.L_x_1351) ;  /* 0x0000000000048947 */ /* 0x004ff60003800000 */
[----:B------:R-:W-:Y:S01]  /*75a0*/  BPT.TRAP 0x1 ;  /* 0x000000040000795c */ /* 0x000fe20000300000 */
.L_x_1351:
[----:B------:R-:W-:Y:S01]  /*75b0*/  ULEA UR24, UR39, UR46, 0x3 ;  /* 0x0000002e27187291 */ /* 0x000fe2000f8e183f */
[----:B------:R-:W-:-:S05]  /*75c0*/  IMAD.U32 R8, RZ, RZ, UR38 ;  /* 0x00000026ff087e24 */ /* 0x000fca000f8e00ff */
[----:B------:R-:W-:-:S04]  /*75d0*/  SHF.L.U32 R8, R8, 0x1f, RZ ;  /* 0x0000001f08087819 */ /* 0x000fc800000006ff */
[----:B------:R1:W2:Y:S01]  /*75e0*/  SYNCS.PHASECHK.TRANS64.TRYWAIT P2, [UR24+0x22830], R8 ;  /* 0x02283008ff0075a7 */ /* 0x0002a20008040158 */
[----:B------:R-:W-:Y:S05]  /*75f0*/  @!P0 BRA `(.L_x_1352) ;  /* 0x0000000000048947 */ /* 0x000fea0003800000 */
[----:B------:R-:W-:Y:S01]  /*7600*/  BPT.TRAP 0x1 ;  /* 0x000000040000795c */ /* 0x000fe20000300000 */
.L_x_1352:
[----:B--2---:R-:W-:Y:S05]  /*7610*/  @P2 BRA `(.L_x_1353) ;  /* 0x0000000000082947 */ /* 0x004fea0003800000 */
[----:B------:R-:W2:Y:S02]  /*7620*/  SYNCS.PHASECHK.TRANS64.TRYWAIT P2, [UR24+0x22830], R8 ;  /* 0x02283008ff0075a7 */ /* 0x000ea40008040158 */
[----:B--2---:R-:W-:Y:S05]  /*7630*/  @!P2 BRA `(.L_x_1354) ;  /* 0x000000a00064a947 */ /* 0x004fea0003800000 */
.L_x_1353:
[----:B------:R-:W-:Y:S01]  /*7640*/  UIMAD UR18, UR39, 0x300, UR20 ;  /* 0x00000300271278a4 */ /* 0x000fe2000f8e0214 */
[----:B------:R-:W-:Y:S01]  /*7650*/  WARPGROUP.ARRIVE ;  /* 0x00000000000079c5 */ /* 0x000fe20000000000 */
[----:B------:R-:W-:Y:S01]  /*7660*/  UMOV UR19, 0x40000040 ;  /* 0x4000004000137882 */ /* 0x000fe20000000000 */
[----:B------:R-:W-:Y:S01]  /*7670*/  UMOV UR7, 0x40000040 ;  /* 0x4000004000077882 */ /* 0x000fe20000000000 */
[----:B------:R-:W-:-:S03]  /*7680*/  UIADD3 UR6, UR18, 0x2, URZ ;  /* 0x0000000212067890 */ /* 0x000fc6000fffe03f */
[----:B------:R-:W3:Y:S01]  /*7690*/  S2R R207, SR_TID.X ;  /* 0x0000000000cf7919 */ /* 0x000ee20000002100 */
[----:B------:R-:W-:Y:S01]  /*76a0*/  UIADD3 UR10, UR18, 0x4, URZ ;  /* 0x00000004120a7890 */ /* 0x000fe2000fffe03f */
[----:B------:R-:W-:Y:S01]  /*76b0*/  UMOV UR11, 0x40000040 ;  /* 0x40000040000b7882 */ /* 0x000fe20000000000 */
[----:B------:R-:W-:Y:S01]  /*76c0*/  HGMMA.64x96x16.F32 R152, gdesc[UR16], RZ, !UPT, gsb0 ;  /* 0x01600000109879f0 */ /* 0x000fe2000c0008ff */
[----:B------:R-:W-:Y:S01]  /*76d0*/  UIADD3 UR14, UR18, 0x6, URZ ;  /* 0x00000006120e7890 */ /* 0x000fe2000fffe03f */
[----:B------:R-:W-:Y:S01]  /*76e0*/  UMOV UR15, 0x40000040 ;  /* 0x40000040000f7882 */ /* 0x000fe20000000000 */
[----:B---3--:R-:W-:Y:S01]  /*76f0*/  LOP3.LUT P2, RZ, R207, 0x7f, RZ, 0xc0, !PT ;  /* 0x0000007fcfff7812 */ /* 0x008fe2000784c0ff */
[----:B------:R-:W-:Y:S02]  /*7700*/  WARPGROUP.DEPBAR.LE gsb0, 0x0 ;  /* 0x00008000000079c5 */ /* 0x000fe40000010000 */
        /* <DEDUP_REMOVED lines=10> */
[----:B------:R-:W-:-:S04]  /*77b0*/  FMNMX.FTZ R10, R152, R13, !PT ;  /* 0x0000000d980a7209 */ /* 0x000fc80007810000 */
[----:B--2---:R-:W-:-:S04]  /*77c0*/  FMNMX.FTZ R3, R153, R10, !PT ;  /* 0x0000000a99037209 */ /* 0x004fc80007810000 */
        /* <DEDUP_REMOVED lines=21> */
[----:B------:R-:W-:Y:S02]  /*7920*/  FMNMX.FTZ R14, R197, R10, !PT ;  /* 0x0000000ac50e7209 */ /* 0x000fe40007810000 */
[----:B------:R-:W-:-:S03]  /*7930*/  FMNMX.FTZ R10, R154, R203, !PT ;  /* 0x000000cb9a0a7209 */ /* 0x000fc60007810000 */
[----:B------:R-:W2:Y:S01]  /*7940*/  SHFL.BFLY PT, R3, R14, 0x2, 0x1f ;  /* 0x0c401f000e037f89 */ /* 0x000ea200000e0000 */
[----:B------:R-:W-:-:S04]  /*7950*/  FMNMX.FTZ R15, R155, R10, !PT ;  /* 0x0000000a9b0f7209 */ /* 0x000fc80007810000 */
[----:B------:R-:W-:-:S04]  /*7960*/  FMNMX.FTZ R10, R158, R15, !PT ;  /* 0x0000000f9e0a7209 */ /* 0x000fc80007810000 */
[----:B------:R-:W-:-:S04]  /*7970*/  FMNMX.FTZ R21, R159, R10, !PT ;  /* 0x0000000a9f157209 */ /* 0x000fc80007810000 */
[----:B------:R-:W-:-:S04]  /*7980*/  FMNMX.FTZ R10, R162, R21, !PT ;  /* 0x00000015a20a7209 */ /* 0x000fc80007810000 */
[----:B------:R-:W-:-:S04]  /*7990*/  FMNMX.FTZ R21, R163, R10, !PT ;  /* 0x0000000aa3157209 */ /* 0x000fc80007810000 */
[----:B------:R-:W-:Y:S02]  /*79a0*/  FMNMX.FTZ R10, R166, R21, !PT ;  /* 0x00000015a60a7209 */ /* 0x000fe40007810000 */
[----:B--2---:R-:W-:-:S05]  /*79b0*/  FMNMX.FTZ R20, R14, R3, !PT ;  /* 0x000000030e147209 */ /* 0x004fca0007810000 */
[----:B------:R-:W2:Y:S02]  /*79c0*/  SHFL.BFLY PT, R3, R20, 0x1, 0x1f ;  /* 0x0c201f0014037f89 */ /* 0x000ea400000e0000 */
[----:B--2---:R-:W-:-:S05]  /*79d0*/  FMNMX.FTZ R3, R20, R3, !PT ;  /* 0x0000000314037209 */ /* 0x004fca0007810000 */
[----:B------:R-:W-:-:S04]  /*79e0*/  FADD.FTZ R5, -R3, R13 ;  /* 0x0000000d03057221 */ /* 0x000fc80000010100 */
[----:B------:R-:W-:Y:S01]  /*79f0*/  FMUL.FTZ R13, R5, UR10 ;  /* 0x0000000a050d7c20 */ /* 0x000fe20008410000 */
[----:B------:R-:W-:-:S04]  /*7a00*/  FMUL.FTZ R5, R3, UR10 ;  /* 0x0000000a03057c20 */ /* 0x000fc80008410000 */
[--C-:B------:R-:W-:Y:S01]  /*7a10*/  FFMA.FTZ R15, R153, UR10, -R5.reuse ;  /* 0x0000000a990f7c23 */ /* 0x100fe20008010805 */
[----:B------:R-:W-:Y:S01]  /*7a20*/  FMNMX.FTZ R153, R167, R10, !PT ;  /* 0x0000000aa7997209 */ /* 0x000fe20007810000 */
[--C-:B------:R-:W-:Y:S01]  /*7a30*/  FFMA.FTZ R21, R157, UR10, -R5.reuse ;  /* 0x0000000a9d157c23 */ /* 0x100fe20008010805 */
[--C-:B------:R-:W-:Y:S01]  /*7a40*/  FFMA.FTZ R152, R152, UR10, -R5.reuse ;  /* 0x0000000a98987c23 */ /* 0x100fe20008010805 */
[----:B------:R-:W2:Y:S01]  /*7a50*/  MUFU.EX2 R13, R13 ;  /* 0x0000000d000d7308 */ /* 0x000ea20000000800 */
[----:B------:R-:W-:Y:S01]  /*7a60*/  FMNMX.FTZ R10, R170, R153, !PT ;  /* 0x00000099aa0a7209 */ /* 0x000fe20007810000 */
[--C-:B------:R-:W-:Y:S01]  /*7a70*/  FFMA.FTZ R14, R156, UR10, -R5.reuse ;  /* 0x0000000a9c0e7c23 */ /* 0x100fe20008010805 */
[--C-:B------:R-:W-:Y:S01]  /*7a80*/  FFMA.FTZ R156, R160, UR10, -R5.reuse ;  /* 0x0000000aa09c7c23 */ /* 0x100fe20008010805 */
[--C-:B------:R-:W-:Y:S01]  /*7a90*/  FFMA.FTZ R20, R164, UR10, -R5.reuse ;  /* 0x0000000aa4147c23 */ /* 0x100fe20008010805 */
[----:B------:R-:W-:Y:S01]  /*7aa0*/  FMNMX.FTZ R153, R171, R10, !PT ;  /* 0x0000000aab997209 */ /* 0x000fe20007810000 */
[--C-:B------:R-:W-:Y:S01]  /*7ab0*/  FFMA.FTZ R160, R168, UR10, -R5.reuse ;  /* 0x0000000aa8a07c23 */ /* 0x100fe20008010805 */
[--C-:B------:R-:W-:Y:S01]  /*7ac0*/  FFMA.FTZ R22, R172, UR10, -R5.reuse ;  /* 0x0000000aac167c23 */ /* 0x100fe20008010805 */
[----:B------:R-:W3:Y:S01]  /*7ad0*/  MUFU.EX2 R152, R152 ;  /* 0x0000009800987308 */ /* 0x000ee20000000800 */
[----:B------:R-:W-:Y:S01]  /*7ae0*/  FMNMX.FTZ R10, R174, R153, !PT ;  /* 0x00000099ae0a7209 */ /* 0x000fe20007810000 */
[--C-:B------:R-:W-:Y:S01]  /*7af0*/  FFMA.FTZ R153, R161, UR10, -R5.reuse ;  /* 0x0000000aa1997c23 */ /* 0x100fe20008010805 */
[--C-:B------:R-:W-:Y:S01]  /*7b00*/  FFMA.FTZ R164, R176, UR10, -R5.reuse ;  /* 0x0000000ab0a47c23 */ /* 0x100fe20008010805 */
[--C-:B------:R-:W-:Y:S01]  /*7b10*/  FFMA.FTZ R168, R180, UR10, -R5.reuse ;  /* 0x0000000ab4a87c23 */ /* 0x100fe20008010805 */
[----:B------:R-:W-:Y:S01]  /*7b20*/  FMNMX.FTZ R157, R175, R10, !PT ;  /* 0x0000000aaf9d7209 */ /* 0x000fe20007810000 */
[--C-:B------:R-:W-:Y:S01]  /*7b30*/  FFMA.FTZ R172, R184, UR10, -R5.reuse ;  /* 0x0000000ab8ac7c23 */ /* 0x100fe20008010805 */
[--C-:B------:R-:W-:Y:S01]  /*7b40*/  FFMA.FTZ R176, R188, UR10, -R5.reuse ;  /* 0x0000000abcb07c23 */ /* 0x100fe20008010805 */
[----:B------:R-:W4:Y:S01]  /*7b50*/  MUFU.EX2 R15, R15 ;  /* 0x0000000f000f7308 */ /* 0x000f220000000800 */
[----:B------:R-:W-:Y:S01]  /*7b60*/  FMNMX.FTZ R10, R178, R157, !PT ;  /* 0x0000009db20a7209 */ /* 0x000fe20007810000 */
[--C-:B------:R-:W-:Y:S01]  /*7b70*/  FFMA.FTZ R180, R192, UR10, -R5.reuse ;  /* 0x0000000ac0b47c23 */ /* 0x100fe20008010805 */
[--C-:B------:R-:W-:Y:S01]  /*7b80*/  FFMA.FTZ R184, R196, UR10, -R5.reuse ;  /* 0x0000000ac4b87c23 */ /* 0x100fe20008010805 */
[-C--:B--2---:R-:W-:Y:S01]  /*7b90*/  FMUL.FTZ R24, R24, R13.reuse ;  /* 0x0000000d18187220 */ /* 0x084fe20000410000 */
[----:B------:R-:W-:Y:S01]  /*7ba0*/  FMNMX.FTZ R157, R179, R10, !PT ;  /* 0x0000000ab39d7209 */ /* 0x000fe20007810000 */
[-C--:B------:R-:W-:Y:S01]  /*7bb0*/  FMUL.FTZ R25, R25, R13.reuse ;  /* 0x0000000d19197220 */ /* 0x080fe20000410000 */
[----:B------:R-:W-:Y:S01]  /*7bc0*/  FMUL.FTZ R28, R28, R13 ;  /* 0x0000000d1c1c7220 */ /* 0x000fe20000410000 */
[----:B------:R-:W2:Y:S01]  /*7bd0*/  MUFU.EX2 R14, R14 ;  /* 0x0000000e000e7308 */ /* 0x000ea20000000800 */
[----:B------:R-:W-:Y:S01]  /*7be0*/  FMNMX.FTZ R10, R182, R157, !PT ;  /* 0x0000009db60a7209 */ /* 0x000fe20007810000 */
[--C-:B------:R-:W-:Y:S01]  /*7bf0*/  FFMA.FTZ R157, R165, UR10, -R5.reuse ;  /* 0x0000000aa59d7c23 */ /* 0x100fe20008010805 */
[----:B---3--:R-:W-:Y:S01]  /*7c00*/  FFMA.FTZ R4, R13, R4, R152 ;  /* 0x000000040d047223 */ /* 0x008fe20000010098 */
[-C--:B------:R-:W-:Y:S01]  /*7c10*/  FMUL.FTZ R29, R29, R13.reuse ;  /* 0x0000000d1d1d7220 */ /* 0x080fe20000410000 */
[----:B------:R-:W-:Y:S01]  /*7c20*/  FMNMX.FTZ R161, R183, R10, !PT ;  /* 0x0000000ab7a17209 */ /* 0x000fe20007810000 */
[-C--:B------:R-:W-:Y:S01]  /*7c30*/  FMUL.FTZ R32, R32, R13.reuse ;  /* 0x0000000d20207220 */ /* 0x080fe20000410000 */
[----:B------:R-:W-:Y:S01]  /*7c40*/  FMUL.FTZ R33, R33, R13 ;  /* 0x0000000d21217220 */ /* 0x000fe20000410000 */
[----:B------:R-:W-:Y:S01]  /*7c50*/  MUFU.EX2 R21, R21 ;  /* 0x0000001500157308 */ /* 0x000fe20000000800 */
[----:B------:R-:W-:Y:S01]  /*7c60*/  FMNMX.FTZ R10, R186, R161, !PT ;  /* 0x000000a1ba0a7209 */ /* 0x000fe20007810000 */
[-C--:B------:R-:W-:Y:S01]  /*7c70*/  FMUL.FTZ R36, R36, R13.reuse ;  /* 0x0000000d24247220 */ /* 0x080fe20000410000 */
[----:B----4-:R-:W-:Y:S01]  /*7c80*/  F2FP.F16.F32.PACK_AB R152, R15, R152 ;  /* 0x000000980f98723e */ /* 0x010fe200000000ff */
[-C--:B------:R-:W-:Y:S01]  /*7c90*/  FMUL.FTZ R37, R37, R13.reuse ;  /* 0x0000000d25257220 */ /* 0x080fe20000410000 */
[----:B------:R-:W-:Y:S01]  /*7ca0*/  FMNMX.FTZ R161, R187, R10, !PT ;  /* 0x0000000abba17209 */ /* 0x000fe20007810000 */
[-C--:B------:R-:W-:Y:S01]  /*7cb0*/  FMUL.FTZ R40, R40, R13.reuse ;  /* 0x0000000d28287220 */ /* 0x080fe20000410000 */
[----:B------:R-:W-:Y:S01]  /*7cc0*/  FMUL.FTZ R41, R41, R13 ;  /* 0x0000000d29297220 */ /* 0x000fe20000410000 */
        /* <DEDUP_REMOVED lines=10> */
[-C--:B------:R-:W-:Y:S01]  /*7d70*/  FMUL.FTZ R44, R44, R13.reuse ;  /* 0x0000000d2c2c7220 */ /* 0x080fe20000410000 */
[-C--:B------:R-:W-:Y:S01]  /*7d80*/  FMUL.FTZ R45, R45, R13.reuse ;  /* 0x0000000d2d2d7220 */ /* 0x080fe20000410000 */
        /* <DEDUP_REMOVED lines=8> */
[----:B------:R-:W-:Y:S01]  /*7e10*/  FFMA.FTZ R181, R189, UR10, -R5 ;  /* 0x0000000abdb57c23 */ /* 0x000fe20008010805 */
[----:B------:R-:W-:Y:S01]  /*7e20*/  FMNMX.FTZ R10, R199, R10, !PT ;  /* 0x0000000ac70a7209 */ /* 0x000fe20007810000 */
[-C--:B------:R-:W-:Y:S01]  /*7e30*/  FMUL.FTZ R53, R53, R13.reuse ;  /* 0x0000000d35357220 */ /* 0x080fe20000410000 */
[-C--:B------:R-:W-:Y:S01]  /*7e40*/  FMUL.FTZ R56, R56, R13.reuse ;  /* 0x0000000d38387220 */ /* 0x080fe20000410000 */
[----:B------:R-:W3:Y:S01]  /*7e50*/  MUFU.EX2 R157, R157 ;  /* 0x0000009d009d7308 */ /* 0x000ee20000000800 */
[-C--:B------:R-:W-:Y:S01]  /*7e60*/  FMUL.FTZ R57, R57, R13.reuse ;  /* 0x0000000d39397220 */ /* 0x080fe20000410000 */
[----:B------:R-:W4:Y:S01]  /*7e70*/  SHFL.BFLY PT, R205, R10, 0x2, 0x1f ;  /* 0x0c401f000acd7f89 */ /* 0x000f2200000e0000 */
        /* <DEDUP_REMOVED lines=22> */
[----:B------:R-:W-:Y:S01]  /*7fe0*/  FMUL.FTZ R97, R97, R13 ;  /* 0x0000000d61617220 */ /* 0x000fe20000410000 */
[----:B----4-:R-:W-:Y:S01]  /*7ff0*/  FMNMX.FTZ R205, R10, R205, !PT ;  /* 0x000000cd0acd7209 */ /* 0x010fe20007810000 */
[-C--:B------:R-:W-:Y:S01]  /*8000*/  FMUL.FTZ R100, R100, R13.reuse ;  /* 0x0000000d64647220 */ /* 0x080fe20000410000 */
[-C--:B------:R-:W-:Y:S01]  /*8010*/  FMUL.FTZ R101, R101, R13.reuse ;  /* 0x0000000d65657220 */ /* 0x080fe20000410000 */
[-C--:B------:R-:W-:Y:S01]  /*8020*/  FMUL.FTZ R104, R104, R13.reuse ;  /* 0x0000000d68687220 */ /* 0x080fe20000410000 */
[-C--:B------:R-:W-:Y:S01]  /*8030*/  FMUL.FTZ R105, R105, R13.reuse ;  /* 0x0000000d69697220 */ /* 0x080fe20000410000 */
[----:B------:R-:W4:Y:S01]  /*8040*/  SHFL.BFLY PT, R10, R205, 0x1, 0x1f ;  /* 0x0c201f00cd0a7f89 */ /* 0x000f2200000e0000 */
        /* <DEDUP_REMOVED lines=23> */
[----:B----4-:R-:W-:Y:S01]  /*81c0*/  FMNMX.FTZ R10, R205, R10, !PT ;  /* 0x0000000acd0a7209 */ /* 0x010fe20007810000 */
[----:B------:R-:W-:Y:S01]  /*81d0*/  MUFU.EX2 R168, R168 ;  /* 0x000000a800a87308 */ /* 0x000fe20000000800 */
[-C--:B------:R-:W-:Y:S01]  /*81e0*/  FMUL.FTZ R148, R148, R13.reuse ;  /* 0x0000000d94947220 */ /* 0x080fe20000410000 */
[----:B------:R-:W-:-:S02]  /*81f0*/  FMUL.FTZ R149, R149, R13 ;  /* 0x0000000d95957220 */ /* 0x000fc40000410000 */
[C---:B------:R-:W-:Y:S01]  /*8200*/  FADD.FTZ R5, -R10.reuse, R203 ;  /* 0x000000cb0a057221 */ /* 0x040fe20000010100 */
[----:B------:R-:W-:-:S03]  /*8210*/  FMUL.FTZ R203, R10, UR10 ;  /* 0x0000000a0acb7c20 */ /* 0x000fc60008410000 */
[----:B------:R-:W4:Y:S01]  /*8220*/  MUFU.EX2 R173, R173 ;  /* 0x000000ad00ad7308 */ /* 0x000f220000000800 */
[--C-:B------:R-:W-:Y:S01]  /*8230*/  FFMA.FTZ R208, R175, UR10, -R203.reuse ;  /* 0x0000000aafd07c23 */ /* 0x100fe200080108cb */
        /* <DEDUP_REMOVED lines=22> */
[----:B------:R-:W-:Y:S01]  /*83a0*/  FFMA.FTZ R199, R199, UR10, -R203 ;  /* 0x0000000ac7c77c23 */ /* 0x000fe200080108cb */
[----:B------:R-:W-:Y:S01]  /*83b0*/  FADD.FTZ R203, R15, R4 ;  /* 0x000000040fcb7221 */ /* 0x000fe20000010000 */
[----:B------:R-:W-:Y:S01]  /*83c0*/  MUFU.EX2 R172, R172 ;  /* 0x000000ac00ac7308 */ /* 0x000fe20000000800 */
[----:B------:R-:W-:Y:S01]  /*83d0*/  FMUL.FTZ R5, R5, UR10 ;  /* 0x0000000a05057c20 */ /* 0x000fe20008410000 */
[----:B------:R-:W-:-:S02]  /*83e0*/  IMAD.U32 R183, RZ, RZ, UR24 ;  /* 0x00000018ffb77e24 */ /* 0x000fc4000f8e00ff */
[----:B--2---:R-:W-:Y:S01]  /*83f0*/  FADD.FTZ R4, R14, R203 ;  /* 0x000000cb0e047221 */ /* 0x004fe20000010000 */
[----:B---3--:R-:W-:Y:S01]  /*8400*/  F2FP.F16.F32.PACK_AB R158, R157, R20 ;  /* 0x000000149d9e723e */ /* 0x008fe200000000ff */
[----:B------:R-:W-:Y:S02]  /*8410*/  @!P2 VIADD R154, R183, 0x22840 ;  /* 0x00022840b79aa836 */ /* 0x000fe40000000000 */
[----:B------:R-:W-:Y:S01]  /*8420*/  FADD.FTZ R203, R21, R4 ;  /* 0x0000000415cb7221 */ /* 0x000fe20000010000 */
[----:B------:R-:W-:Y:S01]  /*8430*/  MUFU.EX2 R177, R177 ;  /* 0x000000b100b17308 */ /* 0x000fe20000000800 */
[----:B-----5:R-:W-:Y:S02]  /*8440*/  F2FP.F16.F32.PACK_AB R162, R165, R22 ;  /* 0x00000016a5a2723e */ /* 0x020fe400000000ff */
[----:B------:R-:W-:Y:S01]  /*8450*/  FADD.FTZ R4, R156, R203 ;  /* 0x000000cb9c047221 */ /* 0x000fe20000010000 */
[----:B------:R-:W-:Y:S02]  /*8460*/  @!P2 PRMT R154, RZ, 0x654, R154 ;  /* 0x00000654ff9aa816 */ /* 0x000fe4000000009a */
[C---:B------:R-:W-:Y:S01]  /*8470*/  F2FP.F16.F32.PACK_AB R156, R153.reuse, R156 ;  /* 0x0000009c999c723e */ /* 0x040fe200000000ff */
[----:B------:R-:W-:Y:S01]  /*8480*/  FADD.FTZ R203, R153, R4 ;  /* 0x0000000499cb7221 */ /* 0x000fe20000010000 */
[----:B------:R-:W-:Y:S01]  /*8490*/  MUFU.EX2 R176, R176 ;  /* 0x000000b000b07308 */ /* 0x000fe20000000800 */
[----:B----4-:R-:W-:-:S02]  /*84a0*/  F2FP.F16.F32.PACK_AB R166, R173, R168 ;  /* 0x000000a8ada6723e */ /* 0x010fc400000000ff */
[----:B------:R-:W-:-:S04]  /*84b0*/  FADD.FTZ R4, R20, R203 ;  /* 0x000000cb14047221 */ /* 0x000fc80000010000 */
[----:B------:R-:W-:Y:S01]  /*84c0*/  FADD.FTZ R203, R157, R4 ;  /* 0x000000049dcb7221 */ /* 0x000fe20000010000 */
[----:B------:R-:W2:Y:S03]  /*84d0*/  MUFU.EX2 R181, R181 ;  /* 0x000000b500b57308 */ /* 0x000ea60000000800 */
[----:B------:R-:W-:Y:S01]  /*84e0*/  FADD.FTZ R4, R160, R203 ;  /* 0x000000cba0047221 */ /* 0x000fe20000010000 */
[----:B------:R-:W-:-:S03]  /*84f0*/  F2FP.F16.F32.PACK_AB R160, R161, R160 ;  /* 0x000000a0a1a0723e */ /* 0x000fc600000000ff */
[----:B------:R-:W-:Y:S01]  /*8500*/  FADD.FTZ R203, R161, R4 ;  /* 0x00000004a1cb7221 */ /* 0x000fe20000010000 */
[----:B------:R-:W-:Y:S03]  /*8510*/  MUFU.EX2 R180, R180 ;  /* 0x000000b400b47308 */ /* 0x000fe60000000800 */
[----:B------:R-:W-:-:S04]  /*8520*/  FADD.FTZ R4, R22, R203 ;  /* 0x000000cb16047221 */ /* 0x000fc80000010000 */
[----:B------:R-:W-:Y:S01]  /*8530*/  FADD.FTZ R203, R165, R4 ;  /* 0x00000004a5cb7221 */ /* 0x000fe20000010000 */
[----:B------:R-:W3:Y:S01]  /*8540*/  MUFU.EX2 R185, R185 ;  /* 0x000000b900b97308 */ /* 0x000ee20000000800 */
[----:B--2---:R-:W-:Y:S02]  /*8550*/  F2FP.F16.F32.PACK_AB R170, R181, R176 ;  /* 0x000000b0b5aa723e */ /* 0x004fe400000000ff */
[----:B------:R-:W-:Y:S01]  /*8560*/  FADD.FTZ R4, R164, R203 ;  /* 0x000000cba4047221 */ /* 0x000fe20000010000 */
[----:B------:R-:W-:-:S03]  /*8570*/  F2FP.F16.F32.PACK_AB R164, R169, R164 ;  /* 0x000000a4a9a4723e */ /* 0x000fc600000000ff */
[----:B------:R-:W-:Y:S01]  /*8580*/  FADD.FTZ R203, R169, R4 ;  /* 0x00000004a9cb7221 */ /* 0x000fe20000010000 */
[----:B------:R2:W4:Y:S03]  /*8590*/  MUFU.EX2 R189, R5 ;  /* 0x0000000500bd7308 */ /* 0x0005260000000800 */
[----:B------:R-:W-:Y:S01]  /*85a0*/  FADD.FTZ R4, R168, R203 ;  /* 0x000000cba8047221 */ /* 0x000fe20000010000 */
[----:B------:R-:W-:-:S03]  /*85b0*/  F2FP.F16.F32.PACK_AB R168, R177, R172 ;  /* 0x000000acb1a8723e */ /* 0x000fc600000000ff */
[----:B------:R-:W-:Y:S01]  /*85c0*/  FADD.FTZ R203, R173, R4 ;  /* 0x00000004adcb7221 */ /* 0x000fe20000010000 */
[----:B------:R-:W5:Y:S01]  /*85d0*/  MUFU.EX2 R188, R188 ;  /* 0x000000bc00bc7308 */ /* 0x000f620000000800 */
[----:B--2---:R-:W-:Y:S02]  /*85e0*/  IADD3 R5, -R23, 0xb, RZ ;  /* 0x0000000b17057810 */ /* 0x004fe40007ffe1ff */
[----:B------:R-:W-:Y:S01]  /*85f0*/  FADD.FTZ R4, R172, R203 ;  /* 0x000000cbac047221 */ /* 0x000fe20000010000 */
[----:B---3--:R-:W-:Y:S02]  /*8600*/  F2FP.F16.F32.PACK_AB R172, R185, R180 ;  /* 0x000000b4b9ac723e */ /* 0x008fe400000000ff */
[----:B------:R2:W-:Y:S06]  /*8610*/  BAR.ARV R5, 0x100 ;  /* 0x000400050000751d */ /* 0x0005ec0000002000 */
[----:B------:R-:W-:Y:S01]  /*8620*/  FADD.FTZ R203, R177, R4 ;  /* 0x00000004b1cb7221 */ /* 0x000fe20000010000 */
[----:B------:R-:W3:Y:S01]  /*8630*/  MUFU.EX2 R184, R184 ;  /* 0x000000b800b87308 */ /* 0x000ee20000000800 */
[----:B------:R1:W-:Y:S01]  /*8640*/  @!P2 SYNCS.ARRIVE.TRANS64.RED.A1T0 RZ, [R154+URZ], RZ ;  /* 0x000000ff9affa9a7 */ /* 0x0003e2000810043f */
[-C--:B----4-:R-:W-:Y:S01]  /*8650*/  FMUL.FTZ R26, R26, R189.reuse ;  /* 0x000000bd1a1a7220 */ /* 0x090fe20000410000 */
[----:B------:R-:W-:Y:S01]  /*8660*/  FADD.FTZ R4, R176, R203 ;  /* 0x000000cbb0047221 */ /* 0x000fe20000010000 */
[----:B-----5:R-:W-:Y:S01]  /*8670*/  FFMA.FTZ R0, R189, R0, R188 ;  /* 0x00000000bd007223 */ /* 0x020fe200000100bc */
[-C--:B------:R-:W-:Y:S01]  /*8680*/  FMUL.FTZ R27, R27, R189.reuse ;  /* 0x000000bd1b1b7220 */ /* 0x080fe20000410000 */
[-C--:B------:R-:W-:Y:S01]  /*8690*/  FMUL.FTZ R30, R30, R189.reuse ;  /* 0x000000bd1e1e7220 */ /* 0x080fe20000410000 */
[----:B------:R-:W-:Y:S01]  /*86a0*/  FADD.FTZ R15, R181, R4 ;  /* 0x00000004b50f7221 */ /* 0x000fe20000010000 */
[----:B------:R-:W4:Y:S01]  /*86b0*/  MUFU.EX2 R155, R155 ;  /* 0x0000009b009b7308 */ /* 0x000f220000000800 */
[----:B-1----:R-:W-:Y:S01]  /*86c0*/  F2FP.F16.F32.PACK_AB R154, R21, R14 ;  /* 0x0000000e159a723e */ /* 0x002fe200000000ff */
[-C--:B------:R-:W-:Y:S01]  /*86d0*/  FMUL.FTZ R31, R31, R189.reuse ;  /* 0x000000bd1f1f7220 */ /* 0x080fe20000410000 */
[----:B------:R-:W-:Y:S01]  /*86e0*/  FADD.FTZ R4, R180, R15 ;  /* 0x0000000fb4047221 */ /* 0x000fe20000010000 */
[-C--:B------:R-:W-:Y:S01]  /*86f0*/  FMUL.FTZ R34, R34, R189.reuse ;  /* 0x000000bd22227220 */ /* 0x080fe20000410000 */
[-C--:B------:R-:W-:Y:S01]  /*8700*/  FMUL.FTZ R35, R35, R189.reuse ;  /* 0x000000bd23237220 */ /* 0x080fe20000410000 */
[-C--:B------:R-:W-:Y:S01]  /*8710*/  FMUL.FTZ R38, R38, R189.reuse ;  /* 0x000000bd26267220 */ /* 0x080fe20000410000 */
[----:B------:R-:W-:Y:S01]  /*8720*/  FADD.FTZ R15, R185, R4 ;  /* 0x00000004b90f7221 */ /* 0x000fe20000010000 */
[----:B------:R-:W1:Y:S01]  /*8730*/  MUFU.EX2 R192, R192 ;  /* 0x000000c000c07308 */ /* 0x000e620000000800 */
[-C--:B------:R-:W-:Y:S01]  /*8740*/  FMUL.FTZ R39, R39, R189.reuse ;  /* 0x000000bd27277220 */ /* 0x080fe20000410000 */
[-C--:B------:R-:W-:Y:S01]  /*8750*/  FMUL.FTZ R42, R42, R189.reuse ;  /* 0x000000bd2a2a7220 */ /* 0x080fe20000410000 */
[----:B---3--:R-:W-:Y:S01]  /*8760*/  FADD.FTZ R4, R184, R15 ;  /* 0x0000000fb8047221 */ /* 0x008fe20000010000 */
[-C--:B------:R-:W-:Y:S01]  /*8770*/  FMUL.FTZ R43, R43, R189.reuse ;  /* 0x000000bd2b2b7220 */ /* 0x080fe20000410000 */
[-C--:B------:R-:W-:Y:S01]  /*8780*/  FMUL.FTZ R46, R46, R189.reuse ;  /* 0x000000bd2e2e7220 */ /* 0x080fe20000410000 */
[-C--:B------:R-:W-:Y:S01]  /*8790*/  FMUL.FTZ R47, R47, R189.reuse ;  /* 0x000000bd2f2f7220 */ /* 0x080fe20000410000 */
[-C--:B------:R-:W-:Y:S01]  /*87a0*/  FMUL.FTZ R50, R50, R189.reuse ;  /* 0x000000bd32327220 */ /* 0x080fe20000410000 */
[----:B------:R-:W3:Y:S01]  /*87b0*/  MUFU.EX2 R159, R159 ;  /* 0x0000009f009f7308 */ /* 0x000ee20000000800 */
[C---:B----4-:R-:W-:Y:S01]  /*87c0*/  FADD.FTZ R15, R155.reuse, R0 ;  /* 0x000000009b0f7221 */ /* 0x050fe20000010000 */
[----:B------:R-:W-:Y:S01]  /*87d0*/  F2FP.F16.F32.PACK_AB R153, R155, R188 ;  /* 0x000000bc9b99723e */ /* 0x000fe200000000ff */
        /* <DEDUP_REMOVED lines=14> */
[C---:B---3--:R-:W-:Y:S01]  /*88c0*/  FADD.FTZ R15, R159.reuse, R0 ;  /* 0x000000009f0f7221 */ /* 0x048fe20000010000 */
[----:B------:R-:W-:Y:S01]  /*88d0*/  F2FP.F16.F32.PACK_AB R155, R159, R192 ;  /* 0x000000c09f9b723e */ /* 0x000fe200000000ff */
[-C--:B------:R-:W-:Y:S01]  /*88e0*/  FMUL.FTZ R74, R74, R189.reuse ;  /* 0x000000bd4a4a7220 */ /* 0x080fe20000410000 */
[-C--:B------:R-:W-:Y:S01]  /*88f0*/  FMUL.FTZ R75, R75, R189.reuse ;  /* 0x000000bd4b4b7220 */ /* 0x080fe20000410000 */
[-C--:B------:R-:W-:Y:S01]  /*8900*/  FMUL.FTZ R78, R78, R189.reuse ;  /* 0x000000bd4e4e7220 */ /* 0x080fe20000410000 */
[-C--:B------:R-:W-:Y:S01]  /*8910*/  FMUL.FTZ R79, R79, R189.reuse ;  /* 0x000000bd4f4f7220 */ /* 0x080fe20000410000 */
[-C--:B------:R-:W-:Y:S01]  /*8920*/  FMUL.FTZ R82, R82, R189.reuse ;  /* 0x000000bd52527220 */ /* 0x080fe20000410000 */
[----:B------:R-:W3:Y:S01]  /*8930*/  MUFU.EX2 R197, R197 ;  /* 0x000000c500c57308 */ /* 0x000ee20000000800 */
        /* <DEDUP_REMOVED lines=38> */
[----:B------:R-:W-:Y:S01]  /*8ba0*/  FMUL.FTZ R139, R139, R189 ;  /* 0x000000bd8b8b7220 */ /* 0x000fe20000410000 */
        /* <DEDUP_REMOVED lines=10> */
[----:B------:R-:W-:Y:S01]  /*8c50*/  FMUL.FTZ R151, R151, R189 ;  /* 0x000000bd97977220 */ /* 0x000fe20000410000 */
[----:B------:R-:W-:-:S05]  /*8c60*/  F2FP.F16.F32.PACK_AB R159, R204, R197 ;  /* 0x000000c5cc9f723e */ /* 0x000fca00000000ff */
        /* <DEDUP_REMOVED lines=9> */
[----:B-1----:R-:W-:-:S07]  /*8d00*/  FADD.FTZ R15, R179, R0 ;  /* 0x00000000b30f7221 */ /* 0x002fce0000010000 */
        /* <DEDUP_REMOVED lines=19> */
[----:B----4-:R-:W-:Y:S01]  /*8e40*/  FADD.FTZ R0, R198, R15 ;  /* 0x0000000fc6007221 */ /* 0x010fe20000010000 */
[C---:B-1----:R-:W-:Y:S01]  /*8e50*/  FADD.FTZ R4, R193.reuse, R4 ;  /* 0x00000004c1047221 */ /* 0x042fe20000010000 */
[----:B------:R-:W-:Y:S02]  /*8e60*/  F2FP.F16.F32.PACK_AB R174, R193, R184 ;  /* 0x000000b8c1ae723e */ /* 0x000fe400000000ff */
[C---:B---3--:R-:W-:Y:S01]  /*8e70*/  FADD.FTZ R0, R199.reuse, R0 ;  /* 0x00000000c7007221 */ /* 0x048fe20000010000 */
[----:B------:R-:W-:Y:S01]  /*8e80*/  F2FP.F16.F32.PACK_AB R175, R199, R198 ;  /* 0x000000c6c7af723e */ /* 0x000fe200000000ff */
[----:B--2---:R-:W-:Y:S06]  /*8e90*/  @!P0 BRA `(.L_x_1355) ;  /* 0x0000000000048947 */ /* 0x004fec0003800000 */
[----:B------:R-:W-:Y:S01]  /*8ea0*/  BPT.TRAP 0x1 ;  /* 0x000000040000795c */ /* 0x000fe20000300000 */
.L_x_1355:
[----:B------:R1:W2:Y:S01]  /*8eb0*/  SYNCS.PHASECHK.TRANS64.TRYWAIT P2, [UR24+0x22850], R8 ;  /* 0x02285008ff0075a7 */ /* 0x0002a20008040158 */
[----:B------:R-:W-:Y:S05]  /*8ec0*/  @!P0 BRA `(.L_x_1356) ;  /* 0x0000000000048947 */ /* 0x000fea0003800000 */
[----:B------:R-:W-:Y:S01]  /*8ed0*/  BPT.TRAP 0x1 ;  /* 0x000000040000795c */ /* 0x000fe20000300000 */
.L_x_1356:
[----:B--2---:R-:W-:Y:S05]  /*8ee0*/  @P2 BRA `(.L_x_1357) ;  /* 0x0000000000082947 */ /* 0x004fea0003800000 */
[----:B------:R-:W2:Y:S02]  /*8ef0*/  SYNCS.PHASECHK.TRANS64.TRYWAIT P2, [UR24+0x22850], R8 ;  /* 0x02285008ff0075a7 */ /* 0x000ea40008040158 */
[----:B--2---:R-:W-:Y:S05]  /*8f00*/  @!P2 BRA `(.L_x_1358) ;  /* 0x000000880048a947 */ /* 0x004fea0003800000 */
.L_x_1357:
[----:B-12---:R-:W-:Y:S01]  /*8f10*/  VIADD R8, R23, 0x8 ;  /* 0x0000000817087836 */ /* 0x006fe20000000000 */
[----:B------:R-:W-:Y:S01]  /*8f20*/  UIMAD UR11, UR39, 0xc00, UR21 ;  /* 0x00000c00270b78a4 */ /* 0x000fe2000f8e0215 */
[----:B------:R-:W1:Y:S01]  /*8f30*/  S2R R13, SR_TID.X ;  /* 0x00000000000d7919 */ /* 0x000e620000002100 */
[----:B------:R-:W-:Y:S01]  /*8f40*/  UMOV UR7, 0x40000040 ;  /* 0x4000004000077882 */ /* 0x000fe20000000000 */
[----:B------:R-:W-:Y:S01]  /*8f50*/  IMAD.MOV.U32 R203, RZ, RZ, R10 ;  /* 0x000000ffffcb7224 */ /* 0x000fe200078e000a */
[----:B------:R2:W-:Y:S06]  /*8f60*/  BAR.SYNC.DEFER_BLOCKING R8, 0x100 ;  /* 0x000400080000751d */ /* 0x0005ec0000010000 */
[----:B------:R-:W-:Y:S01]  /*8f70*/  UMOV UR6, UR11 ;  /* 0x0000000b00067c82 */ /* 0x000fe20008000000 */
[----:B------:R-:W-:Y:S01]  /*8f80*/  WARPGROUP.ARRIVE ;  /* 0x00000000000079c5 */ /* 0x000fe20000000000 */
[----:B-1----:R-:W-:Y:S01]  /*8f90*/  LOP3.LUT P2, RZ, R13, 0x7f, RZ, 0xc0, !PT ;  /* 0x0000007f0dff7812 */ /* 0x002fe2000784c0ff */
[----:B------:R-:W-:-:S04]  /*8fa0*/  IMAD.MOV.U32 R13, RZ, RZ, R3 ;  /* 0x000000ffff0d7224 */ /* 0x000fc800078e0003 */
[----:B------:R-:W-:Y:S01]  /*8fb0*/  HGMMA.64x256x16.F32 R24, R152, gdesc[UR4].tnspB, R24, gsb0 ;  /* 0x43e0000498187df0 */ /* 0x000fe20008000818 */
[----:B------:R-:W-:Y:S01]  /*8fc0*/  UIADD3 UR6, UR11, 0x80, URZ ;  /* 0x000000800b067890 */ /* 0x000fe2000fffe03f */
[----:B------:R-:W-:-:S06]  /*8fd0*/  UMOV UR7, 0x40000040 ;  /* 0x4000004000077882 */ /* 0x000fcc0000000000 */
[----:B------:R-:W-:-:S05]  /*8fe0*/  @!P2 VIADD R183, R183, 0x22860 ;  /* 0x00022860b7b7a836 */ /* 0x000fca0000000000 */
        /* <DEDUP_REMOVED lines=31> */
[----:B--2---:R-:W-:-:S07]  /*91e0*/  IMAD.MOV.U32 R8, RZ, RZ, R12 ;  /* 0x000000ffff087224 */ /* 0x004fce00078e000c */
.L_x_1350:
[----:B------:R-:W-:-:S13]  /*91f0*/  ISETP.GE.AND P1, PT, R8, UR40, PT ;  /* 0x0000002808007c0c */ /* 0x000fda000bf26270 */
[----:B------:R-:W-:Y:S05]  /*9200*/  @!P1 BRA `(.L_x_1360) ;  /* 0x0000002c00dc9947 */ /* 0x000fea0003800000 */
[----:B------:R-:W-:Y:S01]  /*9210*/  IMAD.MOV.U32 R22, RZ, RZ, R10 ;  /* 0x000000ffff167224 */ /* 0x000fe200078e000a */
[----:B------:R-:W-:Y:S01]  /*9220*/  ULDC UR24, c[0x0][0x9e4] ;  /* 0x0002790000187ab9 */ /* 0x000fe20000000800 */
[----:B------:R-:W-:Y:S01]  /*9230*/  IMAD.MOV.U32 R15, RZ, RZ, R3 ;  /* 0x000000ffff0f7224 */ /* 0x000fe200078e0003 */
[----:B------:R-:W-:Y:S01]  /*9240*/  ULDC UR25, c[0x0][0x9dc] ;  /* 0x0002770000197ab9 */ /* 0x000fe20000000800 */
[----:B------:R-:W-:Y:S01]  /*9250*/  IMAD.IADD R14, R7, 0x1, R9 ;  /* 0x00000001070e7824 */ /* 0x000fe200078e0209 */
[----:B------:R-:W-:Y:S01]  /*9260*/  ULDC UR22, c[0x0][0x988] ;  /* 0x0002620000167ab9 */ /* 0x000fe20000000800 */
[----:B------:R-:W-:-:S05]  /*9270*/  ULDC UR23, c[0x0][0x9e0] ;  /* 0x0002780000177ab9 */ /* 0x000fca0000000800 */
.L_x_1377:
[----:B------:R-:W-:-:S04]  /*9280*/  UIADD3 UR39, UR39, 0x1, URZ ;  /* 0x0000000127277890 */ /* 0x000fc8000fffe03f */
[----:B------:R-:W-:-:S04]  /*9290*/  UISETP.NE.AND UP0, UPT, UR39, 0x2, UPT ;  /* 0x000000022700788c */ /* 0x000fc8000bf05270 */
[----:B------:R-:W-:Y:S02]  /*92a0*/  USEL UR6, URZ, 0x1, UP0 ;  /* 0x000000013f067887 */ /* 0x000fe40008000000 */
[----:B------:R-:W-:Y:S02]  /*92b0*/  USEL UR39, UR39, URZ, UP0 ;  /* 0x0000003f27277287 */ /* 0x000fe40008000000 */
[----:B------:R-:W-:Y:S01]  /*92c0*/  ULOP3.LUT UR38, UR38, UR6, URZ, 0x3c, !UPT ;  /* 0x0000000626267292 */ /* 0x000fe2000f8e3c3f */
[----:B------:R-:W-:Y:S11]  /*92d0*/  @!P0 BRA `(.L_x_1361) ;  /* 0x0000000000048947 */ /* 0x000ff60003800000 */
[----:B------:R-:W-:Y:S01]  /*92e0*/  BPT.TRAP 0x1 ;  /* 0x000000040000795c */ /* 0x000fe20000300000 */
.L_x_1361:
[----:B------:R-:W-:Y:S01]  /*92f0*/  ULEA UR26, UR39, UR46, 0x3 ;  /* 0x0000002e271a7291 */ /* 0x000fe2000f8e183f */
[----:B------:R-:W-:-:S05]  /*9300*/  IMAD.U32 R13, RZ, RZ, UR38 ;  /* 0x00000026ff0d7e24 */ /* 0x000fca000f8e00ff */
[----:B------:R-:W-:-:S04]  /*9310*/  SHF.L.U32 R13, R13, 0x1f, RZ ;  /* 0x0000001f0d0d7819 */ /* 0x000fc800000006ff */
[----:B------:R1:W2:Y:S01]  /*9320*/  SYNCS.PHASECHK.TRANS64.TRYWAIT P1, [UR26+0x22830], R13 ;  /* 0x0228300dff0075a7 */ /* 0x0002a2000802015a */
[----:B------:R-:W-:Y:S05]  /*9330*/  @!P0 BRA `(.L_x_1362) ;  /* 0x0000000000048947 */ /* 0x000fea0003800000 */
[----:B------:R-:W-:Y:S01]  /*9340*/  BPT.TRAP 0x1 ;  /* 0x000000040000795c */ /* 0x000fe20000300000 */
.L_x_1362:
[----:B--2---:R-:W-:Y:S05]  /*9350*/  @P1 BRA `(.L_x_1363) ;  /* 0x0000000000081947 */ /* 0x004fea0003800000 */
[----:B------:R-:W2:Y:S02]  /*9360*/  SYNCS.PHASECHK.TRANS64.TRYWAIT P1, [UR26+0x22830], R13 ;  /* 0x0228300dff0075a7 */ /* 0x000ea4000802015a */
[----:B--2---:R-:W-:Y:S05]  /*9370*/  @!P1 BRA `(.L_x_1364) ;  /* 0x0000008400409947 */ /* 0x004fea0003800000 */
.L_x_1363:
[----:B------:R-:W-:Y:S01]  /*9380*/  UIMAD UR18, UR39, 0x300, UR20 ;  /* 0x00000300271278a4 */ /* 0x000fe2000f8e0214 */
[----:B------:R-:W-:Y:S01]  /*9390*/  WARPGROUP.ARRIVE ;  /* 0x00000000000079c5 */ /* 0x000fe20000000000 */
[----:B------:R-:W-:Y:S01]  /*93a0*/  UMOV UR19, 0x40000040 ;  /* 0x4000004000137882 */ /* 0x000fe20000000000 */
[----:B------:R-:W-:Y:S01]  /*93b0*/  UMOV UR7, 0x40000040 ;  /* 0x4000004000077882 */ /* 0x000fe20000000000 */
[----:B------:R-:W-:-:S03]  /*93c0*/  UIADD3 UR6, UR18, 0x2, URZ ;  /* 0x0000000212067890 */ /* 0x000fc6000fffe03f */
[----:B------:R-:W3:Y:S01]  /*93d0*/  S2R R3, SR_TID.X ;  /* 0x0000000000037919 */ /* 0x000ee20000002100 */
[----:B------:R-:W-:Y:S01]  /*93e0*/  UIADD3 UR10, UR18, 0x4, URZ ;  /* 0x00000004120a7890 */ /* 0x000fe2000fffe03f */
[----:B------:R-:W4:Y:S01]  /*93f0*/  LDC R21, c[0x0][0x288] ;  /* 0x0000a200ff157b82 */ /* 0x000f220000000800 */
[----:B------:R-:W-:Y:S01]  /*9400*/  UMOV UR11, 0x40000040 ;  /* 0x40000040000b7882 */ /* 0x000fe20000000000 */
[----:B------:R-:W-:Y:S01]  /*9410*/  HGMMA.64x96x16.F32 R152, gdesc[UR16], RZ, !UPT, gsb0 ;  /* 0x01600000109879f0 */ /* 0x000fe2000c0008ff */
[----:B------:R-:W-:Y:S01]  /*9420*/  UIADD3 UR14, UR18, 0x6, URZ ;  /* 0x00000006120e7890 */ /* 0x000fe2000fffe03f */
[----:B------:R-:W-:Y:S01]  /*9430*/  IMAD.U32 R12, RZ, RZ, UR26 ;  /* 0x0000001aff0c7e24 */ /* 0x000fe2000f8e00ff */
[----:B------:R-:W-:Y:S01]  /*9440*/  UMOV UR15, 0x40000040 ;  /* 0x40000040000f7882 */ /* 0x000fe20000000000 */
[----:B------:R-:W-:Y:S01]  /*9450*/  IADD3 R5, -R23, 0xb, RZ ;  /* 0x0000000b17057810 */ /* 0x000fe20007ffe1ff */
[----:B--2---:R-:W-:Y:S01]  /*9460*/  IMAD R10, R8, -0x60, R17 ;  /* 0xffffffa0080a7824 */ /* 0x004fe200078e0211 */
[----:B---3--:R-:W-:-:S13]  /*9470*/  LOP3.LUT P1, RZ, R3, 0x7f, RZ, 0xc0, !PT ;  /* 0x0000007f03ff7812 */ /* 0x008fda000782c0ff */
        /* <DEDUP_REMOVED lines=15> */
[----:B------:R-:W-:-:S02]  /*9570*/  ISETP.GE.AND P1, PT, R11, 0x1, PT ;  /* 0x000000010b00780c */ /* 0x000fc40003f26270 */
[----:B----4-:R-:W-:-:S05]  /*9580*/  IADD3 R3, R10, 0x1, -R21 ;  /* 0x000000010a037810 */ /* 0x010fca0007ffe815 */
[----:B------:R-:W-:-:S04]  /*9590*/  IMAD.IADD R3, R3, 0x1, -R16 ;  /* 0x0000000103037824 */ /* 0x000fc800078e0a10 */
[C---:B------:R-:W-:Y:S02]  /*95a0*/  VIADD R10, R3.reuse, UR23 ;  /* 0x00000017030a7c36 */ /* 0x040fe40008000000 */
[----:B------:R-:W-:Y:S02]  /*95b0*/  VIADD R203, R3, UR6 ;  /* 0x0000000603cb7c36 */ /* 0x000fe40008000000 */
[C---:B------:R-:W-:Y:S02]  /*95c0*/  IMAD.IADD R21, R7.reuse, 0x1, R10 ;  /* 0x0000000107157824 */ /* 0x040fe400078e020a */
[----:B------:R-:W-:Y:S01]  /*95d0*/  IMAD.IADD R20, R7, 0x1, R203 ;  /* 0x0000000107147824 */ /* 0x000fe200078e02cb */
[----:B--2---:R-:W-:Y:S06]  /*95e0*/  @!P1 BRA `(.L_x_1365) ;  /* 0x00000000005c9947 */ /* 0x004fec0003800000 */
[----:B------:R-:W-:Y:S01]  /*95f0*/  ISETP.GT.AND P1, PT, R14, -0x1, PT ;  /* 0xffffffff0e00780c */ /* 0x000fe20003f24270 */
[----:B------:R-:W-:-:S12]  /*9600*/  BSSY B0, `(.L_x_1366) ;  /* 0x0000011000007945 */ /* 0x000fd80003800000 */
[----:B------:R-:W-:Y:S05]  /*9610*/  @P1 BRA `(.L_x_1367) ;  /* 0x0000000000201947 */ /* 0x000fea0003800000 */
[----:B------:R-:W-:Y:S01]  /*9620*/  IMAD.U32 R206, RZ, RZ, UR24 ;  /* 0x00000018ffce7e24 */ /* 0x000fe2000f8e00ff */
[----:B------:R-:W-:-:S04]  /*9630*/  LOP3.LUT R3, RZ, R14, RZ, 0x33, !PT ;  /* 0x0000000eff037212 */ /* 0x000fc800078e33ff */
[----:B------:R-:W-:-:S13]  /*9640*/  ISETP.NE.AND P1, PT, R206, 0x1, PT ;  /* 0x00000001ce00780c */ /* 0x000fda0003f25270 */
[----:B------:R-:W2:Y:S02]  /*9650*/  @P1 LDC.64 R204, c[0x0][0x9e8] ;  /* 0x00027a00ffcc1b82 */ /* 0x000ea40000000a00 */
[----:B--2---:R-:W-:-:S05]  /*9660*/  @P1 IMAD.HI.U32 R204, R3, R204, RZ ;  /* 0x000000cc03cc1227 */ /* 0x004fca00078e00ff */
[----:B------:R-:W-:-:S04]  /*9670*/  @P1 SHF.R.U32.HI R3, RZ, R205, R204 ;  /* 0x000000cdff031219 */ /* 0x000fc800000116cc */
[----:B------:R-:W-:Y:S01]  /*9680*/  LOP3.LUT R3, RZ, R3, RZ, 0x33, !PT ;  /* 0x00000003ff037212 */ /* 0x000fe200078e33ff */
[----:B------:R-:W-:Y:S06]  /*9690*/  BRA `(.L_x_1368) ;  /* 0x00000000001c7947 */ /* 0x000fec0003800000 */
.L_x_1367:
[----:B------:R-:W-:-:S05]  /*96a0*/  IMAD.U32 R206, RZ, RZ, UR24 ;  /* 0x00000018ffce7e24 */ /* 0x000fca000f8e00ff */
[----:B------:R-:W-:-:S13]  /*96b0*/  ISETP.NE.AND P1, PT, R206, 0x1, PT ;  /* 0x00000001ce00780c */ /* 0x000fda0003f25270 */
[----:B------:R-:W2:Y:S01]  /*96c0*/  @P1 LDC.64 R204, c[0x0][0x9e8] ;  /* 0x00027a00ffcc1b82 */ /* 0x000ea20000000a00 */
[----:B------:R-:W-:-:S04]  /*96d0*/  @P1 IMAD.IADD R3, R7, 0x1, R9 ;  /* 0x0000000107031824 */ /* 0x000fc800078e0209 */
[----:B--2---:R-:W-:-:S04]  /*96e0*/  @P1 IMAD.HI.U32 R204, R3, R204, RZ ;  /* 0x000000cc03cc1227 */ /* 0x004fc800078e00ff */
[----:B------:R-:W-:Y:S01]  /*96f0*/  IMAD.MOV.U32 R3, RZ, RZ, R14 ;  /* 0x000000ffff037224 */ /* 0x000fe200078e000e */
[----:B------:R-:W-:-:S07]  /*9700*/  @P1 SHF.R.U32.HI R3, RZ, R205, R204 ;  /* 0x000000cdff031219 */ /* 0x000fce00000116cc */
.L_x_1368:
[----:B------:R-:W-:Y:S05]  /*9710*/  BSYNC B0 ;  /* 0x0000000000007941 */ /* 0x000fea0003800000 */
.L_x_1366:
[----:B------:R-:W-:-:S04]  /*9720*/  IMAD R204, R8, -0x60, -R16 ;  /* 0xffffffa008cc7824 */ /* 0x000fc800078e0a10 */
[----:B------:R-:W-:-:S05]  /*9730*/  IMAD R204, R3, R206, R204 ;  /* 0x000000ce03cc7224 */ /* 0x000fca00078e02cc */
[----:B------:R-:W-:Y:S02]  /*9740*/  VIADDMNMX R21, R204, R206, R21, PT ;  /* 0x000000cecc157246 */ /* 0x000fe40003800115 */
[----:B------:R-:W-:-:S07]  /*9750*/  VIMNMX R20, R20, R204, !PT ;  /* 0x000000cc14147248 */ /* 0x000fce0007fe0100 */
.L_x_1365:
[----:B------:R-:W-:Y:S01]  /*9760*/  IMAD R3, R8, -0x60, RZ ;  /* 0xffffffa008037824 */ /* 0x000fe200078e02ff */
[----:B------:R-:W-:Y:S01]  /*9770*/  LOP3.LUT R2, R2, 0xfffbffff, RZ, 0xc0, !PT ;  /* 0xfffbffff02027812 */ /* 0x000fe200078ec0ff */
[C---:B------:R-:W-:Y:S02]  /*9780*/  IMAD.IADD R10, R6.reuse, 0x1, R10 ;  /* 0x00000001060a7824 */ /* 0x040fe400078e020a */
[----:B------:R-:W-:Y:S01]  /*9790*/  IMAD.IADD R203, R6, 0x1, R203 ;  /* 0x0000000106cb7824 */ /* 0x000fe200078e02cb */
[C---:B------:R-:W-:Y:S02]  /*97a0*/  ISETP.GE.AND P2, PT, R3.reuse, 0x1, PT ;  /* 0x000000010300780c */ /* 0x040fe40003f46270 */
[C---:B------:R-:W-:Y:S02]  /*97b0*/  ISETP.GE.AND P1, PT, R3.reuse, 0x2, PT ;  /* 0x000000020300780c */ /* 0x040fe40003f26270 */
[----:B------:R-:W-:Y:S02]  /*97c0*/  ISETP.GT.AND P3, PT, R20, RZ, !P2 ;  /* 0x000000ff1400720c */ /* 0x000fe40005764270 */
[----:B------:R-:W-:-:S02]  /*97d0*/  ISETP.GE.AND P4, PT, R3, 0x9, PT ;  /* 0x000000090300780c */ /* 0x000fc40003f86270 */
[----:B------:R-:W-:-:S04]  /*97e0*/  ISETP.LT.OR P3, PT, R21, 0x1, P3 ;  /* 0x000000011500780c */ /* 0x000fc80001f61670 */
[----:B------:R-:W-:Y:S02]  /*97f0*/  FSEL R152, R152, -INF , !P3 ;  /* 0xff80000098987808 */ /* 0x000fe40005800000 */
[----:B------:R-:W-:Y:S02]  /*9800*/  @P2 LOP3.LUT R2, R2, 0x40000, RZ, 0xfc, !PT ;  /* 0x0004000002022812 */ /* 0x000fe400078efcff */
[----:B------:R-:W-:Y:S02]  /*9810*/  ISETP.GT.AND P2, PT, R20, 0x1, !P1 ;  /* 0x000000011400780c */ /* 0x000fe40004f44270 */
[----:B------:R-:W-:Y:S02]  /*9820*/  ISETP.GE.AND P3, PT, R3, 0xa, PT ;  /* 0x0000000a0300780c */ /* 0x000fe40003f66270 */
[----:B------:R-:W-:Y:S02]  /*9830*/  ISETP.LT.OR P2, PT, R21, 0x2, P2 ;  /* 0x000000021500780c */ /* 0x000fe40001741670 */
[----:B------:R-:W-:-:S02]  /*9840*/  LOP3.LUT R2, R2, 0xfffffffd, RZ, 0xc0, !PT ;  /* 0xfffffffd02027812 */ /* 0x000fc400078ec0ff */
[----:B------:R-:W-:Y:S02]  /*9850*/  FSEL R153, R153, -INF , !P2 ;  /* 0xff80000099997808 */ /* 0x000fe40005000000 */
[----:B------:R-:W-:Y:S02]  /*9860*/  ISETP.GT.AND P2, PT, R20, 0x8, !P4 ;  /* 0x000000081400780c */ /* 0x000fe40006744270 */
[----:B------:R-:W-:Y:S02]  /*9870*/  @P4 LOP3.LUT R2, R2, 0x2, RZ, 0xfc, !PT ;  /* 0x0000000202024812 */ /* 0x000fe400078efcff */
[----:B------:R-:W-:Y:S02]  /*9880*/  ISETP.LT.OR P2, PT, R21, 0x9, P2 ;  /* 0x000000091500780c */ /* 0x000fe40001741670 */
[----:B------:R-:W-:Y:S02]  /*9890*/  LOP3.LUT R2, R2, 0xfffffffb, RZ, 0xc0, !PT ;  /* 0xfffffffb02027812 */ /* 0x000fe400078ec0ff */
[----:B------:R-:W-:-:S02]  /*98a0*/  FSEL R156, R156, -INF , !P2 ;  /* 0xff8000009c9c7808 */ /* 0x000fc40005000000 */
[----:B------:R-:W-:Y:S02]  /*98b0*/  @P3 LOP3.LUT R2, R2, 0x4, RZ, 0xfc, !PT ;  /* 0x0000000402023812 */ /* 0x000fe400078efcff */
[----:B------:R-:W-:Y:S02]  /*98c0*/  ISETP.GT.AND P2, PT, R20, 0x9, !P3 ;  /* 0x000000091400780c */ /* 0x000fe40005f44270 */
[----:B------:R-:W-:Y:S02]  /*98d0*/  ISETP.GE.AND P3, PT, R3, 0x11, PT ;  /* 0x000000110300780c */ /* 0x000fe40003f66270 */
[----:B------:R-:W-:Y:S02]  /*98e0*/  ISETP.LT.OR P2, PT, R21, 0xa, P2 ;  /* 0x0000000a1500780c */ /* 0x000fe40001741670 */
[----:B------:R-:W-:Y:S02]  /*98f0*/  LOP3.LUT R2, R2, 0xfffffff7, RZ, 0xc0, !PT ;  /* 0xfffffff702027812 */ /* 0x000fe400078ec0ff */
[----:B------:R-:W-:-:S02]  /*9900*/  FSEL R157, R157, -INF , !P2 ;  /* 0xff8000009d9d7808 */ /* 0x000fc40005000000 */
        /* <DEDUP_REMOVED lines=110> */
[----:B------:R-:W-:-:S13]  /*9ff0*/  ISETP.GE.AND P6, PT, R11, 0x1, PT ;  /* 0x000000010b00780c */ /* 0x000fda0003fc6270 */
[----:B------:R-:W-:Y:S05]  /*a000*/  @!P6 BRA `(.L_x_1369) ;  /* 0x000000000058e947 */ /* 0x000fea0003800000 */
[----:B------:R-:W-:Y:S01]  /*a010*/  IMAD.IADD R204, R6, 0x1, R9 ;  /* 0x0000000106cc7824 */ /* 0x000fe200078e0209 */
[----:B------:R-:W-:Y:S04]  /*a020*/  BSSY B0, `(.L_x_1370) ;  /* 0x0000010000007945 */ /* 0x000fe80003800000 */
[----:B------:R-:W-:-:S13]  /*a030*/  ISETP.GT.AND P6, PT, R204, -0x1, PT ;  /* 0xffffffffcc00780c */ /* 0x000fda0003fc4270 */
        /* <DEDUP_REMOVED lines=9> */
.L_x_1371:
[----:B------:R-:W-:-:S05]  /*a0d0*/  IMAD.U32 R206, RZ, RZ, UR24 ;  /* 0x00000018ffce7e24 */ /* 0x000fca000f8e00ff */
[----:B------:R-:W-:-:S13]  /*a0e0*/  ISETP.NE.AND P6, PT, R206, 0x1, PT ;  /* 0x00000001ce00780c */ /* 0x000fda0003fc5270 */
[----:B------:R-:W2:Y:S02]  /*a0f0*/  @P6 LDC.64 R20, c[0x0][0x9e8] ;  /* 0x00027a00ff146b82 */ /* 0x000ea40000000a00 */
[----:B--2---:R-:W-:-:S05]  /*a100*/  @P6 IMAD.HI.U32 R20, R204, R20, RZ ;  /* 0x00000014cc146227 */ /* 0x004fca00078e00ff */
[----:B------:R-:W-:-:S07]  /*a110*/  @P6 SHF.R.U32.HI R204, RZ, R21, R20 ;  /* 0x00000015ffcc6219 */ /* 0x000fce0000011614 */
.L_x_1372:
[----:B------:R-:W-:Y:S05]  /*a120*/  BSYNC B0 ;  /* 0x0000000000007941 */ /* 0x000fea0003800000 */
.L_x_1370:
[----:B------:R-:W-:-:S04]  /*a130*/  IMAD.IADD R3, R3, 0x1, -R16 ;  /* 0x0000000103037824 */ /* 0x000fc800078e0a10 */
[----:B------:R-:W-:-:S05]  /*a140*/  IMAD R3, R204, R206, R3 ;  /* 0x000000cecc037224 */ /* 0x000fca00078e0203 */
[----:B------:R-:W-:Y:S02]  /*a150*/  VIADDMNMX R10, R3, R206, R10, PT ;  /* 0x000000ce030a7246 */ /* 0x000fe4000380010a */
[----:B------:R-:W-:-:S07]  /*a160*/  VIMNMX R203, R203, R3, !PT ;  /* 0x00000003cbcb7248 */ /* 0x000fce0007fe0100 */
.L_x_1369:
        /* <DEDUP_REMOVED lines=61> */
[----:B------:R-:W2:Y:S01]  /*a540*/  SHFL.BFLY PT, R3, R20, 0x2, 0x1f ;  /* 0x0c401f0014037f89 */ /* 0x000ea200000e0000 */
        /* <DEDUP_REMOVED lines=10> */
[C---:B------:R-:W-:Y:S02]  /*a5f0*/  ISETP.LT.OR P1, PT, R10.reuse, 0x2a, P1 ;  /* 0x0000002a0a00780c */ /* 0x040fe40000f21670 */
[----:B------:R-:W-:Y:S02]  /*a600*/  ISETP.LT.OR P3, PT, R10, 0x51, P3 ;  /* 0x000000510a00780c */ /* 0x000fe40001f61670 */
[----:B------:R-:W-:-:S02]  /*a610*/  FSEL R175, R175, -INF , !P1 ;  /* 0xff800000afaf7808 */ /* 0x000fc40004800000 */
[----:B------:R-:W-:Y:S02]  /*a620*/  LOP3.LUT P1, RZ, R2, 0x800, RZ, 0xc0, !PT ;  /* 0x0000080002ff7812 */ /* 0x000fe4000782c0ff */
[----:B--2---:R-:W-:Y:S02]  /*a630*/  FMNMX.FTZ R206, R20, R3, !PT ;  /* 0x0000000314ce7209 */ /* 0x004fe40007810000 */
[C---:B------:R-:W-:Y:S02]  /*a640*/  ISETP.GT.AND P1, PT, R203.reuse, 0x30, !P1 ;  /* 0x00000030cb00780c */ /* 0x040fe40004f24270 */
[----:B------:R-:W-:Y:S01]  /*a650*/  ISETP.GT.AND P4, PT, R203, 0x51, !P4 ;  /* 0x00000051cb00780c */ /* 0x000fe20006784270 */
[----:B------:R-:W2:Y:S01]  /*a660*/  SHFL.BFLY PT, R3, R206, 0x1, 0x1f ;  /* 0x0c201f00ce037f89 */ /* 0x000ea200000e0000 */
[----:B------:R-:W-:Y:S02]  /*a670*/  ISETP.LT.OR P1, PT, R10, 0x31, P1 ;  /* 0x000000310a00780c */ /* 0x000fe40000f21670 */
[----:B------:R-:W-:-:S02]  /*a680*/  FSEL R194, R194, -INF , !P3 ;  /* 0xff800000c2c27808 */ /* 0x000fc40005800000 */
[----:B------:R-:W-:Y:S02]  /*a690*/  FSEL R178, R178, -INF , !P1 ;  /* 0xff800000b2b27808 */ /* 0x000fe40004800000 */
[----:B------:R-:W-:Y:S02]  /*a6a0*/  LOP3.LUT P1, RZ, R2, 0x400, RZ, 0xc0, !PT ;  /* 0x0000040002ff7812 */ /* 0x000fe4000782c0ff */
[C---:B------:R-:W-:Y:S02]  /*a6b0*/  ISETP.GT.AND P5, PT, R203.reuse, 0x58, !P5 ;  /* 0x00000058cb00780c */ /* 0x040fe40006fa4270 */
[----:B------:R-:W-:Y:S02]  /*a6c0*/  ISETP.GT.AND P1, PT, R203, 0x31, !P1 ;  /* 0x00000031cb00780c */ /* 0x000fe40004f24270 */
[C---:B------:R-:W-:Y:S02]  /*a6d0*/  ISETP.LT.OR P4, PT, R10.reuse, 0x52, P4 ;  /* 0x000000520a00780c */ /* 0x040fe40002781670 */
[----:B------:R-:W-:-:S02]  /*a6e0*/  ISETP.LT.OR P1, PT, R10, 0x32, P1 ;  /* 0x000000320a00780c */ /* 0x000fc40000f21670 */
[----:B------:R-:W-:Y:S02]  /*a6f0*/  ISETP.LT.OR P5, PT, R10, 0x59, P5 ;  /* 0x000000590a00780c */ /* 0x000fe40002fa1670 */
[----:B------:R-:W-:Y:S02]  /*a700*/  FSEL R179, R179, -INF , !P1 ;  /* 0xff800000b3b37808 */ /* 0x000fe40004800000 */
[----:B------:R-:W-:Y:S02]  /*a710*/  LOP3.LUT P1, RZ, R2, 0x200, RZ, 0xc0, !PT ;  /* 0x0000020002ff7812 */ /* 0x000fe4000782c0ff */
[----:B------:R-:W-:Y:S02]  /*a720*/  FSEL R195, R195, -INF , !P4 ;  /* 0xff800000c3c37808 */ /* 0x000fe40006000000 */
[----:B------:R-:W-:Y:S02]  /*a730*/  ISETP.GT.AND P1, PT, R203, 0x38, !P1 ;  /* 0x00000038cb00780c */ /* 0x000fe40004f24270 */
[----:B--2---:R-:W-:-:S02]  /*a740*/  FMNMX.FTZ R3, R206, R3, !PT ;  /* 0x00000003ce037209 */ /* 0x004fc40007810000 */
        /* <DEDUP_REMOVED lines=26> */
[----:B------:R-:W-:Y:S02]  /*a8f0*/  FMNMX.FTZ R20, R205, R22, !PT ;  /* 0x00000016cd147209 */ /* 0x000fe40007810000 */
[----:B------:R-:W-:Y:S02]  /*a900*/  FSEL R204, R204, RZ, P1 ;  /* 0x000000ffcccc7208 */ /* 0x000fe40000800000 */
[----:B------:R-:W-:-:S03]  /*a910*/  ISETP.LT.OR P2, PT, R10, 0x5a, P2 ;  /* 0x0000005a0a00780c */ /* 0x000fc60001741670 */
[--C-:B------:R-:W-:Y:S01]  /*a920*/  FFMA.FTZ R21, R152, UR10, -R204.reuse ;  /* 0x0000000a98157c23 */ /* 0x100fe200080108cc */
[--C-:B------:R-:W-:Y:S01]  /*a930*/  FFMA.FTZ R152, R153, UR10, -R204.reuse ;  /* 0x0000000a99987c23 */ /* 0x100fe200080108cc */
[----:B------:R-:W-:Y:S01]  /*a940*/  FMNMX.FTZ R153, R155, R20, !PT ;  /* 0x000000149b997209 */ /* 0x000fe20007810000 */
[--C-:B------:R-:W-:Y:S01]  /*a950*/  FFMA.FTZ R154, R156, UR10, -R204.reuse ;  /* 0x0000000a9c9a7c23 */ /* 0x100fe200080108cc */
[--C-:B------:R-:W-:Y:S01]  /*a960*/  FFMA.FTZ R156, R160, UR10, -R204.reuse ;  /* 0x0000000aa09c7c23 */ /* 0x100fe200080108cc */
[--C-:B------:R-:W-:Y:S01]  /*a970*/  FFMA.FTZ R206, R164, UR10, -R204.reuse ;  /* 0x0000000aa4ce7c23 */ /* 0x100fe200080108cc */
[----:B------:R-:W-:Y:S01]  /*a980*/  FMNMX.FTZ R20, R158, R153, !PT ;  /* 0x000000999e147209 */ /* 0x000fe20007810000 */
[--C-:B------:R-:W-:Y:S01]  /*a990*/  FFMA.FTZ R168, R168, UR10, -R204.reuse ;  /* 0x0000000aa8a87c23 */ /* 0x100fe200080108cc */
[----:B------:R-:W-:Y:S01]  /*a9a0*/  FSEL R199, R199, -INF , !P2 ;  /* 0xff800000c7c77808 */ /* 0x000fe20005000000 */
[--C-:B------:R-:W-:Y:S01]  /*a9b0*/  FFMA.FTZ R172, R172, UR10, -R204.reuse ;  /* 0x0000000aacac7c23 */ /* 0x100fe200080108cc */
[----:B------:R-:W-:Y:S01]  /*a9c0*/  FMNMX.FTZ R153, R159, R20, !PT ;  /* 0x000000149f997209 */ /* 0x000fe20007810000 */
[----:B------:R-:W-:Y:S01]  /*a9d0*/  MUFU.EX2 R21, R21 ;  /* 0x0000001500157308 */ /* 0x000fe20000000800 */
[----:B------:R-:W-:-:S02]  /*a9e0*/  FFMA.FTZ R196, R196, UR10, -R204 ;  /* 0x0000000ac4c47c23 */ /* 0x000fc400080108cc */
        /* <DEDUP_REMOVED lines=27> */
[----:B------:R-:W-:Y:S03]  /*aba0*/  MUFU.EX2 R161, R161 ;  /* 0x000000a100a17308 */ /* 0x000fe60000000800 */
[----:B--2---:R-:W-:Y:S01]  /*abb0*/  FMNMX.FTZ R168, R194, R169, !PT ;  /* 0x000000a9c2a87209 */ /* 0x004fe20007810000 */
[----:B------:R-:W-:-:S03]  /*abc0*/  FFMA.FTZ R169, R173, UR10, -R204 ;  /* 0x0000000aada97c23 */ /* 0x000fc600080108cc */
[----:B------:R-:W-:Y:S01]  /*abd0*/  FMNMX.FTZ R173, R195, R168, !PT ;  /* 0x000000a8c3ad7209 */ /* 0x000fe20007810000 */
[----:B------:R2:W-:Y:S01]  /*abe0*/  MUFU.EX2 R164, R172 ;  /* 0x000000ac00a47308 */ /* 0x0005e20000000800 */
        /* <DEDUP_REMOVED lines=8> */
[--C-:B--2---:R-:W-:Y:S01]  /*ac70*/  FFMA.FTZ R172, R180, UR10, -R204.reuse ;  /* 0x0000000ab4ac7c23 */ /* 0x104fe200080108cc */
[--C-:B------:R-:W-:Y:S01]  /*ac80*/  FFMA.FTZ R180, R188, UR10, -R204.reuse ;  /* 0x0000000abcb47c23 */ /* 0x100fe200080108cc */
[----:B------:R-:W-:Y:S01]  /*ac90*/  FSEL R188, R3, RZ, P1 ;  /* 0x000000ff03bc7208 */ /* 0x000fe20000800000 */
[----:B------:R-:W2:Y:S01]  /*aca0*/  SHFL.BFLY PT, R203, R10, 0x2, 0x1f ;  /* 0x0c401f000acb7f89 */ /* 0x000ea200000e0000 */
[--C-:B------:R-:W-:Y:S01]  /*acb0*/  FFMA.FTZ R177, R181, UR10, -R204.reuse ;  /* 0x0000000ab5b17c23 */ /* 0x100fe200080108cc */
[--C-:B------:R-:W-:Y:S01]  /*acc0*/  FFMA.FTZ R181, R185, UR10, -R204.reuse ;  /* 0x0000000ab9b57c23 */ /* 0x100fe200080108cc */
[--C-:B------:R-:W-:Y:S01]  /*acd0*/  FFMA.FTZ R185, R189, UR10, -R204.reuse ;  /* 0x0000000abdb97c23 */ /* 0x100fe200080108cc */
[----:B------:R-:W-:Y:S01]  /*ace0*/  FADD.FTZ R188, -R188, R15 ;  /* 0x0000000fbcbc7221 */ /* 0x000fe20000010100 */
[----:B------:R-:W-:Y:S01]  /*acf0*/  MUFU.EX2 R169, R169 ;  /* 0x000000a900a97308 */ /* 0x000fe20000000800 */
[----:B------:R-:W-:-:S02]  /*ad00*/  FFMA.FTZ R189, R193, UR10, -R204 ;  /* 0x0000000ac1bd7c23 */ /* 0x000fc400080108cc */
[----:B------:R-:W-:-:S05]  /*ad10*/  FMUL.FTZ R188, R188, UR10 ;  /* 0x0000000abcbc7c20 */ /* 0x000fca0008410000 */
[----:B------:R-:W-:Y:S08]  /*ad20*/  MUFU.EX2 R15, R196 ;  /* 0x000000c4000f7308 */ /* 0x000ff00000000800 */
[----:B------:R-:W3:Y:S01]  /*ad30*/  MUFU.EX2 R188, R188 ;  /* 0x000000bc00bc7308 */ /* 0x000ee20000000800 */
[----:B--2---:R-:W-:-:S05]  /*ad40*/  FMNMX.FTZ R203, R10, R203, !PT ;  /* 0x000000cb0acb7209 */ /* 0x004fca0007810000 */
[----:B------:R-:W2:Y:S02]  /*ad50*/  SHFL.BFLY PT, R10, R203, 0x1, 0x1f ;  /* 0x0c201f00cb0a7f89 */ /* 0x000ea400000e0000 */
[----:B------:R-:W4:Y:S08]  /*ad60*/  MUFU.EX2 R168, R168 ;  /* 0x000000a800a87308 */ /* 0x000f300000000800 */
[----:B------:R-:W5:Y:S01]  /*ad70*/  MUFU.EX2 R173, R173 ;  /* 0x000000ad00ad7308 */ /* 0x000f620000000800 */
[-C--:B---3--:R-:W-:Y:S01]  /*ad80*/  FMUL.FTZ R24, R24, R188.reuse ;  /* 0x000000bc18187220 */ /* 0x088fe20000410000 */
        /* <DEDUP_REMOVED lines=12> */
[----:B------:R-:W-:Y:S01]  /*ae50*/  FMUL.FTZ R48, R48, R188 ;  /* 0x000000bc30307220 */ /* 0x000fe20000410000 */
[----:B--2---:R-:W-:Y:S01]  /*ae60*/  FMNMX.FTZ R10, R203, R10, !PT ;  /* 0x0000000acb0a7209 */ /* 0x004fe20007810000 */
[----:B------:R-:W2:Y:S01]  /*ae70*/  MUFU.EX2 R177, R177 ;  /* 0x000000b100b17308 */ /* 0x000ea20000000800 */
[-C--:B------:R-:W-:Y:S01]  /*ae80*/  FMUL.FTZ R49, R49, R188.reuse ;  /* 0x000000bc31317220 */ /* 0x080fe20000410000 */
[-C--:B------:R-:W-:Y:S01]  /*ae90*/  FMUL.FTZ R52, R52, R188.reuse ;  /* 0x000000bc34347220 */ /* 0x080fe20000410000 */
[C---:B------:R-:W-:Y:S01]  /*aea0*/  FSETP.NEU.FTZ.AND P1, PT, R10.reuse, -INF , PT ;  /* 0xff8000000a00780b */ /* 0x040fe20003f3d000 */
[----:B------:R-:W-:Y:S01]  /*aeb0*/  FMUL.FTZ R208, R10, UR10 ;  /* 0x0000000a0ad07c20 */ /* 0x000fe20008410000 */
[-C--:B------:R-:W-:Y:S01]  /*aec0*/  FMUL.FTZ R53, R53, R188.reuse ;  /* 0x000000bc35357220 */ /* 0x080fe20000410000 */
[-C--:B------:R-:W-:Y:S01]  /*aed0*/  FMUL.FTZ R56, R56, R188.reuse ;  /* 0x000000bc38387220 */ /* 0x080fe20000410000 */
[-C--:B------:R-:W-:Y:S01]  /*aee0*/  FMUL.FTZ R57, R57, R188.reuse ;  /* 0x000000bc39397220 */ /* 0x080fe20000410000 */
[----:B------:R-:W1:Y:S01]  /*aef0*/  MUFU.EX2 R176, R176 ;  /* 0x000000b000b07308 */ /* 0x000e620000000800 */
[----:B------:R-:W-:Y:S01]  /*af00*/  FSEL R208, R208, RZ, P1 ;  /* 0x000000ffd0d07208 */ /* 0x000fe20000800000 */
[-C--:B------:R-:W-:Y:S01]  /*af10*/  FMUL.FTZ R60, R60, R188.reuse ;  /* 0x000000bc3c3c7220 */ /* 0x080fe20000410000 */
[-C--:B------:R-:W-:Y:S01]  /*af20*/  FMUL.FTZ R61, R61, R188.reuse ;  /* 0x000000bc3d3d7220 */ /* 0x080fe20000410000 */
[-C--:B------:R-:W-:Y:S01]  /*af30*/  FMUL.FTZ R64, R64, R188.reuse ;  /* 0x000000bc40407220 */ /* 0x080fe20000410000 */
[----:B------:R-:W-:Y:S01]  /*af40*/  FMUL.FTZ R65, R65, R188 ;  /* 0x000000bc41417220 */ /* 0x000fe20000410000 */
[--C-:B------:R-:W-:Y:S01]  /*af50*/  FFMA.FTZ R196, R155, UR10, -R208.reuse ;  /* 0x0000000a9bc47c23 */ /* 0x100fe200080108d0 */
[----:B------:R-:W-:Y:S01]  /*af60*/  FFMA.FTZ R155, R188, R4, R21 ;  /* 0x00000004bc9b7223 */ /* 0x000fe20000010015 */
[--C-:B------:R-:W-:Y:S01]  /*af70*/  FFMA.FTZ R204, R159, UR10, -R208.reuse ;  /* 0x0000000a9fcc7c23 */ /* 0x100fe200080108d0 */
[--C-:B------:R-:W-:Y:S01]  /*af80*/  FFMA.FTZ R159, R162, UR10, -R208.reuse ;  /* 0x0000000aa29f7c23 */ /* 0x100fe200080108d0 */
[----:B------:R-:W1:Y:S01]  /*af90*/  MUFU.EX2 R181, R181 ;  /* 0x000000b500b57308 */ /* 0x000e620000000800 */
[----:B------:R-:W-:Y:S01]  /*afa0*/  FADD.FTZ R197, R152, R155 ;  /* 0x0000009b98c57221 */ /* 0x000fe20000010000 */
[--C-:B------:R-:W-:Y:S01]  /*afb0*/  FFMA.FTZ R193, R205, UR10, -R208.reuse ;  /* 0x0000000acdc17c23 */ /* 0x100fe200080108d0 */
[--C-:B------:R-:W-:Y:S01]  /*afc0*/  FFMA.FTZ R155, R158, UR10, -R208.reuse ;  /* 0x0000000a9e9b7c23 */ /* 0x100fe200080108d0 */
[--C-:B------:R-:W-:Y:S01]  /*afd0*/  FFMA.FTZ R206, R163, UR10, -R208.reuse ;  /* 0x0000000aa3ce7c23 */ /* 0x100fe200080108d0 */
[----:B------:R-:W-:Y:S01]  /*afe0*/  FADD.FTZ R4, R154, R197 ;  /* 0x000000c59a047221 */ /* 0x000fe20000010000 */
[C---:B------:R-:W-:Y:S01]  /*aff0*/  F2FP.F16.F32.PACK_AB R154, R153.reuse, R154 ;  /* 0x0000009a999a723e */ /* 0x040fe200000000ff */
[----:B------:R-:W-:Y:S01]  /*b000*/  FFMA.FTZ R163, R166, UR10, -R208 ;  /* 0x0000000aa6a37c23 */ /* 0x000fe200080108d0 */
[----:B------:R-:W1:Y:S01]  /*b010*/  MUFU.EX2 R180, R180 ;  /* 0x000000b400b47308 */ /* 0x000e620000000800 */
[----:B------:R-:W-:Y:S01]  /*b020*/  FADD.FTZ R197, R153, R4 ;  /* 0x0000000499c57221 */ /* 0x000fe20000010000 */
[--C-:B------:R-:W-:Y:S01]  /*b030*/  FFMA.FTZ R174, R174, UR10, -R208.reuse ;  /* 0x0000000aaeae7c23 */ /* 0x100fe200080108d0 */
[----:B------:R-:W-:Y:S01]  /*b040*/  F2FP.F16.F32.PACK_AB R152, R152, R21 ;  /* 0x000000159898723e */ /* 0x000fe200000000ff */
[--C-:B------:R-:W-:Y:S01]  /*b050*/  FFMA.FTZ R158, R171, UR10, -R208.reuse ;  /* 0x0000000aab9e7c23 */ /* 0x100fe200080108d0 */
[----:B------:R-:W-:Y:S01]  /*b060*/  FADD.FTZ R4, R156, R197 ;  /* 0x000000c59c047221 */ /* 0x000fe20000010000 */
[--C-:B------:R-:W-:Y:S01]  /*b070*/  FFMA.FTZ R171, R178, UR10, -R208.reuse ;  /* 0x0000000ab2ab7c23 */ /* 0x100fe200080108d0 */
[----:B------:R-:W-:Y:S01]  /*b080*/  FFMA.FTZ R175, R175, UR10, -R208 ;  /* 0x0000000aafaf7c23 */ /* 0x000fe200080108d0 */
[----:B------:R-:W1:Y:S01]  /*b090*/  MUFU.EX2 R185, R185 ;  /* 0x000000b900b97308 */ /* 0x000e620000000800 */
[----:B------:R-:W-:Y:S01]  /*b0a0*/  FADD.FTZ R197, R157, R4 ;  /* 0x000000049dc57221 */ /* 0x000fe20000010000 */
[--C-:B------:R-:W-:Y:S01]  /*b0b0*/  FFMA.FTZ R179, R179, UR10, -R208.reuse ;  /* 0x0000000ab3b37c23 */ /* 0x100fe200080108d0 */
[--C-:B------:R-:W-:Y:S01]  /*b0c0*/  FFMA.FTZ R182, R182, UR10, -R208.reuse ;  /* 0x0000000ab6b67c23 */ /* 0x100fe200080108d0 */
        /* <DEDUP_REMOVED lines=10> */
[----:B------:R-:W-:Y:S01]  /*b170*/  FSEL R197, R10, RZ, P1 ;  /* 0x000000ff0ac57208 */ /* 0x000fe20000800000 */
[----:B------:R-:W-:Y:S01]  /*b180*/  FFMA.FTZ R195, R195, UR10, -R208 ;  /* 0x0000000ac3c37c23 */ /* 0x000fe200080108d0 */
[----:B------:R-:W1:Y:S01]  /*b190*/  MUFU.EX2 R189, R189 ;  /* 0x000000bd00bd7308 */ /* 0x000e620000000800 */
[C---:B------:R-:W-:Y:S01]  /*b1a0*/  FADD.FTZ R203, R165.reuse, R4 ;  /* 0x00000004a5cb7221 */ /* 0x040fe20000010000 */
[----:B------:R-:W-:Y:S01]  /*b1b0*/  F2FP.F16.F32.PACK_AB R160, R165, R160 ;  /* 0x000000a0a5a0723e */ /* 0x000fe200000000ff */
[--C-:B------:R-:W-:Y:S01]  /*b1c0*/  FFMA.FTZ R198, R198, UR10, -R208.reuse ;  /* 0x0000000ac6c67c23 */ /* 0x100fe200080108d0 */
[----:B------:R-:W-:Y:S01]  /*b1d0*/  FFMA.FTZ R199, R199, UR10, -R208 ;  /* 0x0000000ac7c77c23 */ /* 0x000fe200080108d0 */
[----:B------:R-:W-:Y:S01]  /*b1e0*/  FADD.FTZ R4, R164, R203 ;  /* 0x000000cba4047221 */ /* 0x000fe20000010000 */
[----:B------:R-:W-:Y:S01]  /*b1f0*/  F2FP.F16.F32.PACK_AB R156, R157, R156 ;  /* 0x0000009c9d9c723e */ /* 0x000fe200000000ff */
[-C--:B------:R-:W-:Y:S01]  /*b200*/  FMUL.FTZ R68, R68, R188.reuse ;  /* 0x000000bc44447220 */ /* 0x080fe20000410000 */
[----:B------:R-:W1:Y:S01]  /*b210*/  MUFU.EX2 R192, R192 ;  /* 0x000000c000c07308 */ /* 0x000e620000000800 */
[----:B------:R-:W-:Y:S01]  /*b220*/  FADD.FTZ R203, R169, R4 ;  /* 0x00000004a9cb7221 */ /* 0x000fe20000010000 */
[----:B------:R-:W-:Y:S01]  /*b230*/  FADD.FTZ R4, -R197, R22 ;  /* 0x00000016c5047221 */ /* 0x000fe20000010100 */
[--C-:B------:R-:W-:Y:S01]  /*b240*/  FFMA.FTZ R22, R167, UR10, -R208.reuse ;  /* 0x0000000aa7167c23 */ /* 0x100fe200080108d0 */
[----:B------:R-:W-:Y:S01]  /*b250*/  FFMA.FTZ R167, R170, UR10, -R208 ;  /* 0x0000000aaaa77c23 */ /* 0x000fe200080108d0 */
[----:B----4-:R-:W-:Y:S01]  /*b260*/  FADD.FTZ R162, R168, R203 ;  /* 0x000000cba8a27221 */ /* 0x010fe20000010000 */
[-C--:B------:R-:W-:Y:S01]  /*b270*/  FMUL.FTZ R69, R69, R188.reuse ;  /* 0x000000bc45457220 */ /* 0x080fe20000410000 */
[-C--:B------:R-:W-:Y:S01]  /*b280*/  FMUL.FTZ R72, R72, R188.reuse ;  /* 0x000000bc48487220 */ /* 0x080fe20000410000 */
[----:B------:R-:W-:Y:S01]  /*b290*/  MUFU.EX2 R193, R193 ;  /* 0x000000c100c17308 */ /* 0x000fe20000000800 */
[----:B-----5:R-:W-:Y:S01]  /*b2a0*/  FADD.FTZ R197, R173, R162 ;  /* 0x000000a2adc57221 */ /* 0x020fe20000010000 */
[-C--:B------:R-:W-:Y:S01]  /*b2b0*/  FMUL.FTZ R73, R73, R188.reuse ;  /* 0x000000bc49497220 */ /* 0x080fe20000410000 */
[-C--:B------:R-:W-:Y:S01]  /*b2c0*/  FMUL.FTZ R76, R76, R188.reuse ;  /* 0x000000bc4c4c7220 */ /* 0x080fe20000410000 */
[-C--:B------:R-:W-:Y:S01]  /*b2d0*/  FMUL.FTZ R77, R77, R188.reuse ;  /* 0x000000bc4d4d7220 */ /* 0x080fe20000410000 */
[----:B---3--:R-:W-:Y:S01]  /*b2e0*/  FADD.FTZ R162, R172, R197 ;  /* 0x000000c5aca27221 */ /* 0x008fe20000010000 */
[-C--:B------:R-:W-:Y:S01]  /*b2f0*/  FMUL.FTZ R80, R80, R188.reuse ;  /* 0x000000bc50507220 */ /* 0x080fe20000410000 */
[-C--:B------:R-:W-:Y:S01]  /*b300*/  FMUL.FTZ R81, R81, R188.reuse ;  /* 0x000000bc51517220 */ /* 0x080fe20000410000 */
[----:B------:R-:W-:Y:S01]  /*b310*/  MUFU.EX2 R196, R196 ;  /* 0x000000c400c47308 */ /* 0x000fe20000000800 */
[----:B--2---:R-:W-:Y:S01]  /*b320*/  FADD.FTZ R197, R177, R162 ;  /* 0x000000a2b1c57221 */ /* 0x004fe20000010000 */
[-C--:B------:R-:W-:Y:S01]  /*b330*/  FMUL.FTZ R84, R84, R188.reuse ;  /* 0x000000bc54547220 */ /* 0x080fe20000410000 */
[-C--:B------:R-:W-:Y:S01]  /*b340*/  FMUL.FTZ R85, R85, R188.reuse ;  /* 0x000000bc55557220 */ /* 0x080fe20000410000 */
[-C--:B------:R-:W-:Y:S01]  /*b350*/  FMUL.FTZ R88, R88, R188.reuse ;  /* 0x000000bc58587220 */ /* 0x080fe20000410000 */
[----:B-1----:R-:W-:Y:S01]  /*b360*/  FADD.FTZ R162, R176, R197 ;  /* 0x000000c5b0a27221 */ /* 0x002fe20000010000 */
[-C--:B------:R-:W-:Y:S01]  /*b370*/  FMUL.FTZ R89, R89, R188.reuse ;  /* 0x000000bc59597220 */ /* 0x080fe20000410000 */
[-C--:B------:R-:W-:Y:S01]  /*b380*/  FMUL.FTZ R92, R92, R188.reuse ;  /* 0x000000bc5c5c7220 */ /* 0x080fe20000410000 */
[----:B------:R-:W-:Y:S01]  /*b390*/  MUFU.EX2 R155, R155 ;  /* 0x0000009b009b7308 */ /* 0x000fe20000000800 */
[----:B------:R-:W-:Y:S01]  /*b3a0*/  FADD.FTZ R197, R181, R162 ;  /* 0x000000a2b5c57221 */ /* 0x000fe20000010000 */
[-C--:B------:R-:W-:Y:S01]  /*b3b0*/  FMUL.FTZ R93, R93, R188.reuse ;  /* 0x000000bc5d5d7220 */ /* 0x080fe20000410000 */
[-C--:B------:R-:W-:Y:S01]  /*b3c0*/  FMUL.FTZ R96, R96, R188.reuse ;  /* 0x000000bc60607220 */ /* 0x080fe20000410000 */
[-C--:B------:R-:W-:Y:S01]  /*b3d0*/  FMUL.FTZ R97, R97, R188.reuse ;  /* 0x000000bc61617220 */ /* 0x080fe20000410000 */
[----:B------:R-:W-:Y:S01]  /*b3e0*/  FADD.FTZ R162, R180, R197 ;  /* 0x000000c5b4a27221 */ /* 0x000fe20000010000 */
[-C--:B------:R-:W-:Y:S01]  /*b3f0*/  FMUL.FTZ R100, R100, R188.reuse ;  /* 0x000000bc64647220 */ /* 0x080fe20000410000 */
[----:B------:R-:W-:Y:S01]  /*b400*/  FMUL.FTZ R101, R101, R188 ;  /* 0x000000bc65657220 */ /* 0x000fe20000410000 */
[----:B------:R-:W-:Y:S01]  /*b410*/  MUFU.EX2 R204, R204 ;  /* 0x000000cc00cc7308 */ /* 0x000fe20000000800 */
[----:B------:R-:W-:Y:S01]  /*b420*/  FADD.FTZ R153, R185, R162 ;  /* 0x000000a2b9997221 */ /* 0x000fe20000010000 */
[----:B------:R-:W-:Y:S01]  /*b430*/  F2FP.F16.F32.PACK_AB R162, R169, R164 ;  /* 0x000000a4a9a2723e */ /* 0x000fe200000000ff */
[----:B------:R-:W-:Y:S01]  /*b440*/  FMUL.FTZ R104, R104, R188 ;  /* 0x000000bc68687220 */ /* 0x000fe20000410000 */
[----:B------:R-:W-:Y:S01]  /*b450*/  F2FP.F16.F32.PACK_AB R164, R173, R168 ;  /* 0x000000a8ada4723e */ /* 0x000fe200000000ff */
[----:B------:R-:W-:Y:S01]  /*b460*/  FADD.FTZ R166, R184, R153 ;  /* 0x00000099b8a67221 */ /* 0x000fe20000010000 */
[----:B------:R-:W-:Y:S01]  /*b470*/  F2FP.F16.F32.PACK_AB R168, R181, R176 ;  /* 0x000000b0b5a8723e */ /* 0x000fe200000000ff */
[----:B------:R-:W-:Y:S01]  /*b480*/  FMUL.FTZ R176, R4, UR10 ;  /* 0x0000000a04b07c20 */ /* 0x000fe20008410000 */
[----:B------:R1:W-:Y:S01]  /*b490*/  MUFU.EX2 R21, R174 ;  /* 0x000000ae00157308 */ /* 0x0003e20000000800 */
[----:B------:R-:W-:Y:S01]  /*b4a0*/  FADD.FTZ R170, R189, R166 ;  /* 0x000000a6bdaa7221 */ /* 0x000fe20000010000 */
[----:B------:R-:W-:Y:S01]  /*b4b0*/  F2FP.F16.F32.PACK_AB R166, R177, R172 ;  /* 0x000000acb1a6723e */ /* 0x000fe200000000ff */
[----:B------:R-:W-:Y:S01]  /*b4c0*/  FMUL.FTZ R105, R105, R188 ;  /* 0x000000bc69697220 */ /* 0x000fe20000410000 */
[----:B------:R-:W-:Y:S01]  /*b4d0*/  F2FP.F16.F32.PACK_AB R172, R189, R184 ;  /* 0x000000b8bdac723e */ /* 0x000fe200000000ff */
[----:B------:R-:W-:Y:S01]  /*b4e0*/  FADD.FTZ R153, R15, R170 ;  /* 0x000000aa0f997221 */ /* 0x000fe20000010000 */
[----:B------:R-:W-:Y:S01]  /*b4f0*/  F2FP.F16.F32.PACK_AB R170, R185, R180 ;  /* 0x000000b4b9aa723e */ /* 0x000fe200000000ff */
[-C--:B------:R-:W-:Y:S01]  /*b500*/  FMUL.FTZ R108, R108, R188.reuse ;  /* 0x000000bc6c6c7220 */ /* 0x080fe20000410000 */
[----:B------:R-:W2:Y:S01]  /*b510*/  MUFU.EX2 R176, R176 ;  /* 0x000000b000b07308 */ /* 0x000ea20000000800 */
[C---:B-1----:R-:W-:Y:S01]  /*b520*/  F2FP.F16.F32.PACK_AB R174, R192.reuse, R15 ;  /* 0x0000000fc0ae723e */ /* 0x042fe200000000ff */
[----:B------:R-:W-:Y:S01]  /*b530*/  FADD.FTZ R4, R192, R153 ;  /* 0x00000099c0047221 */ /* 0x000fe20000010000 */
        /* <DEDUP_REMOVED lines=12> */
[----:B------:R-:W-:Y:S01]  /*b600*/  FMUL.FTZ R132, R132, R188 ;  /* 0x000000bc84847220 */ /* 0x000fe20000410000 */
[----:B------:R-:W3:Y:S01]  /*b610*/  MUFU.EX2 R206, R206 ;  /* 0x000000ce00ce7308 */ /* 0x000ee20000000800 */
[----:B--2---:R-:W-:Y:S01]  /*b620*/  FFMA.FTZ R15, R176, R0, R193 ;  /* 0x00000000b00f7223 */ /* 0x004fe200000100c1 */
        /* <DEDUP_REMOVED lines=8> */
[-C--:B------:R-:W-:Y:S01]  /*b6b0*/  FMUL.FTZ R144, R144, R188.reuse ;  /* 0x000000bc90907220 */ /* 0x080fe20000410000 */
[-C--:B------:R-:W-:Y:S01]  /*b6c0*/  FMUL.FTZ R145, R145, R188.reuse ;  /* 0x000000bc91917220 */ /* 0x080fe20000410000 */
[-C--:B------:R-:W-:Y:S01]  /*b6d0*/  FMUL.FTZ R148, R148, R188.reuse ;  /* 0x000000bc94947220 */ /* 0x080fe20000410000 */
[----:B------:R-:W-:Y:S01]  /*b6e0*/  FADD.FTZ R0, R204, R15 ;  /* 0x0000000fcc007221 */ /* 0x000fe20000010000 */
[----:B------:R-:W-:Y:S01]  /*b6f0*/  FMUL.FTZ R149, R149, R188 ;  /* 0x000000bc95957220 */ /* 0x000fe20000410000 */
[----:B------:R-:W-:Y:S01]  /*b700*/  F2FP.F16.F32.PACK_AB R153, R196, R193 ;  /* 0x000000c1c499723e */ /* 0x000fe200000000ff */
[----:B------:R-:W4:Y:S01]  /*b710*/  MUFU.EX2 R22, R22 ;  /* 0x0000001600167308 */ /* 0x000f220000000800 */
[----:B-1----:R-:W-:Y:S01]  /*b720*/  FADD.FTZ R15, R159, R0 ;  /* 0x000000009f0f7221 */ /* 0x002fe20000010000 */
[----:B---3--:R-:W-:Y:S01]  /*b730*/  F2FP.F16.F32.PACK_AB R157, R206, R159 ;  /* 0x0000009fce9d723e */ /* 0x008fe200000000ff */
[-C--:B------:R-:W-:Y:S01]  /*b740*/  FMUL.FTZ R26, R26, R176.reuse ;  /* 0x000000b01a1a7220 */ /* 0x080fe20000410000 */
[----:B------:R-:W-:Y:S01]  /*b750*/  F2FP.F16.F32.PACK_AB R155, R204, R155 ;  /* 0x0000009bcc9b723e */ /* 0x000fe200000000ff */
[----:B------:R-:W-:Y:S01]  /*b760*/  FADD.FTZ R0, R206, R15 ;  /* 0x0000000fce007221 */ /* 0x000fe20000010000 */
        /* <DEDUP_REMOVED lines=10> */
[----:B------:R2:W3:Y:S01]  /*b810*/  MUFU.EX2 R178, R158 ;  /* 0x0000009e00b27308 */ /* 0x0004e20000000800 */
[C---:B----4-:R-:W-:Y:S01]  /*b820*/  FADD.FTZ R184, R22.reuse, R15 ;  /* 0x0000000f16b87221 */ /* 0x050fe20000010000 */
[----:B------:R-:W-:Y:S01]  /*b830*/  F2FP.F16.F32.PACK_AB R159, R22, R163 ;  /* 0x000000a3169f723e */ /* 0x000fe200000000ff */
[-C--:B------:R-:W-:Y:S01]  /*b840*/  FMUL.FTZ R43, R43, R176.reuse ;  /* 0x000000b02b2b7220 */ /* 0x080fe20000410000 */
[-C--:B------:R-:W-:Y:S01]  /*b850*/  FMUL.FTZ R46, R46, R176.reuse ;  /* 0x000000b02e2e7220 */ /* 0x080fe20000410000 */
[-C--:B------:R-:W-:Y:S01]  /*b860*/  FMUL.FTZ R47, R47, R176.reuse ;  /* 0x000000b02f2f7220 */ /* 0x080fe20000410000 */
[-C--:B------:R-:W-:Y:S01]  /*b870*/  FMUL.FTZ R50, R50, R176.reuse ;  /* 0x000000b032327220 */ /* 0x080fe20000410000 */
[----:B------:R-:W-:Y:S01]  /*b880*/  FMUL.FTZ R51, R51, R176 ;  /* 0x000000b033337220 */ /* 0x000fe20000410000 */
[----:B------:R-:W-:Y:S01]  /*b890*/  MUFU.EX2 R165, R171 ;  /* 0x000000ab00a57308 */ /* 0x000fe20000000800 */
[----:B--2---:R-:W-:Y:S01]  /*b8a0*/  F2FP.F16.F32.PACK_AB R158, R161, R20 ;  /* 0x00000014a19e723e */ /* 0x004fe200000000ff */
[----:B-1----:R-:W-:Y:S01]  /*b8b0*/  FADD.FTZ R15, R167, R184 ;  /* 0x000000b8a70f7221 */ /* 0x002fe20000010000 */
        /* <DEDUP_REMOVED lines=10> */
[----:B------:R-:W-:Y:S01]  /*b960*/  FADD.FTZ R15, R21, R184 ;  /* 0x000000b8150f7221 */ /* 0x000fe20000010000 */
        /* <DEDUP_REMOVED lines=11> */
[----:B-1----:R-:W-:Y:S01]  /*ba20*/  F2FP.F16.F32.PACK_AB R163, R20, R21 ;  /* 0x0000001514a3723e */ /* 0x002fe200000000ff */
        /* <DEDUP_REMOVED lines=18> */
[-C--:B------:R-:W-:Y:S01]  /*bb50*/  FMUL.FTZ R118, R118, R176.reuse ;  /* 0x000000b076767220 */ /* 0x080fe20000410000 */
[-C--:B------:R-:W-:Y:S01]  /*bb60*/  FMUL.FTZ R119, R119, R176.reuse ;  /* 0x000000b077777220 */ /* 0x080fe20000410000 */
[-C--:B------:R-:W-:Y:S01]  /*bb70*/  FMUL.FTZ R122, R122, R176.reuse ;  /* 0x000000b07a7a7220 */ /* 0x080fe20000410000 */
[----:B------:R-:W-:Y:S01]  /*bb80*/  FMUL.FTZ R123, R123, R176 ;  /* 0x000000b07b7b7220 */ /* 0x000fe20000410000 */
[----:B------:R-:W4:Y:S01]  /*bb90*/  MUFU.EX2 R0, R187 ;  /* 0x000000bb00007308 */ /* 0x000f220000000800 */
[----:B--2---:R-:W-:Y:S01]  /*bba0*/  FADD.FTZ R186, R20, R15 ;  /* 0x0000000f14ba7221 */ /* 0x004fe20000010000 */
[----:B-1----:R-:W-:Y:S01]  /*bbb0*/  F2FP.F16.F32.PACK_AB R167, R183, R182 ;  /* 0x000000b6b7a7723e */ /* 0x002fe200000000ff */
[-C--:B------:R-:W-:Y:S01]  /*bbc0*/  FMUL.FTZ R126, R126, R176.reuse ;  /* 0x000000b07e7e7220 */ /* 0x080fe20000410000 */
[-C--:B------:R-:W-:Y:S01]  /*bbd0*/  FMUL.FTZ R127, R127, R176.reuse ;  /* 0x000000b07f7f7220 */ /* 0x080fe20000410000 */
[----:B------:R-:W-:Y:S01]  /*bbe0*/  FADD.FTZ R15, R165, R186 ;  /* 0x000000baa50f7221 */ /* 0x000fe20000010000 */
[----:B------:R-:W-:Y:S01]  /*bbf0*/  F2FP.F16.F32.PACK_AB R165, R180, R165 ;  /* 0x000000a5b4a5723e */ /* 0x000fe200000000ff */
[-C--:B------:R-:W-:Y:S01]  /*bc00*/  FMUL.FTZ R130, R130, R176.reuse ;  /* 0x000000b082827220 */ /* 0x080fe20000410000 */
[----:B------:R1:W2:Y:S01]  /*bc10*/  MUFU.EX2 R171, R190 ;  /* 0x000000be00ab7308 */ /* 0x0002a20000000800 */
[----:B------:R-:W-:Y:S01]  /*bc20*/  FADD.FTZ R15, R180, R15 ;  /* 0x0000000fb40f7221 */ /* 0x000fe20000010000 */
[-C--:B------:R-:W-:Y:S01]  /*bc30*/  FMUL.FTZ R131, R131, R176.reuse ;  /* 0x000000b083837220 */ /* 0x080fe20000410000 */
[-C--:B------:R-:W-:Y:S01]  /*bc40*/  FMUL.FTZ R134, R134, R176.reuse ;  /* 0x000000b086867220 */ /* 0x080fe20000410000 */
[-C--:B------:R-:W-:Y:S01]  /*bc50*/  FMUL.FTZ R135, R135, R176.reuse ;  /* 0x000000b087877220 */ /* 0x080fe20000410000 */
[-C--:B------:R-:W-:Y:S01]  /*bc60*/  FMUL.FTZ R138, R138, R176.reuse ;  /* 0x000000b08a8a7220 */ /* 0x080fe20000410000 */
[-C--:B------:R-:W-:Y:S01]  /*bc70*/  FMUL.FTZ R139, R139, R176.reuse ;  /* 0x000000b08b8b7220 */ /* 0x080fe20000410000 */
[-C--:B------:R-:W-:Y:S01]  /*bc80*/  FMUL.FTZ R142, R142, R176.reuse ;  /* 0x000000b08e8e7220 */ /* 0x080fe20000410000 */
[----:B------:R-:W5:Y:S01]  /*bc90*/  MUFU.EX2 R184, R191 ;  /* 0x000000bf00b87308 */ /* 0x000f620000000800 */
[----:B-1----:R-:W-:Y:S01]  /*bca0*/  FADD.FTZ R190, R182, R15 ;  /* 0x0000000fb6be7221 */ /* 0x002fe20000010000 */
[-C--:B------:R-:W-:Y:S01]  /*bcb0*/  FMUL.FTZ R143, R143, R176.reuse ;  /* 0x000000b08f8f7220 */ /* 0x080fe20000410000 */
[-C--:B------:R-:W-:Y:S01]  /*bcc0*/  FMUL.FTZ R146, R146, R176.reuse ;  /* 0x000000b092927220 */ /* 0x080fe20000410000 */
[-C--:B------:R-:W-:Y:S01]  /*bcd0*/  FMUL.FTZ R147, R147, R176.reuse ;  /* 0x000000b093937220 */ /* 0x080fe20000410000 */
[----:B------:R-:W-:Y:S01]  /*bce0*/  FADD.FTZ R190, R183, R190 ;  /* 0x000000beb7be7221 */ /* 0x000fe20000010000 */
[-C--:B------:R-:W-:Y:S01]  /*bcf0*/  FMUL.FTZ R150, R150, R176.reuse ;  /* 0x000000b096967220 */ /* 0x080fe20000410000 */
[----:B------:R-:W-:Y:S01]  /*bd00*/  FMUL.FTZ R151, R151, R176 ;  /* 0x000000b097977220 */ /* 0x000fe20000410000 */
[----:B------:R-:W1:Y:S01]  /*bd10*/  MUFU.EX2 R173, R194 ;  /* 0x000000c200ad7308 */ /* 0x000e620000000800 */
[----:B---3--:R-:W-:Y:S01]  /*bd20*/  FADD.FTZ R15, R169, R190 ;  /* 0x000000bea90f7221 */ /* 0x008fe20000010000 */
[----:B----4-:R-:W-:-:S03]  /*bd30*/  F2FP.F16.F32.PACK_AB R169, R0, R169 ;  /* 0x000000a900a9723e */ /* 0x010fc600000000ff */
[----:B------:R-:W-:-:S03]  /*bd40*/  FADD.FTZ R190, R0, R15 ;  /* 0x0000000f00be7221 */ /* 0x000fc60000010000 */
[----:B------:R-:W3:Y:S01]  /*bd50*/  MUFU.EX2 R186, R195 ;  /* 0x000000c300ba7308 */ /* 0x000ee20000000800 */
[----:B--2---:R-:W-:Y:S01]  /*bd60*/  FADD.FTZ R15, R171, R190 ;  /* 0x000000beab0f7221 */ /* 0x004fe20000010000 */
[----:B-----5:R-:W-:-:S03]  /*bd70*/  F2FP.F16.F32.PACK_AB R171, R184, R171 ;  /* 0x000000abb8ab723e */ /* 0x020fc600000000ff */
[----:B------:R-:W-:-:S03]  /*bd80*/  FADD.FTZ R192, R184, R15 ;  /* 0x0000000fb8c07221 */ /* 0x000fc60000010000 */
[----:B------:R-:W2:Y:S01]  /*bd90*/  MUFU.EX2 R175, R198 ;  /* 0x000000c600af7308 */ /* 0x000ea20000000800 */
[----:B-1----:R-:W-:-:S07]  /*bda0*/  FADD.FTZ R15, R173, R192 ;  /* 0x000000c0ad0f7221 */ /* 0x002fce0000010000 */
[----:B------:R-:W1:Y:S01]  /*bdb0*/  MUFU.EX2 R190, R199 ;  /* 0x000000c700be7308 */ /* 0x000e620000000800 */
[C---:B---3--:R-:W-:Y:S01]  /*bdc0*/  FADD.FTZ R22, R186.reuse, R15 ;  /* 0x0000000fba167221 */ /* 0x048fe20000010000 */
[----:B------:R-:W-:-:S03]  /*bdd0*/  F2FP.F16.F32.PACK_AB R173, R186, R173 ;  /* 0x000000adbaad723e */ /* 0x000fc600000000ff */
[----:B--2---:R-:W-:-:S04]  /*bde0*/  FADD.FTZ R15, R175, R22 ;  /* 0x00000016af0f7221 */ /* 0x004fc80000010000 */
[C---:B-1----:R-:W-:Y:S01]  /*bdf0*/  FADD.FTZ R0, R190.reuse, R15 ;  /* 0x0000000fbe007221 */ /* 0x042fe20000010000 */
[----:B------:R-:W-:Y:S01]  /*be00*/  F2FP.F16.F32.PACK_AB R175, R190, R175 ;  /* 0x000000afbeaf723e */ /* 0x000fe200000000ff */
[----:B------:R-:W-:Y:S06]  /*be10*/  @!P0 BRA `(.L_x_1373) ;  /* 0x0000000000048947 */ /* 0x000fec0003800000 */
[----:B------:R-:W-:Y:S01]  /*be20*/  BPT.TRAP 0x1 ;  /* 0x000000040000795c */ /* 0x000fe20000300000 */
.L_x_1373:
[----:B------:R1:W2:Y:S01]  /*be30*/  SYNCS.PHASECHK.TRANS64.TRYWAIT P1, [UR26+0x22850], R13 ;  /* 0x0228500dff0075a7 */ /* 0x0002a2000802015a */
[----:B------:R-:W-:Y:S05]  /*be40*/  @!P0 BRA `(.L_x_1374) ;  /* 0x0000000000048947 */ /* 0x000fea0003800000 */
[----:B------:R-:W-:Y:S01]  /*be50*/  BPT.TRAP 0x1 ;  /* 0x000000040000795c */ /* 0x000fe20000300000 */
.L_x_1374:
[----:B--2---:R-:W-:Y:S05]  /*be60*/  @P1 BRA `(.L_x_1375) ;  /* 0x0000000000081947 */ /* 0x004fea0003800000 */
[----:B------:R-:W2:Y:S02]  /*be70*/  SYNCS.PHASECHK.TRANS64.TRYWAIT P1, [UR26+0x22850], R13 ;  /* 0x0228500dff0075a7 */ /* 0x000ea4000802015a */
[----:B--2---:R-:W-:Y:S05]  /*be80*/  @!P1 BRA `(.L_x_1376) ;  /* 0x0000005800949947 */ /* 0x004fea0003800000 */
.L_x_1375:
        /* <DEDUP_REMOVED lines=46> */
[----:B--2---:R-:W-:Y:S05]  /*c170*/  @P1 BRA `(.L_x_1377) ;  /* 0xffffffd000401947 */ /* 0x004fea000383ffff */
.L_x_1360:
[----:B------:R-:W1:Y:S01]  /*c180*/  SHFL.BFLY PT, R7, R4, 0x2, 0x1f ;  /* 0x0c401f0004077f89 */ /* 0x000e6200000e0000 */
[----:B------:R-:W-:Y:S01]  /*c190*/  IMAD.MOV.U32 R11, RZ, RZ, RZ ;  /* 0x000000ffff0b7224 */ /* 0x000fe200078e00ff */
[----:B------:R-:W-:Y:S01]  /*c1a0*/  UIADD3 UR39, UR39, 0x1, URZ ;  /* 0x0000000127277890 */ /* 0x000fe2000fffe03f */
[----:B------:R-:W-:Y:S01]  /*c1b0*/  IMAD.U32 R22, RZ, RZ, UR10 ;  /* 0x0000000aff167e24 */ /* 0x000fe2000f8e00ff */
[----:B------:R-:W2:Y:S01]  /*c1c0*/  SHFL.BFLY PT, R9, R0, 0x2, 0x1f ;  /* 0x0c401f0000097f89 */ /* 0x000ea200000e0000 */
[----:B------:R-:W-:Y:S01]  /*c1d0*/  IMAD.MOV.U32 R20, RZ, RZ, -0x800000 ;  /* 0xff800000ff147424 */ /* 0x000fe200078e00ff */
[----:B------:R-:W-:Y:S01]  /*c1e0*/  UISETP.NE.AND UP0, UPT, UR39, 0x2, UPT ;  /* 0x000000022700788c */ /* 0x000fe2000bf05270 */
[----:B------:R3:W-:Y:S06]  /*c1f0*/  BAR.ARV R5, 0x100 ;  /* 0x000400050000751d */ /* 0x0007ec0000002000 */
[----:B------:R-:W-:-:S02]  /*c200*/  USEL UR4, URZ, 0x1, UP0 ;  /* 0x000000013f047887 */ /* 0x000fc40008000000 */
[----:B------:R-:W-:Y:S06]  /*c210*/  BAR.ARV 0x8, 0x120 ;  /* 0x0204800000007b1d */ /* 0x000fec0000002000 */
[----:B------:R-:W-:Y:S01]  /*c220*/  PLOP3.LUT P0, PT, PT, PT, PT, 0x8, 0x0 ;  /* 0x000000000000781c */ /* 0x000fe20003f0e170 */
[----:B------:R-:W-:Y:S01]  /*c230*/  UIADD3 UR37, UR37, 0x1, URZ ;  /* 0x0000000125257890 */ /* 0x000fe2000fffe03f */
[----:B-1----:R-:W-:Y:S01]  /*c240*/  FADD.FTZ R6, R7, R4 ;  /* 0x0000000407067221 */ /* 0x002fe20000010000 */
[----:B------:R-:W-:Y:S02]  /*c250*/  USEL UR39, UR39, URZ, UP0 ;  /* 0x0000003f27277287 */ /* 0x000fe40008000000 */
[----:B------:R-:W-:Y:S01]  /*c260*/  ULOP3.LUT UR38, UR38, UR4, URZ, 0x3c, !UPT ;  /* 0x0000000426267292 */ /* 0x000fe2000f8e3c3f */
[----:B--2---:R-:W-:Y:S01]  /*c270*/  FADD.FTZ R9, R9, R0 ;  /* 0x0000000009097221 */ /* 0x004fe20000010000 */
[----:B------:R-:W1:Y:S01]  /*c280*/  SHFL.BFLY PT, R7, R6, 0x1, 0x1f ;  /* 0x0c201f0006077f89 */ /* 0x000e6200000e0000 */
[----:B------:R-:W-:-:S03]  /*c290*/  IMAD.MOV.U32 R0, RZ, RZ, -0x800000 ;  /* 0xff800000ff007424 */ /* 0x000fc600078e00ff */
[----:B------:R-:W2:Y:S01]  /*c2a0*/  SHFL.BFLY PT, R8, R9, 0x1, 0x1f ;  /* 0x0c201f0009087f89 */ /* 0x000ea200000e0000 */
[----:B-1----:R-:W-:Y:S01]  /*c2b0*/  FADD.FTZ R152, R6, R7 ;  /* 0x0000000706987221 */ /* 0x002fe20000010000 */
[----:B------:R-:W-:Y:S02]  /*c2c0*/  IMAD.MOV.U32 R7, RZ, RZ, RZ ;  /* 0x000000ffff077224 */ /* 0x000fe400078e00ff */
[----:B--2---:R-:W-:Y:S02]  /*c2d0*/  FADD.FTZ R17, R9, R8 ;  /* 0x0000000809117221 */ /* 0x004fe40000010000 */
[----:B------:R-:W-:-:S03]  /*c2e0*/  FSETP.NE.FTZ.AND P1, PT, R152, RZ, PT ;  /* 0x000000ff9800720b */ /* 0x000fc60003f35000 */
[----:B------:R-:W-:-:S10]  /*c2f0*/  FSETP.NE.FTZ.AND P2, PT, R17, RZ, PT ;  /* 0x000000ff1100720b */ /* 0x000fd40003f55000 */
[----:B------:R-:W1:Y:S01]  /*c300*/  @P1 MUFU.RCP R11, R152 ;  /* 0x00000098000b1308 */ /* 0x000e620000001000 */
[----:B------:R-:W-:-:S07]  /*c310*/  @P1 FMUL.FTZ R22, R22, 0.69314718246459960938 ;  /* 0x3f31721816161820 */ /* 0x000fce0000410000 */
[----:B------:R-:W-:Y:S08]  /*c320*/  @P2 MUFU.RCP R7, R17 ;  /* 0x0000001100072308 */ /* 0x000ff00000001000 */
[----:B------:R-:W2:Y:S01]  /*c330*/  @P2 MUFU.LG2 R17, R17 ;  /* 0x0000001100112308 */ /* 0x000ea20000000c00 */
        /* <DEDUP_REMOVED lines=65> */
[----:B------:R-:W1:Y:S01]  /*c750*/  @P1 MUFU.LG2 R11, R152 ;  /* 0x00000098000b1308 */ /* 0x000e620000000c00 */
[----:B--2---:R-:W-:Y:S01]  /*c760*/  @P2 FMUL.FTZ R17, R17, 0.69314718246459960938 ;  /* 0x3f31721811112820 */ /* 0x004fe20000410000 */
[-C--:B------:R-:W-:Y:S01]  /*c770*/  FMUL.FTZ R160, R79, R7.reuse ;  /* 0x000000074fa07220 */ /* 0x080fe20000410000 */
[----:B------:R-:W-:Y:S01]  /*c780*/  @P2 FMUL.FTZ R28, R28, 0.69314718246459960938 ;  /* 0x3f3172181c1c2820 */ /* 0x000fe20000410000 */
        /* <DEDUP_REMOVED lines=13> */
[----:B-1----:R-:W-:Y:S01]  /*c860*/  @P1 FMUL.FTZ R11, R11, 0.69314718246459960938 ;  /* 0x3f3172180b0b1820 */ /* 0x002fe20000410000 */
        /* <DEDUP_REMOVED lines=52> */
.L_x_1307:
[----:B------:R-:W1:Y:S08]  /*cbb0*/  S2UR UR4, SR_CgaCtaId ;  /* 0x00000000000479c3 */ /* 0x000e700000008800 */
[----:B------:R-:W-:Y:S06]  /*cbc0*/  BAR.SYNC.DEFER_BLOCKING 0x5, 0x120 ;  /* 0x0144800000007b1d */ /* 0x000fec0000010000 */
[----:B------:R-:W-:-:S02]  /*cbd0*/  UMOV UR46, 0x400 ;  /* 0x00000400002e7882 */ /* 0x000fc40000000000 */
[----:B-1----:R-:W-:-:S09]  /*cbe0*/  ULEA UR46, UR4, UR46, 0x18 ;  /* 0x0000002e042e7291 */ /* 0x002fd2000f8ec03f */
[----:B------:R-:W1:Y:S02]  /*cbf0*/  LDS R3, [UR46+0x228d0] ;  /* 0x0228d02eff037984 */ /* 0x000e640008000800 */
[----:B-1----:R-:W-:Y:S01]  /*cc00*/  R2UR UR4, R3 ;  /* 0x00000000030472ca */ /* 0x002fe200000e0000 */
[----:B------:R-:W-:Y:S06]  /*cc10*/  BAR.ARV 0x4, 0x120 ;  /* 0x0104800000007b1d */ /* 0x000fec0000002000 */
[----:B------:R-:W-:Y:S08]  /*cc20*/  @P0 BRA `(.L_x_1378) ;  /* 0x0000000c00f00947 */ /* 0x000ff00003800000 */
[C---:B------:R-:W-:Y:S01]  /*cc30*/  IADD3 R27, P0, R18.reuse, 0x40, RZ ;  /* 0x00000040121b7810 */ /* 0x040fe20007f1e0ff */
[----:B------:R-:W-:Y:S01]  /*cc40*/  BAR.SYNC.DEFER_BLOCKING 0x1, 0x100 ;  /* 0x0044000000007b1d */ /* 0x000fe20000010000 */
[----:B------:R-:W-:Y:S01]  /*cc50*/  IADD3 R31, P1, R18, 0x60, RZ ;  /* 0x00000060121f7810 */ /* 0x000fe20007f3e0ff */
[----:B------:R-:W-:Y:S01]  /*cc60*/  USHF.R.S32.HI UR5, URZ, 0x1f, UR43 ;  /* 0x0000001f3f057899 */ /* 0x000fe2000801142b */
[----:B------:R-:W-:Y:S02]  /*cc70*/  LOP3.LUT R26, R27, 0x380, RZ, 0xc0, !PT ;  /* 0x000003801b1a7812 */ /* 0x000fe400078ec0ff */
[----:B------:R-:W-:Y:S01]  /*cc80*/  LOP3.LUT R30, R31, 0x380, RZ, 0xc0, !PT ;  /* 0x000003801f1e7812 */ /* 0x000fe200078ec0ff */
[----:B------:R-:W-:Y:S01]  /*cc90*/  ULDC.64 UR6, c[0x0][0xb70] ;  /* 0x0002dc0000067ab9 */ /* 0x000fe20000000a00 */
[----:B------:R-:W-:Y:S01]  /*cca0*/  SHF.R.U64 R26, R26, 0x3, RZ ;  /* 0x000000031a1a7819 */ /* 0x000fe200000012ff */
[----:B------:R-:W-:Y:S01]  /*ccb0*/  UIMAD.WIDE.U32 UR8, UR43, UR6, URZ ;  /* 0x000000062b0872a5 */ /* 0x000fe2000f8e003f */
[----:B------:R-:W-:Y:S01]  /*ccc0*/  SHF.R.U64 R30, R30, 0x3, RZ ;  /* 0x000000031e1e7819 */ /* 0x000fe200000012ff */
[----:B------:R-:W-:Y:S01]  /*ccd0*/  UIMAD UR5, UR5, UR6, URZ ;  /* 0x00000006050572a4 */ /* 0x000fe2000f8e023f */
[----:B------:R-:W-:Y:S01]  /*cce0*/  LOP3.LUT R26, R26, R27, RZ, 0x3c, !PT ;  /* 0x0000001b1a1a7212 */ /* 0x000fe200078e3cff */
[--C-:B------:R-:W-:Y:S01]  /*ccf0*/  IMAD.X R27, RZ, RZ, R19.reuse, P0 ;  /* 0x000000ffff1b7224 */ /* 0x100fe200000e0613 */
[----:B------:R-:W-:Y:S01]  /*cd00*/  IADD3 R3, P0, R18, 0x8020, RZ ;  /* 0x0000802012037810 */ /* 0x000fe20007f1e0ff */
[----:B------:R-:W-:Y:S01]  /*cd10*/  ULDC UR6, c[0x0][0xa88] ;  /* 0x0002a20000067ab9 */ /* 0x000fe20000000800 */
[----:B------:R-:W-:Y:S01]  /*cd20*/  LOP3.LUT R30, R30, R31, RZ, 0x3c, !PT ;  /* 0x0000001f1e1e7212 */ /* 0x000fe200078e3cff */
[----:B------:R-:W-:Y:S01]  /*cd30*/  IMAD.X R31, RZ, RZ, R19, P1 ;  /* 0x000000ffff1f7224 */ /* 0x000fe200008e0613 */
[----:B------:R-:W-:Y:S01]  /*cd40*/  IADD3 R7, P1, R18, 0x8040, RZ ;  /* 0x0000804012077810 */ /* 0x000fe20007f3e0ff */
[----:B------:R-:W-:Y:S01]  /*cd50*/  UIMAD UR5, UR43, UR7, UR5 ;  /* 0x000000072b0572a4 */ /* 0x000fe2000f8e0205 */
[----:B------:R-:W-:-:S02]  /*cd60*/  LOP3.LUT R28, R3, 0x380, RZ, 0xc0, !PT ;  /* 0x00000380031c7812 */ /* 0x000fc400078ec0ff */
[----:B------:R-:W-:Y:S01]  /*cd70*/  IADD3 R11, P6, R18, 0x20, RZ ;  /* 0x00000020120b7810 */ /* 0x000fe20007fde0ff */
[----:B------:R-:W-:Y:S01]  /*cd80*/  UIADD3 UR5, UR9, UR5, URZ ;  /* 0x0000000509057290 */ /* 0x000fe2000fffe03f */
[----:B------:R-:W-:Y:S02]  /*cd90*/  LOP3.LUT R48, R7, 0x380, RZ, 0xc0, !PT ;  /* 0x0000038007307812 */ /* 0x000fe400078ec0ff */
[----:B------:R-:W-:Y:S02]  /*cda0*/  SHF.R.U64 R28, R28, 0x3, RZ ;  /* 0x000000031c1c7819 */ /* 0x000fe400000012ff */
[----:B------:R-:W-:Y:S02]  /*cdb0*/  LOP3.LUT R10, R11, 0x380, RZ, 0xc0, !PT ;  /* 0x000003800b0a7812 */ /* 0x000fe400078ec0ff */
[----:B------:R-:W-:Y:S02]  /*cdc0*/  IADD3 R35, P2, R18, 0x4000, RZ ;  /* 0x0000400012237810 */ /* 0x000fe40007f5e0ff */
[----:B------:R-:W-:-:S02]  /*cdd0*/  SHF.R.U64 R48, R48, 0x3, RZ ;  /* 0x0000000330307819 */ /* 0x000fc400000012ff */
[----:B------:R-:W-:Y:S02]  /*cde0*/  LOP3.LUT R28, R28, R3, RZ, 0x3c, !PT ;  /* 0x000000031c1c7212 */ /* 0x000fe400078e3cff */
[----:B------:R-:W-:Y:S02]  /*cdf0*/  LOP3.LUT R59, R18, 0x380, RZ, 0xc0, !PT ;  /* 0x00000380123b7812 */ /* 0x000fe400078ec0ff */
[----:B------:R-:W-:Y:S02]  /*ce00*/  SHF.R.S32.HI R3, RZ, 0x1f, R202 ;  /* 0x0000001fff037819 */ /* 0x000fe400000114ca */
[----:B------:R-:W-:Y:S02]  /*ce10*/  SHF.R.U64 R10, R10, 0x3, RZ ;  /* 0x000000030a0a7819 */ /* 0x000fe400000012ff */
[----:B------:R-:W-:Y:S02]  /*ce20*/  LOP3.LUT R34, R35, 0x380, RZ, 0xc0, !PT ;  /* 0x0000038023227812 */ /* 0x000fe400078ec0ff */
[----:B------:R-:W-:-:S02]  /*ce30*/  LOP3.LUT R48, R48, R7, RZ, 0x3c, !PT ;  /* 0x0000000730307212 */ /* 0x000fc400078e3cff */
[----:B------:R-:W-:Y:S02]  /*ce40*/  SHF.R.U64 R59, R59, 0x3, RZ ;  /* 0x000000033b3b7819 */ /* 0x000fe400000012ff */
[----:B------:R-:W-:Y:S02]  /*ce50*/  LEA.HI R7, R3, R202, RZ, 0x7 ;  /* 0x000000ca03077211 */ /* 0x000fe400078f38ff */
[----:B------:R-:W-:Y:S01]  /*ce60*/  LOP3.LUT R10, R10, R11, RZ, 0x3c, !PT ;  /* 0x0000000b0a0a7212 */ /* 0x000fe200078e3cff */
[----:B------:R-:W-:Y:S01]  /*ce70*/  IMAD.X R11, RZ, RZ, R19, P6 ;  /* 0x000000ffff0b7224 */ /* 0x000fe200030e0613 */
[----:B------:R-:W-:Y:S02]  /*ce80*/  IADD3 R39, P3, R18, 0x4020, RZ ;  /* 0x0000402012277810 */ /* 0x000fe40007f7e0ff */
[----:B------:R-:W-:Y:S02]  /*ce90*/  SHF.R.U64 R34, R34, 0x3, RZ ;  /* 0x0000000322227819 */ /* 0x000fe400000012ff */
[----:B------:R-:W-:-:S02]  /*cea0*/  IADD3 R41, P4, R18, 0x4040, RZ ;  /* 0x0000404012297810 */ /* 0x000fc40007f9e0ff */
[C---:B------:R-:W-:Y:S02]  /*ceb0*/  IADD3 R43, P5, R18.reuse, 0x4060, RZ ;  /* 0x00004060122b7810 */ /* 0x040fe40007fbe0ff */
[----:B------:R-:W-:Y:S02]  /*cec0*/  IADD3 R47, P6, R18, 0x8000, RZ ;  /* 0x00008000122f7810 */ /* 0x000fe40007fde0ff */
[----:B------:R-:W-:Y:S01]  /*ced0*/  LOP3.LUT R58, R59, R18, RZ, 0x3c, !PT ;  /* 0x000000123b3a7212 */ /* 0x000fe200078e3cff */
[--C-:B------:R-:W-:Y:S01]  /*cee0*/  IMAD.MOV.U32 R59, RZ, RZ, R19.reuse ;  /* 0x000000ffff3b7224 */ /* 0x100fe200078e0013 */
[----:B------:R-:W-:Y:S02]  /*cef0*/  LOP3.LUT R7, R7, 0xffffff80, RZ, 0xc0, !PT ;  /* 0xffffff8007077812 */ /* 0x000fe400078ec0ff */
[----:B------:R-:W-:Y:S02]  /*cf00*/  LOP3.LUT R38, R39, 0x380, RZ, 0xc0, !PT ;  /* 0x0000038027267812 */ /* 0x000fe400078ec0ff */
[----:B------:R-:W-:Y:S01]  /*cf10*/  LOP3.LUT R34, R34, R35, RZ, 0x3c, !PT ;  /* 0x0000002322227212 */ /* 0x000fe200078e3cff */
[----:B------:R-:W-:Y:S01]  /*cf20*/  IMAD.X R35, RZ, RZ, R19, P2 ;  /* 0x000000ffff237224 */ /* 0x000fe200010e0613 */
[----:B------:R-:W-:Y:S01]  /*cf30*/  LOP3.LUT R40, R41, 0x380, RZ, 0xc0, !PT ;  /* 0x0000038029287812 */ /* 0x000fe200078ec0ff */
[----:B------:R-:W-:Y:S01]  /*cf40*/  IMAD.IADD R22, R202, 0x1, -R7 ;  /* 0x00000001ca167824 */ /* 0x000fe200078e0a07 */
[----:B------:R-:W-:-:S02]  /*cf50*/  LOP3.LUT R42, R43, 0x380, RZ, 0xc0, !PT ;  /* 0x000003802b2a7812 */ /* 0x000fc400078ec0ff */
[----:B------:R-:W-:Y:S02]  /*cf60*/  LOP3.LUT R46, R47, 0x380, RZ, 0xc0, !PT ;  /* 0x000003802f2e7812 */ /* 0x000fe400078ec0ff */
[----:B------:R-:W-:Y:S02]  /*cf70*/  SHF.R.U64 R38, R38, 0x3, RZ ;  /* 0x0000000326267819 */ /* 0x000fe400000012ff */
[----:B------:R-:W-:Y:S02]  /*cf80*/  SHF.R.U64 R40, R40, 0x3, RZ ;  /* 0x0000000328287819 */ /* 0x000fe400000012ff */
[----:B------:R-:W-:Y:S02]  /*cf90*/  MOV R59, R58 ;  /* 0x0000003a003b7202 */ /* 0x000fe40000000f00 */
[----:B------:R-:W-:Y:S02]  /*cfa0*/  F2FP.F16.F32.PACK_AB R4, R25, R4 ;  /* 0x000000041904723e */ /* 0x000fe400000000ff */
[----:B------:R-:W-:-:S02]  /*cfb0*/  F2FP.F16.F32.PACK_AB R5, R172, R5 ;  /* 0x00000005ac05723e */ /* 0x000fc400000000ff */
[----:B------:R-:W-:Y:S01]  /*cfc0*/  F2FP.F16.F32.PACK_AB R6, R29, R6 ;  /* 0x000000061d06723e */ /* 0x000fe200000000ff */
[--C-:B------:R-:W-:Y:S01]  /*cfd0*/  IMAD.X R29, RZ, RZ, R19.reuse, P0 ;  /* 0x000000ffff1d7224 */ /* 0x100fe200000e0613 */
[----:B------:R-:W-:Y:S01]  /*cfe0*/  F2FP.F16.F32.PACK_AB R7, R170, R49 ;  /* 0x00000031aa07723e */ /* 0x000fe200000000ff */
[--C-:B------:R-:W-:Y:S01]  /*cff0*/  IMAD.X R49, RZ, RZ, R19.reuse, P1 ;  /* 0x000000ffff317224 */ /* 0x100fe200008e0613 */
[----:B------:R-:W-:Y:S02]  /*d000*/  SHF.R.U64 R42, R42, 0x3, RZ ;  /* 0x000000032a2a7819 */ /* 0x000fe400000012ff */
[----:B------:R-:W-:Y:S01]  /*d010*/  SHF.R.U64 R46, R46, 0x3, RZ ;  /* 0x000000032e2e7819 */ /* 0x000fe200000012ff */
[----:B------:R1:W-:Y:S01]  /*d020*/  STSM.16.M88.4 [R59], R4 ;  /* 0x000000043b007844 */ /* 0x0003e20000000200 */
[----:B------:R-:W-:Y:S01]  /*d030*/  MOV R34, R34 ;  /* 0x0000002200227202 */ /* 0x000fe20000000f00 */
[----:B------:R-:W-:Y:S01]  /*d040*/  VIADD R35, R201, UR42 ;  /* 0x0000002ac9237c36 */ /* 0x000fe20008000000 */
[----:B------:R-:W-:Y:S01]  /*d050*/  LOP3.LUT R38, R38, R39, RZ, 0x3c, !PT ;  /* 0x0000002726267212 */ /* 0x000fe200078e3cff */
[--C-:B------:R-:W-:Y:S01]  /*d060*/  IMAD.X R39, RZ, RZ, R19.reuse, P3 ;  /* 0x000000ffff277224 */ /* 0x100fe200018e0613 */
[----:B------:R-:W-:Y:S01]  /*d070*/  LOP3.LUT R40, R40, R41, RZ, 0x3c, !PT ;  /* 0x0000002928287212 */ /* 0x000fe200078e3cff */
[----:B------:R-:W-:Y:S01]  /*d080*/  IMAD.X R41, RZ, RZ, R19, P4 ;  /* 0x000000ffff297224 */ /* 0x000fe200020e0613 */
[----:B------:R-:W-:-:S02]  /*d090*/  IADD3 R51, P2, R18, 0x8060, RZ ;  /* 0x0000806012337810 */ /* 0x000fc40007f5e0ff */
[----:B------:R-:W-:Y:S01]  /*d0a0*/  LOP3.LUT R42, R42, R43, RZ, 0x3c, !PT ;  /* 0x0000002b2a2a7212 */ /* 0x000fe200078e3cff */
[--C-:B------:R-:W-:Y:S01]  /*d0b0*/  IMAD.X R43, RZ, RZ, R19.reuse, P5 ;  /* 0x000000ffff2b7224 */ /* 0x100fe200028e0613 */
[----:B------:R-:W-:Y:S01]  /*d0c0*/  LOP3.LUT R46, R46, R47, RZ, 0x3c, !PT ;  /* 0x0000002f2e2e7212 */ /* 0x000fe200078e3cff */
[----:B------:R-:W-:Y:S01]  /*d0d0*/  IMAD.X R47, RZ, RZ, R19, P6 ;  /* 0x000000ffff2f7224 */ /* 0x000fe200030e0613 */
[C---:B------:R-:W-:Y:S02]  /*d0e0*/  IADD3 R53, P3, R18.reuse, 0xc000, RZ ;  /* 0x0000c00012357810 */ /* 0x040fe40007f7e0ff */
[C---:B------:R-:W-:Y:S01]  /*d0f0*/  IADD3 R55, P4, R18.reuse, 0xc020, RZ ;  /* 0x0000c02012377810 */ /* 0x040fe20007f9e0ff */
[----:B-1----:R-:W-:Y:S01]  /*d100*/  VIADD R4, R35, 0x8 ;  /* 0x0000000823047836 */ /* 0x002fe20000000000 */
[C---:B------:R-:W-:Y:S02]  /*d110*/  IADD3 R57, P5, R18.reuse, 0xc040, RZ ;  /* 0x0000c04012397810 */ /* 0x040fe40007fbe0ff */
[----:B------:R-:W-:-:S02]  /*d120*/  IADD3 R17, P6, R18, 0xc060, RZ ;  /* 0x0000c06012117810 */ /* 0x000fc40007fde0ff */
[----:B------:R-:W-:Y:S02]  /*d130*/  LOP3.LUT P0, RZ, R22, 0x3, RZ, 0xc0, !PT ;  /* 0x0000000316ff7812 */ /* 0x000fe4000780c0ff */
[----:B------:R-:W-:Y:S01]  /*d140*/  LOP3.LUT R50, R51, 0x380, RZ, 0xc0, !PT ;  /* 0x0000038033327812 */ /* 0x000fe200078ec0ff */
[----:B------:R-:W-:Y:S01]  /*d150*/  IMAD.X R59, RZ, RZ, R19, P6 ;  /* 0x000000ffff3b7224 */ /* 0x000fe200030e0613 */
[----:B------:R-:W-:Y:S02]  /*d160*/  LOP3.LUT R52, R53, 0x380, RZ, 0xc0, !PT ;  /* 0x0000038035347812 */ /* 0x000fe400078ec0ff */
[----:B------:R-:W-:Y:S02]  /*d170*/  LOP3.LUT R54, R55, 0x380, RZ, 0xc0, !PT ;  /* 0x0000038037367812 */ /* 0x000fe400078ec0ff */
[----:B------:R-:W-:Y:S02]  /*d180*/  LOP3.LUT R56, R57, 0x380, RZ, 0xc0, !PT ;  /* 0x0000038039387812 */ /* 0x000fe400078ec0ff */
[----:B------:R-:W-:-:S02]  /*d190*/  LOP3.LUT R58, R17, 0x380, RZ, 0xc0, !PT ;  /* 0x00000380113a7812 */ /* 0x000fc400078ec0ff */
[----:B------:R-:W-:Y:S02]  /*d1a0*/  ISETP.GE.OR P1, PT, R4, UR6, P0 ;  /* 0x0000000604007c0c */ /* 0x000fe40008726670 */
[----:B------:R-:W-:Y:S02]  /*d1b0*/  SHF.R.U64 R50, R50, 0x3, RZ ;  /* 0x0000000332327819 */ /* 0x000fe400000012ff */
[----:B------:R-:W-:Y:S02]  /*d1c0*/  MOV R94, R10 ;  /* 0x0000000a005e7202 */ /* 0x000fe40000000f00 */
[----:B------:R-:W-:Y:S02]  /*d1d0*/  F2FP.F16.F32.PACK_AB R4, R33, R32 ;  /* 0x000000202104723e */ /* 0x000fe400000000ff */
[----:B------:R-:W-:Y:S02]  /*d1e0*/  F2FP.F16.F32.PACK_AB R5, R171, R158 ;  /* 0x0000009eab05723e */ /* 0x000fe400000000ff */
[----:B------:R-:W-:-:S02]  /*d1f0*/  F2FP.F16.F32.PACK_AB R6, R37, R36 ;  /* 0x000000242506723e */ /* 0x000fc400000000ff */
[----:B------:R-:W-:Y:S02]  /*d200*/  F2FP.F16.F32.PACK_AB R7, R168, R157 ;  /* 0x0000009da807723e */ /* 0x000fe400000000ff */
[----:B------:R-:W-:Y:S02]  /*d210*/  F2FP.F16.F32.PACK_AB R8, R8, R9 ;  /* 0x000000090808723e */ /* 0x000fe400000000ff */
[----:B------:R-:W-:Y:S01]  /*d220*/  SHF.R.U64 R52, R52, 0x3, RZ ;  /* 0x0000000334347819 */ /* 0x000fe200000012ff */
[----:B------:R1:W-:Y:S01]  /*d230*/  STSM.16.M88.4 [R94], R4 ;  /* 0x000000045e007844 */ /* 0x0003e20000000200 */
[----:B------:R-:W-:Y:S02]  /*d240*/  MOV R87, R26 ;  /* 0x0000001a00577202 */ /* 0x000fe40000000f00 */
[----:B------:R-:W-:Y:S02]  /*d250*/  MOV R22, R30 ;  /* 0x0000001e00167202 */ /* 0x000fe40000000f00 */
[----:B------:R-:W-:Y:S01]  /*d260*/  F2FP.F16.F32.PACK_AB R9, R169, R156 ;  /* 0x0000009ca909723e */ /* 0x000fe200000000ff */
[----:B------:R-:W1:Y:S01]  /*d270*/  LDC.64 R30, c[0x0][0xb78] ;  /* 0x0002de00ff1e7b82 */ /* 0x000e620000000a00 */
[----:B------:R-:W-:-:S02]  /*d280*/  F2FP.F16.F32.PACK_AB R10, R45, R44 ;  /* 0x0000002c2d0a723e */ /* 0x000fc400000000ff */
[----:B------:R-:W-:Y:S02]  /*d290*/  F2FP.F16.F32.PACK_AB R11, R166, R155 ;  /* 0x0000009ba60b723e */ /* 0x000fe400000000ff */
[----:B------:R-:W-:Y:S02]  /*d2a0*/  F2FP.F16.F32.PACK_AB R12, R12, R13 ;  /* 0x0000000d0c0c723e */ /* 0x000fe400000000ff */
[----:B------:R-:W-:Y:S01]  /*d2b0*/  F2FP.F16.F32.PACK_AB R14, R14, R15 ;  /* 0x0000000f0e0e723e */ /* 0x000fe200000000ff */
[----:B------:R-:W-:Y:S01]  /*d2c0*/  STSM.16.M88.4 [R87], R8 ;  /* 0x0000000857007844 */ /* 0x000fe20000000200 */
[----:B------:R-:W-:Y:S02]  /*d2d0*/  SHF.R.U64 R54, R54, 0x3, RZ ;  /* 0x0000000336367819 */ /* 0x000fe400000012ff */
[----:B------:R-:W-:Y:S02]  /*d2e0*/  F2FP.F16.F32.PACK_AB R13, R167, R154 ;  /* 0x0000009aa70d723e */ /* 0x000fe400000000ff */
[----:B------:R-:W-:-:S02]  /*d2f0*/  F2FP.F16.F32.PACK_AB R15, R164, R153 ;  /* 0x00000099a40f723e */ /* 0x000fc400000000ff */
[----:B------:R-:W-:Y:S02]  /*d300*/  F2FP.F16.F32.PACK_AB R64, R65, R64 ;  /* 0x000000404140723e */ /* 0x000fe400000000ff */
[----:B------:R-:W-:Y:S01]  /*d310*/  SHF.R.U64 R56, R56, 0x3, RZ ;  /* 0x0000000338387819 */ /* 0x000fe200000012ff */
[----:B------:R-:W-:Y:S01]  /*d320*/  STSM.16.M88.4 [R22], R12 ;  /* 0x0000000c16007844 */ /* 0x000fe20000000200 */
[----:B------:R-:W-:Y:S02]  /*d330*/  SHF.R.U64 R58, R58, 0x3, RZ ;  /* 0x000000033a3a7819 */ /* 0x000fe400000012ff */
[----:B------:R-:W-:Y:S02]  /*d340*/  F2FP.F16.F32.PACK_AB R24, R24, R21 ;  /* 0x000000151818723e */ /* 0x000fe400000000ff */
[----:B------:R-:W-:Y:S02]  /*d350*/  F2FP.F16.F32.PACK_AB R25, R165, R152 ;  /* 0x00000098a519723e */ /* 0x000fe400000000ff */
[----:B------:R-:W-:-:S02]  /*d360*/  F2FP.F16.F32.PACK_AB R26, R61, R60 ;  /* 0x0000003c3d1a723e */ /* 0x000fc400000000ff */
[----:B------:R-:W-:Y:S02]  /*d370*/  F2FP.F16.F32.PACK_AB R27, R163, R62 ;  /* 0x0000003ea31b723e */ /* 0x000fe400000000ff */
[----:B------:R-:W-:Y:S02]  /*d380*/  F2FP.F16.F32.PACK_AB R65, R161, R66 ;  /* 0x00000042a141723e */ /* 0x000fe400000000ff */
[----:B------:R-:W-:Y:S01]  /*d390*/  F2FP.F16.F32.PACK_AB R72, R73, R72 ;  /* 0x000000484948723e */ /* 0x000fe200000000ff */
[----:B------:R-:W-:Y:S01]  /*d3a0*/  STSM.16.M88.4 [R34], R24 ;  /* 0x0000001822007844 */ /* 0x000fe20000000200 */
[----:B------:R-:W-:Y:S01]  /*d3b0*/  LOP3.LUT R50, R50, R51, RZ, 0x3c, !PT ;  /* 0x0000003332327212 */ /* 0x000fe200078e3cff */
[----:B------:R-:W-:Y:S01]  /*d3c0*/  IMAD.X R51, RZ, RZ, R19, P2 ;  /* 0x000000ffff337224 */ /* 0x000fe200010e0613 */
[----:B------:R-:W-:Y:S02]  /*d3d0*/  MOV R38, R38 ;  /* 0x0000002600267202 */ /* 0x000fe40000000f00 */
        /* <DEDUP_REMOVED lines=23> */
[----:B------:R-:W-:Y:S02]  /*d550*/  LOP3.LUT R58, R58, R17, RZ, 0x3c, !PT ;  /* 0x000000113a3a7212 */ /* 0x000fe400078e3cff */
[----:B------:R-:W-:-:S02]  /*d560*/  MOV R46, R46 ;  /* 0x0000002e002e7202 */ /* 0x000fc40000000f00 */
[----:B------:R-:W-:Y:S02]  /*d570*/  F2FP.F16.F32.PACK_AB R90, R93, R92 ;  /* 0x0000005c5d5a723e */ /* 0x000fe400000000ff */
[----:B------:R-:W-:Y:S02]  /*d580*/  F2FP.F16.F32.PACK_AB R91, R78, R91 ;  /* 0x0000005b4e5b723e */ /* 0x000fe400000000ff */
[----:B------:R-:W-:Y:S02]  /*d590*/  F2FP.F16.F32.PACK_AB R97, R63, R98 ;  /* 0x000000623f61723e */ /* 0x000fe400000000ff */
[----:B------:R-:W-:Y:S01]  /*d5a0*/  F2FP.F16.F32.PACK_AB R104, R105, R104 ;  /* 0x000000686968723e */ /* 0x000fe200000000ff */
[----:B------:R-:W-:Y:S01]  /*d5b0*/  STSM.16.M88.4 [R46], R88 ;  /* 0x000000582e007844 */ /* 0x000fe20000000200 */
[----:B------:R-:W-:Y:S01]  /*d5c0*/  MOV R17, R28 ;  /* 0x0000001c00117202 */ /* 0x000fe20000000f00 */
[----:B------:R-:W-:Y:S01]  /*d5d0*/  IMAD.U32 R29, RZ, RZ, UR9 ;  /* 0x00000009ff1d7e24 */ /* 0x000fe2000f8e00ff */
[----:B------:R-:W-:Y:S01]  /*d5e0*/  F2FP.F16.F32.PACK_AB R98, R101, R100 ;  /* 0x000000646562723e */ /* 0x000fe200000000ff */
[----:B------:R-:W-:Y:S01]  /*d5f0*/  IMAD.U32 R29, RZ, RZ, UR5 ;  /* 0x00000005ff1d7e24 */ /* 0x000fe2000f8e00ff */
[----:B------:R-:W-:Y:S01]  /*d600*/  F2FP.F16.F32.PACK_AB R99, R70, R99 ;  /* 0x000000634663723e */ /* 0x000fe200000000ff */
[----:B------:R-:W-:Y:S01]  /*d610*/  USHF.R.S32.HI UR5, URZ, 0x1f, UR44 ;  /* 0x0000001f3f057899 */ /* 0x000fe2000801142c */
[----:B------:R-:W-:Y:S01]  /*d620*/  F2FP.F16.F32.PACK_AB R105, R107, R106 ;  /* 0x0000006a6b69723e */ /* 0x000fe200000000ff */
[----:B------:R-:W-:Y:S01]  /*d630*/  IMAD.U32 R28, RZ, RZ, UR8 ;  /* 0x00000008ff1c7e24 */ /* 0x000fe2000f8e00ff */
[----:B------:R-:W-:Y:S01]  /*d640*/  F2FP.F16.F32.PACK_AB R112, R113, R112 ;  /* 0x000000707170723e */ /* 0x000fe200000000ff */
[----:B------:R-:W-:Y:S01]  /*d650*/  STSM.16.M88.4 [R17], R96 ;  /* 0x0000006011007844 */ /* 0x000fe20000000200 */
[----:B------:R-:W-:Y:S01]  /*d660*/  MOV R48, R48 ;  /* 0x0000003000307202 */ /* 0x000fe20000000f00 */
[C---:B-1----:R-:W-:Y:S01]  /*d670*/  IMAD R4, R30.reuse, UR5, RZ ;  /* 0x000000051e047c24 */ /* 0x042fe2000f8e02ff */
[----:B------:R-:W-:Y:S01]  /*d680*/  F2FP.F16.F32.PACK_AB R106, R109, R108 ;  /* 0x0000006c6d6a723e */ /* 0x000fe200000000ff */
[----:B------:R-:W-:Y:S01]  /*d690*/  IMAD.WIDE.U32 R28, R30, UR44, R28 ;  /* 0x0000002c1e1c7c25 */ /* 0x000fe2000f8e001c */
[----:B------:R-:W-:-:S02]  /*d6a0*/  F2FP.F16.F32.PACK_AB R107, R111, R110 ;  /* 0x0000006e6f6b723e */ /* 0x000fc400000000ff */
[----:B------:R-:W-:Y:S01]  /*d6b0*/  F2FP.F16.F32.PACK_AB R113, R115, R114 ;  /* 0x000000727371723e */ /* 0x000fe200000000ff */
[----:B------:R-:W-:Y:S01]  /*d6c0*/  IMAD R4, R31, UR44, R4 ;  /* 0x0000002c1f047c24 */ /* 0x000fe2000f8e0204 */
[----:B------:R-:W-:Y:S01]  /*d6d0*/  F2FP.F16.F32.PACK_AB R120, R121, R120 ;  /* 0x000000787978723e */ /* 0x000fe200000000ff */
[----:B------:R-:W-:Y:S01]  /*d6e0*/  STSM.16.M88.4 [R48], R104 ;  /* 0x0000006830007844 */ /* 0x000fe20000000200 */
[----:B------:R-:W-:Y:S02]  /*d6f0*/  MOV R50, R50 ;  /* 0x0000003200327202 */ /* 0x000fe40000000f00 */
[----:B------:R-:W-:Y:S02]  /*d700*/  F2FP.F16.F32.PACK_AB R114, R117, R116 ;  /* 0x000000747572723e */ /* 0x000fe400000000ff */
[----:B------:R-:W-:Y:S02]  /*d710*/  F2FP.F16.F32.PACK_AB R115, R119, R118 ;  /* 0x000000767773723e */ /* 0x000fe400000000ff */
[----:B------:R-:W-:-:S02]  /*d720*/  F2FP.F16.F32.PACK_AB R121, R123, R122 ;  /* 0x0000007a7b79723e */ /* 0x000fc400000000ff */
[----:B------:R-:W-:Y:S01]  /*d730*/  F2FP.F16.F32.PACK_AB R128, R129, R128 ;  /* 0x000000808180723e */ /* 0x000fe200000000ff */
[----:B------:R-:W-:Y:S01]  /*d740*/  STSM.16.M88.4 [R50], R112 ;  /* 0x0000007032007844 */ /* 0x000fe20000000200 */
[----:B------:R-:W-:Y:S02]  /*d750*/  MOV R52, R52 ;  /* 0x0000003400347202 */ /* 0x000fe40000000f00 */
        /* <DEDUP_REMOVED lines=15> */
[----:B------:R-:W-:Y:S01]  /*d850*/  MOV R58, R58 ;  /* 0x0000003a003a7202 */ /* 0x000fe20000000f00 */
[----:B------:R-:W-:Y:S01]  /*d860*/  STSM.16.M88.4 [R56], R136 ;  /* 0x0000008838007844 */ /* 0x000fe20000000200 */
[----:B------:R-:W-:Y:S02]  /*d870*/  F2FP.F16.F32.PACK_AB R146, R149, R148 ;  /* 0x000000949592723e */ /* 0x000fe400000000ff */
[----:B------:R-:W-:Y:S02]  /*d880*/  F2FP.F16.F32.PACK_AB R147, R151, R150 ;  /* 0x000000969793723e */ /* 0x000fe400000000ff */
[----:B------:R-:W-:-:S02]  /*d890*/  LEA.HI R3, R3, R202, RZ, 0x5 ;  /* 0x000000ca03037211 */ /* 0x000fc400078f28ff */
[----:B------:R-:W-:Y:S01]  /*d8a0*/  SHF.R.S32.HI R5, RZ, 0x1f, R35 ;  /* 0x0000001fff057819 */ /* 0x000fe20000011423 */
[----:B------:R-:W-:Y:S01]  /*d8b0*/  STSM.16.M88.4 [R58], R144 ;  /* 0x000000903a007844 */ /* 0x000fe20000000200 */
[----:B------:R-:W-:Y:S02]  /*d8c0*/  SHF.R.S32.HI R3, RZ, 0x5, R3 ;  /* 0x00000005ff037819 */ /* 0x000fe40000011403 */
[C---:B------:R-:W-:Y:S01]  /*d8d0*/  IADD3 R6, P2, R35.reuse, R28, RZ ;  /* 0x0000001c23067210 */ /* 0x040fe20007f5e0ff */
[----:B------:R-:W-:Y:S01]  /*d8e0*/  @!PT LDS RZ, [RZ] ;  /* 0x00000000fffff984 */ /* 0x000fe20000000800 */
[----:B------:R-:W-:Y:S01]  /*d8f0*/  @!PT LDS RZ, [RZ] ;  /* 0x00000000fffff984 */ /* 0x000fe20000000800 */
[----:B------:R-:W-:Y:S01]  /*d900*/  @!PT LDS RZ, [RZ] ;  /* 0x00000000fffff984 */ /* 0x000fe20000000800 */
[----:B------:R-:W-:Y:S01]  /*d910*/  @!PT LDS RZ, [RZ] ;  /* 0x00000000fffff984 */ /* 0x000fe20000000800 */
[----:B------:R1:W-:Y:S06]  /*d920*/  MEMBAR.ALL.CTA ;  /* 0x0000000000007992 */ /* 0x0003ec0000008000 */
[----:B-1----:R-:W1:Y:S02]  /*d930*/  FENCE.VIEW.ASYNC.S ;  /* 0x00000000000073c6 */ /* 0x002e640000000000 */
[----:B-1----:R-:W-:Y:S06]  /*d940*/  BAR.ARV 0x1, 0x120 ;  /* 0x0044800000007b1d */ /* 0x002fec0000002000 */
[----:B------:R-:W-:Y:S01]  /*d950*/  ISETP.GE.OR P0, PT, R35, UR6, P0 ;  /* 0x0000000623007c0c */ /* 0x000fe20008706670 */
[----:B------:R-:W-:Y:S01]  /*d960*/  ULDC.64 UR6, c[0x0][0xb40] ;  /* 0x0002d00000067ab9 */ /* 0x000fe20000000a00 */
[----:B------:R-:W1:Y:S01]  /*d970*/  SHFL.IDX PT, R3, R3, RZ, 0x1f ;  /* 0x00001fff03037589 */ /* 0x000e6200000e0000 */
[----:B------:R-:W-:-:S02]  /*d980*/  IADD3.X R5, R5, R29, R4, P2, !PT ;  /* 0x0000001d05057210 */ /* 0x000fc400017fe404 */
[----:B------:R-:W-:-:S04]  /*d990*/  LEA R4, P2, R6, UR6, 0x2 ;  /* 0x0000000606047c11 */ /* 0x000fc8000f8410ff */
        /* <DEDUP_REMOVED lines=35> */
.L_x_1381:
[----:B------:R-:W-:Y:S05]  /*dbd0*/  BSYNC B0 ;  /* 0x0000000000007941 */ /* 0x000fea0003800000 */
.L_x_1380:
[----:B------:R-:W-:Y:S05]  /*dbe0*/  BRA `(.L_x_1379) ;  /* 0x0000000800907947 */ /* 0x000fea0003800000 */
.L_x_1378:
[----:B------:R-:W1:Y:S01]  /*dbf0*/  LDC.64 R12, c[0x0][0xae0] ;  /* 0x0002b800ff0c7b82 */ /* 0x000e620000000a00 */
[----:B------:R-:W-:Y:S01]  /*dc00*/  SHF.R.S32.HI R3, RZ, 0x1f, R202 ;  /* 0x0000001fff037819 */ /* 0x000fe200000114ca */
[----:B------:R-:W-:Y:S01]  /*dc10*/  USHF.R.S32.HI UR5, URZ, 0x1f, UR43 ;  /* 0x0000001f3f057899 */ /* 0x000fe2000801142b */
[----:B------:R-:W-:Y:S01]  /*dc20*/  ISETP.GT.AND P0, PT, R202, 0x7f, PT ;  /* 0x0000007fca00780c */ /* 0x000fe20003f04270 */
[----:B------:R-:W-:Y:S01]  /*dc30*/  USHF.R.S32.HI UR6, URZ, 0x1f, UR44 ;  /* 0x0000001f3f067899 */ /* 0x000fe2000801142c */
[----:B------:R-:W-:Y:S01]  /*dc40*/  LEA.HI R17, R3, R202, RZ, 0x3 ;  /* 0x000000ca03117211 */ /* 0x000fe200078f18ff */
[----:B------:R-:W-:Y:S02]  /*dc50*/  BSSY B0, `(.L_x_1382) ;  /* 0x000001e000007945 */ /* 0x000fe40003800000 */
[----:B------:R-:W2:Y:S01]  /*dc60*/  LDC R11, c[0x0][0xdac] ;  /* 0x00036b00ff0b7b82 */ /* 0x000ea20000000800 */
[----:B------:R-:W-:-:S05]  /*dc70*/  LOP3.LUT R3, R17, 0x1ffffff8, RZ, 0xc0, !PT ;  /* 0x1ffffff811037812 */ /* 0x000fca00078ec0ff */
[----:B------:R-:W-:Y:S02]  /*dc80*/  IMAD.IADD R3, R202, 0x1, -R3 ;  /* 0x00000001ca037824 */ /* 0x000fe400078e0a03 */
[----:B------:R-:W3:Y:S02]  /*dc90*/  LDC.64 R14, c[0x0][0xae8] ;  /* 0x0002ba00ff0e7b82 */ /* 0x000ee40000000a00 */
[----:B------:R-:W-:-:S05]  /*dca0*/  IMAD.SHL.U32 R8, R3, 0x8, RZ ;  /* 0x0000000803087824 */ /* 0x000fca00078e00ff */
[----:B------:R-:W-:Y:S01]  /*dcb0*/  SHF.R.S32.HI R9, RZ, 0x1f, R8 ;  /* 0x0000001fff097819 */ /* 0x000fe20000011408 */
[----:B-1----:R-:W-:Y:S01]  /*dcc0*/  IMAD R10, R12, UR5, RZ ;  /* 0x000000050c0a7c24 */ /* 0x002fe2000f8e02ff */
[----:B------:R-:W-:Y:S06]  /*dcd0*/  @P0 BRA `(.L_x_1383) ;  /* 0x0000000000540947 */ /* 0x000fec0003800000 */
[----:B------:R-:W1:Y:S01]  /*dce0*/  S2R R0, SR_TID.X ;  /* 0x0000000000007919 */ /* 0x000e620000002100 */
[----:B------:R-:W-:Y:S01]  /*dcf0*/  ULDC UR7, c[0x0][0xa88] ;  /* 0x0002a20000077ab9 */ /* 0x000fe20000000800 */
[----:B-1----:R-:W-:-:S04]  /*dd00*/  IADD3 R4, R200, -0x80, R0 ;  /* 0xffffff80c8047810 */ /* 0x002fc80007ffe000 */
[----:B------:R-:W-:-:S13]  /*dd10*/  ISETP.GE.AND P0, PT, R4, UR7, PT ;  /* 0x0000000704007c0c */ /* 0x000fda000bf06270 */
[----:B------:R-:W-:Y:S05]  /*dd20*/  @P0 BRA `(.L_x_1383) ;  /* 0x0000000000400947 */ /* 0x000fea0003800000 */
[----:B------:R-:W1:Y:S01]  /*dd30*/  LDC.64 R6, c[0x0][0xb70] ;  /* 0x0002dc00ff067b82 */ /* 0x000e620000000a00 */
[----:B------:R-:W-:Y:S01]  /*dd40*/  SHF.R.S32.HI R5, RZ, 0x1f, R4 ;  /* 0x0000001fff057819 */ /* 0x000fe20000011404 */
[----:B------:R-:W-:-:S06]  /*dd50*/  ULDC.64 UR8, c[0x0][0xb40] ;  /* 0x0002d00000087ab9 */ /* 0x000fcc0000000a00 */
[----:B------:R-:W4:Y:S01]  /*dd60*/  LDC.64 R20, c[0x0][0xb78] ;  /* 0x0002de00ff147b82 */ /* 0x000f220000000a00 */
[C---:B-1----:R-:W-:Y:S02]  /*dd70*/  IMAD R0, R6.reuse, UR5, RZ ;  /* 0x0000000506007c24 */ /* 0x042fe4000f8e02ff */
[----:B------:R-:W-:-:S04]  /*dd80*/  IMAD.WIDE.U32 R4, R6, UR43, R4 ;  /* 0x0000002b06047c25 */ /* 0x000fc8000f8e0004 */
[----:B------:R-:W-:Y:S02]  /*dd90*/  IMAD R3, R7, UR43, R0 ;  /* 0x0000002b07037c24 */ /* 0x000fe4000f8e0200 */
[C---:B----4-:R-:W-:Y:S02]  /*dda0*/  IMAD R0, R20.reuse, UR6, RZ ;  /* 0x0000000614007c24 */ /* 0x050fe4000f8e02ff */
[----:B------:R-:W-:Y:S02]  /*ddb0*/  IMAD.IADD R5, R5, 0x1, R3 ;  /* 0x0000000105057824 */ /* 0x000fe400078e0203 */
[----:B------:R-:W-:Y:S02]  /*ddc0*/  IMAD R3, R21, UR44, R0 ;  /* 0x0000002c15037c24 */ /* 0x000fe4000f8e0200 */
[----:B------:R-:W-:-:S04]  /*ddd0*/  IMAD.WIDE.U32 R4, R20, UR44, R4 ;  /* 0x0000002c14047c25 */ /* 0x000fc8000f8e0004 */
[----:B------:R-:W-:Y:S01]  /*dde0*/  IMAD.IADD R3, R5, 0x1, R3 ;  /* 0x0000000105037824 */ /* 0x000fe200078e0203 */
[----:B------:R-:W-:-:S04]  /*ddf0*/  LEA R6, P0, R4, UR8, 0x2 ;  /* 0x0000000804067c11 */ /* 0x000fc8000f8010ff */
[----:B------:R-:W-:Y:S01]  /*de00*/  LEA.HI.X R7, R4, UR9, R3, 0x2, P0 ;  /* 0x0000000904077c11 */ /* 0x000fe200080f1403 */
[----:B------:R-:W-:-:S05]  /*de10*/  IMAD.MOV.U32 R3, RZ, RZ, -0x800000 ;  /* 0xff800000ff037424 */ /* 0x000fca00078e00ff */
[----:B------:R1:W-:Y:S03]  /*de20*/  STG.E desc[UR48][R6.64], R3 ;  /* 0x0000000306007986 */ /* 0x0003e6000c101930 */
.L_x_1383:
[----:B------:R-:W-:Y:S05]  /*de30*/  BSYNC B0 ;  /* 0x0000000000007941 */ /* 0x000fea0003800000 */
.L_x_1382:
[----:B------:R-:W-:Y:S01]  /*de40*/  ULDC UR5, c[0x0][0xa88] ;  /* 0x0002a20000057ab9 */ /* 0x000fe20000000800 */
[----:B------:R-:W-:Y:S01]  /*de50*/  SHF.R.S32.HI R4, RZ, 0x3, R17 ;  /* 0x00000003ff047819 */ /* 0x000fe20000011411 */
[----:B------:R-:W-:Y:S01]  /*de60*/  UIADD3 UR42, -UR42, UR5, URZ ;  /* 0x000000052a2a7290 */ /* 0x000fe2000fffe13f */
[----:B-1----:R-:W-:Y:S01]  /*de70*/  IMAD R3, R13, UR43, R10 ;  /* 0x0000002b0d037c24 */ /* 0x002fe2000f8e020a */
[----:B------:R-:W-:Y:S01]  /*de80*/  ULOP3.LUT UR41, URZ, UR41, URZ, 0x33, !UPT ;  /* 0x000000293f297292 */ /* 0x000fe2000f8e333f */
[----:B------:R-:W-:Y:S01]  /*de90*/  IMAD.WIDE.U32 R6, R12, UR43, R8 ;  /* 0x0000002b0c067c25 */ /* 0x000fe2000f8e0008 */
[----:B------:R-:W-:Y:S02]  /*dea0*/  BSSY B0, `(.L_x_1384) ;  /* 0x0000026000007945 */ /* 0x000fe40003800000 */
[C---:B------:R-:W-:Y:S01]  /*deb0*/  ISETP.GE.AND P2, PT, R4.reuse, UR42, PT ;  /* 0x0000002a04007c0c */ /* 0x040fe2000bf46270 */
[C---:B------:R-:W-:Y:S02]  /*dec0*/  VIADD R0, R4.reuse, 0x20 ;  /* 0x0000002004007836 */ /* 0x040fe40000000000 */
[----:B------:R-:W-:-:S02]  /*ded0*/  VIADD R5, R4, 0x40 ;  /* 0x0000004004057836 */ /* 0x000fc40000000000 */
[----:B------:R-:W-:Y:S01]  /*dee0*/  IMAD.IADD R7, R7, 0x1, R3 ;  /* 0x0000000107077824 */ /* 0x000fe200078e0203 */
[----:B------:R-:W-:Y:S01]  /*def0*/  ISETP.GE.AND P0, PT, R0, UR42, PT ;  /* 0x0000002a00007c0c */ /* 0x000fe2000bf06270 */
[C---:B---3--:R-:W-:Y:S01]  /*df00*/  IMAD R0, R14.reuse, UR6, RZ ;  /* 0x000000060e007c24 */ /* 0x048fe2000f8e02ff */
[----:B------:R-:W-:Y:S01]  /*df10*/  ISETP.GE.AND P1, PT, R5, UR42, PT ;  /* 0x0000002a05007c0c */ /* 0x000fe2000bf26270 */
[----:B--2---:R-:W-:Y:S01]  /*df20*/  VIADD R13, R11, UR41 ;  /* 0x000000290b0d7c36 */ /* 0x004fe20008000000 */
[----:B------:R-:W-:Y:S01]  /*df30*/  SHF.R.S32.HI R5, RZ, 0x1f, R4 ;  /* 0x0000001fff057819 */ /* 0x000fe20000011404 */
[----:B------:R-:W-:Y:S02]  /*df40*/  IMAD R3, R15, UR44, R0 ;  /* 0x0000002c0f037c24 */ /* 0x000fe4000f8e0200 */
[----:B------:R-:W-:-:S04]  /*df50*/  IMAD.WIDE.U32 R10, R14, UR44, R6 ;  /* 0x0000002c0e0a7c25 */ /* 0x000fc8000f8e0006 */
        /* <DEDUP_REMOVED lines=26> */
.L_x_1385:
[----:B------:R-:W-:Y:S05]  /*e100*/  BSYNC B0 ;  /* 0x0000000000007941 */ /* 0x000fea0003800000 */
.L_x_1384:
[----:B------:R-:W-:Y:S01]  /*e110*/  BSSY B0, `(.L_x_1386) ;  /* 0x000001b000007945 */ /* 0x000fe20003800000 */
[----:B------:R-:W-:-:S03]  /*e120*/  ISETP.GE.AND P2, PT, R0, UR42, PT ;  /* 0x0000002a00007c0c */ /* 0x000fc6000bf46270 */
        /* <DEDUP_REMOVED lines=18> */
[----:B-1----:R-:W-:Y:S01]  /*e250*/  LEA R14, P0, R4, UR6, 0x1 ;  /* 0x00000006040e7c11 */ /* 0x002fe2000f8008ff */
[----:B------:R-:W-:-:S05]  /*e260*/  IMAD.IADD R3, R5, 0x1, R3 ;  /* 0x0000000105037824 */ /* 0x000fca00078e0203 */
[----:B------:R-:W-:-:S05]  /*e270*/  LEA.HI.X R15, R4, UR7, R3, 0x1, P0 ;  /* 0x00000007040f7c11 */ /* 0x000fca00080f0c03 */
[----:B------:R2:W-:Y:S04]  /*e280*/  @!P3 STG.E.128 desc[UR48][R14.64], RZ ;  /* 0x000000ff0e00b986 */ /* 0x0005e8000c101d30 */
[----:B------:R2:W-:Y:S04]  /*e290*/  @!P4 STG.E.128 desc[UR48][R14.64+0x80], RZ ;  /* 0x000080ff0e00c986 */ /* 0x0005e8000c101d30 */
[----:B------:R2:W-:Y:S04]  /*e2a0*/  @!P5 STG.E.128 desc[UR48][R14.64+0x100], RZ ;  /* 0x000100ff0e00d986 */ /* 0x0005e8000c101d30 */
[----:B------:R2:W-:Y:S02]  /*e2b0*/  @!P6 STG.E.128 desc[UR48][R14.64+0x180], RZ ;  /* 0x000180ff0e00e986 */ /* 0x0005e4000c101d30 */
.L_x_1387:
[----:B------:R-:W-:Y:S05]  /*e2c0*/  BSYNC B0 ;  /* 0x0000000000007941 */ /* 0x000fea0003800000 */
.L_x_1386:
        /* <DEDUP_REMOVED lines=19> */
[----:B-12---:R-:W-:Y:S01]  /*e400*/  LEA R14, P0, R4, UR6, 0x1 ;  /* 0x00000006040e7c11 */ /* 0x006fe2000f8008ff */
[----:B------:R-:W-:-:S05]  /*e410*/  IMAD.IADD R3, R5, 0x1, R3 ;  /* 0x0000000105037824 */ /* 0x000fca00078e0203 */
[----:B------:R-:W-:-:S05]  /*e420*/  LEA.HI.X R15, R4, UR7, R3, 0x1, P0 ;  /* 0x00000007040f7c11 */ /* 0x000fca00080f0c03 */
[----:B------:R3:W-:Y:S04]  /*e430*/  @!P1 STG.E.128 desc[UR48][R14.64], RZ ;  /* 0x000000ff0e009986 */ /* 0x0007e8000c101d30 */
[----:B------:R3:W-:Y:S04]  /*e440*/  @!P3 STG.E.128 desc[UR48][R14.64+0x80], RZ ;  /* 0x000080ff0e00b986 */ /* 0x0007e8000c101d30 */
[----:B------:R3:W-:Y:S04]  /*e450*/  @!P4 STG.E.128 desc[UR48][R14.64+0x100], RZ ;  /* 0x000100ff0e00c986 */ /* 0x0007e8000c101d30 */
[----:B------:R3:W-:Y:S02]  /*e460*/  @!P5 STG.E.128 desc[UR48][R14.64+0x180], RZ ;  /* 0x000180ff0e00d986 */ /* 0x0007e4000c101d30 */
.L_x_1389:
[----:B------:R-:W-:Y:S05]  /*e470*/  BSYNC B0 ;  /* 0x0000000000007941 */ /* 0x000fea0003800000 */
.L_x_1388:
        /* <DEDUP_REMOVED lines=26> */
.L_x_1390:
[----:B------:R-:W-:Y:S05]  /*e620*/  BSYNC B0 ;  /* 0x0000000000007941 */ /* 0x000fea0003800000 */
.L_x_1379:
[----:B------:R-:W5:Y:S02]  /*e630*/  LDC R0, c[0x0][0xda8] ;  /* 0x00036a00ff007b82 */ /* 0x000f640000000800 */
[----:B-----5:R-:W-:-:S13]  /*e640*/  ISETP.LE.AND P0, PT, R0, UR4, PT ;  /* 0x0000000400007c0c */ /* 0x020fda000bf03270 */
[----:B------:R-:W-:Y:S05]  /*e650*/  @!P0 BRA `(.L_x_1391) ;  /* 0xffffff2400c48947 */ /* 0x000fea000383ffff */
[----:B------:R-:W-:Y:S05]  /*e660*/  EXIT ;  /* 0x000000000000794d */ /* 0x000fea0003800000 */
.L_x_1297:
[----:B------:R-:W-:-:S08]  /*e670*/  NOP ;  /* 0x0000000000007918 */ /* 0x000fd00000000000 */
[----:B------:R-:W1:-:S00]  /*e680*/  USETMAXREG.DEALLOC.CTAPOOL 0x18 ;  /* 0x00000018000079c8 */ /* 0x000e4000080e0500 */
[----:B-1----:R-:W-:-:S06]  /*e690*/  LOP3.LUT R0, R0, 0x3, RZ, 0xc0, !PT ;  /* 0x0000000300007812 */ /* 0x002fcc00078ec0ff */
[----:B------:R-:W1:Y:S02]  /*e6a0*/  SHFL.IDX PT, R0, R0, RZ, 0x1f ;  /* 0x00001fff00007589 */ /* 0x000e6400000e0000 */
[----:B-1----:R-:W-:-:S13]  /*e6b0*/  ISETP.NE.AND P0, PT, R0, RZ, PT ;  /* 0x000000ff0000720c */ /* 0x002fda0003f05270 */
[----:B------:R-:W-:Y:S05]  /*e6c0*/  @P0 EXIT ;  /* 0x000000000000094d */ /* 0x000fea0003800000 */
[----:B------:R-:W1:Y:S01]  /*e6d0*/  S2UR UR4, SR_CTAID.X ;  /* 0x00000000000479c3 */ /* 0x000e620000002500 */
[----:B------:R-:W-:Y:S01]  /*e6e0*/  UMOV UR45, URZ ;  /* 0x0000003f002d7c82 */ /* 0x000fe20008000000 */
[----:B------:R-:W-:Y:S02]  /*e6f0*/  IMAD.MOV.U32 R16, RZ, RZ, RZ ;  /* 0x000000ffff107224 */ /* 0x000fe400078e00ff */
[----:B------:R-:W-:-:S04]  /*e700*/  IMAD.MOV.U32 R17, RZ, RZ, 0x1 ;  /* 0x00000001ff117424 */ /* 0x000fc800078e00ff */
[----:B------:R-:W1:Y:S02]  /*e710*/  LDC R0, c[0x0][0xda8] ;  /* 0x00036a00ff007b82 */ /* 0x000e640000000800 */
[----:B-1----:R-:W-:-:S13]  /*e720*/  ISETP.LE.AND P0, PT, R0, UR4, PT ;  /* 0x0000000400007c0c */ /* 0x002fda000bf03270 */
[----:B------:R-:W-:Y:S05]  /*e730*/  @P0 BRA `(.L_x_1392) ;  /* 0x0000002800e40947 */ /* 0x000fea0003800000 */
[----:B------:R-:W1:Y:S01]  /*e740*/  S2R R2, SR_TID.X ;  /* 0x0000000000027919 */ /* 0x000e620000002100 */
[----:B------:R-:W-:Y:S01]  /*e750*/  IMAD.U32 R18, RZ, RZ, UR4 ;  /* 0x00000004ff127e24 */ /* 0x000fe2000f8e00ff */
[----:B------:R-:W-:Y:S01]  /*e760*/  ULDC UR44, c[0x0][0xc] ;  /* 0x00000300002c7ab9 */ /* 0x000fe20000000800 */
[----:B------:R-:W-:Y:S01]  /*e770*/  IMAD.MOV.U32 R17, RZ, RZ, 0x1 ;  /* 0x00000001ff117424 */ /* 0x000fe200078e00ff */
[----:B------:R-:W-:Y:S01]  /*e780*/  ULDC.64 UR46, c[0x0][0x198] ;  /* 0x00006600002e7ab9 */ /* 0x000fe20000000a00 */
[----:B------:R-:W-:Y:S01]  /*e790*/  IMAD.MOV.U32 R16, RZ, RZ, RZ ;  /* 0x000000ffff107224 */ /* 0x000fe200078e00ff */
[----:B------:R-:W-:Y:S01]  /*e7a0*/  UMOV UR45, URZ ;  /* 0x0000003f002d7c82 */ /* 0x000fe20008000000 */
[----:B-1----:R-:W-:-:S07]  /*e7b0*/  LOP3.LUT R19, R2, 0x1f, RZ, 0xc0, !PT ;  /* 0x0000001f02137812 */ /* 0x002fce00078ec0ff */
.L_x_1446:
[----:B------:R-:W-:Y:S01]  /*e7c0*/  ULDC UR9, c[0x0][0xdd0] ;  /* 0x0003740000097ab9 */ /* 0x000fe20000000800 */
[----:B------:R-:W1:Y:S01]  /*e7d0*/  LDC R0, c[0x0][0xde8] ;  /* 0x00037a00ff007b82 */ /* 0x000e620000000800 */
[C---:B------:R-:W-:Y:S01]  /*e7e0*/  R2UR UR10, R18.reuse ;  /* 0x00000000120a72ca */ /* 0x040fe200000e0000 */
[----:B------:R-:W-:Y:S01]  /*e7f0*/  UISETP.NE.AND UP0, UPT, UR9, 0x1, UPT ;  /* 0x000000010900788c */ /* 0x000fe2000bf05270 */
[----:B------:R-:W-:-:S10]  /*e800*/  R2UR UR8, R18 ;  /* 0x00000000120872ca */ /* 0x000fd400000e0000 */
[----:B------:R-:W-:Y:S01]  /*e810*/  @UP0 ULDC UR6, c[0x0][0xdd4] ;  /* 0x0003750000060ab9 */ /* 0x000fe20000000800 */
[----:B------:R-:W-:Y:S01]  /*e820*/  @UP0 ULDC UR11, c[0x0][0xdd8] ;  /* 0x00037600000b0ab9 */ /* 0x000fe20000000800 */
[----:B------:R-:W-:-:S04]  /*e830*/  UIMAD.WIDE.U32 UR6, UR10, UR6, URZ ;  /* 0x000000060a0672a5 */ /* 0x000fc8000f8e003f */
[----:B------:R-:W-:-:S04]  /*e840*/  @UP0 USHF.R.U32.HI UR10, URZ, UR11, UR7 ;  /* 0x0000000b3f0a0299 */ /* 0x000fc80008011607 */
[----:B------:R-:W-:Y:S02]  /*e850*/  UIADD3 UR6, -UR10, URZ, URZ ;  /* 0x0000003f0a067290 */ /* 0x000fe4000fffe13f */
[----:B-1----:R-:W-:Y:S02]  /*e860*/  ISETP.LE.AND P0, PT, R0, UR10, PT ;  /* 0x0000000a00007c0c */ /* 0x002fe4000bf03270 */
[----:B------:R-:W-:-:S11]  /*e870*/  UIMAD UR9, UR9, UR6, UR8 ;  /* 0x00000006090972a4 */ /* 0x000fd6000f8e0208 */
[----:B------:R-:W-:Y:S05]  /*e880*/  @!P0 BRA `(.L_x_1393) ;  /* 0x0000000000208947 */ /* 0x000fea0003800000 */
        /* <DEDUP_REMOVED lines=8> */
.L_x_1393:
[----:B------:R-:W-:Y:S01]  /*e910*/  ULDC UR11, c[0x0][0xdc4] ;  /* 0x00037100000b7ab9 */ /* 0x000fe20000000800 */
[----:B------:R-:W-:Y:S01]  /*e920*/  UMOV UR8, UR9 ;  /* 0x0000000900087c82 */ /* 0x000fe20008000000 */
[----:B------:R-:W-:-:S11]  /*e930*/  UISETP.NE.AND UP0, UPT, UR11, 0x1, UPT ;  /* 0x000000010b00788c */ /* 0x000fd6000bf05270 */
[----:B------:R-:W-:Y:S02]  /*e940*/  @UP0 ULDC.64 UR12, c[0x0][0xdc8] ;  /* 0x00037200000c0ab9 */ /* 0x000fe40000000a00 */
[----:B------:R-:W-:-:S04]  /*e950*/  UIMAD.WIDE.U32 UR6, UR9, UR12, URZ ;  /* 0x0000000c090672a5 */ /* 0x000fc8000f8e003f */
[----:B------:R-:W-:-:S04]  /*e960*/  @UP0 USHF.R.U32.HI UR8, URZ, UR13, UR7 ;  /* 0x0000000d3f080299 */ /* 0x000fc80008011607 */
[----:B------:R-:W-:-:S12]  /*e970*/  UIMAD UR6, UR8, UR11, URZ ;  /* 0x0000000b080672a4 */ /* 0x000fd8000f8e023f */
.L_x_1394:
[----:B------:R-:W-:Y:S01]  /*e980*/  ULDC.64 UR14, c[0x0][0x3f8] ;  /* 0x0000fe00000e7ab9 */ /* 0x000fe20000000a00 */
[----:B------:R-:W-:Y:S02]  /*e990*/  UIADD3 UR11, UR9, -UR6, URZ ;  /* 0x80000006090b7290 */ /* 0x000fe4000fffe03f */
[----:B------:R-:W-:Y:S02]  /*e9a0*/  UISETP.NE.U32.AND UP0, UPT, UR14, URZ, UPT ;  /* 0x0000003f0e00728c */ /* 0x000fe4000bf05070 */
[----:B------:R-:W-:Y:S01]  /*e9b0*/  ULOP3.LUT UR12, URZ, UR8, URZ, 0x33, !UPT ;  /* 0x000000083f0c7292 */ /* 0x000fe2000f8e333f */
[----:B------:R-:W-:Y:S01]  /*e9c0*/  ULDC UR14, c[0x0][0xdb8] ;  /* 0x00036e00000e7ab9 */ /* 0x000fe20000000800 */
[----:B------:R-:W-:Y:S01]  /*e9d0*/  ULDC.64 UR6, c[0x0][0x9e0] ;  /* 0x0002780000067ab9 */ /* 0x000fe20000000a00 */
[----:B------:R-:W-:Y:S02]  /*e9e0*/  UISETP.NE.AND UP1, UPT, UR14, 0x1, UPT ;  /* 0x000000010e00788c */ /* 0x000fe4000bf25270 */
[----:B------:R-:W-:Y:S01]  /*e9f0*/  UISETP.NE.AND.EX UP0, UPT, UR15, URZ, UPT, UP0 ;  /* 0x0000003f0f00728c */ /* 0x000fe2000bf05300 */
[----:B------:R-:W-:-:S02]  /*ea00*/  ULDC UR13, c[0x0][0xdc4] ;  /* 0x00037100000d7ab9 */ /* 0x000fc40000000800 */
[----:B------:R-:W-:Y:S01]  /*ea10*/  ULDC UR15, c[0x0][0xdac] ;  /* 0x00036b00000f7ab9 */ /* 0x000fe20000000800 */
[----:B------:R-:W-:Y:S02]  /*ea20*/  UISETP.GE.AND UP2, UPT, UR7, 0x1, UPT ;  /* 0x000000010700788c */ /* 0x000fe4000bf46270 */
[----:B------:R-:W-:Y:S02]  /*ea30*/  UIMAD UR13, UR10, UR13, UR11 ;  /* 0x0000000d0a0d72a4 */ /* 0x000fe4000f8e020b */
[----:B------:R-:W-:Y:S01]  /*ea40*/  UIADD3 UR12, UR12, UR15, URZ ;  /* 0x0000000f0c0c7290 */ /* 0x000fe2000fffe03f */
[----:B------:R-:W-:Y:S01]  /*ea50*/  @UP1 ULDC UR10, c[0x0][0xdbc] ;  /* 0x00036f00000a1ab9 */ /* 0x000fe20000000800 */
[----:B------:R-:W-:Y:S01]  /*ea60*/  PLOP3.LUT P1, PT, PT, PT, UP2, 0x80, 0x0 ;  /* 0x000000000000781c */ /* 0x000fe20003f2f028 */
[----:B------:R-:W-:Y:S02]  /*ea70*/  UIMAD.WIDE.U32 UR10, UR13, UR10, URZ ;  /* 0x0000000a0d0a72a5 */ /* 0x000fe4000f8e003f */
[----:B------:R-:W-:Y:S01]  /*ea80*/  USHF.L.U32 UR41, UR12, 0x7, URZ ;  /* 0x000000070c297899 */ /* 0x000fe2000800063f */
[----:B------:R-:W-:Y:S01]  /*ea90*/  ULDC UR16, c[0x0][0x404] ;  /* 0x0001010000107ab9 */ /* 0x000fe20000000800 */
[----:B------:R-:W-:Y:S01]  /*eaa0*/  ULDC UR9, c[0x0][0x288] ;  /* 0x0000a20000097ab9 */ /* 0x000fe20000000800 */
[----:B------:R-:W-:Y:S01]  /*eab0*/  @UP1 ULDC UR15, c[0x0][0xdc0] ;  /* 0x00037000000f1ab9 */ /* 0x000fe20000000800 */
[----:B------:R-:W-:Y:S01]  /*eac0*/  UMOV UR43, UR13 ;  /* 0x0000000d002b7c82 */ /* 0x000fe20008000000 */
[----:B------:R-:W-:-:S02]  /*ead0*/  USEL UR16, UR16, 0x1, UP0 ;  /* 0x0000000110107887 */ /* 0x000fc40008000000 */
[----:B------:R-:W-:Y:S02]  /*eae0*/  UIADD3 UR12, UR41, 0x80, -UR9 ;  /* 0x00000080290c7890 */ /* 0x000fe4000fffe809 */
[----:B------:R-:W-:Y:S01]  /*eaf0*/  @UP1 USHF.R.U32.HI UR43, URZ, UR15, UR11 ;  /* 0x0000000f3f2b1299 */ /* 0x000fe2000801160b */
[----:B------:R-:W-:Y:S02]  /*eb00*/  ULDC UR8, c[0x0][0x2e0] ;  /* 0x0000b80000087ab9 */ /* 0x000fe40000000800 */
[----:B------:R-:W-:Y:S02]  /*eb10*/  UIMAD UR10, UR16, UR8, UR12 ;  /* 0x00000008100a72a4 */ /* 0x000fe4000f8e020c */
[----:B------:R-:W-:Y:S02]  /*eb20*/  UIADD3 UR42, -UR43, URZ, URZ ;  /* 0x0000003f2b2a7290 */ /* 0x000fe4000fffe13f */
[----:B------:R-:W-:Y:S02]  /*eb30*/  UIADD3 UR6, UR10, UR6, URZ ;  /* 0x000000060a067290 */ /* 0x000fe4000fffe03f */
[----:B------:R-:W-:Y:S01]  /*eb40*/  UIMAD UR42, UR14, UR42, UR13 ;  /* 0x0000002a0e2a72a4 */ /* 0x000fe2000f8e020d */
[----:B------:R-:W-:Y:S11]  /*eb50*/  @!P1 BRA `(.L_x_1395) ;  /* 0x0000000000449947 */ /* 0x000ff60003800000 */
[----:B------:R-:W-:Y:S01]  /*eb60*/  ISETP.LT.AND P0, PT, RZ, UR10, PT ;  /* 0x0000000aff007c0c */ /* 0x000fe2000bf01270 */
[----:B------:R-:W-:-:S12]  /*eb70*/  UIADD3 UR12, UR10, -0x1, URZ ;  /* 0xffffffff0a0c7890 */ /* 0x000fd8000fffe03f */
[----:B------:R-:W-:Y:S05]  /*eb80*/  @P0 BRA `(.L_x_1396) ;  /* 0x00000000001c0947 */ /* 0x000fea0003800000 */
[----:B------:R-:W-:Y:S02]  /*eb90*/  UISETP.NE.AND UP0, UPT, UR7, 0x1, UPT ;  /* 0x000000010700788c */ /* 0x000fe4000bf05270 */
[----:B------:R-:W-:-:S09]  /*eba0*/  UIADD3 UR12, -UR10, URZ, URZ ;  /* 0x0000003f0a0c7290 */ /* 0x000fd2000fffe13f */
[----:B------:R-:W-:Y:S02]  /*ebb0*/  @UP0 ULDC.64 UR14, c[0x0][0x9e8] ;  /* 0x00027a00000e0ab9 */ /* 0x000fe40000000a00 */
[----:B------:R-:W-:-:S04]  /*ebc0*/  UIMAD.WIDE.U32 UR10, UR12, UR14, URZ ;  /* 0x0000000e0c0a72a5 */ /* 0x000fc8000f8e003f */
[----:B------:R-:W-:-:S04]  /*ebd0*/  @UP0 USHF.R.U32.HI UR12, URZ, UR15, UR11 ;  /* 0x0000000f3f0c0299 */ /* 0x000fc8000801160b */
[----:B------:R-:W-:Y:S01]  /*ebe0*/  ULOP3.LUT UR12, URZ, UR12, URZ, 0x33, !UPT ;  /* 0x0000000c3f0c7292 */ /* 0x000fe2000f8e333f */
[----:B------:R-:W-:Y:S11]  /*ebf0*/  BRA `(.L_x_1397) ;  /* 0x0000000000107947 */ /* 0x000ff60003800000 */
.L_x_1396:
[----:B------:R-:W-:-:S11]  /*ec00*/  UISETP.NE.AND UP0, UPT, UR7, 0x1, UPT ;  /* 0x000000010700788c */ /* 0x000fd6000bf05270 */
[----:B------:R-:W-:Y:S02]  /*ec10*/  @UP0 ULDC.64 UR14, c[0x0][0x9e8] ;  /* 0x00027a00000e0ab9 */ /* 0x000fe40000000a00 */
[----:B------:R-:W-:-:S04]  /*ec20*/  UIMAD.WIDE.U32 UR10, UR12, UR14, URZ ;  /* 0x0000000e0c0a72a5 */ /* 0x000fc8000f8e003f */
[----:B------:R-:W-:-:S12]  /*ec30*/  @UP0 USHF.R.U32.HI UR12, URZ, UR15, UR11 ;  /* 0x0000000f3f0c0299 */ /* 0x000fd8000801160b */
.L_x_1397:
[----:B------:R-:W-:-:S04]  /*ec40*/  UIMAD UR12, UR12, UR7, UR7 ;  /* 0x000000070c0c72a4 */ /* 0x000fc8000f8e0207 */
[----:B------:R-:W-:-:S04]  /*ec50*/  UISETP.LT.AND UP0, UPT, UR6, UR12, UPT ;  /* 0x0000000c0600728c */ /* 0x000fc8000bf01270 */
[----:B------:R-:W-:-:S12]  /*ec60*/  USEL UR6, UR6, UR12, UP0 ;  /* 0x0000000c06067287 */ /* 0x000fd80008000000 */
.L_x_1395:
[----:B------:R-:W-:Y:S02]  /*ec70*/  UIMAD UR10, UR16, UR8, 0x5f ;  /* 0x0000005f100a74a4 */ /* 0x000fe4000f8e0208 */
[----:B------:R-:W-:Y:S02]  /*ec80*/  UIADD3 UR12, UR6, 0x5f, URZ ;  /* 0x0000005f060c7890 */ /* 0x000fe4000fffe03f */
[----:B------:R-:W-:Y:S02]  /*ec90*/  UIMAD.WIDE UR10, UR10, 0x2aaaaaab, URZ ;  /* 0x2aaaaaab0a0a78a5 */ /* 0x000fe4000f8e023f */
[----:B------:R-:W-:Y:S02]  /*eca0*/  UIMAD.WIDE UR12, UR12, 0x2aaaaaab, URZ ;  /* 0x2aaaaaab0c0c78a5 */ /* 0x000fe4000f8e023f */
[----:B------:R-:W-:Y:S02]  /*ecb0*/  USHF.R.U32.HI UR6, URZ, 0x1f, UR11 ;  /* 0x0000001f3f067899 */ /* 0x000fe4000801160b */
[----:B------:R-:W-:-:S02]  /*ecc0*/  USHF.R.U32.HI UR10, URZ, 0x1f, UR13 ;  /* 0x0000001f3f0a7899 */ /* 0x000fc4000801160d */
[----:B------:R-:W-:Y:S02]  /*ecd0*/  UIADD3 UR9, UR41, -UR9, URZ ;  /* 0x8000000929097290 */ /* 0x000fe4000fffe03f */
[----:B------:R-:W-:Y:S02]  /*ece0*/  ULEA.HI.SX32 UR6, UR11, UR6, 0x1c ;  /* 0x000000060b067291 */ /* 0x000fe4000f8fe23f */
[----:B------:R-:W-:Y:S02]  /*ecf0*/  ULEA.HI.SX32 UR10, UR13, UR10, 0x1c ;  /* 0x0000000a0d0a7291 */ /* 0x000fe4000f8fe23f */
[----:B------:R-:W-:Y:S02]  /*ed00*/  UIMAD UR9, UR16, UR8, UR9 ;  /* 0x00000008100972a4 */ /* 0x000fe4000f8e0209 */
[----:B------:R-:W-:Y:S01]  /*ed10*/  UISETP.LT.AND UP0, UPT, UR6, UR10, UPT ;  /* 0x0000000a0600728c */ /* 0x000fe2000bf01270 */
[----:B------:R-:W-:Y:S02]  /*ed20*/  ULDC UR11, c[0x0][0x9dc] ;  /* 0x00027700000b7ab9 */ /* 0x000fe40000000800 */
[----:B------:R-:W-:-:S02]  /*ed30*/  UIADD3 UR11, UR9, -UR11, URZ ;  /* 0x8000000b090b7290 */ /* 0x000fc4000fffe03f */
[----:B------:R-:W-:Y:S01]  /*ed40*/  USEL UR39, UR6, UR10, UP0 ;  /* 0x0000000a06277287 */ /* 0x000fe20008000000 */
[----:B------:R-:W-:Y:S11]  /*ed50*/  @!P1 BRA `(.L_x_1398) ;  /* 0x0000000000489947 */ /* 0x000ff60003800000 */
[----:B------:R-:W-:Y:S02]  /*ed60*/  UMOV UR6, UR9 ;  /* 0x0000000900067c82 */ /* 0x000fe40008000000 */
[----:B------:R-:W-:-:S06]  /*ed70*/  UISETP.GT.AND UP0, UPT, UR6, -0x1, UPT ;  /* 0xffffffff0600788c */ /* 0x000fcc000bf04270 */
[----:B------:R-:W-:-:S13]  /*ed80*/  PLOP3.LUT P0, PT, PT, PT, UP0, 0x80, 0x0 ;  /* 0x000000000000781c */ /* 0x000fda0003f0f008 */
[----:B------:R-:W-:Y:S05]  /*ed90*/  @P0 BRA `(.L_x_1399) ;  /* 0x00000000001c0947 */ /* 0x000fea0003800000 */
[----:B------:R-:W-:Y:S02]  /*eda0*/  UISETP.NE.AND UP0, UPT, UR7, 0x1, UPT ;  /* 0x000000010700788c */ /* 0x000fe4000bf05270 */
[----:B------:R-:W-:-:S09]  /*edb0*/  ULOP3.LUT UR6, URZ, UR6, URZ, 0x33, !UPT ;  /* 0x000000063f067292 */ /* 0x000fd2000f8e333f */
[----:B------:R-:W-:Y:S02]  /*edc0*/  @UP0 ULDC.64 UR12, c[0x0][0x9e8] ;  /* 0x00027a00000c0ab9 */ /* 0x000fe40000000a00 */
[----:B------:R-:W-:-:S04]  /*edd0*/  UIMAD.WIDE.U32 UR8, UR6, UR12, URZ ;  /* 0x0000000c060872a5 */ /* 0x000fc8000f8e003f */
[----:B------:R-:W-:-:S04]  /*ede0*/  @UP0 USHF.R.U32.HI UR6, URZ, UR13, UR9 ;  /* 0x0000000d3f060299 */ /* 0x000fc80008011609 */
[----:B------:R-:W-:Y:S01]  /*edf0*/  ULOP3.LUT UR6, URZ, UR6, URZ, 0x33, !UPT ;  /* 0x000000063f067292 */ /* 0x000fe2000f8e333f */
[----:B------:R-:W-:Y:S11]  /*ee00*/  BRA `(.L_x_1400) ;  /* 0x0000000000107947 */ /* 0x000ff60003800000 */
.L_x_1399:
[----:B------:R-:W-:-:S11]  /*ee10*/  UISETP.NE.AND UP0, UPT, UR7, 0x1, UPT ;  /* 0x000000010700788c */ /* 0x000fd6000bf05270 */
[----:B------:R-:W-:Y:S02]  /*ee20*/  @UP0 ULDC.64 UR12, c[0x0][0x9e8] ;  /* 0x00027a00000c0ab9 */ /* 0x000fe40000000a00 */
[----:B------:R-:W-:-:S04]  /*ee30*/  UIMAD.WIDE.U32 UR8, UR6, UR12, URZ ;  /* 0x0000000c060872a5 */ /* 0x000fc8000f8e003f */
[----:B------:R-:W-:-:S12]  /*ee40*/  @UP0 USHF.R.U32.HI UR6, URZ, UR13, UR9 ;  /* 0x0000000d3f060299 */ /* 0x000fd80008011609 */
.L_x_1400:
[----:B------:R-:W-:-:S04]  /*ee50*/  UIMAD UR6, UR6, UR7, URZ ;  /* 0x00000007060672a4 */ /* 0x000fc8000f8e023f */
[----:B------:R-:W-:-:S04]  /*ee60*/  UISETP.LT.AND UP0, UPT, UR11, UR6, UPT ;  /* 0x000000060b00728c */ /* 0x000fc8000bf01270 */
[----:B------:R-:W-:-:S12]  /*ee70*/  USEL UR11, UR11, UR6, !UP0 ;  /* 0x000000060b0b7287 */ /* 0x000fd8000c000000 */
.L_x_1398:
[----:B------:R-:W-:Y:S01]  /*ee80*/  UIMAD.WIDE UR6, UR11, 0x2aaaaaab, URZ ;  /* 0x2aaaaaab0b0678a5 */ /* 0x000fe2000f8e023f */
[----:B------:R-:W-:Y:S03]  /*ee90*/  BSSY B6, `(.L_x_1401) ;  /* 0x0000234000067945 */ /* 0x000fe60003800000 */
[----:B------:R-:W-:-:S04]  /*eea0*/  USHF.R.U32.HI UR6, URZ, 0x1f, UR7 ;  /* 0x0000001f3f067899 */ /* 0x000fc80008011607 */
[----:B------:R-:W-:-:S04]  /*eeb0*/  ULEA.HI.SX32 UR6, UR7, UR6, 0x1c ;  /* 0x0000000607067291 */ /* 0x000fc8000f8fe23f */
[----:B------:R-:W-:-:S04]  /*eec0*/  UISETP.LT.AND UP0, UPT, URZ, UR6, UPT ;  /* 0x000000063f00728c */ /* 0x000fc8000bf01270 */
[----:B------:R-:W-:-:S04]  /*eed0*/  USEL UR38, URZ, UR6, !UP0 ;  /* 0x000000063f267287 */ /* 0x000fc8000c000000 */
[----:B------:R-:W-:-:S06]  /*eee0*/  UISETP.GT.AND UP0, UPT, UR39, UR38, UPT ;  /* 0x000000262700728c */ /* 0x000fcc000bf04270 */
[----:B------:R-:W-:-:S13]  /*eef0*/  PLOP3.LUT P0, PT, PT, PT, UP0, 0x80, 0x0 ;  /* 0x000000000000781c */ /* 0x000fda0003f0f008 */
[----:B------:R-:W-:Y:S05]  /*ef00*/  @P0 BRA `(.L_x_1402) ;  /* 0x0000000000400947 */ /* 0x000fea0003800000 */
[----:B------:R-:W-:Y:S01]  /*ef10*/  ISETP.NE.AND P0, PT, R19, RZ, PT ;  /* 0x000000ff1300720c */ /* 0x000fe20003f05270 */
[----:B------:R-:W-:-:S12]  /*ef20*/  IMAD.MOV.U32 R13, RZ, RZ, R18 ;  /* 0x000000ffff0d7224 */ /* 0x000fd800078e0012 */
[----:B------:R-:W-:Y:S05]  /*ef30*/  @P0 BRA `(.L_x_1403) ;  /* 0x0000002000a40947 */ /* 0x000fea0003800000 */
[----:B------:R-:W1:Y:S01]  /*ef40*/  S2R R5, SR_LANEID ;  /* 0x0000000000057919 */ /* 0x000e620000000000 */
[----:B------:R-:W-:Y:S01]  /*ef50*/  VOTEU.ANY UR6, UPT, PT ;  /* 0x0000000000067886 */ /* 0x000fe200038e0100 */
[----:B------:R-:W2:Y:S01]  /*ef60*/  LDC.64 R2, c[0x0][0xdf0] ;  /* 0x00037c00ff027b82 */ /* 0x000ea20000000a00 */
[----:B------:R-:W1:Y:S02]  /*ef70*/  FLO.U32 R0, UR6 ;  /* 0x0000000600007d00 */ /* 0x000e6400080e0000 */
[----:B-1----:R-:W-:-:S06]  /*ef80*/  ISETP.EQ.U32.AND P0, PT, R0, R5, PT ;  /* 0x000000050000720c */ /* 0x002fcc0003f02070 */
[----:B------:R-:W2:Y:S07]  /*ef90*/  POPC R5, UR6 ;  /* 0x0000000600057d09 */ /* 0x000eae0008000000 */
[----:B--2---:R-:W2:Y:S01]  /*efa0*/  @P0 ATOMG.E.ADD.STRONG.GPU PT, R3, desc[UR48][R2.64], R5 ;  /* 0x00000005020309a8 */ /* 0x004ea200081ee1f0 */
[----:B------:R-:W1:Y:S02]  /*efb0*/  S2R R4, SR_LTMASK ;  /* 0x0000000000047919 */ /* 0x000e640000003900 */
[----:B-1----:R-:W-:-:S04]  /*efc0*/  LOP3.LUT R4, R4, UR6, RZ, 0xc0, !PT ;  /* 0x0000000604047c12 */ /* 0x002fc8000f8ec0ff */
[----:B------:R-:W1:Y:S01]  /*efd0*/  POPC R13, R4 ;  /* 0x00000004000d7309 */ /* 0x000e620000000000 */
[----:B--2---:R-:W1:Y:S02]  /*efe0*/  SHFL.IDX PT, R0, R3, R0, 0x1f ;  /* 0x00001f0003007589 */ /* 0x004e6400000e0000 */
[----:B-1----:R-:W-:Y:S01]  /*eff0*/  IADD3 R13, R0, UR44, R13 ;  /* 0x0000002c000d7c10 */ /* 0x002fe2000fffe00d */
[----:B------:R-:W-:Y:S06]  /*f000*/  BRA `(.L_x_1403) ;  /* 0x0000002000707947 */ /* 0x000fec0003800000 */
.L_x_1402:
[----:B------:R-:W1:Y:S01]  /*f010*/  S2UR UR4, SR_CgaCtaId ;  /* 0x00000000000479c3 */ /* 0x000e620000008800 */
[----:B------:R-:W-:Y:S02]  /*f020*/  UMOV UR37, 0x400 ;  /* 0x0000040000257882 */ /* 0x000fe40000000000 */
[----:B-1----:R-:W-:-:S04]  /*f030*/  ULEA UR37, UR4, UR37, 0x18 ;  /* 0x0000002504257291 */ /* 0x002fc8000f8ec03f */
[----:B------:R-:W-:-:S04]  /*f040*/  UIADD3 UR4, UR37, 0x1c400, URZ ;  /* 0x0001c40025047890 */ /* 0x000fc8000fffe03f */
[----:B------:R-:W-:-:S06]  /*f050*/  ULOP3.LUT UP0, URZ, UR4, 0x3ff, URZ, 0xc0, !UPT ;  /* 0x000003ff043f7892 */ /* 0x000fcc000f80c03f */
[----:B------:R-:W-:-:S13]  /*f060*/  PLOP3.LUT P0, PT, PT, PT, UP0, 0x80, 0x0 ;  /* 0x000000000000781c */ /* 0x000fda0003f0f008 */
[----:B------:R-:W-:Y:S05]  /*f070*/  @!P0 BRA `(.L_x_1404) ;  /* 0x0000000000408947 */ /* 0x000fea0003800000 */
[----:B------:R-:W-:Y:S01]  /*f080*/  MOV R2, 0x0 ;  /* 0x0000000000027802 */ /* 0x000fe20000000f00 */
[----:B------:R-:W-:Y:S01]  /*f090*/  ULDC.64 UR6, c[0x4][0x90] ;  /* 0x0100240000067ab9 */ /* 0x000fe20000000a00 */
[----:B------:R-:W-:Y:S01]  /*f0a0*/  ULDC.64 UR8, c[0x4][0x98] ;  /* 0x0100260000087ab9 */ /* 0x000fe20000000a00 */
[----:B------:R-:W-:Y:S01]  /*f0b0*/  ULDC.64 UR4, c[0x4][0x8] ;  /* 0x0100020000047ab9 */ /* 0x000fe20000000a00 */
[----:B------:R-:W-:Y:S02]  /*f0c0*/  IMAD.U32 R4, RZ, RZ, UR6 ;  /* 0x00000006ff047e24 */ /* 0x000fe4000f8e00ff */
[----:B------:R-:W1:Y:S01]  /*f0d0*/  LDC.64 R2, c[0x4][R2] ;  /* 0x0100000002027b82 */ /* 0x000e620000000a00 */
        /* <DEDUP_REMOVED lines=9> */
[----:B-1----:R-:W-:Y:S05]  /*f170*/  CALL.ABS.NOINC R2 ;  /* 0x0000000002007343 */ /* 0x002fea0003c00000 */
.L_x_1404:
        /* <DEDUP_REMOVED lines=8> */
[----:B------:R1:W2:Y:S01]  /*f200*/  LDC.64 R2, c[0x4][R0] ;  /* 0x0100000000027b82 */ /* 0x0002a20000000a00 */
        /* <DEDUP_REMOVED lines=8> */
[----:B-1----:R-:W-:-:S07]  /*f290*/  IMAD.MOV.U32 R13, RZ, RZ, RZ ;  /* 0x000000ffff0d7224 */ /* 0x002fce00078e00ff */
[----:B------:R-:W-:-:S07]  /*f2a0*/  LEPC R20, `(.L_x_1406) ;  /* 0x000000001014794e */ /* 0x000fce0000000000 */
[----:B--2---:R-:W-:Y:S05]  /*f2b0*/  CALL.ABS.NOINC R2 ;  /* 0x0000000002007343 */ /* 0x004fea0003c00000 */
.L_x_1406:
        /* <DEDUP_REMOVED lines=16> */
.L_x_1405:
[----:B------:R-:W-:Y:S01]  /*f3c0*/  ULDC.64 UR4, c[0x0][0x9f8] ;  /* 0x00027e0000047ab9 */ /* 0x000fe20000000a00 */
[----:B------:R-:W-:Y:S01]  /*f3d0*/  IMAD.U32 R5, RZ, RZ, UR43 ;  /* 0x0000002bff057e24 */ /* 0x000fe2000f8e00ff */
[----:B------:R-:W-:Y:S01]  /*f3e0*/  ISETP.NE.U32.AND P0, PT, RZ, UR4, PT ;  /* 0x00000004ff007c0c */ /* 0x000fe2000bf05070 */
[----:B------:R-:W-:Y:S01]  /*f3f0*/  IMAD.U32 R6, RZ, RZ, UR43 ;  /* 0x0000002bff067e24 */ /* 0x000fe2000f8e00ff */
[----:B------:R-:W1:Y:S02]  /*f400*/  LDC R0, c[0x0][0x428] ;  /* 0x00010a00ff007b82 */ /* 0x000e640000000800 */
[----:B------:R-:W-:-:S13]  /*f410*/  ISETP.NE.AND.EX P0, PT, RZ, UR5, PT, P0 ;  /* 0x00000005ff007c0c */ /* 0x000fda000bf05300 */
[----:B------:R-:W2:Y:S02]  /*f420*/  @P0 LDC.64 R2, c[0x0][0x9f8] ;  /* 0x00027e00ff020b82 */ /* 0x000ea40000000a00 */
[----:B--2---:R-:W-:-:S05]  /*f430*/  @P0 IMAD.WIDE R2, R5, 0x4, R2 ;  /* 0x0000000405020825 */ /* 0x004fca00078e0202 */
[----:B------:R2:W3:Y:S01]  /*f440*/  @P0 LDG.E R6, desc[UR48][R2.64] ;  /* 0x0000003002060981 */ /* 0x0004e2000c1e1900 */
[----:B-1----:R-:W-:Y:S01]  /*f450*/  ISETP.NE.AND P0, PT, R0, 0x1, PT ;  /* 0x000000010000780c */ /* 0x002fe20003f05270 */
[----:B------:R-:W-:Y:S01]  /*f460*/  IMAD.U32 R0, RZ, RZ, UR42 ;  /* 0x0000002aff007e24 */ /* 0x000fe2000f8e00ff */
[----:B------:R-:W-:Y:S01]  /*f470*/  ISETP.NE.AND P1, PT, R19, RZ, PT ;  /* 0x000000ff1300720c */ /* 0x000fe20003f25270 */
[----:B------:R-:W-:Y:S01]  /*f480*/  UMOV UR40, URZ ;  /* 0x0000003f00287c82 */ /* 0x000fe20008000000 */
[----:B------:R-:W-:Y:S01]  /*f490*/  UMOV UR6, 0xffffffff ;  /* 0xffffffff00067882 */ /* 0x000fe20000000000 */
[----:B------:R-:W-:Y:S01]  /*f4a0*/  IMAD.U32 R10, RZ, RZ, UR39 ;  /* 0x00000027ff0a7e24 */ /* 0x000fe2000f8e00ff */
[----:B--2---:R-:W1:Y:S03]  /*f4b0*/  LDC.64 R2, c[0x0][0x3f8] ;  /* 0x0000fe00ff027b82 */ /* 0x004e660000000a00 */
[----:B------:R-:W-:-:S06]  /*f4c0*/  VIADD R10, R10, 0xffffffff ;  /* 0xffffffff0a0a7836 */ /* 0x000fcc0000000000 */
[----:B------:R-:W-:Y:S01]  /*f4d0*/  VOTEU.ALL UP1, P1 ;  /* 0x00000000003f7886 */ /* 0x000fe20000820000 */
[----:B------:R-:W2:Y:S04]  /*f4e0*/  @P0 LDC R4, c[0x0][0x42c] ;  /* 0x00010b00ff040b82 */ /* 0x000ea80000000800 */
[----:B------:R-:W-:-:S04]  /*f4f0*/  @!UP1 UIADD3 UR4, UP0, UR46, 0x270, URZ ;  /* 0x000002702e049890 */ /* 0x000fc8000ff1e03f */
[----:B------:R-:W-:Y:S01]  /*f500*/  @!UP1 UIADD3.X UR5, URZ, UR47, URZ, UP0, !UPT ;  /* 0x0000002f3f059290 */ /* 0x000fe200087fe43f */
[----:B------:R-:W4:Y:S08]  /*f510*/  @P0 LDC R5, c[0x0][0x430] ;  /* 0x00010c00ff050b82 */ /* 0x000f300000000800 */
[----:B------:R1:W-:Y:S01]  /*f520*/  @!UP1 UTMAPF.L2.4D [UR40], [UR4] ;  /* 0x00000028040095b8 */ /* 0x0003e20008018000 */
[----:B--2---:R-:W-:-:S05]  /*f530*/  @P0 IMAD.HI.U32 R4, R4, UR42, RZ ;  /* 0x0000002a04040c27 */ /* 0x004fca000f8e00ff */
[----:B----4-:R-:W-:Y:S02]  /*f540*/  @P0 SHF.R.U32.HI R0, RZ, R5, R4 ;  /* 0x00000005ff000219 */ /* 0x010fe40000011604 */
[----:B-1----:R-:W-:-:S04]  /*f550*/  ISETP.NE.U32.AND P0, PT, R2, RZ, PT ;  /* 0x000000ff0200720c */ /* 0x002fc80003f05070 */
[----:B------:R-:W-:-:S04]  /*f560*/  ISETP.NE.AND.EX P0, PT, R3, RZ, PT, P0 ;  /* 0x000000ff0300720c */ /* 0x000fc80003f05300 */
[----:B---3--:R-:W-:Y:S01]  /*f570*/  SEL R4, R6, RZ, !P0 ;  /* 0x000000ff06047207 */ /* 0x008fe20004000000 */
[----:B------:R-:W-:Y:S08]  /*f580*/  BRA.DIV UR6, `(.L_x_1407) ;  /* 0x0000002206e87947 */ /* 0x000ff0000b800000 */
.L_x_1458:
[----:B------:R-:W-:Y:S01]  /*f590*/  UMOV UR4, 0xffffffff ;  /* 0xffffffff00047882 */ /* 0x000fe20000000000 */
[----:B------:R-:W-:Y:S02]  /*f5a0*/  SHF.R.S32.HI R7, RZ, 0x1f, R6 ;  /* 0x0000001fff077819 */ /* 0x000fe40000011406 */
[----:B------:R-:W-:Y:S05]  /*f5b0*/  BRA.DIV UR4, `(.L_x_1408) ;  /* 0x0000002604087947 */ /* 0x000fea000b800000 */
[----:B------:R-:W-:-:S13]  /*f5c0*/  ELECT P6, URZ, PT ;  /* 0x00000000003f782f */ /* 0x000fda00038c0000 */
.L_x_1461:
[----:B------:R-:W-:Y:S05]  /*f5d0*/  @!P6 BRA `(.L_x_1409) ;  /* 0x0000000000c4e947 */ /* 0x000fea0003800000 */
[----:B------:R-:W-:Y:S01]  /*f5e0*/  IMAD.MOV.U32 R4, RZ, RZ, R6 ;  /* 0x000000ffff047224 */ /* 0x000fe200078e0006 */
[----:B------:R-:W-:Y:S06]  /*f5f0*/  @!P0 BRA `(.L_x_1410) ;  /* 0x0000000000488947 */ /* 0x000fec0003800000 */
        /* <DEDUP_REMOVED lines=14> */
[----:B------:R-:W-:-:S05]  /*f6e0*/  LEA.HI.X R9, R4, R3, R5, 0x2, P2 ;  /* 0x0000000304097211 */ /* 0x000fca00010f1405 */
[----:B------:R1:W5:Y:S01]  /*f6f0*/  LDG.E R4, desc[UR48][R8.64] ;  /* 0x0000003008047981 */ /* 0x000362000c1e1900 */
[----:B------:R-:W-:-:S04]  /*f700*/  IMAD.MOV R5, RZ, RZ, -R12 ;  /* 0x000000ffff057224 */ /* 0x000fc800078e0a0c */
[----:B------:R-:W-:-:S07]  /*f710*/  IMAD R10, R11, R5, R10 ;  /* 0x000000050b0a7224 */ /* 0x000fce00078e020a */
.L_x_1410:
[----:B------:R-:W2:Y:S01]  /*f720*/  S2R R5, SR_TID.X ;  /* 0x0000000000057919 */ /* 0x000ea20000002100 */
[----:B-1----:R-:W-:Y:S02]  /*f730*/  LEA R8, R16, UR37, 0x3 ;  /* 0x0000002510087c11 */ /* 0x002fe4000f8e18ff */
[----:B--2---:R-:W-:Y:S02]  /*f740*/  LOP3.LUT R9, R5, 0x7f, RZ, 0xc0, !PT ;  /* 0x0000007f05097812 */ /* 0x004fe400078ec0ff */
[----:B------:R-:W-:Y:S02]  /*f750*/  SHF.L.U32 R5, R17, 0x1f, RZ ;  /* 0x0000001f11057819 */ /* 0x000fe400000006ff */
[----:B------:R-:W-:Y:S02]  /*f760*/  ISETP.NE.AND P3, PT, R9, RZ, PT ;  /* 0x000000ff0900720c */ /* 0x000fe40003f65270 */
[----:B------:R-:W1:Y:S02]  /*f770*/  SYNCS.PHASECHK.TRANS64.TRYWAIT P2, [R8+URZ+0x22840], R5 ;  /* 0x02284005080075a7 */ /* 0x000e64000804017f */
[----:B-1----:R-:W-:Y:S09]  /*f780*/  @!P2 BRA `(.L_x_1411) ;  /* 0x0000002000b4a947 */ /* 0x002ff20003800000 */
.L_x_1462:
[----:B------:R-:W-:Y:S05]  /*f790*/  @P3 BRA `(.L_x_1412) ;  /* 0x0000000000143947 */ /* 0x000fea0003800000 */
[----:B------:R-:W-:Y:S01]  /*f7a0*/  ISETP.NE.AND P2, PT, R19, RZ, PT ;  /* 0x000000ff1300720c */ /* 0x000fe20003f45270 */
[----:B-1----:R-:W-:-:S04]  /*f7b0*/  IMAD.MOV.U32 R5, RZ, RZ, 0x3000 ;  /* 0x00003000ff057424 */ /* 0x002fc800078e00ff */
[----:B------:R2:W-:Y:S08]  /*f7c0*/  SYNCS.ARRIVE.TRANS64 RZ, [R8+URZ+0x22830], R5 ;  /* 0x0228300508ff79a7 */ /* 0x0005f0000800003f */
[----:B------:R-:W-:Y:S05]  /*f7d0*/  @!P2 BRA `(.L_x_1412) ;  /* 0x000000000004a947 */ /* 0x000fea0003800000 */
[----:B------:R-:W-:Y:S01]  /*f7e0*/  BPT.TRAP 0x1 ;  /* 0x000000040000795c */ /* 0x000fe20000300000 */
.L_x_1412:
        /* <DEDUP_REMOVED lines=8> */
[----:B-----5:R-:W-:Y:S01]  /*f870*/  R2UR UR13, R4 ;  /* 0x00000000040d72ca */ /* 0x020fe200000e0000 */
[----:B------:R-:W-:-:S04]  /*f880*/  UMOV UR10, URZ ;  /* 0x0000003f000a7c82 */ /* 0x000fc80008000000 */
[----:B------:R-:W-:Y:S02]  /*f890*/  UIMAD UR8, UR8, 0x3000, UR37 ;  /* 0x00003000080878a4 */ /* 0x000fe4000f8e0225 */
[----:B------:R-:W-:Y:S02]  /*f8a0*/  UIADD3 UR9, UR9, 0x22830, URZ ;  /* 0x0002283009097890 */ /* 0x000fe4000fffe03f */
[----:B------:R-:W-:Y:S02]  /*f8b0*/  UIMAD UR11, UR11, 0x60, URZ ;  /* 0x000000600b0b78a4 */ /* 0x000fe4000f8e023f */
[----:B------:R-:W-:-:S09]  /*f8c0*/  UIADD3 UR8, UR8, 0x1c400, URZ ;  /* 0x0001c40008087890 */ /* 0x000fd2000fffe03f */
[----:B------:R3:W-:Y:S02]  /*f8d0*/  UTMALDG.4D [UR8], [UR4], desc[UR6] ;  /* 0x00000608040075b4 */ /* 0x0007e40008019000 */
[----:B---3--:R-:W-:Y:S01]  /*f8e0*/  NOP ;  /* 0x0000000000007918 */ /* 0x008fe20000000000 */
.L_x_1409:
[----:B------:R-:W-:Y:S05]  /*f8f0*/  WARPSYNC.ALL ;  /* 0x0000000000007948 */ /* 0x000fea0003800000 */
[----:B------:R-:W-:Y:S01]  /*f900*/  BAR.SYNC.DEFER_BLOCKING 0x8, 0x120 ;  /* 0x0204800000007b1d */ /* 0x000fe20000010000 */
[----:B------:R-:W-:Y:S01]  /*f910*/  ELECT P2, URZ, PT ;  /* 0x00000000003f782f */ /* 0x000fe20003840000 */
[----:B------:R-:W-:Y:S02]  /*f920*/  UIADD3 UR45, UR45, 0x1, URZ ;  /* 0x000000012d2d7890 */ /* 0x000fe4000fffe03f */
[----:B------:R-:W-:Y:S02]  /*f930*/  UIADD3 UR6, UP0, UR46, 0x270, URZ ;  /* 0x000002702e067890 */ /* 0x000fe4000ff1e03f */
[----:B------:R-:W-:-:S02]  /*f940*/  ULEA.HI UR4, UR45, UR45, URZ, 0x1 ;  /* 0x0000002d2d047291 */ /* 0x000fc4000f8f083f */
[----:B------:R-:W-:Y:S02]  /*f950*/  UIADD3 UR8, UR37, 0x18400, URZ ;  /* 0x0001840025087890 */ /* 0x000fe4000fffe03f */
[----:B------:R-:W-:Y:S02]  /*f960*/  ULOP3.LUT UR4, UR4, 0xfffffffe, URZ, 0xc0, !UPT ;  /* 0xfffffffe04047892 */ /* 0x000fe4000f8ec03f */
[----:B------:R-:W-:Y:S02]  /*f970*/  UIADD3 UR9, UR37, 0x22800, URZ ;  /* 0x0002280025097890 */ /* 0x000fe4000fffe03f */
[----:B-12---:R-:W-:Y:S01]  /*f980*/  @P2 IMAD.MOV.U32 R5, RZ, RZ, 0x4000 ;  /* 0x00004000ff052424 */ /* 0x006fe200078e00ff */
[----:B------:R-:W-:Y:S02]  /*f990*/  UIADD3 UR4, UR45, -UR4, URZ ;  /* 0x800000042d047290 */ /* 0x000fe4000fffe03f */
[----:B------:R-:W-:Y:S01]  /*f9a0*/  UIADD3.X UR7, URZ, UR47, URZ, UP0, !UPT ;  /* 0x0000002f3f077290 */ /* 0x000fe200087fe43f */
[----:B------:R-:W-:Y:S01]  /*f9b0*/  UMOV UR11, UR41 ;  /* 0x00000029000b7c82 */ /* 0x000fe20008000000 */
[----:B------:R-:W-:Y:S01]  /*f9c0*/  UMOV UR12, UR42 ;  /* 0x0000002a000c7c82 */ /* 0x000fe20008000000 */
[----:B------:R-:W-:Y:S01]  /*f9d0*/  UMOV UR13, UR43 ;  /* 0x0000002b000d7c82 */ /* 0x000fe20008000000 */
[----:B------:R-:W-:Y:S01]  /*f9e0*/  UMOV UR5, 0x12f00000 ;  /* 0x12f0000000057882 */ /* 0x000fe20000000000 */
[----:B------:R-:W-:Y:S01]  /*f9f0*/  UMOV UR10, URZ ;  /* 0x0000003f000a7c82 */ /* 0x000fe20008000000 */
[----:B------:R1:W-:Y:S02]  /*fa00*/  @P2 SYNCS.ARRIVE.TRANS64 RZ, [UR37+0x22800], R5 ;  /* 0x02280005ffff29a7 */ /* 0x0003e40008000025 */
[----:B-1----:R-:W-:Y:S01]  /*fa10*/  IMAD.U32 R5, RZ, RZ, UR4 ;  /* 0x00000004ff057e24 */ /* 0x002fe2000f8e00ff */
[----:B------:R-:W-:-:S02]  /*fa20*/  UMOV UR4, 0x0 ;  /* 0x0000000000047882 */ /* 0x000fc40000000000 */
[----:B------:R1:W-:Y:S02]  /*fa30*/  UTMALDG.4D [UR8], [UR6], desc[UR4] ;  /* 0x00000408060075b4 */ /* 0x0003e40008019000 */
[----:B------:R-:W-:-:S04]  /*fa40*/  SHF.L.U32 R5, R5, 0x1f, RZ ;  /* 0x0000001f05057819 */ /* 0x000fc800000006ff */
[----:B------:R-:W2:Y:S02]  /*fa50*/  SYNCS.PHASECHK.TRANS64.TRYWAIT P2, [UR37+0x22820], R5 ;  /* 0x02282005ff0075a7 */ /* 0x000ea40008040165 */
[----:B-12---:R-:W-:Y:S05]  /*fa60*/  @!P2 BRA `(.L_x_1413) ;  /* 0x000000200010a947 */ /* 0x006fea0003800000 */
.L_x_1463:
[----:B------:R-:W-:Y:S01]  /*fa70*/  ULDC.64 UR4, c[0x0][0x408] ;  /* 0x0001020000047ab9 */ /* 0x000fe20000000a00 */
[----:B------:R-:W-:Y:S04]  /*fa80*/  BSSY B0, `(.L_x_1414) ;  /* 0x000002e000007945 */ /* 0x000fe80003800000 */
[----:B------:R-:W-:Y:S05]  /*fa90*/  @!P6 BRA `(.L_x_1415) ;  /* 0x0000000000b0e947 */ /* 0x000fea0003800000 */
[----:B-1----:R-:W1:Y:S01]  /*faa0*/  S2R R8, SR_TID.X ;  /* 0x0000000000087919 */ /* 0x002e620000002100 */
[----:B------:R-:W-:Y:S02]  /*fab0*/  SHF.L.U32 R5, R17, 0x1f, RZ ;  /* 0x0000001f11057819 */ /* 0x000fe400000006ff */
[----:B-1----:R-:W-:Y:S02]  /*fac0*/  LOP3.LUT R9, R8, 0x7f, RZ, 0xc0, !PT ;  /* 0x0000007f08097812 */ /* 0x002fe400078ec0ff */
[----:B------:R-:W-:Y:S02]  /*fad0*/  LEA R8, R16, UR37, 0x3 ;  /* 0x0000002510087c11 */ /* 0x000fe4000f8e18ff */
[----:B------:R-:W-:Y:S02]  /*fae0*/  ISETP.NE.AND P3, PT, R9, RZ, PT ;  /* 0x000000ff0900720c */ /* 0x000fe40003f65270 */
[----:B------:R-:W1:Y:S02]  /*faf0*/  SYNCS.PHASECHK.TRANS64.TRYWAIT P2, [R8+URZ+0x22860], R5 ;  /* 0x02286005080075a7 */ /* 0x000e64000804017f */
[----:B-1----:R-:W-:Y:S09]  /*fb00*/  @!P2 BRA `(.L_x_1416) ;  /* 0x000000200000a947 */ /* 0x002ff20003800000 */
.L_x_1464:
[----:B------:R-:W-:Y:S05]  /*fb10*/  @P3 BRA `(.L_x_1417) ;  /* 0x0000000000143947 */ /* 0x000fea0003800000 */
[----:B------:R-:W-:Y:S01]  /*fb20*/  ISETP.NE.AND P2, PT, R19, RZ, PT ;  /* 0x000000ff1300720c */ /* 0x000fe20003f45270 */
[----:B-1----:R-:W-:-:S04]  /*fb30*/  IMAD.MOV.U32 R5, RZ, RZ, 0xc000 ;  /* 0x0000c000ff057424 */ /* 0x002fc800078e00ff */
[----:B------:R2:W-:Y:S08]  /*fb40*/  SYNCS.ARRIVE.TRANS64 RZ, [R8+URZ+0x22850], R5 ;  /* 0x0228500508ff79a7 */ /* 0x0005f0000800003f */
[----:B------:R-:W-:Y:S05]  /*fb50*/  @!P2 BRA `(.L_x_1417) ;  /* 0x000000000004a947 */ /* 0x000fea0003800000 */
[----:B------:R-:W-:Y:S01]  /*fb60*/  BPT.TRAP 0x1 ;  /* 0x000000040000795c */ /* 0x000fe20000300000 */
.L_x_1417:
        /* <DEDUP_REMOVED lines=10> */
[----:B------:R-:W-:-:S03]  /*fc10*/  UMOV UR18, 0x40 ;  /* 0x0000004000127882 */ /* 0x000fc60000000000 */
[----:B------:R-:W-:Y:S02]  /*fc20*/  UIMAD UR16, UR16, 0xc000, UR37 ;  /* 0x0000c000101078a4 */ /* 0x000fe4000f8e0225 */
[----:B------:R-:W-:Y:S02]  /*fc30*/  UIMAD UR11, UR11, 0x60, URZ ;  /* 0x000000600b0b78a4 */ /* 0x000fe4000f8e023f */
[----:B------:R-:W-:Y:S02]  /*fc40*/  UIADD3 UR9, UR9, 0x22850, URZ ;  /* 0x0002285009097890 */ /* 0x000fe4000fffe03f */
[----:B------:R-:W-:Y:S02]  /*fc50*/  UIADD3 UR8, UR16, 0x400, URZ ;  /* 0x0000040010087890 */ /* 0x000fe4000fffe03f */
[----:B------:R-:W-:Y:S02]  /*fc60*/  UIADD3 UR17, UR16, 0x3400, URZ ;  /* 0x0000340010117890 */ /* 0x000fe4000fffe03f */
[----:B------:R-:W-:-:S02]  /*fc70*/  UIADD3 UR19, UR16, 0x6400, URZ ;  /* 0x0000640010137890 */ /* 0x000fc4000fffe03f */
[----:B------:R-:W-:-:S03]  /*fc80*/  UIADD3 UR20, UR16, 0x9400, URZ ;  /* 0x0000940010147890 */ /* 0x000fc6000fffe03f */
[----:B------:R3:W-:Y:S01]  /*fc90*/  UTMALDG.4D [UR8], [UR6], desc[UR14] ;  /* 0x00000e08060075b4 */ /* 0x0007e20008019000 */
[----:B------:R-:W-:Y:S01]  /*fca0*/  UMOV UR16, 0x80 ;  /* 0x0000008000107882 */ /* 0x000fe20000000000 */
[----:B---3--:R-:W-:Y:S01]  /*fcb0*/  UMOV UR8, UR17 ;  /* 0x0000001100087c82 */ /* 0x008fe20008000000 */
[----:B------:R-:W-:Y:S02]  /*fcc0*/  UMOV UR10, UR18 ;  /* 0x00000012000a7c82 */ /* 0x000fe40008000000 */
[----:B------:R3:W-:Y:S02]  /*fcd0*/  UTMALDG.4D [UR8], [UR6], desc[UR14] ;  /* 0x00000e08060075b4 */ /* 0x0007e40008019000 */
[----:B---3--:R-:W-:Y:S01]  /*fce0*/  UMOV UR8, UR19 ;  /* 0x0000001300087c82 */ /* 0x008fe20008000000 */
[----:B------:R-:W-:Y:S01]  /*fcf0*/  UMOV UR10, UR16 ;  /* 0x00000010000a7c82 */ /* 0x000fe20008000000 */
[----:B------:R-:W-:Y:S01]  /*fd00*/  UMOV UR16, 0xc0 ;  /* 0x000000c000107882 */ /* 0x000fe20000000000 */
[----:B------:R3:W-:Y:S02]  /*fd10*/  UTMALDG.4D [UR8], [UR6], desc[UR14] ;  /* 0x00000e08060075b4 */ /* 0x0007e40008019000 */
[----:B---3--:R-:W-:Y:S01]  /*fd20*/  UMOV UR8, UR20 ;  /* 0x0000001400087c82 */ /* 0x008fe20008000000 */
[----:B------:R-:W-:-:S02]  /*fd30*/  UMOV UR10, UR16 ;  /* 0x00000010000a7c82 */ /* 0x000fc40008000000 */
[----:B------:R3:W-:Y:S02]  /*fd40*/  UTMALDG.4D [UR8], [UR6], desc[UR14] ;  /* 0x00000e08060075b4 */ /* 0x0007e40008019000 */
[----:B---3--:R-:W-:Y:S01]  /*fd50*/  NOP ;  /* 0x0000000000007918 */ /* 0x008fe20000000000 */
.L_x_1415:
[----:B------:R-:W-:Y:S05]  /*fd60*/  BSYNC B0 ;  /* 0x0000000000007941 */ /* 0x000fea0003800000 */
.L_x_1414:
[----:B------:R-:W-:-:S04]  /*fd70*/  UIADD3 UR6, UR39, -0x2, URZ ;  /* 0xfffffffe27067890 */ /* 0x000fc8000fffe03f */
[----:B------:R-:W-:-:S06]  /*fd80*/  UISETP.GE.AND UP0, UPT, UR6, UR38, UPT ;  /* 0x000000260600728c */ /* 0x000fcc000bf06270 */
[----:B------:R-:W-:-:S13]  /*fd90*/  PLOP3.LUT P2, PT, PT, PT, UP0, 0x80, 0x0 ;  /* 0x000000000000781c */ /* 0x000fda0003f4f008 */
[----:B------:R-:W-:Y:S05]  /*fda0*/  @!P2 BRA `(.L_x_1418) ;  /* 0x0000001000b4a947 */ /* 0x000fea0003800000 */
[----:B-12---:R-:W-:Y:S01]  /*fdb0*/  IMAD R8, RZ, RZ, -UR39 ;  /* 0x80000027ff087e24 */ /* 0x006fe2000f8e02ff */
[----:B------:R-:W-:-:S04]  /*fdc0*/  LOP3.LUT R9, RZ, UR38, RZ, 0x33, !PT ;  /* 0x00000026ff097c12 */ /* 0x000fc8000f8e33ff */
[----:B------:R-:W-:Y:S01]  /*fdd0*/  VIADDMNMX R9, R8, 0x1, R9, !PT ;  /* 0x0000000108097846 */ /* 0x000fe20007800109 */
[----:B------:R-:W-:-:S04]  /*fde0*/  IMAD.U32 R8, RZ, RZ, UR6 ;  /* 0x00000006ff087e24 */ /* 0x000fc8000f8e00ff */
[----:B------:R-:W-:-:S05]  /*fdf0*/  VIADD R5, R9, UR39 ;  /* 0x0000002709057c36 */ /* 0x000fca0008000000 */
[----:B------:R-:W-:-:S04]  /*fe00*/  LOP3.LUT R5, R5, 0x1, RZ, 0xc0, !PT ;  /* 0x0000000105057812 */ /* 0x000fc800078ec0ff */
[----:B------:R-:W-:-:S13]  /*fe10*/  ISETP.NE.U32.AND P2, PT, R5, 0x1, PT ;  /* 0x000000010500780c */ /* 0x000fda0003f45070 */
[----:B------:R-:W-:Y:S05]  /*fe20*/  @P2 BRA `(.L_x_1419) ;  /* 0x00000004007c2947 */ /* 0x000fea0003800000 */
[----:B------:R-:W-:Y:S01]  /*fe30*/  VIADD R16, R16, 0x1 ;  /* 0x0000000110107836 */ /* 0x000fe20000000000 */
[----:B------:R-:W-:Y:S04]  /*fe40*/  BSSY B0, `(.L_x_1420) ;  /* 0x000005b000007945 */ /* 0x000fe80003800000 */
[----:B------:R-:W-:-:S04]  /*fe50*/  ISETP.NE.AND P2, PT, R16, 0x2, PT ;  /* 0x000000021000780c */ /* 0x000fc80003f45270 */
[----:B------:R-:W-:Y:S02]  /*fe60*/  SEL R10, RZ, 0x1, P2 ;  /* 0x00000001ff0a7807 */ /* 0x000fe40001000000 */
[----:B------:R-:W-:Y:S02]  /*fe70*/  SEL R16, R16, RZ, P2 ;  /* 0x000000ff10107207 */ /* 0x000fe40001000000 */
[----:B------:R-:W-:Y:S01]  /*fe80*/  LOP3.LUT R17, R17, R10, RZ, 0x3c, !PT ;  /* 0x0000000a11117212 */ /* 0x000fe200078e3cff */
[----:B------:R-:W-:Y:S06]  /*fe90*/  @!P6 BRA `(.L_x_1421) ;  /* 0x000000040054e947 */ /* 0x000fec0003800000 */
        /* <DEDUP_REMOVED lines=19> */
.L_x_1422:
[----:B-1----:R-:W1:Y:S01]  /*ffd0*/  S2R R2, SR_TID.X ;  /* 0x0000000000027919 */ /* 0x002e620000002100 */
[----:B------:R-:W-:Y:S02]  /*ffe0*/  SHF.L.U32 R3, R17, 0x1f, RZ ;  /* 0x0000001f11037819 */ /* 0x000fe400000006ff */
[----:B-1----:R-:W-:Y:S02]  /*fff0*/  LOP3.LUT R5, R2, 0x7f, RZ, 0xc0, !PT ;  /* 0x0000007f02057812 */ /* 0x002fe400078ec0ff */
[----:B------:R-:W-:Y:S02]  /*10000*/  LEA R2, R16, UR37, 0x3 ;  /* 0x0000002510027c11 */ /* 0x000fe4000f8e18ff */
[----:B------:R-:W-:Y:S02]  /*10010*/  ISETP.NE.AND P2, PT, R5, RZ, PT ;  /* 0x000000ff0500720c */ /* 0x000fe40003f45270 */
[----:B------:R-:W1:Y:S02]  /*10020*/  SYNCS.PHASECHK.TRANS64.TRYWAIT P3, [R2+URZ+0x22840], R3 ;  /* 0x02284003020075a7 */ /* 0x000e64000806017f */
[----:B-1----:R-:W-:Y:S09]  /*10030*/  @!P3 BRA `(.L_x_1423) ;  /* 0x0000001800c8b947 */ /* 0x002ff20003800000 */
.L_x_1465:
[----:B------:R-:W-:Y:S05]  /*10040*/  @P2 BRA `(.L_x_1424) ;  /* 0x0000000000142947 */ /* 0x000fea0003800000 */
[----:B------:R-:W-:Y:S01]  /*10050*/  ISETP.NE.AND P3, PT, R19, RZ, PT ;  /* 0x000000ff1300720c */ /* 0x000fe20003f65270 */
[----:B------:R-:W-:-:S04]  /*10060*/  IMAD.MOV.U32 R5, RZ, RZ, 0x3000 ;  /* 0x00003000ff057424 */ /* 0x000fc800078e00ff */
[----:B------:R2:W-:Y:S08]  /*10070*/  SYNCS.ARRIVE.TRANS64 RZ, [R2+URZ+0x22830], R5 ;  /* 0x0228300502ff79a7 */ /* 0x0005f0000800003f */
[----:B------:R-:W-:Y:S05]  /*10080*/  @!P3 BRA `(.L_x_1424) ;  /* 0x000000000004b947 */ /* 0x000fea0003800000 */
[----:B------:R-:W-:Y:S01]  /*10090*/  BPT.TRAP 0x1 ;  /* 0x000000040000795c */ /* 0x000fe20000300000 */
.L_x_1424:
[----:B------:R-:W-:Y:S01]  /*100a0*/  R2UR UR8, R16 ;  /* 0x00000000100872ca */ /* 0x000fe200000e0000 */
        /* <DEDUP_REMOVED lines=9> */
[----:B------:R-:W-:-:S03]  /*10140*/  UMOV UR10, URZ ;  /* 0x0000003f000a7c82 */ /* 0x000fc60008000000 */
[----:B------:R-:W-:Y:S02]  /*10150*/  UIMAD UR8, UR8, 0x3000, UR37 ;  /* 0x00003000080878a4 */ /* 0x000fe4000f8e0225 */
[----:B------:R-:W-:Y:S02]  /*10160*/  UIADD3 UR9, UR9, 0x22830, URZ ;  /* 0x0002283009097890 */ /* 0x000fe4000fffe03f */
[----:B------:R-:W-:-:S09]  /*10170*/  UIADD3 UR8, UR8, 0x1c400, URZ ;  /* 0x0001c40008087890 */ /* 0x000fd2000fffe03f */
[----:B------:R3:W-:Y:S01]  /*10180*/  UTMALDG.4D [UR8], [UR6], desc[UR14] ;  /* 0x00000e08060075b4 */ /* 0x0007e20008019000 */
[----:B------:R-:W4:Y:S02]  /*10190*/  SYNCS.PHASECHK.TRANS64.TRYWAIT P3, [R2+URZ+0x22860], R3 ;  /* 0x02286003020075a7 */ /* 0x000f24000806017f */
[----:B---34-:R-:W-:Y:S05]  /*101a0*/  @!P3 BRA `(.L_x_1425) ;  /* 0x000000180080b947 */ /* 0x018fea0003800000 */
.L_x_1466:
[----:B------:R-:W-:Y:S05]  /*101b0*/  @P2 BRA `(.L_x_1426) ;  /* 0x0000000000142947 */ /* 0x000fea0003800000 */
[----:B------:R-:W-:Y:S01]  /*101c0*/  ISETP.NE.AND P2, PT, R19, RZ, PT ;  /* 0x000000ff1300720c */ /* 0x000fe20003f45270 */
[----:B-1-3--:R-:W-:-:S04]  /*101d0*/  IMAD.MOV.U32 R3, RZ, RZ, 0xc000 ;  /* 0x0000c000ff037424 */ /* 0x00afc800078e00ff */
[----:B------:R4:W-:Y:S08]  /*101e0*/  SYNCS.ARRIVE.TRANS64 RZ, [R2+URZ+0x22850], R3 ;  /* 0x0228500302ff79a7 */ /* 0x0009f0000800003f */
[----:B------:R-:W-:Y:S05]  /*101f0*/  @!P2 BRA `(.L_x_1426) ;  /* 0x000000000004a947 */ /* 0x000fea0003800000 */
[----:B------:R-:W-:Y:S01]  /*10200*/  BPT.TRAP 0x1 ;  /* 0x000000040000795c */ /* 0x000fe20000300000 */
.L_x_1426:
        /* <DEDUP_REMOVED lines=12> */
[----:B------:R-:W-:Y:S02]  /*102d0*/  UIADD3 UR9, UR9, 0x22850, URZ ;  /* 0x0002285009097890 */ /* 0x000fe4000fffe03f */
[----:B------:R-:W-:Y:S02]  /*102e0*/  UIADD3 UR8, UR16, 0x400, URZ ;  /* 0x0000040010087890 */ /* 0x000fe4000fffe03f */
[----:B------:R-:W-:Y:S02]  /*102f0*/  UIADD3 UR17, UR16, 0x3400, URZ ;  /* 0x0000340010117890 */ /* 0x000fe4000fffe03f */
[----:B------:R-:W-:Y:S02]  /*10300*/  UIADD3 UR19, UR16, 0x6400, URZ ;  /* 0x0000640010137890 */ /* 0x000fe4000fffe03f */
[----:B------:R-:W-:-:S03]  /*10310*/  UIADD3 UR20, UR16, 0x9400, URZ ;  /* 0x0000940010147890 */ /* 0x000fc6000fffe03f */
[----:B------:R5:W-:Y:S01]  /*10320*/  UTMALDG.4D [UR8], [UR6], desc[UR14] ;  /* 0x00000e08060075b4 */ /* 0x000be20008019000 */
[----:B------:R-:W-:Y:S01]  /*10330*/  UMOV UR16, 0x80 ;  /* 0x0000008000107882 */ /* 0x000fe20000000000 */
[----:B-----5:R-:W-:Y:S01]  /*10340*/  UMOV UR8, UR17 ;  /* 0x0000001100087c82 */ /* 0x020fe20008000000 */
[----:B------:R-:W-:Y:S02]  /*10350*/  UMOV UR10, UR18 ;  /* 0x00000012000a7c82 */ /* 0x000fe40008000000 */
[----:B------:R5:W-:Y:S02]  /*10360*/  UTMALDG.4D [UR8], [UR6], desc[UR14] ;  /* 0x00000e08060075b4 */ /* 0x000be40008019000 */
[----:B-----5:R-:W-:Y:S01]  /*10370*/  UMOV UR8, UR19 ;  /* 0x0000001300087c82 */ /* 0x020fe20008000000 */
[----:B------:R-:W-:Y:S01]  /*10380*/  UMOV UR10, UR16 ;  /* 0x00000010000a7c82 */ /* 0x000fe20008000000 */
[----:B------:R-:W-:Y:S01]  /*10390*/  UMOV UR16, 0xc0 ;  /* 0x000000c000107882 */ /* 0x000fe20000000000 */
[----:B------:R5:W-:Y:S02]  /*103a0*/  UTMALDG.4D [UR8], [UR6], desc[UR14] ;  /* 0x00000e08060075b4 */ /* 0x000be40008019000 */
[----:B-----5:R-:W-:Y:S01]  /*103b0*/  UMOV UR8, UR20 ;  /* 0x0000001400087c82 */ /* 0x020fe20008000000 */
[----:B------:R-:W-:-:S02]  /*103c0*/  UMOV UR10, UR16 ;  /* 0x00000010000a7c82 */ /* 0x000fc40008000000 */
[----:B------:R1:W-:Y:S02]  /*103d0*/  UTMALDG.4D [UR8], [UR6], desc[UR14] ;  /* 0x00000e08060075b4 */ /* 0x0003e40008019000 */
[----:B-1----:R-:W-:Y:S01]  /*103e0*/  NOP ;  /* 0x0000000000007918 */ /* 0x002fe20000000000 */
.L_x_1421:
[----:B------:R-:W-:Y:S05]  /*103f0*/  BSYNC B0 ;  /* 0x0000000000007941 */ /* 0x000fea0003800000 */
.L_x_1420:
[----:B------:R-:W-:-:S06]  /*10400*/  UIADD3 UR6, UR39, -0x3, URZ ;  /* 0xfffffffd27067890 */ /* 0x000fcc000fffe03f */
[----:B------:R-:W-:-:S07]  /*10410*/  IMAD.U32 R8, RZ, RZ, UR6 ;  /* 0x00000006ff087e24 */ /* 0x000fce000f8e00ff */
.L_x_1419:
[----:B------:R-:W-:Y:S01]  /*10420*/  ULOP3.LUT UR6, URZ, UR39, URZ, 0x33, !UPT ;  /* 0x000000273f067292 */ /* 0x000fe2000f8e333f */
[----:B------:R-:W-:Y:S01]  /*10430*/  VIADD R9, R9, 0xfffffffe ;  /* 0xfffffffe09097836 */ /* 0x000fe20000000000 */
[----:B------:R-:W-:Y:S04]  /*10440*/  BSSY B0, `(.L_x_1418) ;  /* 0x00000c3000007945 */ /* 0x000fe80003800000 */
[----:B------:R-:W-:-:S13]  /*10450*/  ISETP.NE.AND P2, PT, R9, UR6, PT ;  /* 0x0000000609007c0c */ /* 0x000fda000bf45270 */
[----:B------:R-:W-:Y:S05]  /*10460*/  @!P2 BRA `(.L_x_1427) ;  /* 0x0000000c0000a947 */ /* 0x000fea0003800000 */
.L_x_1442:
[----:B------:R-:W-:Y:S01]  /*10470*/  VIADD R9, R16, 0x1 ;  /* 0x0000000110097836 */ /* 0x000fe20000000000 */
[----:B------:R-:W-:Y:S05]  /*10480*/  YIELD ;  /* 0x0000000000007946 */ /* 0x000fea0003800000 */
[----:B------:R-:W-:Y:S01]  /*10490*/  ISETP.NE.AND P2, PT, R9, 0x2, PT ;  /* 0x000000020900780c */ /* 0x000fe20003f45270 */
[----:B------:R-:W-:Y:S03]  /*104a0*/  BSSY B1, `(.L_x_1428) ;  /* 0x000005b000017945 */ /* 0x000fe60003800000 */
[----:B-1234-:R-:W-:-:S02]  /*104b0*/  SEL R2, RZ, 0x1, P2 ;  /* 0x00000001ff027807 */ /* 0x01efc40001000000 */
[----:B------:R-:W-:Y:S02]  /*104c0*/  SEL R9, R9, RZ, P2 ;  /* 0x000000ff09097207 */ /* 0x000fe40001000000 */
[----:B------:R-:W-:Y:S01]  /*104d0*/  LOP3.LUT R17, R17, R2, RZ, 0x3c, !PT ;  /* 0x0000000211117212 */ /* 0x000fe200078e3cff */
[----:B------:R-:W-:Y:S06]  /*104e0*/  @!P6 BRA `(.L_x_1429) ;  /* 0x000000040058e947 */ /* 0x000fec0003800000 */
[----:B------:R-:W-:Y:S01]  /*104f0*/  IMAD.MOV.U32 R10, RZ, RZ, R8 ;  /* 0x000000ffff0a7224 */ /* 0x000fe200078e0008 */
[----:B------:R-:W-:Y:S06]  /*10500*/  @!P0 BRA `(.L_x_1430) ;  /* 0x0000000000488947 */ /* 0x000fec0003800000 */
[----:B------:R-:W1:Y:S01]  /*10510*/  LDC R10, c[0x0][0x41c] ;  /* 0x00010700ff0a7b82 */ /* 0x000e620000000800 */
[----:B------:R-:W-:Y:S02]  /*10520*/  IMAD.MOV.U32 R11, RZ, RZ, R8 ;  /* 0x000000ffff0b7224 */ /* 0x000fe400078e0008 */
[----:B------:R-:W-:-:S04]  /*10530*/  IMAD R13, R7, UR4, RZ ;  /* 0x00000004070d7c24 */ /* 0x000fc8000f8e02ff */
[----:B------:R-:W-:Y:S01]  /*10540*/  IMAD R13, R6, UR5, R13 ;  /* 0x00000005060d7c24 */ /* 0x000fe2000f8e020d */
[----:B------:R-:W2:Y:S01]  /*10550*/  LDC.64 R4, c[0x0][0x3f8] ;  /* 0x0000fe00ff047b82 */ /* 0x000ea20000000a00 */
        /* <DEDUP_REMOVED lines=8> */
[----:B--2---:R-:W-:-:S04]  /*105e0*/  LEA R4, P2, R2, R4, 0x2 ;  /* 0x0000000402047211 */ /* 0x004fc800078410ff */
[----:B------:R-:W-:-:S05]  /*105f0*/  LEA.HI.X R5, R2, R5, R3, 0x2, P2 ;  /* 0x0000000502057211 */ /* 0x000fca00010f1403 */
[----:B------:R1:W5:Y:S01]  /*10600*/  LDG.E R4, desc[UR48][R4.64] ;  /* 0x0000003004047981 */ /* 0x000362000c1e1900 */
[----:B------:R-:W-:-:S04]  /*10610*/  IMAD.MOV R3, RZ, RZ, -R11 ;  /* 0x000000ffff037224 */ /* 0x000fc800078e0a0b */
[----:B------:R-:W-:-:S07]  /*10620*/  IMAD R10, R10, R3, R8 ;  /* 0x000000030a0a7224 */ /* 0x000fce00078e0208 */
.L_x_1430:
[----:B------:R-:W1:Y:S01]  /*10630*/  S2R R2, SR_TID.X ;  /* 0x0000000000027919 */ /* 0x000e620000002100 */
[----:B------:R-:W-:Y:S02]  /*10640*/  LEA R3, R9, UR37, 0x3 ;  /* 0x0000002509037c11 */ /* 0x000fe4000f8e18ff */
[----:B-1----:R-:W-:Y:S02]  /*10650*/  LOP3.LUT R5, R2, 0x7f, RZ, 0xc0, !PT ;  /* 0x0000007f02057812 */ /* 0x002fe400078ec0ff */
[----:B------:R-:W-:Y:S02]  /*10660*/  SHF.L.U32 R2, R17, 0x1f, RZ ;  /* 0x0000001f11027819 */ /* 0x000fe400000006ff */
[----:B------:R-:W-:Y:S02]  /*10670*/  ISETP.NE.AND P2, PT, R5, RZ, PT ;  /* 0x000000ff0500720c */ /* 0x000fe40003f45270 */
[----:B------:R-:W1:Y:S02]  /*10680*/  SYNCS.PHASECHK.TRANS64.TRYWAIT P3, [R3+URZ+0x22840], R2 ;  /* 0x02284002030075a7 */ /* 0x000e64000806017f */
[----:B-1----:R-:W-:Y:S09]  /*10690*/  @!P3 BRA `(.L_x_1431) ;  /* 0x000000140058b947 */ /* 0x002ff20003800000 */
.L_x_1467:
[----:B------:R-:W-:Y:S05]  /*106a0*/  @P2 BRA `(.L_x_1432) ;  /* 0x0000000000142947 */ /* 0x000fea0003800000 */
[----:B------:R-:W-:Y:S01]  /*106b0*/  ISETP.NE.AND P3, PT, R19, RZ, PT ;  /* 0x000000ff1300720c */ /* 0x000fe20003f65270 */
[----:B------:R-:W-:-:S04]  /*106c0*/  IMAD.MOV.U32 R12, RZ, RZ, 0x3000 ;  /* 0x00003000ff0c7424 */ /* 0x000fc800078e00ff */
[----:B------:R2:W-:Y:S08]  /*106d0*/  SYNCS.ARRIVE.TRANS64 RZ, [R3+URZ+0x22830], R12 ;  /* 0x0228300c03ff79a7 */ /* 0x0005f0000800003f */
[----:B------:R-:W-:Y:S05]  /*106e0*/  @!P3 BRA `(.L_x_1432) ;  /* 0x000000000004b947 */ /* 0x000fea0003800000 */
[----:B------:R-:W-:Y:S01]  /*106f0*/  BPT.TRAP 0x1 ;  /* 0x000000040000795c */ /* 0x000fe20000300000 */
.L_x_1432:
        /* <DEDUP_REMOVED lines=17> */
.L_x_1468:
[----:B------:R-:W-:Y:S05]  /*10810*/  @P2 BRA `(.L_x_1434) ;  /* 0x0000000000142947 */ /* 0x000fea0003800000 */
[----:B------:R-:W-:Y:S01]  /*10820*/  ISETP.NE.AND P2, PT, R19, RZ, PT ;  /* 0x000000ff1300720c */ /* 0x000fe20003f45270 */
[----:B-1-3--:R-:W-:-:S04]  /*10830*/  IMAD.MOV.U32 R2, RZ, RZ, 0xc000 ;  /* 0x0000c000ff027424 */ /* 0x00afc800078e00ff */
[----:B------:R4:W-:Y:S08]  /*10840*/  SYNCS.ARRIVE.TRANS64 RZ, [R3+URZ+0x22850], R2 ;  /* 0x0228500203ff79a7 */ /* 0x0009f0000800003f */
[----:B------:R-:W-:Y:S05]  /*10850*/  @!P2 BRA `(.L_x_1434) ;  /* 0x000000000004a947 */ /* 0x000fea0003800000 */
[----:B------:R-:W-:Y:S01]  /*10860*/  BPT.TRAP 0x1 ;  /* 0x000000040000795c */ /* 0x000fe20000300000 */
.L_x_1434:
        /* <DEDUP_REMOVED lines=17> */
[----:B------:R5:W-:Y:S02]  /*10980*/  UTMALDG.4D [UR8], [UR6], desc[UR14] ;  /* 0x00000e08060075b4 */ /* 0x000be40008019000 */
[----:B-----5:R-:W-:Y:S01]  /*10990*/  UMOV UR8, UR17 ;  /* 0x0000001100087c82 */ /* 0x020fe20008000000 */
[----:B------:R-:W-:Y:S01]  /*109a0*/  UMOV UR10, UR19 ;  /* 0x00000013000a7c82 */ /* 0x000fe20008000000 */
[----:B------:R-:W-:Y:S01]  /*109b0*/  UMOV UR17, 0x80 ;  /* 0x0000008000117882 */ /* 0x000fe20000000000 */
        /* <DEDUP_REMOVED lines=9> */
.L_x_1429:
[----:B------:R-:W-:Y:S05]  /*10a50*/  BSYNC B1 ;  /* 0x0000000000017941 */ /* 0x000fea0003800000 */
.L_x_1428:
[----:B------:R-:W-:Y:S01]  /*10a60*/  VIADD R9, R9, 0x1 ;  /* 0x0000000109097836 */ /* 0x000fe20000000000 */
[----:B------:R-:W-:Y:S04]  /*10a70*/  BSSY B1, `(.L_x_1435) ;  /* 0x000005c000017945 */ /* 0x000fe80003800000 */
[----:B------:R-:W-:-:S04]  /*10a80*/  ISETP.NE.AND P2, PT, R9, 0x2, PT ;  /* 0x000000020900780c */ /* 0x000fc80003f45270 */
[----:B---34-:R-:W-:Y:S02]  /*10a90*/  SEL R2, RZ, 0x1, P2 ;  /* 0x00000001ff027807 */ /* 0x018fe40001000000 */
[----:B------:R-:W-:Y:S01]  /*10aa0*/  SEL R16, R9, RZ, P2 ;  /* 0x000000ff09107207 */ /* 0x000fe20001000000 */
[----:B------:R-:W-:Y:S01]  /*10ab0*/  VIADD R9, R8, 0xffffffff ;  /* 0xffffffff08097836 */ /* 0x000fe20000000000 */
[----:B------:R-:W-:Y:S01]  /*10ac0*/  LOP3.LUT R17, R17, R2, RZ, 0x3c, !PT ;  /* 0x0000000211117212 */ /* 0x000fe200078e3cff */
[----:B------:R-:W-:Y:S06]  /*10ad0*/  @!P6 BRA `(.L_x_1436) ;  /* 0x000000040054e947 */ /* 0x000fec0003800000 */
[----:B------:R-:W-:Y:S01]  /*10ae0*/  IMAD.MOV.U32 R10, RZ, RZ, R9 ;  /* 0x000000ffff0a7224 */ /* 0x000fe200078e0009 */
[----:B------:R-:W-:Y:S06]  /*10af0*/  @!P0 BRA `(.L_x_1437) ;  /* 0x0000000000448947 */ /* 0x000fec0003800000 */
[----:B------:R-:W1:Y:S02]  /*10b00*/  LDC R11, c[0x0][0x41c] ;  /* 0x00010700ff0b7b82 */ /* 0x000e640000000800 */
[----:B-1----:R-:W-:-:S13]  /*10b10*/  ISETP.NE.AND P2, PT, R11, 0x1, PT ;  /* 0x000000010b00780c */ /* 0x002fda0003f45270 */
[----:B--2---:R-:W1:Y:S02]  /*10b20*/  @P2 LDC.64 R2, c[0x0][0x420] ;  /* 0x00010800ff022b82 */ /* 0x004e640000000a00 */
[----:B-1----:R-:W-:-:S04]  /*10b30*/  @P2 IMAD.HI.U32 R4, R10, R2, RZ ;  /* 0x000000020a042227 */ /* 0x002fc800078e00ff */
[----:B------:R-:W-:Y:S01]  /*10b40*/  IMAD.MOV.U32 R2, RZ, RZ, R10 ;  /* 0x000000ffff027224 */ /* 0x000fe200078e000a */
[----:B------:R-:W-:Y:S02]  /*10b50*/  @P2 SHF.R.U32.HI R2, RZ, R3, R4 ;  /* 0x00000003ff022219 */ /* 0x000fe40000011604 */
[----:B------:R-:W1:Y:S03]  /*10b60*/  LDC.64 R4, c[0x0][0x3f8] ;  /* 0x0000fe00ff047b82 */ /* 0x000e660000000a00 */
[----:B------:R-:W-:-:S04]  /*10b70*/  IMAD.MOV R3, RZ, RZ, -R2 ;  /* 0x000000ffff037224 */ /* 0x000fc800078e0a02 */
[----:B------:R-:W-:Y:S01]  /*10b80*/  IMAD R10, R11, R3, R10 ;  /* 0x000000030b0a7224 */ /* 0x000fe200078e020a */
[----:B------:R-:W-:Y:S01]  /*10b90*/  SHF.R.S32.HI R3, RZ, 0x1f, R2 ;  /* 0x0000001fff037819 */ /* 0x000fe20000011402 */
[----:B------:R-:W-:-:S04]  /*10ba0*/  IMAD R11, R7, UR4, RZ ;  /* 0x00000004070b7c24 */ /* 0x000fc8000f8e02ff */
[C---:B------:R-:W-:Y:S02]  /*10bb0*/  IMAD R11, R6.reuse, UR5, R11 ;  /* 0x00000005060b7c24 */ /* 0x040fe4000f8e020b */
[----:B------:R-:W-:-:S04]  /*10bc0*/  IMAD.WIDE.U32 R2, R6, UR4, R2 ;  /* 0x0000000406027c25 */ /* 0x000fc8000f8e0002 */
[----:B------:R-:W-:Y:S01]  /*10bd0*/  IMAD.IADD R3, R11, 0x1, R3 ;  /* 0x000000010b037824 */ /* 0x000fe200078e0203 */
[----:B-1----:R-:W-:-:S04]  /*10be0*/  LEA R4, P2, R2, R4, 0x2 ;  /* 0x0000000402047211 */ /* 0x002fc800078410ff */
[----:B------:R-:W-:-:S05]  /*10bf0*/  LEA.HI.X R5, R2, R5, R3, 0x2, P2 ;  /* 0x0000000502057211 */ /* 0x000fca00010f1403 */
[----:B------:R1:W5:Y:S04]  /*10c00*/  LDG.E R4, desc[UR48][R4.64] ;  /* 0x0000003004047981 */ /* 0x000368000c1e1900 */
.L_x_1437:
[----:B------:R-:W1:Y:S01]  /*10c10*/  S2R R2, SR_TID.X ;  /* 0x0000000000027919 */ /* 0x000e620000002100 */
[----:B--2---:R-:W-:Y:S02]  /*10c20*/  SHF.L.U32 R3, R17, 0x1f, RZ ;  /* 0x0000001f11037819 */ /* 0x004fe400000006ff */
[----:B-1----:R-:W-:Y:S02]  /*10c30*/  LOP3.LUT R5, R2, 0x7f, RZ, 0xc0, !PT ;  /* 0x0000007f02057812 */ /* 0x002fe400078ec0ff */
[----:B------:R-:W-:Y:S02]  /*10c40*/  LEA R2, R16, UR37, 0x3 ;  /* 0x0000002510027c11 */ /* 0x000fe4000f8e18ff */
[----:B------:R-:W-:Y:S02]  /*10c50*/  ISETP.NE.AND P2, PT, R5, RZ, PT ;  /* 0x000000ff0500720c */ /* 0x000fe40003f45270 */
[----:B------:R-:W1:Y:S02]  /*10c60*/  SYNCS.PHASECHK.TRANS64.TRYWAIT P3, [R2+URZ+0x22840], R3 ;  /* 0x02284003020075a7 */ /* 0x000e64000806017f */
[----:B-1----:R-:W-:Y:S09]  /*10c70*/  @!P3 BRA `(.L_x_1438) ;  /* 0x000000100008b947 */ /* 0x002ff20003800000 */
.L_x_1469:
[----:B------:R-:W-:Y:S05]  /*10c80*/  @P2 BRA `(.L_x_1439) ;  /* 0x0000000000142947 */ /* 0x000fea0003800000 */
[----:B------:R-:W-:Y:S01]  /*10c90*/  ISETP.NE.AND P3, PT, R19, RZ, PT ;  /* 0x000000ff1300720c */ /* 0x000fe20003f65270 */
[----:B------:R-:W-:-:S04]  /*10ca0*/  IMAD.MOV.U32 R5, RZ, RZ, 0x3000 ;  /* 0x00003000ff057424 */ /* 0x000fc800078e00ff */
[----:B------:R2:W-:Y:S08]  /*10cb0*/  SYNCS.ARRIVE.TRANS64 RZ, [R2+URZ+0x22830], R5 ;  /* 0x0228300502ff79a7 */ /* 0x0005f0000800003f */
[----:B------:R-:W-:Y:S05]  /*10cc0*/  @!P3 BRA `(.L_x_1439) ;  /* 0x000000000004b947 */ /* 0x000fea0003800000 */
[----:B------:R-:W-:Y:S01]  /*10cd0*/  BPT.TRAP 0x1 ;  /* 0x000000040000795c */ /* 0x000fe20000300000 */
.L_x_1439:
[----:B------:R-:W-:Y:S01]  /*10ce0*/  R2UR UR8, R16 ;  /* 0x00000000100872ca */ /* 0x000fe200000e0000 */
[----:B--2---:R-:W-:Y:S01]  /*10cf0*/  IMAD R5, R10, 0x60, RZ ;  /* 0x000000600a057824 */ /* 0x004fe200078e02ff */
        /* <DEDUP_REMOVED lines=13> */
[----:B------:R-:W3:Y:S02]  /*10dd0*/  SYNCS.PHASECHK.TRANS64.TRYWAIT P3, [R2+URZ+0x22860], R3 ;  /* 0x02286003020075a7 */ /* 0x000ee4000806017f */
[----:B--23--:R-:W-:Y:S05]  /*10de0*/  @!P3 BRA `(.L_x_1440) ;  /* 0x0000000c00c0b947 */ /* 0x00cfea0003800000 */
.L_x_1470:
[----:B------:R-:W-:Y:S05]  /*10df0*/  @P2 BRA `(.L_x_1441) ;  /* 0x0000000000142947 */ /* 0x000fea0003800000 */
[----:B------:R-:W-:Y:S01]  /*10e00*/  ISETP.NE.AND P2, PT, R19, RZ, PT ;  /* 0x000000ff1300720c */ /* 0x000fe20003f45270 */
[----:B-12---:R-:W-:-:S04]  /*10e10*/  IMAD.MOV.U32 R3, RZ, RZ, 0xc000 ;  /* 0x0000c000ff037424 */ /* 0x006fc800078e00ff */
[----:B------:R3:W-:Y:S08]  /*10e20*/  SYNCS.ARRIVE.TRANS64 RZ, [R2+URZ+0x22850], R3 ;  /* 0x0228500302ff79a7 */ /* 0x0007f0000800003f */
[----:B------:R-:W-:Y:S05]  /*10e30*/  @!P2 BRA `(.L_x_1441) ;  /* 0x000000000004a947 */ /* 0x000fea0003800000 */
[----:B------:R-:W-:Y:S01]  /*10e40*/  BPT.TRAP 0x1 ;  /* 0x000000040000795c */ /* 0x000fe20000300000 */
.L_x_1441:
        /* <DEDUP_REMOVED lines=19> */
[----:B----4-:R-:W-:Y:S01]  /*10f80*/  UMOV UR8, UR17 ;  /* 0x0000001100087c82 */ /* 0x010fe20008000000 */
[----:B------:R-:W-:Y:S02]  /*10f90*/  UMOV UR10, UR18 ;  /* 0x00000012000a7c82 */ /* 0x000fe40008000000 */
[----:B------:R4:W-:Y:S02]  /*10fa0*/  UTMALDG.4D [UR8], [UR6], desc[UR14] ;  /* 0x00000e08060075b4 */ /* 0x0009e40008019000 */
[----:B----4-:R-:W-:Y:S01]  /*10fb0*/  UMOV UR8, UR19 ;  /* 0x0000001300087c82 */ /* 0x010fe20008000000 */
[----:B------:R-:W-:Y:S01]  /*10fc0*/  UMOV UR10, UR16 ;  /* 0x00000010000a7c82 */ /* 0x000fe20008000000 */
[----:B------:R-:W-:Y:S01]  /*10fd0*/  UMOV UR16, 0xc0 ;  /* 0x000000c000107882 */ /* 0x000fe20000000000 */
[----:B------:R4:W-:Y:S02]  /*10fe0*/  UTMALDG.4D [UR8], [UR6], desc[UR14] ;  /* 0x00000e08060075b4 */ /* 0x0009e40008019000 */
[----:B----4-:R-:W-:Y:S01]  /*10ff0*/  UMOV UR8, UR20 ;  /* 0x0000001400087c82 */ /* 0x010fe20008000000 */
[----:B------:R-:W-:-:S02]  /*11000*/  UMOV UR10, UR16 ;  /* 0x00000010000a7c82 */ /* 0x000fc40008000000 */
[----:B------:R4:W-:Y:S02]  /*11010*/  UTMALDG.4D [UR8], [UR6], desc[UR14] ;  /* 0x00000e08060075b4 */ /* 0x0009e40008019000 */
[----:B----4-:R-:W-:Y:S01]  /*11020*/  NOP ;  /* 0x0000000000007918 */ /* 0x010fe20000000000 */
.L_x_1436:
[----:B------:R-:W-:Y:S05]  /*11030*/  BSYNC B1 ;  /* 0x0000000000017941 */ /* 0x000fea0003800000 */
.L_x_1435:
[----:B------:R-:W-:Y:S01]  /*11040*/  ISETP.GT.AND P2, PT, R9, UR38, PT ;  /* 0x0000002609007c0c */ /* 0x000fe2000bf44270 */
[----:B------:R-:W-:-:S12]  /*11050*/  VIADD R8, R8, 0xfffffffe ;  /* 0xfffffffe08087836 */ /* 0x000fd80000000000 */
[----:B------:R-:W-:Y:S05]  /*11060*/  @P2 BRA `(.L_x_1442) ;  /* 0xfffffff400002947 */ /* 0x000fea000383ffff */
.L_x_1427:
[----:B------:R-:W-:Y:S05]  /*11070*/  BSYNC B0 ;  /* 0x0000000000007941 */ /* 0x000fea0003800000 */
.L_x_1418:
[----:B------:R-:W-:Y:S01]  /*11080*/  VIADD R16, R16, 0x1 ;  /* 0x0000000110107836 */ /* 0x000fe20000000000 */
[----:B------:R-:W-:Y:S04]  /*11090*/  BSSY B0, `(.L_x_1443) ;  /* 0x0000011000007945 */ /* 0x000fe80003800000 */
[----:B------:R-:W-:-:S04]  /*110a0*/  ISETP.NE.AND P0, PT, R16, 0x2, PT ;  /* 0x000000021000780c */ /* 0x000fc80003f05270 */
[----:B------:R-:W-:-:S04]  /*110b0*/  SEL R0, RZ, 0x1, P0 ;  /* 0x00000001ff007807 */ /* 0x000fc80000000000 */
[----:B------:R-:W-:Y:S01]  /*110c0*/  LOP3.LUT R17, R17, R0, RZ, 0x3c, !PT ;  /* 0x0000000011117212 */ /* 0x000fe200078e3cff */
[----:B------:R-:W-:Y:S06]  /*110d0*/  @P1 BRA `(.L_x_1444) ;  /* 0x0000000000301947 */ /* 0x000fec0003800000 */
[----:B-12---:R-:W1:Y:S01]  /*110e0*/  S2R R5, SR_LANEID ;  /* 0x0000000000057919 */ /* 0x006e620000000000 */
[----:B------:R-:W-:Y:S01]  /*110f0*/  VOTEU.ANY UR6, UPT, PT ;  /* 0x0000000000067886 */ /* 0x000fe200038e0100 */
[----:B---34-:R-:W2:Y:S01]  /*11100*/  LDC.64 R2, c[0x0][0xdf0] ;  /* 0x00037c00ff027b82 */ /* 0x018ea20000000a00 */
        /* <DEDUP_REMOVED lines=8> */
[----:B-1----:R-:W-:-:S07]  /*11190*/  IADD3 R18, R0, UR44, R7 ;  /* 0x0000002c00127c10 */ /* 0x002fce000fffe007 */
.L_x_1444:
[----:B------:R-:W-:Y:S05]  /*111a0*/  BSYNC B0 ;  /* 0x0000000000007941 */ /* 0x000fea0003800000 */
.L_x_1443:
[----:B------:R-:W-:Y:S01]  /*111b0*/  SEL R16, R16, RZ, P0 ;  /* 0x000000ff10107207 */ /* 0x000fe20000000000 */
[----:B------:R-:W-:-:S07]  /*111c0*/  IMAD.MOV.U32 R13, RZ, RZ, R18 ;  /* 0x000000ffff0d7224 */ /* 0x000fce00078e0012 */
.L_x_1403:
[----:B------:R-:W-:Y:S05]  /*111d0*/  BSYNC B6 ;  /* 0x0000000000067941 */ /* 0x000fea0003800000 */
.L_x_1401:
[----:B------:R-:W-:-:S03]  /*111e0*/  UMOV UR6, 0xffffffff ;  /* 0xffffffff00067882 */ /* 0x000fc60000000000 */
[----:B------:R-:W-:Y:S05]  /*111f0*/  BRA.DIV UR6, `(.L_x_1445) ;  /* 0x0000000a06d07947 */ /* 0x000fea000b800000 */
[----:B------:R1:W1:Y:S02]  /*11200*/  SHFL.IDX PT, R14, R13, RZ, 0x1f ;  /* 0x00001fff0d0e7589 */ /* 0x00026400000e0000 */
.L_x_1473:
[----:B------:R-:W-:Y:S01]  /*11210*/  ISETP.NE.AND P0, PT, R19, RZ, PT ;  /* 0x000000ff1300720c */ /* 0x000fe20003f05270 */
[----:B------:R-:W-:Y:S05]  /*11220*/  WARPSYNC.ALL ;  /* 0x0000000000007948 */ /* 0x000fea0003800000 */
[----:B------:R-:W-:Y:S01]  /*11230*/  BAR.SYNC.DEFER_BLOCKING 0x4, 0x120 ;  /* 0x0104800000007b1d */ /* 0x000fe20000010000 */
[----:B-1----:R-:W-:-:S05]  /*11240*/  IMAD.MOV.U32 R18, RZ, RZ, R14 ;  /* 0x000000ffff127224 */ /* 0x002fca00078e000e */
[----:B------:R-:W-:Y:S01]  /*11250*/  ULDC UR6, c[0x0][0xda8] ;  /* 0x00036a0000067ab9 */ /* 0x000fe20000000800 */
[----:B------:R-:W-:Y:S01]  /*11260*/  @!P0 MOV R0, 0x400 ;  /* 0x0000040000008802 */ /* 0x000fe20000000f00 */
[----:B--234-:R-:W1:Y:S03]  /*11270*/  @!P0 S2R R3, SR_CgaCtaId ;  /* 0x0000000000038919 */ /* 0x01ce660000008800 */
[----:B-1----:R-:W-:-:S05]  /*11280*/  @!P0 LEA R0, R3, R0, 0x18 ;  /* 0x0000000003008211 */ /* 0x002fca00078ec0ff */
[----:B------:R1:W-:Y:S01]  /*11290*/  @!P0 STS [R0+0x228d0], R13 ;  /* 0x0228d00d00008388 */ /* 0x0003e20000000800 */
[----:B------:R-:W-:Y:S06]  /*112a0*/  BAR.ARV 0x5, 0x120 ;  /* 0x0144800000007b1d */ /* 0x000fec0000002000 */
[----:B------:R-:W-:-:S13]  /*112b0*/  ISETP.GE.AND P0, PT, R18, UR6, PT ;  /* 0x0000000612007c0c */ /* 0x000fda000bf06270 */
[----:B-1----:R-:W-:Y:S05]  /*112c0*/  @!P0 BRA `(.L_x_1446) ;  /* 0xffffffd4003c8947 */ /* 0x002fea000383ffff */
.L_x_1392:
[----:B------:R-:W1:Y:S01]  /*112d0*/  S2R R3, SR_CgaCtaId ;  /* 0x0000000000037919 */ /* 0x000e620000008800 */
[----:B------:R-:W-:Y:S01]  /*112e0*/  UIADD3 UR45, UR45, 0x1, URZ ;  /* 0x000000012d2d7890 */ /* 0x000fe2000fffe03f */
[----:B------:R-:W-:-:S03]  /*112f0*/  MOV R0, 0x400 ;  /* 0x0000040000007802 */ /* 0x000fc60000000f00 */
[----:B------:R-:W-:-:S04]  /*11300*/  ULEA.HI UR4, UR45, UR45, URZ, 0x1 ;  /* 0x0000002d2d047291 */ /* 0x000fc8000f8f083f */
[----:B------:R-:W-:-:S04]  /*11310*/  ULOP3.LUT UR4, UR4, 0xfffffffe, URZ, 0xc0, !UPT ;  /* 0xfffffffe04047892 */ /* 0x000fc8000f8ec03f */
[----:B------:R-:W-:Y:S01]  /*11320*/  UIADD3 UR4, UR45, -UR4, URZ ;  /* 0x800000042d047290 */ /* 0x000fe2000fffe03f */
[----:B-1----:R-:W-:-:S05]  /*11330*/  LEA R7, R3, R0, 0x18 ;  /* 0x0000000003077211 */ /* 0x002fca00078ec0ff */
[----:B------:R-:W-:-:S05]  /*11340*/  IMAD.U32 R0, RZ, RZ, UR4 ;  /* 0x00000004ff007e24 */ /* 0x000fca000f8e00ff */
[----:B------:R-:W-:-:S04]  /*11350*/  SHF.L.U32 R0, R0, 0x1f, RZ ;  /* 0x0000001f00007819 */ /* 0x000fc800000006ff */
[----:B------:R-:W1:Y:S02]  /*11360*/  SYNCS.PHASECHK.TRANS64.TRYWAIT P0, [R7+URZ+0x22820], R0 ;  /* 0x02282000070075a7 */ /* 0x000e64000800017f */
[----:B-1----:R-:W-:Y:S05]  /*11370*/  @!P0 BRA `(.L_x_1447) ;  /* 0x0000000800948947 */ /* 0x002fea0003800000 */
.L_x_1474:
[----:B------:R-:W2:Y:S02]  /*11380*/  S2R R2, SR_TID.X ;  /* 0x0000000000027919 */ /* 0x000ea40000002100 */
[----:B--2---:R-:W-:-:S04]  /*11390*/  SHF.R.U32.HI R2, RZ, 0x5, R2 ;  /* 0x00000005ff027819 */ /* 0x004fc80000011602 */
[----:B------:R-:W-:-:S05]  /*113a0*/  LOP3.LUT R2, R2, 0x3, RZ, 0xc0, !PT ;  /* 0x0000000302027812 */ /* 0x000fca00078ec0ff */
[----:B-1----:R-:W1:Y:S02]  /*113b0*/  SHFL.IDX PT, R0, R2, RZ, 0x1f ;  /* 0x00001fff02007589 */ /* 0x002e6400000e0000 */
[----:B-1----:R-:W-:-:S13]  /*113c0*/  ISETP.NE.AND P0, PT, R0, RZ, PT ;  /* 0x000000ff0000720c */ /* 0x002fda0003f05270 */
[----:B------:R-:W-:Y:S05]  /*113d0*/  @P0 EXIT ;  /* 0x000000000000094d */ /* 0x000fea0003800000 */
[----:B------:R-:W-:Y:S01]  /*113e0*/  ELECT P0, URZ, PT ;  /* 0x00000000003f782f */ /* 0x000fe20003800000 */
[----:B------:R-:W-:-:S12]  /*113f0*/  BSSY B0, `(.L_x_1448) ;  /* 0x0000020000007945 */ /* 0x000fd80003800000 */
[----:B------:R-:W-:Y:S05]  /*11400*/  @!P0 BRA `(.L_x_1449) ;  /* 0x0000000000788947 */ /* 0x000fea0003800000 */
[----:B------:R-:W-:-:S06]  /*11410*/  ULOP3.LUT UR4, UR36, 0x2, URZ, 0xfc, !UPT ;  /* 0x0000000224047892 */ /* 0x000fcc000f8efc3f */
[----:B------:R-:W-:-:S05]  /*11420*/  IMAD.U32 R0, RZ, RZ, UR4 ;  /* 0x00000004ff007e24 */ /* 0x000fca000f8e00ff */
[----:B------:R-:W-:-:S13]  /*11430*/  ISETP.NE.AND P2, PT, R0, 0x3, PT ;  /* 0x000000030000780c */ /* 0x000fda0003f45270 */
[----:B------:R-:W-:Y:S05]  /*11440*/  @!P2 BRA `(.L_x_1450) ;  /* 0x000000000004a947 */ /* 0x000fea0003800000 */
[----:B------:R-:W-:Y:S01]  /*11450*/  BPT.TRAP 0x1 ;  /* 0x000000040000795c */ /* 0x000fe20000300000 */
.L_x_1450:
[----:B------:R-:W-:Y:S01]  /*11460*/  VIADD R3, R7, 0x22840 ;  /* 0x0002284007037836 */ /* 0x000fe20000000000 */
[----:B------:R-:W-:Y:S01]  /*11470*/  SHF.L.U32 R4, R17, 0x1f, RZ ;  /* 0x0000001f11047819 */ /* 0x000fe200000006ff */
[C---:B------:R-:W-:Y:S02]  /*11480*/  VIADD R0, R16.reuse, 0x1 ;  /* 0x0000000110007836 */ /* 0x040fe40000000000 */
[----:B------:R-:W-:-:S03]  /*11490*/  IMAD R5, R16, 0x8, R3 ;  /* 0x0000000810057824 */ /* 0x000fc600078e0203 */
[----:B------:R-:W-:Y:S01]  /*114a0*/  ISETP.NE.AND P1, PT, R0, 0x2, PT ;  /* 0x000000020000780c */ /* 0x000fe20003f25270 */
[----:B------:R-:W1:Y:S03]  /*114b0*/  SYNCS.PHASECHK.TRANS64.TRYWAIT P0, [R5+URZ], R4 ;  /* 0x00000004050075a7 */ /* 0x000e66000800017f */
[----:B------:R-:W-:-:S04]  /*114c0*/  SEL R2, RZ, 0x1, P1 ;  /* 0x00000001ff027807 */ /* 0x000fc80000800000 */
[----:B------:R-:W-:Y:S02]  /*114d0*/  LOP3.LUT R17, R17, R2, RZ, 0x3c, !PT ;  /* 0x0000000211117212 */ /* 0x000fe400078e3cff */
[----:B------:R-:W-:Y:S02]  /*114e0*/  SEL R2, R0, RZ, P1 ;  /* 0x000000ff00027207 */ /* 0x000fe40000800000 */
[----:B------:R-:W-:-:S03]  /*114f0*/  SHF.L.U32 R0, R17, 0x1f, RZ ;  /* 0x0000001f11007819 */ /* 0x000fc600000006ff */
[----:B------:R-:W-:Y:S01]  /*11500*/  IMAD R3, R2, 0x8, R3 ;  /* 0x0000000802037824 */ /* 0x000fe200078e0203 */
[----:B-1----:R-:W-:Y:S06]  /*11510*/  @!P0 BRA `(.L_x_1451) ;  /* 0x0000000800408947 */ /* 0x002fec0003800000 */
.L_x_1475:
[----:B------:R-:W2:Y:S02]  /*11520*/  SYNCS.PHASECHK.TRANS64.TRYWAIT P0, [R3+URZ], R0 ;  /* 0x00000000030075a7 */ /* 0x000ea4000800017f */
[----:B--2---:R-:W-:Y:S05]  /*11530*/  @!P0 BRA `(.L_x_1452) ;  /* 0x00000008004c8947 */ /* 0x004fea0003800000 */
.L_x_1476:
[----:B------:R-:W-:Y:S05]  /*11540*/  @!P2 BRA `(.L_x_1453) ;  /* 0x000000000004a947 */ /* 0x000fea0003800000 */
[----:B------:R-:W-:Y:S01]  /*11550*/  BPT.TRAP 0x1 ;  /* 0x000000040000795c */ /* 0x000fe20000300000 */
.L_x_1453:
[----:B--2---:R-:W-:-:S04]  /*11560*/  VIADD R3, R7, 0x22860 ;  /* 0x0002286007037836 */ /* 0x004fc80000000000 */
[----:B-1----:R-:W-:-:S04]  /*11570*/  IMAD R5, R16, 0x8, R3 ;  /* 0x0000000810057824 */ /* 0x002fc800078e0203 */
[----:B------:R-:W1:Y:S02]  /*11580*/  SYNCS.PHASECHK.TRANS64.TRYWAIT P0, [R5+URZ], R4 ;  /* 0x00000004050075a7 */ /* 0x000e64000800017f */
[----:B-1----:R-:W-:Y:S05]  /*11590*/  @!P0 BRA `(.L_x_1454) ;  /* 0x0000000800488947 */ /* 0x002fea0003800000 */
.L_x_1477:
[----:B------:R-:W-:-:S07]  /*115a0*/  IMAD R3, R2, 0x8, R3 ;  /* 0x0000000802037824 */ /* 0x000fce00078e0203 */
.L_x_1455:
[----:B--2---:R2:W3:Y:S02]  /*115b0*/  SYNCS.PHASECHK.TRANS64.TRYWAIT P0, [R3+URZ], R0 ;  /* 0x00000000030075a7 */ /* 0x0044e4000800017f */
[----:B---3--:R-:W-:Y:S05]  /*115c0*/  @!P0 NANOSLEEP.SYNCS 0x989680 ;  /* 0x009896800000895d */ /* 0x008fea0003900000 */
[----:B------:R-:W3:Y:S02]  /*115d0*/  @!P0 SYNCS.PHASECHK.TRANS64 P0, [R3+URZ], R0 ;  /* 0x00000000030085a7 */ /* 0x000ee4000800007f */
[----:B---3--:R-:W-:Y:S05]  /*115e0*/  @!P0 BRA `(.L_x_1455) ;  /* 0xfffffffc00f08947 */ /* 0x008fea000383ffff */
.L_x_1449:
[----:B------:R-:W-:Y:S05]  /*115f0*/  BSYNC B0 ;  /* 0x0000000000007941 */ /* 0x000fea0003800000 */
.L_x_1448:
[----:B------:R-:W-:Y:S05]  /*11600*/  EXIT ;  /* 0x000000000000794d */ /* 0x000fea0003800000 */
.L_x_1309:
[----:B-1----:R-:W-:-:S04]  /*11610*/  IMAD.U32 R3, RZ, RZ, UR46 ;  /* 0x0000002eff037e24 */ /* 0x002fc8000f8e00ff */
[----:B------:R1:W2:Y:S03]  /*11620*/  SYNCS.PHASECHK.TRANS64.TRYWAIT P0, [R3+URZ+0x22800], R0 ;  /* 0x02280000030075a7 */ /* 0x0002a6000800017f */
[----:B--2---:R-:W-:Y:S05]  /*11630*/  @!P0 NANOSLEEP.SYNCS 0x989680 ;  /* 0x009896800000895d */ /* 0x004fea0003900000 */
[----:B------:R-:W2:Y:S02]  /*11640*/  @!P0 SYNCS.PHASECHK.TRANS64 P0, [R3+URZ+0x22800], R0 ;  /* 0x02280000030085a7 */ /* 0x000ea4000800007f */
[----:B--2---:R-:W-:Y:S05]  /*11650*/  @!P0 BRA `(.L_x_1309) ;  /* 0xfffffffc00ec8947 */ /* 0x004fea000383ffff */
[----:B------:R-:W-:Y:S05]  /*11660*/  BRA `(.L_x_1456) ;  /* 0xffffff0400347947 */ /* 0x000fea000383ffff */
.L_x_1313:
[----:B--2---:R-:W-:-:S04]  /*11670*/  IMAD.U32 R0, RZ, RZ, UR21 ;  /* 0x00000015ff007e24 */ /* 0x004fc8000f8e00ff */
[----:B------:R2:W3:Y:S03]  /*11680*/  SYNCS.PHASECHK.TRANS64.TRYWAIT P1, [R0+URZ+0x22830], R11 ;  /* 0x0228300b000075a7 */ /* 0x0004e6000802017f */
[----:B---3--:R-:W-:Y:S05]  /*11690*/  @!P1 NANOSLEEP.SYNCS 0x989680 ;  /* 0x009896800000995d */ /* 0x008fea0003900000 */
[----:B------:R-:W3:Y:S02]  /*116a0*/  @!P1 SYNCS.PHASECHK.TRANS64 P1, [R0+URZ+0x22830], R11 ;  /* 0x0228300b000095a7 */ /* 0x000ee4000802007f */
[----:B---3--:R-:W-:Y:S05]  /*116b0*/  @!P1 BRA `(.L_x_1313) ;  /* 0xfffffffc00ec9947 */ /* 0x008fea000383ffff */
[----:B------:R-:W-:Y:S05]  /*116c0*/  BRA `(.L_x_1312) ;  /* 0xffffff0400587947 */ /* 0x000fea000383ffff */
.L_x_1325:
[----:B---3--:R3:W4:Y:S02]  /*116d0*/  SYNCS.PHASECHK.TRANS64.TRYWAIT P1, [R8+URZ+0x22850], R11 ;  /* 0x0228500b080075a7 */ /* 0x008724000802017f */
[----:B----4-:R-:W-:Y:S05]  /*116e0*/  @!P1 NANOSLEEP.SYNCS 0x989680 ;  /* 0x009896800000995d */ /* 0x010fea0003900000 */
[----:B------:R-:W4:Y:S02]  /*116f0*/  @!P1 SYNCS.PHASECHK.TRANS64 P1, [R8+URZ+0x22850], R11 ;  /* 0x0228500b080095a7 */ /* 0x000f24000802007f */
[----:B----4-:R-:W-:Y:S05]  /*11700*/  @!P1 BRA `(.L_x_1325) ;  /* 0xfffffffc00f09947 */ /* 0x010fea000383ffff */
[----:B------:R-:W-:Y:S05]  /*11710*/  BRA `(.L_x_1324) ;  /* 0xffffff2400e07947 */ /* 0x000fea000383ffff */
.L_x_1333:
[----:B----4-:R-:W-:-:S04]  /*11720*/  IMAD.U32 R5, RZ, RZ, UR27 ;  /* 0x0000001bff057e24 */ /* 0x010fc8000f8e00ff */
[----:B------:R4:W1:Y:S03]  /*11730*/  SYNCS.PHASECHK.TRANS64.TRYWAIT P1, [R5+URZ+0x22830], R12 ;  /* 0x0228300c050075a7 */ /* 0x000866000802017f */
[----:B-1----:R-:W-:Y:S05]  /*11740*/  @!P1 NANOSLEEP.SYNCS 0x989680 ;  /* 0x009896800000995d */ /* 0x002fea0003900000 */
[----:B------:R-:W1:Y:S02]  /*11750*/  @!P1 SYNCS.PHASECHK.TRANS64 P1, [R5+URZ+0x22830], R12 ;  /* 0x0228300c050095a7 */ /* 0x000e64000802007f */
[----:B-1----:R-:W-:Y:S05]  /*11760*/  @!P1 BRA `(.L_x_1333) ;  /* 0xfffffffc00ec9947 */ /* 0x002fea000383ffff */
[----:B------:R-:W-:Y:S05]  /*11770*/  BRA `(.L_x_1332) ;  /* 0xffffff2c00507947 */ /* 0x000fea000383ffff */
.L_x_1345:
[----:B--2---:R2:W3:Y:S02]  /*11780*/  SYNCS.PHASECHK.TRANS64.TRYWAIT P1, [R11+URZ+0x22850], R12 ;  /* 0x0228500c0b0075a7 */ /* 0x0044e4000802017f */
[----:B---3--:R-:W-:Y:S05]  /*11790*/  @!P1 NANOSLEEP.SYNCS 0x989680 ;  /* 0x009896800000995d */ /* 0x008fea0003900000 */
[----:B------:R-:W3:Y:S02]  /*117a0*/  @!P1 SYNCS.PHASECHK.TRANS64 P1, [R11+URZ+0x22850], R12 ;  /* 0x0228500c0b0095a7 */ /* 0x000ee4000802007f */
[----:B---3--:R-:W-:Y:S05]  /*117b0*/  @!P1 BRA `(.L_x_1345) ;  /* 0xfffffffc00f09947 */ /* 0x008fea000383ffff */
[----:B------:R-:W-:Y:S05]  /*117c0*/  BRA `(.L_x_1344) ;  /* 0xffffff5800007947 */ /* 0x000fea000383ffff */
.L_x_1354:
[----:B--2---:R-:W-:-:S04]  /*117d0*/  IMAD.U32 R3, RZ, RZ, UR24 ;  /* 0x00000018ff037e24 */ /* 0x004fc8000f8e00ff */
[----:B------:R2:W3:Y:S03]  /*117e0*/  SYNCS.PHASECHK.TRANS64.TRYWAIT P2, [R3+URZ+0x22830], R8 ;  /* 0x02283008030075a7 */ /* 0x0004e6000804017f */
[----:B---3--:R-:W-:Y:S05]  /*117f0*/  @!P2 NANOSLEEP.SYNCS 0x989680 ;  /* 0x009896800000a95d */ /* 0x008fea0003900000 */
[----:B------:R-:W3:Y:S02]  /*11800*/  @!P2 SYNCS.PHASECHK.TRANS64 P2, [R3+URZ+0x22830], R8 ;  /* 0x022830080300a5a7 */ /* 0x000ee4000804007f */
[----:B---3--:R-:W-:Y:S05]  /*11810*/  @!P2 BRA `(.L_x_1354) ;  /* 0xfffffffc00eca947 */ /* 0x008fea000383ffff */
[----:B------:R-:W-:Y:S05]  /*11820*/  BRA `(.L_x_1353) ;  /* 0xffffff5c00847947 */ /* 0x000fea000383ffff */
.L_x_1358:
[----:B--2---:R2:W3:Y:S02]  /*11830*/  SYNCS.PHASECHK.TRANS64.TRYWAIT P2, [R183+URZ+0x22850], R8 ;  /* 0x02285008b70075a7 */ /* 0x0044e4000804017f */
[----:B---3--:R-:W-:Y:S05]  /*11840*/  @!P2 NANOSLEEP.SYNCS 0x989680 ;  /* 0x009896800000a95d */ /* 0x008fea0003900000 */
[----:B------:R-:W3:Y:S02]  /*11850*/  @!P2 SYNCS.PHASECHK.TRANS64 P2, [R183+URZ+0x22850], R8 ;  /* 0x02285008b700a5a7 */ /* 0x000ee4000804007f */
[----:B---3--:R-:W-:Y:S05]  /*11860*/  @!P2 BRA `(.L_x_1358) ;  /* 0xfffffffc00f0a947 */ /* 0x008fea000383ffff */
[----:B------:R-:W-:Y:S05]  /*11870*/  BRA `(.L_x_1357) ;  /* 0xffffff7400a47947 */ /* 0x000fea000383ffff */
.L_x_1364:
[----:B--2---:R-:W-:-:S04]  /*11880*/  IMAD.U32 R10, RZ, RZ, UR26 ;  /* 0x0000001aff0a7e24 */ /* 0x004fc8000f8e00ff */
[----:B------:R2:W3:Y:S03]  /*11890*/  SYNCS.PHASECHK.TRANS64.TRYWAIT P1, [R10+URZ+0x22830], R13 ;  /* 0x0228300d0a0075a7 */ /* 0x0004e6000802017f */
[----:B---3--:R-:W-:Y:S05]  /*118a0*/  @!P1 NANOSLEEP.SYNCS 0x989680 ;  /* 0x009896800000995d */ /* 0x008fea0003900000 */
[----:B------:R-:W3:Y:S02]  /*118b0*/  @!P1 SYNCS.PHASECHK.TRANS64 P1, [R10+URZ+0x22830], R13 ;  /* 0x0228300d0a0095a7 */ /* 0x000ee4000802007f */
[----:B---3--:R-:W-:Y:S05]  /*118c0*/  @!P1 BRA `(.L_x_1364) ;  /* 0xfffffffc00ec9947 */ /* 0x008fea000383ffff */
[----:B------:R-:W-:Y:S05]  /*118d0*/  BRA `(.L_x_1363) ;  /* 0xffffff7800a87947 */ /* 0x000fea000383ffff */
.L_x_1376:
[----:B--2---:R2:W3:Y:S02]  /*118e0*/  SYNCS.PHASECHK.TRANS64.TRYWAIT P1, [R12+URZ+0x22850], R13 ;  /* 0x0228500d0c0075a7 */ /* 0x0044e4000802017f */
[----:B---3--:R-:W-:Y:S05]  /*118f0*/  @!P1 NANOSLEEP.SYNCS 0x989680 ;  /* 0x009896800000995d */ /* 0x008fea0003900000 */
[----:B------:R-:W3:Y:S02]  /*11900*/  @!P1 SYNCS.PHASECHK.TRANS64 P1, [R12+URZ+0x22850], R13 ;  /* 0x0228500d0c0095a7 */ /* 0x000ee4000802007f */
[----:B---3--:R-:W-:Y:S05]  /*11910*/  @!P1 BRA `(.L_x_1376) ;  /* 0xfffffffc00f09947 */ /* 0x008fea000383ffff */
[----:B------:R-:W-:Y:S05]  /*11920*/  BRA `(.L_x_1375) ;  /* 0xffffffa400587947 */ /* 0x000fea000383ffff */
.L_x_1407:
[----:B------:R-:W1:Y:S01]  /*11930*/  S2R R7, SR_TID.X ;  /* 0x0000000000077919 */ /* 0x000e620000002100 */
[----:B------:R-:W-:Y:S02]  /*11940*/  IMAD.MOV.U32 R12, RZ, RZ, RZ ;  /* 0x000000ffff0c7224 */ /* 0x000fe400078e00ff */
[----:B------:R-:W-:Y:S02]  /*11950*/  IMAD.MOV.U32 R11, RZ, RZ, 0x1f ;  /* 0x0000001fff0b7424 */ /* 0x000fe400078e00ff */
[----:B------:R-:W-:Y:S01]  /*11960*/  IMAD.MOV.U32 R15, RZ, RZ, -0x1 ;  /* 0xffffffffff0f7424 */ /* 0x000fe200078e00ff */
[----:B-1----:R-:W-:-:S04]  /*11970*/  SHF.R.U32.HI R7, RZ, 0x5, R7 ;  /* 0x00000005ff077819 */ /* 0x002fc80000011607 */
[----:B------:R-:W-:-:S05]  /*11980*/  LOP3.LUT R7, R7, 0x3, RZ, 0xc0, !PT ;  /* 0x0000000307077812 */ /* 0x000fca00078ec0ff */
[----:B------:R-:W-:-:S07]  /*11990*/  IMAD.MOV.U32 R13, RZ, RZ, R7 ;  /* 0x000000ffff0d7224 */ /* 0x000fce00078e0007 */
[----:B------:R-:W-:Y:S05]  /*119a0*/  WARPSYNC.COLLECTIVE R15, `(.L_x_1457) ;  /* 0x000000000f087348 */ /* 0x000fea0003c00000 */
[----:B------:R1:W2:Y:S02]  /*119b0*/  SHFL.IDX P6, R14, R13, R12, R11 ;  /* 0x0000000c0d0e7389 */ /* 0x0002a400000c000b */
[----:B-12---:R-:W-:Y:S01]  /*119c0*/  ENDCOLLECTIVE ;  /* 0x000000000000791b */ /* 0x006fe20003800000 */
.L_x_1457:
[----:B------:R-:W-:Y:S05]  /*119d0*/  BRA `(.L_x_1458) ;  /* 0xffffffd800ec7947 */ /* 0x000fea000383ffff */
.L_x_1408:
[----:B------:R-:W-:Y:S01]  /*119e0*/  BSSY B0, `(.L_x_1459) ;  /* 0x0000006000007945 */ /* 0x000fe20003800000 */
[----:B------:R-:W-:-:S07]  /*119f0*/  IMAD.MOV.U32 R15, RZ, RZ, -0x1 ;  /* 0xffffffffff0f7424 */ /* 0x000fce00078e00ff */
[----:B------:R-:W-:Y:S05]  /*11a00*/  WARPSYNC.COLLECTIVE R15, `(.L_x_1460) ;  /* 0x000000000f0c7348 */ /* 0x000fea0003c00000 */
[----:B------:R-:W-:Y:S02]  /*11a10*/  ELECT P6, UR62, PT ;  /* 0x00000000003e782f */ /* 0x000fe400038c0000 */
[----:B------:R-:W-:Y:S01]  /*11a20*/  MOV R14, UR62 ;  /* 0x0000003e000e7c02 */ /* 0x000fe20008000f00 */
[----:B------:R-:W-:Y:S10]  /*11a30*/  ENDCOLLECTIVE ;  /* 0x000000000000791b */ /* 0x000ff40003800000 */
.L_x_1460:
[----:B------:R-:W-:Y:S05]  /*11a40*/  BSYNC B0 ;  /* 0x0000000000007941 */ /* 0x000fea0003800000 */
.L_x_1459:
[----:B------:R-:W-:Y:S05]  /*11a50*/  BRA `(.L_x_1461) ;  /* 0xffffffd800dc7947 */ /* 0x000fea000383ffff */
.L_x_1411:
[----:B-1----:R1:W2:Y:S02]  /*11a60*/  SYNCS.PHASECHK.TRANS64.TRYWAIT P2, [R8+URZ+0x22840], R5 ;  /* 0x02284005080075a7 */ /* 0x0022a4000804017f */
[----:B--2---:R-:W-:Y:S05]  /*11a70*/  @!P2 NANOSLEEP.SYNCS 0x989680 ;  /* 0x009896800000a95d */ /* 0x004fea0003900000 */
[----:B------:R-:W2:Y:S02]  /*11a80*/  @!P2 SYNCS.PHASECHK.TRANS64 P2, [R8+URZ+0x22840], R5 ;  /* 0x022840050800a5a7 */ /* 0x000ea4000804007f */
[----:B--2---:R-:W-:Y:S05]  /*11a90*/  @!P2 BRA `(.L_x_1411) ;  /* 0xfffffffc00f0a947 */ /* 0x004fea000383ffff */
[----:B------:R-:W-:Y:S05]  /*11aa0*/  BRA `(.L_x_1462) ;  /* 0xffffffdc00387947 */ /* 0x000fea000383ffff */
.L_x_1413:
[----:B-1----:R-:W-:-:S04]  /*11ab0*/  IMAD.U32 R8, RZ, RZ, UR37 ;  /* 0x00000025ff087e24 */ /* 0x002fc8000f8e00ff */
[----:B------:R1:W2:Y:S03]  /*11ac0*/  SYNCS.PHASECHK.TRANS64.TRYWAIT P2, [R8+URZ+0x22820], R5 ;  /* 0x02282005080075a7 */ /* 0x0002a6000804017f */
[----:B--2---:R-:W-:Y:S05]  /*11ad0*/  @!P2 NANOSLEEP.SYNCS 0x989680 ;  /* 0x009896800000a95d */ /* 0x004fea0003900000 */
[----:B------:R-:W2:Y:S02]  /*11ae0*/  @!P2 SYNCS.PHASECHK.TRANS64 P2, [R8+URZ+0x22820], R5 ;  /* 0x022820050800a5a7 */ /* 0x000ea4000804007f */
[----:B--2---:R-:W-:Y:S05]  /*11af0*/  @!P2 BRA `(.L_x_1413) ;  /* 0xfffffffc00eca947 */ /* 0x004fea000383ffff */
[----:B------:R-:W-:Y:S05]  /*11b00*/  BRA `(.L_x_1463) ;  /* 0xffffffdc00d87947 */ /* 0x000fea000383ffff */
.L_x_1416:
[----:B-1----:R1:W2:Y:S02]  /*11b10*/  SYNCS.PHASECHK.TRANS64.TRYWAIT P2, [R8+URZ+0x22860], R5 ;  /* 0x02286005080075a7 */ /* 0x0022a4000804017f */
[----:B--2---:R-:W-:Y:S05]  /*11b20*/  @!P2 NANOSLEEP.SYNCS 0x989680 ;  /* 0x009896800000a95d */ /* 0x004fea0003900000 */
[----:B------:R-:W2:Y:S02]  /*11b30*/  @!P2 SYNCS.PHASECHK.TRANS64 P2, [R8+URZ+0x22860], R5 ;  /* 0x022860050800a5a7 */ /* 0x000ea4000804007f */
[----:B--2---:R-:W-:Y:S05]  /*11b40*/  @!P2 BRA `(.L_x_1416) ;  /* 0xfffffffc00f0a947 */ /* 0x004fea000383ffff */
[----:B------:R-:W-:Y:S05]  /*11b50*/  BRA `(.L_x_1464) ;  /* 0xffffffdc00ec7947 */ /* 0x000fea000383ffff */
.L_x_1423:
[----:B-1----:R1:W2:Y:S02]  /*11b60*/  SYNCS.PHASECHK.TRANS64.TRYWAIT P3, [R2+URZ+0x22840], R3 ;  /* 0x02284003020075a7 */ /* 0x0022a4000806017f */
[----:B--2---:R-:W-:Y:S05]  /*11b70*/  @!P3 NANOSLEEP.SYNCS 0x989680 ;  /* 0x009896800000b95d */ /* 0x004fea0003900000 */
[----:B------:R-:W2:Y:S02]  /*11b80*/  @!P3 SYNCS.PHASECHK.TRANS64 P3, [R2+URZ+0x22840], R3 ;  /* 0x022840030200b5a7 */ /* 0x000ea4000806007f */
[----:B--2---:R-:W-:Y:S05]  /*11b90*/  @!P3 BRA `(.L_x_1423) ;  /* 0xfffffffc00f0b947 */ /* 0x004fea000383ffff */
[----:B------:R-:W-:Y:S05]  /*11ba0*/  BRA `(.L_x_1465) ;  /* 0xffffffe400247947 */ /* 0x000fea000383ffff */
.L_x_1425:
[----:B---3--:R3:W4:Y:S02]  /*11bb0*/  SYNCS.PHASECHK.TRANS64.TRYWAIT P3, [R2+URZ+0x22860], R3 ;  /* 0x02286003020075a7 */ /* 0x008724000806017f */
[----:B----4-:R-:W-:Y:S05]  /*11bc0*/  @!P3 NANOSLEEP.SYNCS 0x989680 ;  /* 0x009896800000b95d */ /* 0x010fea0003900000 */
[----:B------:R-:W4:Y:S02]  /*11bd0*/  @!P3 SYNCS.PHASECHK.TRANS64 P3, [R2+URZ+0x22860], R3 ;  /* 0x022860030200b5a7 */ /* 0x000f24000806007f */
[----:B----4-:R-:W-:Y:S05]  /*11be0*/  @!P3 BRA `(.L_x_1425) ;  /* 0xfffffffc00f0b947 */ /* 0x010fea000383ffff */
[----:B------:R-:W-:Y:S05]  /*11bf0*/  BRA `(.L_x_1466) ;  /* 0xffffffe4006c7947 */ /* 0x000fea000383ffff */
.L_x_1431:
[----:B-1----:R1:W2:Y:S02]  /*11c00*/  SYNCS.PHASECHK.TRANS64.TRYWAIT P3, [R3+URZ+0x22840], R2 ;  /* 0x02284002030075a7 */ /* 0x0022a4000806017f */
[----:B--2---:R-:W-:Y:S05]  /*11c10*/  @!P3 NANOSLEEP.SYNCS 0x989680 ;  /* 0x009896800000b95d */ /* 0x004fea0003900000 */
[----:B------:R-:W2:Y:S02]  /*11c20*/  @!P3 SYNCS.PHASECHK.TRANS64 P3, [R3+URZ+0x22840], R2 ;  /* 0x022840020300b5a7 */ /* 0x000ea4000806007f */
[----:B--2---:R-:W-:Y:S05]  /*11c30*/  @!P3 BRA `(.L_x_1431) ;  /* 0xfffffffc00f0b947 */ /* 0x004fea000383ffff */
[----:B------:R-:W-:Y:S05]  /*11c40*/  BRA `(.L_x_1467) ;  /* 0xffffffe800947947 */ /* 0x000fea000383ffff */
.L_x_1433:
[----:B---3--:R3:W4:Y:S02]  /*11c50*/  SYNCS.PHASECHK.TRANS64.TRYWAIT P3, [R3+URZ+0x22860], R2 ;  /* 0x02286002030075a7 */ /* 0x008724000806017f */
[----:B----4-:R-:W-:Y:S05]  /*11c60*/  @!P3 NANOSLEEP.SYNCS 0x989680 ;  /* 0x009896800000b95d */ /* 0x010fea0003900000 */
[----:B------:R-:W4:Y:S02]  /*11c70*/  @!P3 SYNCS.PHASECHK.TRANS64 P3, [R3+URZ+0x22860], R2 ;  /* 0x022860020300b5a7 */ /* 0x000f24000806007f */
[----:B----4-:R-:W-:Y:S05]  /*11c80*/  @!P3 BRA `(.L_x_1433) ;  /* 0xfffffffc00f0b947 */ /* 0x010fea000383ffff */
[----:B------:R-:W-:Y:S05]  /*11c90*/  BRA `(.L_x_1468) ;  /* 0xffffffe800dc7947 */ /* 0x000fea000383ffff */
.L_x_1438:
[----:B-1----:R1:W2:Y:S02]  /*11ca0*/  SYNCS.PHASECHK.TRANS64.TRYWAIT P3, [R2+URZ+0x22840], R3 ;  /* 0x02284003020075a7 */ /* 0x0022a4000806017f */
[----:B--2---:R-:W-:Y:S05]  /*11cb0*/  @!P3 NANOSLEEP.SYNCS 0x989680 ;  /* 0x009896800000b95d */ /* 0x004fea0003900000 */
[----:B------:R-:W2:Y:S02]  /*11cc0*/  @!P3 SYNCS.PHASECHK.TRANS64 P3, [R2+URZ+0x22840], R3 ;  /* 0x022840030200b5a7 */ /* 0x000ea4000806007f */
[----:B--2---:R-:W-:Y:S05]  /*11cd0*/  @!P3 BRA `(.L_x_1438) ;  /* 0xfffffffc00f0b947 */ /* 0x004fea000383ffff */
[----:B------:R-:W-:Y:S05]  /*11ce0*/  BRA `(.L_x_1469) ;  /* 0xffffffec00e47947 */ /* 0x000fea000383ffff */
.L_x_1440:
[----:B--2---:R2:W3:Y:S02]  /*11cf0*/  SYNCS.PHASECHK.TRANS64.TRYWAIT P3, [R2+URZ+0x22860], R3 ;  /* 0x02286003020075a7 */ /* 0x0044e4000806017f */
[----:B---3--:R-:W-:Y:S05]  /*11d00*/  @!P3 NANOSLEEP.SYNCS 0x989680 ;  /* 0x009896800000b95d */ /* 0x008fea0003900000 */
[----:B------:R-:W3:Y:S02]  /*11d10*/  @!P3 SYNCS.PHASECHK.TRANS64 P3, [R2+URZ+0x22860], R3 ;  /* 0x022860030200b5a7 */ /* 0x000ee4000806007f */
[----:B---3--:R-:W-:Y:S05]  /*11d20*/  @!P3 BRA `(.L_x_1440) ;  /* 0xfffffffc00f0b947 */ /* 0x008fea000383ffff */
[----:B------:R-:W-:Y:S05]  /*11d30*/  BRA `(.L_x_1470) ;  /* 0xfffffff0002c7947 */ /* 0x000fea000383ffff */
.L_x_1445:
[----:B------:R-:W-:Y:S01]  /*11d40*/  BSSY B0, `(.L_x_1471) ;  /* 0x0000007000007945 */ /* 0x000fe20003800000 */
[----:B--2---:R-:W-:Y:S02]  /*11d50*/  IMAD.MOV.U32 R12, RZ, RZ, RZ ;  /* 0x000000ffff0c7224 */ /* 0x004fe400078e00ff */
[----:B------:R-:W-:Y:S02]  /*11d60*/  IMAD.MOV.U32 R11, RZ, RZ, 0x1f ;  /* 0x0000001fff0b7424 */ /* 0x000fe400078e00ff */
[----:B------:R-:W-:-:S07]  /*11d70*/  IMAD.MOV.U32 R15, RZ, RZ, -0x1 ;  /* 0xffffffffff0f7424 */ /* 0x000fce00078e00ff */
[----:B-1-34-:R-:W-:Y:S05]  /*11d80*/  WARPSYNC.COLLECTIVE R15, `(.L_x_1472) ;  /* 0x000000000f087348 */ /* 0x01afea0003c00000 */
[----:B------:R2:W1:Y:S02]  /*11d90*/  SHFL.IDX P6, R14, R13, R12, R11 ;  /* 0x0000000c0d0e7389 */ /* 0x00046400000c000b */
[----:B-1234-:R-:W-:Y:S01]  /*11da0*/  ENDCOLLECTIVE ;  /* 0x000000000000791b */ /* 0x01efe20003800000 */
.L_x_1472:
[----:B------:R-:W-:Y:S05]  /*11db0*/  BSYNC B0 ;  /* 0x0000000000007941 */ /* 0x000fea0003800000 */
.L_x_1471:
[----:B------:R-:W-:Y:S05]  /*11dc0*/  BRA `(.L_x_1473) ;  /* 0xfffffff400107947 */ /* 0x000fea000383ffff */
.L_x_1447:
[----:B-1----:R1:W2:Y:S02]  /*11dd0*/  SYNCS.PHASECHK.TRANS64.TRYWAIT P0, [R7+URZ+0x22820], R0 ;  /* 0x02282000070075a7 */ /* 0x0022a4000800017f */
[----:B--2---:R-:W-:Y:S05]  /*11de0*/  @!P0 NANOSLEEP.SYNCS 0x989680 ;  /* 0x009896800000895d */ /* 0x004fea0003900000 */
[----:B------:R-:W2:Y:S02]  /*11df0*/  @!P0 SYNCS.PHASECHK.TRANS64 P0, [R7+URZ+0x22820], R0 ;  /* 0x02282000070085a7 */ /* 0x000ea4000800007f */
[----:B--2---:R-:W-:Y:S05]  /*11e00*/  @!P0 BRA `(.L_x_1447) ;  /* 0xfffffffc00f08947 */ /* 0x004fea000383ffff */
[----:B------:R-:W-:Y:S05]  /*11e10*/  BRA `(.L_x_1474) ;  /* 0xfffffff400587947 */ /* 0x000fea000383ffff */
.L_x_1451:
[----:B-1----:R1:W2:Y:S02]  /*11e20*/  SYNCS.PHASECHK.TRANS64.TRYWAIT P0, [R5+URZ], R4 ;  /* 0x00000004050075a7 */ /* 0x0022a4000800017f */
[----:B--2---:R-:W-:Y:S05]  /*11e30*/  @!P0 NANOSLEEP.SYNCS 0x989680 ;  /* 0x009896800000895d */ /* 0x004fea0003900000 */
[----:B------:R-:W2:Y:S02]  /*11e40*/  @!P0 SYNCS.PHASECHK.TRANS64 P0, [R5+URZ], R4 ;  /* 0x00000004050085a7 */ /* 0x000ea4000800007f */
[----:B--2---:R-:W-:Y:S05]  /*11e50*/  @!P0 BRA `(.L_x_1451) ;  /* 0xfffffffc00f08947 */ /* 0x004fea000383ffff */
[----:B------:R-:W-:Y:S05]  /*11e60*/  BRA `(.L_x_1475) ;  /* 0xfffffff400ac7947 */ /* 0x000fea000383ffff */
.L_x_1452:
[----:B--2---:R2:W3:Y:S02]  /*11e70*/  SYNCS.PHASECHK.TRANS64.TRYWAIT P0, [R3+URZ], R0 ;  /* 0x00000000030075a7 */ /* 0x0044e4000800017f */
[----:B---3--:R-:W-:Y:S05]  /*11e80*/  @!P0 NANOSLEEP.SYNCS 0x989680 ;  /* 0x009896800000895d */ /* 0x008fea0003900000 */
[----:B------:R-:W3:Y:S02]  /*11e90*/  @!P0 SYNCS.PHASECHK.TRANS64 P0, [R3+URZ], R0 ;  /* 0x00000000030085a7 */ /* 0x000ee4000800007f */
[----:B---3--:R-:W-:Y:S05]  /*11ea0*/  @!P0 BRA `(.L_x_1452) ;  /* 0xfffffffc00f08947 */ /* 0x008fea000383ffff */
[----:B------:R-:W-:Y:S05]  /*11eb0*/  BRA `(.L_x_1476) ;  /* 0xfffffff400a07947 */ /* 0x000fea000383ffff */
.L_x_1454:
[----:B-1----:R1:W2:Y:S02]  /*11ec0*/  SYNCS.PHASECHK.TRANS64.TRYWAIT P0, [R5+URZ], R4 ;  /* 0x00000004050075a7 */ /* 0x0022a4000800017f */
[----:B--2---:R-:W-:Y:S05]  /*11ed0*/  @!P0 NANOSLEEP.SYNCS 0x989680 ;  /* 0x009896800000895d */ /* 0x004fea0003900000 */
[----:B------:R-:W2:Y:S02]  /*11ee0*/  @!P0 SYNCS.PHASECHK.TRANS64 P0, [R5+URZ], R4 ;  /* 0x00000004050085a7 */ /* 0x000ea4000800007f */
[----:B--2---:R-:W-:Y:S05]  /*11ef0*/  @!P0 BRA `(.L_x_1454) ;  /* 0xfffffffc00f08947 */ /* 0x004fea000383ffff */
[----:B------:R-:W-:Y:S05]  /*11f00*/  BRA `(.L_x_1477) ;  /* 0xfffffff400a47947 */ /* 0x000fea000383ffff */
.L_x_1478:
        /* <DEDUP_REMOVED lines=15> */
.L_x_4720:


//--------------------- .text._ZN7cutlass13device_kernelIN5flash11enable_sm90INS1_16FlashAttnFwdSm90INS1_25CollectiveMainloopFwdSm90ILi2EN4cute5tupleIJNS5_1CILi1EEES8_S8_EEENS6_IJNS7_ILi128EEENS7_ILi96EEENS7_ILi64EEEEEELi256ENS_6half_tEfNS_4arch4Sm90ELb0ELb1ELb0ELb0ELb0ELb0ELb1ELb1ELb0ELb0ELb0ELb0EEENS1_21CollectiveEpilogueFwdINS6_IJSA_NS7_ILi256EEESB_EEES9_SE_SG_Li256ELb0ELb0ELb0ELb0EEENS1_30DynamicPersistentTileSchedulerILi256ELi32ELb0ELb0ELb1EEEEEEEEEvNT_6ParamsE --------------------------
	.section	.text._ZN7cutlass13device_kernelIN5flash11enable_sm90INS1_16FlashAttnFwdSm90INS1_25CollectiveMainloopFwdSm90ILi2EN4cute5tupleIJNS5_1CILi1EEES8_S8_EEENS6_IJNS7_ILi128EEENS7_ILi96EEENS7_ILi64EEEEEELi256ENS_6half_tEfNS_4arch4Sm90ELb0ELb1ELb0ELb0ELb0ELb0ELb1ELb1ELb0ELb0ELb0ELb0EEENS1_21CollectiveEpilogueFwdINS6_IJSA_NS7_ILi256EEESB_EEES9_SE_SG_Li256ELb0ELb0ELb0ELb0EEENS1_30DynamicPersistentTileSchedulerILi256ELi32ELb0ELb0ELb1EEEEEEEEEvNT_6ParamsE,"ax",@progbits
	.align	128
.text._ZN7cutlass13device_kernelIN5flash11enable_sm90INS1_16FlashAttnFwdSm90INS1_25CollectiveMainloopFwdSm90ILi2EN4cute5tupleIJNS5_1CILi1EEES8_S8_EEENS6_IJNS7_ILi128EEENS7_ILi96EEENS7_ILi64EEEEEELi256ENS_6half_tEfNS_4arch4Sm90ELb0ELb1ELb0ELb0ELb0ELb0ELb1ELb1ELb0ELb0ELb0ELb0EEENS1_21CollectiveEpilogueFwdINS6_IJSA_NS7_ILi256EEESB_EEES9_SE_SG_Li256ELb0ELb0ELb0ELb0EEENS1_30DynamicPersistentTileSchedulerILi256ELi32ELb0ELb0ELb1EEEEEEEEEvNT_6ParamsE:
        .type           _ZN7cutlass13device_kernelIN5flash11enable_sm90INS1_16FlashAttnFwdSm90INS1_25CollectiveMainloopFwdSm90ILi2EN4cute5tupleIJNS5_1CILi1EEES8_S8_EEENS6_IJNS7_ILi128EEENS7_ILi96EEENS7_ILi64EEEEEELi256ENS_6half_tEfNS_4arch4Sm90ELb0ELb1ELb0ELb0ELb0ELb0ELb1ELb1ELb0ELb0ELb0ELb0EEENS1_21CollectiveEpilogueFwdINS6_IJSA_NS7_ILi256EEESB_EEES9_SE_SG_Li256ELb0ELb0ELb0ELb0EEENS1_30DynamicPersistentTileSchedulerILi256ELi32ELb0ELb0ELb1EEEEEEEEEvNT_6ParamsE,@function
        .size           _ZN7cutlass13device_kernelIN5flash11enable_sm90INS1_16FlashAttnFwdSm90INS1_25CollectiveMainloopFwdSm90ILi2EN4cute5tupleIJNS5_1CILi1EEES8_S8_EEENS6_IJNS7_ILi128EEENS7_ILi96EEENS7_ILi64EEEEEELi256ENS_6half_tEfNS_4arch4Sm90ELb0ELb1ELb0ELb0ELb0ELb0ELb1ELb1ELb0ELb0ELb0ELb0EEENS1_21CollectiveEpilogueFwdINS6_IJSA_NS7_ILi256EEESB_EEES9_SE_SG_Li256ELb0ELb0ELb0ELb0EEENS1_30DynamicPersistentTileSchedulerILi256ELi32ELb0ELb0ELb1EEEEEEEEEvNT_6ParamsE,(.L_x_4721 - _ZN7cutlass13device_kernelIN5flash11enable_sm90INS1_16FlashAttnFwdSm90INS1_25CollectiveMainloopFwdSm90ILi2EN4cute5tupleIJNS5_1CILi1EEES8_S8_EEENS6_IJNS7_ILi128EEENS7_ILi96EEENS7_ILi64EEEEEELi256ENS_6half_tEfNS_4arch4Sm90ELb0ELb1ELb0ELb0ELb0ELb0ELb1ELb1ELb0ELb0ELb0ELb0EEENS1_21CollectiveEpilogueFwdINS6_IJSA_NS7_ILi256EEESB_EEES9_SE_SG_Li256ELb0ELb0ELb0ELb0EEENS1_30DynamicPersistentTileSchedulerILi256ELi32ELb0ELb0ELb1EEEEEEEEEvNT_6ParamsE)
        .other          _ZN7cutlass13device_kernelIN5flash11enable_sm90INS1_16FlashAttnFwdSm90INS1_25CollectiveMainloopFwdSm90ILi2EN4cute5tupleIJNS5_1CILi1EEES8_S8_EEENS6_IJNS7_ILi128EEENS7_ILi96EEENS7_ILi64EEEEEELi256ENS_6half_tEfNS_4arch4Sm90ELb0ELb1ELb0ELb0ELb0ELb0ELb1ELb1ELb0ELb0ELb0ELb0EEENS1_21CollectiveEpilogueFwdINS6_IJSA_NS7_ILi256EEESB_EEES9_SE_SG_Li256ELb0ELb0ELb0ELb0EEENS1_30DynamicPersistentTileSchedulerILi256ELi32ELb0ELb0ELb1EEEEEEEEEvNT_6ParamsE,@"STO_CUDA_ENTRY STV_DEFAULT"
_ZN7cutlass13device_kernelIN5flash11enable_sm90INS1_16FlashAttnFwdSm90INS1_25CollectiveMainloopFwdSm90ILi2EN4cute5tupleIJNS5_1CILi1EEES8_S8_EEENS6_IJNS7_ILi128EEENS7_ILi96EEENS7_ILi64EEEEEELi256ENS_6half_tEfNS_4arch4Sm90ELb0ELb1ELb0ELb0ELb0ELb0ELb1ELb1ELb0ELb0ELb0ELb0EEENS1_21CollectiveEpilogueFwdINS6_IJSA_NS7_ILi256EEESB_EEES9_SE_SG_Li256ELb0ELb0ELb0ELb0EEENS1_30DynamicPersistentTileSchedulerILi256ELi32ELb0ELb0ELb1EEEEEEEEEvNT_6ParamsE:
[----:B------:R-:W1:Y:S02]  /*0000*/  LDC R1, c[0x0][0x28] ;  /* 0x00000a00ff017b82 */ /* 0x000e640000000800 */
[----:B-1----:R-:W-:Y:S01]  /*0010*/  VIADD R1, R1, 0xfffffb90 ;  /* 0xfffffb9001017836 */ /* 0x002fe20000000000 */
[----:B------:R-:W1:Y:S01]  /*0020*/  S2R R3, SR_TID.X ;  /* 0x0000000000037919 */ /* 0x000e620000002100 */
[----:B------:R-:W-:Y:S01]  /*0030*/  ELECT P0, URZ, PT ;  /* 0x00000000003f782f */ /* 0x000fe20003800000 */
[----:B------:R-:W-:Y:S01]  /*0040*/  BSSY B0, `(.L_x_1479) ;  /* 0x000001b000007945 */ /* 0x000fe20003800000 */
[----:B------:R-:W-:Y:S02]  /*0050*/  ULDC UR4, c[0x0][0x20] ;  /* 0x0000080000047ab9 */ /* 0x000fe40000000800 */
[----:B------:R-:W-:Y:S01]  /*0060*/  IADD3 R16, P1, R1, UR4, RZ ;  /* 0x0000000401107c10 */ /* 0x000fe2000ff3e0ff */
[----:B------:R-:W-:-:S04]  /*0070*/  ULDC UR4, c[0x0][0x24] ;  /* 0x0000090000047ab9 */ /* 0x000fc80000000800 */
[----:B------:R-:W-:Y:S01]  /*0080*/  IMAD.X R17, RZ, RZ, UR4, P1 ;  /* 0x00000004ff117e24 */ /* 0x000fe200088e06ff */
        /* <DEDUP_REMOVED lines=22> */
.L_x_1480:
[----:B------:R-:W-:Y:S05]  /*01f0*/  BSYNC B0 ;  /* 0x0000000000007941 */ /* 0x000fea0003800000 */
.L_x_1479:
        /* <DEDUP_REMOVED lines=39> */
.L_x_1481:
        /* <DEDUP_REMOVED lines=22> */
.L_x_1482:
        /* <DEDUP_REMOVED lines=18> */
.L_x_1483:
        /* <DEDUP_REMOVED lines=22> */
.L_x_1484:
        /* <DEDUP_REMOVED lines=22> */
.L_x_1485:
[----:B------:R-:W-:Y:S01]  /*09b0*/  IADD3 R2, P0, R16, 0x70, RZ ;  /* 0x0000007010027810 */ /* 0x000fe20007f1e0ff */
[----:B------:R-:W-:Y:S01]  /*09c0*/  UMOV UR38, 0x1 ;  /* 0x0000000100267882 */ /* 0x000fe20000000000 */
[----:B------:R-:W-:Y:S01]  /*09d0*/  PLOP3.LUT P1, PT, PT, PT, UP0, 0x80, 0x0 ;  /* 0x000000000000781c */ /* 0x000fe20003f2f008 */
[----:B------:R-:W-:Y:S01]  /*09e0*/  NOP ;  /* 0x0000000000007918 */ /* 0x000fe20000000000 */
[----:B------:R-:W-:Y:S01]  /*09f0*/  USEL UR38, UR38, 0x2, !UP0 ;  /* 0x0000000226267887 */ /* 0x000fe2000c000000 */
[----:B------:R5:W-:Y:S01]  /*0a00*/  STL [R1+0x464], R2 ;  /* 0x0004640201007387 */ /* 0x000be20000100800 */
[----:B------:R-:W-:Y:S01]  /*0a10*/  ULDC.64 UR46, c[0x0][0x208] ;  /* 0x00008200002e7ab9 */ /* 0x000fe20000000a00 */
[----:B------:R-:W-:Y:S02]  /*0a20*/  IMAD.MOV.U32 R22, RZ, RZ, R16 ;  /* 0x000000ffff167224 */ /* 0x000fe400078e0010 */
[--C-:B------:R-:W-:Y:S02]  /*0a30*/  IMAD.MOV.U32 R23, RZ, RZ, R17.reuse ;  /* 0x000000ffff177224 */ /* 0x100fe400078e0011 */
[----:B-----5:R-:W-:-:S05]  /*0a40*/  IMAD.X R2, RZ, RZ, R17, P0 ;  /* 0x000000ffff027224 */ /* 0x020fca00000e0611 */
[----:B------:R1:W-:Y:S02]  /*0a50*/  STL [R1+0x460], R2 ;  /* 0x0004600201007387 */ /* 0x0003e40000100800 */
[----:B-1234-:R-:W-:Y:S06]  /*0a60*/  BAR.SYNC.DEFER_BLOCKING 0x0 ;  /* 0x0000000000007b1d */ /* 0x01efec0000010000 */
[----:B------:R-:W-:Y:S05]  /*0a70*/  @!P1 BRA `(.L_x_1486) ;  /* 0x000001f800409947 */ /* 0x000fea0003800000 */
.L_x_1487:
        /* <DEDUP_REMOVED lines=8> */
[----:B------:R-:W-:Y:S01]  /*0b00*/  ISETP.NE.AND P0, PT, R26, 0x1, PT ;  /* 0x000000011a00780c */ /* 0x000fe20003f05270 */
[----:B------:R2:W-:-:S12]  /*0b10*/  STL.64 [R1+0x210], RZ ;  /* 0x000210ff01007387 */ /* 0x0005d80000100a00 */
[----:B------:R-:W-:Y:S06]  /*0b20*/  @!P0 BAR.ARV 0x9, 0x100 ;  /* 0x0244000000008b1d */ /* 0x000fec0000002000 */
[C---:B------:R-:W-:Y:S02]  /*0b30*/  IADD3 R217, P1, R16.reuse, 0x210, RZ ;  /* 0x0000021010d97810 */ /* 0x040fe40007f3e0ff */
[----:B------:R-:W-:Y:S01]  /*0b40*/  IADD3 R219, P2, R16, 0x21c, RZ ;  /* 0x0000021c10db7810 */ /* 0x000fe20007f5e0ff */
[----:B------:R2:W-:Y:S01]  /*0b50*/  STL [R1+0x218], RZ ;  /* 0x000218ff01007387 */ /* 0x0005e20000100800 */
[----:B-1----:R-:W-:Y:S01]  /*0b60*/  ISETP.LE.AND P0, PT, R0, UR5, PT ;  /* 0x0000000500007c0c */ /* 0x002fe2000bf03270 */
[----:B------:R-:W-:-:S02]  /*0b70*/  IMAD.X R216, RZ, RZ, R17, P1 ;  /* 0x000000ffffd87224 */ /* 0x000fc400008e0611 */
[----:B------:R2:W-:Y:S01]  /*0b80*/  STL [R1+0x21c], RZ ;  /* 0x00021cff01007387 */ /* 0x0005e20000100800 */
[----:B------:R-:W-:-:S09]  /*0b90*/  IMAD.X R218, RZ, RZ, R17, P2 ;  /* 0x000000ffffda7224 */ /* 0x000fd200010e0611 */
[----:B--2---:R-:W-:Y:S05]  /*0ba0*/  @P0 EXIT ;  /* 0x000000000000094d */ /* 0x004fea0003800000 */
[----:B------:R-:W1:Y:S01]  /*0bb0*/  S2R R8, SR_TID.X ;  /* 0x0000000000087919 */ /* 0x000e620000002100 */
[----:B------:R-:W2:Y:S01]  /*0bc0*/  S2UR UR6, SR_CgaCtaId ;  /* 0x00000000000679c3 */ /* 0x000ea20000008800 */
[----:B------:R-:W-:Y:S01]  /*0bd0*/  UMOV UR50, 0x400 ;  /* 0x0000040000327882 */ /* 0x000fe20000000000 */
[----:B------:R-:W-:Y:S01]  /*0be0*/  IMAD.MOV.U32 R195, RZ, RZ, 0x2 ;  /* 0x00000002ffc37424 */ /* 0x000fe200078e00ff */
[C---:B------:R-:W-:Y:S01]  /*0bf0*/  IADD3 R203, -R26.reuse, 0xb, RZ ;  /* 0x0000000b1acb7810 */ /* 0x040fe20007ffe1ff */
[----:B------:R-:W-:Y:S01]  /*0c00*/  VIADD R208, R26, 0x8 ;  /* 0x000000081ad07836 */ /* 0x000fe20000000000 */
[----:B------:R-:W-:-:S03]  /*0c10*/  ULDC.64 UR36, c[0x0][0x198] ;  /* 0x0000660000247ab9 */ /* 0x000fc60000000a00 */
[----:B------:R-:W3:Y:S01]  /*0c20*/  S2UR UR4, SR_SWINHI ;  /* 0x00000000000479c3 */ /* 0x000ee20000002f00 */
[----:B--2---:R-:W-:Y:S01]  /*0c30*/  ULEA UR50, UR6, UR50, 0x18 ;  /* 0x0000003206327291 */ /* 0x004fe2000f8ec03f */
[----:B-1----:R-:W-:-:S06]  /*0c40*/  VIADD R197, R8, 0xffffff80 ;  /* 0xffffff8008c57836 */ /* 0x002fcc0000000000 */
[----:B------:R-:W-:Y:S01]  /*0c50*/  UMOV UR48, UR50 ;  /* 0x0000003200307c82 */ /* 0x000fe20008000000 */
[----:B---3--:R-:W-:Y:S01]  /*0c60*/  UMOV UR49, UR4 ;  /* 0x0000000400317c82 */ /* 0x008fe20008000000 */
[----:B------:R-:W-:Y:S01]  /*0c70*/  LOP3.LUT R8, R8, 0x7f, RZ, 0xc0, !PT ;  /* 0x0000007f08087812 */ /* 0x000fe200078ec0ff */
[----:B------:R-:W-:Y:S01]  /*0c80*/  UMOV UR4, UR5 ;  /* 0x0000000500047c82 */ /* 0x000fe20008000000 */
[----:B------:R-:W-:Y:S02]  /*0c90*/  SHF.R.S32.HI R0, RZ, 0x1f, R197 ;  /* 0x0000001fff007819 */ /* 0x000fe400000114c5 */
[----:B------:R-:W-:Y:S02]  /*0ca0*/  ISETP.NE.AND P0, PT, R8, RZ, PT ;  /* 0x000000ff0800720c */ /* 0x000fe40003f05270 */
[CC--:B------:R-:W-:Y:S02]  /*0cb0*/  LEA.HI R2, R0.reuse, R197.reuse, RZ, 0x4 ;  /* 0x000000c500027211 */ /* 0x0c0fe400078f20ff */
[----:B------:R-:W-:-:S02]  /*0cc0*/  LEA.HI R19, R0, R197, RZ, 0x7 ;  /* 0x000000c500137211 */ /* 0x000fc400078f38ff */
[----:B------:R-:W-:Y:S02]  /*0cd0*/  SHF.R.S32.HI R3, RZ, 0x4, R2 ;  /* 0x00000004ff037819 */ /* 0x000fe40000011402 */
[----:B------:R-:W-:Y:S02]  /*0ce0*/  LEA.HI R221, R0, R197, RZ, 0x5 ;  /* 0x000000c500dd7211 */ /* 0x000fe400078f28ff */
[C---:B------:R-:W-:Y:S02]  /*0cf0*/  LEA.HI R5, R2.reuse, R3, RZ, 0x1 ;  /* 0x0000000302057211 */ /* 0x040fe400078f08ff */
[----:B------:R-:W-:Y:S02]  /*0d00*/  LOP3.LUT R4, R2, 0x3fffff0, RZ, 0xc0, !PT ;  /* 0x03fffff002047812 */ /* 0x000fe400078ec0ff */
[----:B------:R-:W-:Y:S02]  /*0d10*/  LOP3.LUT R2, R19, 0xffffff80, RZ, 0xc0, !PT ;  /* 0xffffff8013027812 */ /* 0x000fe400078ec0ff */
[----:B------:R-:W-:Y:S01]  /*0d20*/  LOP3.LUT R6, R5, 0x1ffffffe, RZ, 0xc0, !PT ;  /* 0x1ffffffe05067812 */ /* 0x000fe200078ec0ff */
[C---:B------:R-:W-:Y:S01]  /*0d30*/  IMAD.IADD R4, R197.reuse, 0x1, -R4 ;  /* 0x00000001c5047824 */ /* 0x040fe200078e0a04 */
[----:B------:R-:W-:Y:S01]  /*0d40*/  SHF.R.S32.HI R221, RZ, 0x5, R221 ;  /* 0x00000005ffdd7819 */ /* 0x000fe200000114dd */
[----:B------:R-:W-:Y:S01]  /*0d50*/  IMAD.IADD R209, R197, 0x1, -R2 ;  /* 0x00000001c5d17824 */ /* 0x000fe200078e0a02 */
[----:B------:R-:W-:Y:S01]  /*0d60*/  SHF.R.S32.HI R220, RZ, 0x7, R19 ;  /* 0x00000007ffdc7819 */ /* 0x000fe20000011413 */
[----:B------:R-:W-:Y:S01]  /*0d70*/  IMAD.IADD R6, R3, 0x1, -R6 ;  /* 0x0000000103067824 */ /* 0x000fe200078e0a06 */
[----:B------:R-:W-:Y:S01]  /*0d80*/  LEA.HI R198, R0, R197, RZ, 0x3 ;  /* 0x000000c500c67211 */ /* 0x000fe200078f18ff */
[----:B------:R-:W-:Y:S01]  /*0d90*/  IMAD R3, R221, 0x10, R4 ;  /* 0x00000010dd037824 */ /* 0x000fe200078e0204 */
[----:B------:R-:W-:-:S02]  /*0da0*/  SHF.R.S32.HI R2, RZ, 0x1f, R209 ;  /* 0x0000001fff027819 */ /* 0x000fc400000114d1 */
[----:B------:R-:W-:Y:S01]  /*0db0*/  SEL R204, RZ, 0x1, P0 ;  /* 0x00000001ffcc7807 */ /* 0x000fe20000000000 */
[----:B------:R-:W-:Y:S01]  /*0dc0*/  IMAD R3, R3, 0x8, R6 ;  /* 0x0000000803037824 */ /* 0x000fe200078e0206 */
[CC--:B------:R-:W-:Y:S02]  /*0dd0*/  LEA.HI R27, R2.reuse, R209.reuse, RZ, 0x2 ;  /* 0x000000d1021b7211 */ /* 0x0c0fe400078f10ff */
[----:B------:R-:W-:Y:S01]  /*0de0*/  LEA.HI R2, R2, R209, RZ, 0x5 ;  /* 0x000000d102027211 */ /* 0x000fe200078f28ff */
[----:B------:R-:W-:Y:S01]  /*0df0*/  IMAD.SHL.U32 R194, R3, 0x8, RZ ;  /* 0x0000000803c27824 */ /* 0x000fe200078e00ff */
[--C-:B------:R-:W-:Y:S02]  /*0e00*/  SHF.R.S32.HI R3, RZ, 0x2, R27.reuse ;  /* 0x00000002ff037819 */ /* 0x100fe4000001141b */
[----:B------:R-:W-:Y:S01]  /*0e10*/  SHF.R.S32.HI R4, RZ, 0x1f, R27 ;  /* 0x0000001fff047819 */ /* 0x000fe2000001141b */
[----:B------:R-:W-:Y:S01]  /*0e20*/  IMAD.WIDE R194, R194, R195, UR48 ;  /* 0x00000030c2c27e25 */ /* 0x000fe2000f8e02c3 */
[----:B------:R-:W-:-:S02]  /*0e30*/  SHF.R.S32.HI R2, RZ, 0x5, R2 ;  /* 0x00000005ff027819 */ /* 0x000fc40000011402 */
[----:B------:R-:W-:Y:S02]  /*0e40*/  LEA.HI R4, R4, R3, RZ, 0x3 ;  /* 0x0000000304047211 */ /* 0x000fe400078f18ff */
[C---:B------:R-:W-:Y:S02]  /*0e50*/  IADD3 R9, P5, R194.reuse, 0x20, RZ ;  /* 0x00000020c2097810 */ /* 0x040fe40007fbe0ff */
[----:B------:R-:W-:Y:S02]  /*0e60*/  IADD3 R7, P6, R194, 0x40, RZ ;  /* 0x00000040c2077810 */ /* 0x000fe40007fde0ff */
[----:B------:R-:W-:Y:S02]  /*0e70*/  LOP3.LUT R4, R4, 0xfffffff8, RZ, 0xc0, !PT ;  /* 0xfffffff804047812 */ /* 0x000fe400078ec0ff */
[----:B------:R-:W-:Y:S02]  /*0e80*/  LOP3.LUT R6, R9, 0x380, RZ, 0xc0, !PT ;  /* 0x0000038009067812 */ /* 0x000fe400078ec0ff */
[----:B------:R-:W-:Y:S01]  /*0e90*/  LOP3.LUT R5, R7, 0x380, RZ, 0xc0, !PT ;  /* 0x0000038007057812 */ /* 0x000fe200078ec0ff */
[----:B------:R-:W-:Y:S01]  /*0ea0*/  IMAD.IADD R3, R3, 0x1, -R4 ;  /* 0x0000000103037824 */ /* 0x000fe200078e0a04 */
[----:B------:R-:W-:-:S02]  /*0eb0*/  SHF.R.U64 R6, R6, 0x3, RZ ;  /* 0x0000000306067819 */ /* 0x000fc400000012ff */
[----:B------:R-:W-:Y:S01]  /*0ec0*/  SHF.R.U64 R4, R5, 0x3, RZ ;  /* 0x0000000305047819 */ /* 0x000fe200000012ff */
[----:B------:R-:W-:Y:S01]  /*0ed0*/  IMAD R200, R2, 0x10, R3 ;  /* 0x0000001002c87824 */ /* 0x000fe200078e0203 */
[----:B------:R-:W-:Y:S01]  /*0ee0*/  IADD3 R11, P3, R194, 0x4020, RZ ;  /* 0x00004020c20b7810 */ /* 0x000fe20007f7e0ff */
[--C-:B------:R-:W-:Y:S01]  /*0ef0*/  IMAD.X R3, RZ, RZ, R195.reuse, P5 ;  /* 0x000000ffff037224 */ /* 0x100fe200028e06c3 */
[----:B------:R-:W-:Y:S01]  /*0f00*/  LOP3.LUT R2, R6, R9, RZ, 0x3c, !PT ;  /* 0x0000000906027212 */ /* 0x000fe200078e3cff */
[----:B------:R-:W-:Y:S01]  /*0f10*/  IMAD.X R5, RZ, RZ, R195, P6 ;  /* 0x000000ffff057224 */ /* 0x000fe200030e06c3 */
[----:B------:R-:W-:Y:S02]  /*0f20*/  LOP3.LUT R4, R4, R7, RZ, 0x3c, !PT ;  /* 0x0000000704047212 */ /* 0x000fe400078e3cff */
[C---:B------:R-:W-:Y:S02]  /*0f30*/  IADD3 R7, P1, R194.reuse, 0x60, RZ ;  /* 0x00000060c2077810 */ /* 0x040fe40007f3e0ff */
[----:B------:R-:W-:-:S02]  /*0f40*/  IADD3 R9, P2, R194, 0x4000, RZ ;  /* 0x00004000c2097810 */ /* 0x000fc40007f5e0ff */
[----:B------:R-:W-:Y:S02]  /*0f50*/  LOP3.LUT R10, R11, 0x380, RZ, 0xc0, !PT ;  /* 0x000003800b0a7812 */ /* 0x000fe400078ec0ff */
[----:B------:R-:W-:Y:S02]  /*0f60*/  LOP3.LUT R6, R7, 0x380, RZ, 0xc0, !PT ;  /* 0x0000038007067812 */ /* 0x000fe400078ec0ff */
[----:B------:R-:W-:Y:S02]  /*0f70*/  LOP3.LUT R8, R9, 0x380, RZ, 0xc0, !PT ;  /* 0x0000038009087812 */ /* 0x000fe400078ec0ff */
[----:B------:R-:W-:Y:S02]  /*0f80*/  SHF.R.U64 R10, R10, 0x3, RZ ;  /* 0x000000030a0a7819 */ /* 0x000fe400000012ff */
[----:B------:R-:W-:Y:S02]  /*0f90*/  SHF.R.U64 R6, R6, 0x3, RZ ;  /* 0x0000000306067819 */ /* 0x000fe400000012ff */
[----:B------:R-:W-:-:S02]  /*0fa0*/  SHF.R.U64 R8, R8, 0x3, RZ ;  /* 0x0000000308087819 */ /* 0x000fc400000012ff */
[----:B------:R-:W-:Y:S02]  /*0fb0*/  LOP3.LUT R10, R10, R11, RZ, 0x3c, !PT ;  /* 0x0000000b0a0a7212 */ /* 0x000fe400078e3cff */
[----:B------:R-:W-:Y:S02]  /*0fc0*/  IADD3 R11, P6, R194, 0x8000, RZ ;  /* 0x00008000c20b7810 */ /* 0x000fe40007fde0ff */
[----:B------:R-:W-:Y:S01]  /*0fd0*/  LOP3.LUT R6, R6, R7, RZ, 0x3c, !PT ;  /* 0x0000000706067212 */ /* 0x000fe200078e3cff */
[--C-:B------:R-:W-:Y:S01]  /*0fe0*/  IMAD.X R7, RZ, RZ, R195.reuse, P1 ;  /* 0x000000ffff077224 */ /* 0x100fe200008e06c3 */
[----:B------:R-:W-:Y:S01]  /*0ff0*/  LOP3.LUT R8, R8, R9, RZ, 0x3c, !PT ;  /* 0x0000000908087212 */ /* 0x000fe200078e3cff */
[----:B------:R-:W-:Y:S01]  /*1000*/  IMAD.X R9, RZ, RZ, R195, P2 ;  /* 0x000000ffff097224 */ /* 0x000fe200010e06c3 */
[----:B------:R-:W-:Y:S02]  /*1010*/  MOV R3, R2 ;  /* 0x0000000200037202 */ /* 0x000fe40000000f00 */
[----:B------:R-:W-:-:S02]  /*1020*/  MOV R2, R4 ;  /* 0x0000000400027202 */ /* 0x000fc40000000f00 */
[C---:B------:R-:W-:Y:S01]  /*1030*/  IADD3 R21, P1, R194.reuse, 0x8020, RZ ;  /* 0x00008020c2157810 */ /* 0x040fe20007f3e0ff */
[----:B------:R-:W-:Y:S01]  /*1040*/  STL [R1+0x46c], R3 ;  /* 0x00046c0301007387 */ /* 0x000fe20000100800 */
[C---:B------:R-:W-:Y:S02]  /*1050*/  IADD3 R25, P2, R194.reuse, 0x8040, RZ ;  /* 0x00008040c2197810 */ /* 0x040fe40007f5e0ff */
[C---:B------:R-:W-:Y:S01]  /*1060*/  IADD3 R13, P4, R194.reuse, 0x4040, RZ ;  /* 0x00004040c20d7810 */ /* 0x040fe20007f9e0ff */
[----:B------:R1:W-:Y:S01]  /*1070*/  STL [R1+0x468], R2 ;  /* 0x0004680201007387 */ /* 0x0003e20000100800 */
[----:B------:R-:W-:Y:S02]  /*1080*/  IADD3 R15, P5, R194, 0x4060, RZ ;  /* 0x00004060c20f7810 */ /* 0x000fe40007fbe0ff */
[----:B------:R-:W-:Y:S02]  /*1090*/  LOP3.LUT R18, R11, 0x380, RZ, 0xc0, !PT ;  /* 0x000003800b127812 */ /* 0x000fe400078ec0ff */
[----:B------:R-:W-:-:S02]  /*10a0*/  LOP3.LUT R20, R21, 0x380, RZ, 0xc0, !PT ;  /* 0x0000038015147812 */ /* 0x000fc400078ec0ff */
[----:B------:R-:W-:Y:S02]  /*10b0*/  LOP3.LUT R24, R25, 0x380, RZ, 0xc0, !PT ;  /* 0x0000038019187812 */ /* 0x000fe400078ec0ff */
[----:B------:R-:W-:Y:S02]  /*10c0*/  LOP3.LUT R12, R13, 0x380, RZ, 0xc0, !PT ;  /* 0x000003800d0c7812 */ /* 0x000fe400078ec0ff */
[----:B------:R-:W-:Y:S02]  /*10d0*/  LOP3.LUT R14, R15, 0x380, RZ, 0xc0, !PT ;  /* 0x000003800f0e7812 */ /* 0x000fe400078ec0ff */
[----:B------:R-:W-:Y:S02]  /*10e0*/  SHF.R.U64 R18, R18, 0x3, RZ ;  /* 0x0000000312127819 */ /* 0x000fe400000012ff */
[----:B-1----:R-:W-:Y:S01]  /*10f0*/  LEA.HI R2, R19, R220, RZ, 0x1 ;  /* 0x000000dc13027211 */ /* 0x002fe200078f08ff */
[----:B------:R-:W-:Y:S01]  /*1100*/  IMAD.X R19, RZ, RZ, R195, P6 ;  /* 0x000000ffff137224 */ /* 0x000fe200030e06c3 */
[----:B------:R-:W-:-:S02]  /*1110*/  SHF.R.U64 R20, R20, 0x3, RZ ;  /* 0x0000000314147819 */ /* 0x000fc400000012ff */
[----:B------:R-:W-:Y:S02]  /*1120*/  SHF.R.U64 R24, R24, 0x3, RZ ;  /* 0x0000000318187819 */ /* 0x000fe400000012ff */
[----:B------:R-:W-:Y:S02]  /*1130*/  SHF.R.U64 R12, R12, 0x3, RZ ;  /* 0x000000030c0c7819 */ /* 0x000fe400000012ff */
[----:B------:R-:W-:Y:S02]  /*1140*/  SHF.R.U64 R14, R14, 0x3, RZ ;  /* 0x000000030e0e7819 */ /* 0x000fe400000012ff */
[----:B------:R-:W-:Y:S01]  /*1150*/  LOP3.LUT R18, R18, R11, RZ, 0x3c, !PT ;  /* 0x0000000b12127212 */ /* 0x000fe200078e3cff */
[----:B------:R-:W-:Y:S01]  /*1160*/  IMAD.X R11, RZ, RZ, R195, P3 ;  /* 0x000000ffff0b7224 */ /* 0x000fe200018e06c3 */
[----:B------:R-:W-:Y:S02]  /*1170*/  LOP3.LUT R3, R2, 0x3fffffe, RZ, 0xc0, !PT ;  /* 0x03fffffe02037812 */ /* 0x000fe400078ec0ff */
[----:B------:R-:W-:-:S02]  /*1180*/  LOP3.LUT R2, R198, 0x1ffffff8, RZ, 0xc0, !PT ;  /* 0x1ffffff8c6027812 */ /* 0x000fc400078ec0ff */
[----:B------:R-:W-:Y:S01]  /*1190*/  LOP3.LUT R0, R27, 0x7ffffffc, RZ, 0xc0, !PT ;  /* 0x7ffffffc1b007812 */ /* 0x000fe200078ec0ff */
[----:B------:R-:W-:Y:S01]  /*11a0*/  IMAD.IADD R3, R220, 0x1, -R3 ;  /* 0x00000001dc037824 */ /* 0x000fe200078e0a03 */
        /* <DEDUP_REMOVED lines=8> */
[----:B------:R-:W-:Y:S01]  /*1230*/  MOV R232, R18 ;  /* 0x0000001200e87202 */ /* 0x000fe20000000f00 */
[----:B------:R-:W-:Y:S01]  /*1240*/  IMAD.IADD R2, R197, 0x1, -R2 ;  /* 0x00000001c5027824 */ /* 0x000fe200078e0a02 */
[C---:B------:R-:W-:Y:S01]  /*1250*/  IADD3 R18, P1, R16.reuse, 0x13c, RZ ;  /* 0x0000013c10127810 */ /* 0x040fe20007f3e0ff */
[----:B------:R-:W-:Y:S01]  /*1260*/  IMAD.IADD R0, R209, 0x1, -R0 ;  /* 0x00000001d1007824 */ /* 0x000fe200078e0a00 */
[----:B------:R-:W-:Y:S01]  /*1270*/  IADD3 R211, P2, R16, 0x220, RZ ;  /* 0x0000022010d37810 */ /* 0x000fe20007f5e0ff */
[----:B------:R-:W-:Y:S01]  /*1280*/  IMAD R200, R3, 0x40, R200 ;  /* 0x0000004003c87824 */ /* 0x000fe200078e02c8 */
[----:B------:R-:W-:Y:S01]  /*1290*/  MOV R237, R6 ;  /* 0x0000000600ed7202 */ /* 0x000fe20000000f00 */
[--C-:B------:R-:W-:Y:S01]  /*12a0*/  IMAD.X R165, RZ, RZ, R17.reuse, P1 ;  /* 0x000000ffffa57224 */ /* 0x100fe200008e0611 */
[----:B------:R-:W-:Y:S01]  /*12b0*/  MOV R236, R8 ;  /* 0x0000000800ec7202 */ /* 0x000fe20000000f00 */
[----:B------:R-:W-:Y:S01]  /*12c0*/  IMAD.X R210, RZ, RZ, R17, P2 ;  /* 0x000000ffffd27224 */ /* 0x000fe200010e0611 */
[----:B------:R-:W-:Y:S01]  /*12d0*/  MOV R235, R10 ;  /* 0x0000000a00eb7202 */ /* 0x000fe20000000f00 */
[----:B------:R-:W-:Y:S01]  /*12e0*/  IMAD.SHL.U32 R188, R2, 0x8, RZ ;  /* 0x0000000802bc7824 */ /* 0x000fe200078e00ff */
[----:B------:R-:W-:Y:S01]  /*12f0*/  MOV R234, R12 ;  /* 0x0000000c00ea7202 */ /* 0x000fe20000000f00 */
[----:B------:R-:W-:Y:S01]  /*1300*/  IMAD.SHL.U32 R201, R0, 0x2, RZ ;  /* 0x0000000200c97824 */ /* 0x000fe200078e00ff */
[----:B------:R-:W-:-:S02]  /*1310*/  MOV R233, R14 ;  /* 0x0000000e00e97202 */ /* 0x000fc40000000f00 */
[----:B------:R-:W-:Y:S02]  /*1320*/  MOV R231, R20 ;  /* 0x0000001400e77202 */ /* 0x000fe40000000f00 */
[----:B------:R-:W-:Y:S02]  /*1330*/  MOV R230, R24 ;  /* 0x0000001800e67202 */ /* 0x000fe40000000f00 */
[----:B------:R-:W-:-:S07]  /*1340*/  SHF.R.S32.HI R198, RZ, 0x3, R198 ;  /* 0x00000003ffc67819 */ /* 0x000fce00000114c6 */
.L_x_1606:
        /* <DEDUP_REMOVED lines=20> */
.L_x_1488:
[----:B------:R-:W-:Y:S01]  /*1490*/  ULDC UR6, c[0x0][0xec4] ;  /* 0x0003b10000067ab9 */ /* 0x000fe20000000800 */
[----:B------:R-:W-:Y:S01]  /*14a0*/  UMOV UR39, UR7 ;  /* 0x0000000700277c82 */ /* 0x000fe20008000000 */
[----:B------:R-:W-:-:S11]  /*14b0*/  UISETP.NE.AND UP0, UPT, UR6, 0x1, UPT ;  /* 0x000000010600788c */ /* 0x000fd6000bf05270 */
[----:B------:R-:W-:Y:S02]  /*14c0*/  @UP0 ULDC.64 UR10, c[0x0][0xec8] ;  /* 0x0003b200000a0ab9 */ /* 0x000fe40000000a00 */
[----:B------:R-:W-:-:S04]  /*14d0*/  UIMAD.WIDE.U32 UR4, UR7, UR10, URZ ;  /* 0x0000000a070472a5 */ /* 0x000fc8000f8e003f */
[----:B------:R-:W-:-:S04]  /*14e0*/  @UP0 USHF.R.U32.HI UR39, URZ, UR11, UR5 ;  /* 0x0000000b3f270299 */ /* 0x000fc80008011605 */
[----:B------:R-:W-:-:S12]  /*14f0*/  UIMAD UR4, UR39, UR6, URZ ;  /* 0x00000006270472a4 */ /* 0x000fd8000f8e023f */
.L_x_1489:
[----:B------:R-:W1:Y:S01]  /*1500*/  LDC R0, c[0x0][0xa80] ;  /* 0x0002a000ff007b82 */ /* 0x000e620000000800 */
[----:B------:R-:W-:Y:S01]  /*1510*/  ULOP3.LUT UR5, URZ, UR39, URZ, 0x33, !UPT ;  /* 0x000000273f057292 */ /* 0x000fe2000f8e333f */
[----:B------:R-:W-:Y:S01]  /*1520*/  IMAD.MOV.U32 R2, RZ, RZ, 0x3000 ;  /* 0x00003000ff027424 */ /* 0x000fe200078e00ff */
[----:B------:R-:W-:Y:S01]  /*1530*/  UIADD3 UR6, UP2, UR48, 0x32450, URZ ;  /* 0x0003245030067890 */ /* 0x000fe2000ff5e03f */
[----:B------:R-:W-:Y:S01]  /*1540*/  IMAD.U32 R3, RZ, RZ, UR38 ;  /* 0x00000026ff037e24 */ /* 0x000fe2000f8e00ff */
[----:B------:R-:W-:Y:S01]  /*1550*/  ULDC UR42, c[0x0][0xeac] ;  /* 0x0003ab00002a7ab9 */ /* 0x000fe20000000800 */
[----:B------:R-:W-:Y:S01]  /*1560*/  UIADD3 UR11, UP3, UR48, 0x32460, URZ ;  /* 0x00032460300b7890 */ /* 0x000fe2000ff7e03f */
[----:B------:R-:W-:Y:S01]  /*1570*/  IMAD.MOV.U32 R4, RZ, RZ, 0xc000 ;  /* 0x0000c000ff047424 */ /* 0x000fe200078e00ff */
[----:B------:R-:W-:Y:S01]  /*1580*/  UIADD3 UR42, UR5, UR42, URZ ;  /* 0x0000002a052a7290 */ /* 0x000fe2000fffe03f */
[----:B------:R-:W-:Y:S01]  /*1590*/  IMAD.U32 R8, RZ, RZ, UR6 ;  /* 0x00000006ff087e24 */ /* 0x000fe2000f8e00ff */
[----:B------:R-:W-:Y:S01]  /*15a0*/  UIADD3.X UR5, URZ, UR49, URZ, UP2, !UPT ;  /* 0x000000313f057290 */ /* 0x000fe200097fe43f */
[----:B------:R-:W-:Y:S01]  /*15b0*/  IMAD.U32 R5, RZ, RZ, UR38 ;  /* 0x00000026ff057e24 */ /* 0x000fe2000f8e00ff */
[----:B------:R-:W-:Y:S01]  /*15c0*/  UIADD3 UR9, UP0, UR48, 0x32430, URZ ;  /* 0x0003243030097890 */ /* 0x000fe2000ff1e03f */
[----:B------:R-:W-:Y:S01]  /*15d0*/  IMAD.MOV.U32 R6, RZ, RZ, R204 ;  /* 0x000000ffff067224 */ /* 0x000fe200078e00cc */
[----:B------:R-:W-:Y:S01]  /*15e0*/  UIADD3 UR10, UP1, UR48, 0x32440, URZ ;  /* 0x00032440300a7890 */ /* 0x000fe2000ff3e03f */
[----:B------:R-:W-:Y:S01]  /*15f0*/  IMAD.MOV.U32 R7, RZ, RZ, 0x100 ;  /* 0x00000100ff077424 */ /* 0x000fe200078e00ff */
[----:B------:R-:W-:Y:S01]  /*1600*/  UIADD3.X UR12, URZ, UR49, URZ, UP3, !UPT ;  /* 0x000000313f0c7290 */ /* 0x000fe20009ffe43f */
[----:B------:R-:W-:Y:S01]  /*1610*/  IMAD.U32 R9, RZ, RZ, UR5 ;  /* 0x00000005ff097e24 */ /* 0x000fe2000f8e00ff */
[----:B------:R-:W-:Y:S01]  /*1620*/  UIADD3.X UR5, URZ, UR49, URZ, UP0, !UPT ;  /* 0x000000313f057290 */ /* 0x000fe200087fe43f */
[----:B------:R2:W-:Y:S01]  /*1630*/  STL.64 [R1+0x18], R2 ;  /* 0x0000180201007387 */ /* 0x0005e20000100a00 */
[----:B------:R-:W-:Y:S01]  /*1640*/  UIADD3.X UR6, URZ, UR49, URZ, UP1, !UPT ;  /* 0x000000313f067290 */ /* 0x000fe20008ffe43f */
[----:B------:R-:W-:Y:S01]  /*1650*/  IMAD.U32 R10, RZ, RZ, UR11 ;  /* 0x0000000bff0a7e24 */ /* 0x000fe2000f8e00ff */
[----:B------:R-:W-:Y:S01]  /*1660*/  ULDC UR43, c[0x0][0xeb8] ;  /* 0x0003ae00002b7ab9 */ /* 0x000fe20000000800 */
[----:B------:R3:W-:Y:S01]  /*1670*/  STL.128 [R1+0x50], R4 ;  /* 0x0000500401007387 */ /* 0x0007e20000100c00 */
[----:B------:R-:W-:Y:S01]  /*1680*/  UISETP.NE.AND UP1, UPT, UR43, 0x1, UPT ;  /* 0x000000012b00788c */ /* 0x000fe2000bf25270 */
[----:B------:R-:W-:Y:S01]  /*1690*/  IMAD.MOV.U32 R205, RZ, RZ, 0x100 ;  /* 0x00000100ffcd7424 */ /* 0x000fe200078e00ff */
[----:B------:R-:W-:Y:S01]  /*16a0*/  UIADD3 UR7, UR7, -UR4, URZ ;  /* 0x8000000407077290 */ /* 0x000fe2000fffe03f */
[----:B------:R-:W-:Y:S01]  /*16b0*/  IMAD.MOV.U32 R206, RZ, RZ, 0x1 ;  /* 0x00000001ffce7424 */ /* 0x000fe200078e00ff */
[----:B-1----:R1:W-:Y:S01]  /*16c0*/  STL [R1+0x450], R0 ;  /* 0x0004500001007387 */ /* 0x0023e20000100800 */
[----:B------:R-:W-:Y:S01]  /*16d0*/  IMAD.MOV.U32 R207, RZ, RZ, RZ ;  /* 0x000000ffffcf7224 */ /* 0x000fe200078e00ff */
[----:B------:R-:W-:Y:S01]  /*16e0*/  ULDC UR40, c[0x0][0x404] ;  /* 0x0001010000287ab9 */ /* 0x000fe20000000800 */
[----:B--2---:R-:W-:Y:S01]  /*16f0*/  IMAD.U32 R2, RZ, RZ, UR10 ;  /* 0x0000000aff027e24 */ /* 0x004fe2000f8e00ff */
[----:B------:R-:W-:Y:S01]  /*1700*/  ULDC.64 UR10, c[0x0][0x3f8] ;  /* 0x0000fe00000a7ab9 */ /* 0x000fe20000000a00 */
[----:B------:R-:W-:Y:S01]  /*1710*/  IMAD.MOV.U32 R12, RZ, RZ, 0x1 ;  /* 0x00000001ff0c7424 */ /* 0x000fe200078e00ff */
[----:B------:R-:W-:Y:S01]  /*1720*/  UISETP.NE.U32.AND UP0, UPT, UR10, URZ, UPT ;  /* 0x0000003f0a00728c */ /* 0x000fe2000bf05070 */
[----:B------:R-:W-:Y:S01]  /*1730*/  IMAD.MOV.U32 R13, RZ, RZ, RZ ;  /* 0x000000ffff0d7224 */ /* 0x000fe200078e00ff */
[----:B------:R1:W-:Y:S01]  /*1740*/  STL.128 [R1+0x20], R204 ;  /* 0x000020cc01007387 */ /* 0x0003e20000100c00 */
[----:B------:R-:W-:Y:S01]  /*1750*/  IMAD.U32 R11, RZ, RZ, UR12 ;  /* 0x0000000cff0b7e24 */ /* 0x000fe2000f8e00ff */
[----:B------:R-:W-:Y:S01]  /*1760*/  UISETP.NE.AND.EX UP0, UPT, UR11, URZ, UPT, UP0 ;  /* 0x0000003f0b00728c */ /* 0x000fe2000bf05300 */
[----:B---3--:R-:W-:Y:S01]  /*1770*/  IMAD.U32 R6, RZ, RZ, UR42 ;  /* 0x0000002aff067e24 */ /* 0x008fe2000f8e00ff */
[----:B------:R1:W-:Y:S01]  /*1780*/  STL.64 [R1+0x60], R12 ;  /* 0x0000600c01007387 */ /* 0x0003e20000100a00 */
[----:B------:R-:W-:Y:S01]  /*1790*/  IMAD.U32 R4, RZ, RZ, UR9 ;  /* 0x00000009ff047e24 */ /* 0x000fe2000f8e00ff */
[----:B------:R-:W-:Y:S01]  /*17a0*/  ULDC UR11, c[0x0][0xec4] ;  /* 0x0003b100000b7ab9 */ /* 0x000fe20000000800 */
[----:B------:R-:W-:Y:S01]  /*17b0*/  IMAD.U32 R5, RZ, RZ, UR5 ;  /* 0x00000005ff057e24 */ /* 0x000fe2000f8e00ff */
[----:B------:R-:W-:Y:S01]  /*17c0*/  ULDC.64 UR4, c[0x0][0xad8] ;  /* 0x0002b60000047ab9 */ /* 0x000fe20000000a00 */
[----:B------:R-:W-:Y:S01]  /*17d0*/  IMAD.U32 R3, RZ, RZ, UR6 ;  /* 0x00000006ff037e24 */ /* 0x000fe2000f8e00ff */
[----:B------:R-:W-:Y:S01]  /*17e0*/  UISETP.GE.AND UP2, UPT, UR5, 0x1, UPT ;  /* 0x000000010500788c */ /* 0x000fe2000bf46270 */
[----:B------:R1:W-:Y:S01]  /*17f0*/  STL [R1+0x70], R6 ;  /* 0x0000700601007387 */ /* 0x0003e20000100800 */
[----:B------:R-:W-:Y:S01]  /*1800*/  UIMAD UR11, UR8, UR11, UR7 ;  /* 0x0000000b080b72a4 */ /* 0x000fe2000f8e0207 */
[C---:B------:R-:W-:Y:S01]  /*1810*/  IADD3 R36, P0, R16.reuse, 0x430, RZ ;  /* 0x0000043010247810 */ /* 0x040fe20007f1e0ff */
[----:B------:R-:W-:Y:S01]  /*1820*/  USHF.L.U32 UR42, UR42, 0x7, URZ ;  /* 0x000000072a2a7899 */ /* 0x000fe2000800063f */
[----:B------:R1:W-:Y:S01]  /*1830*/  STL.128 [R1+0x40], R8 ;  /* 0x0000400801007387 */ /* 0x0003e20000100c00 */
[----:B------:R-:W-:Y:S01]  /*1840*/  @UP1 ULDC UR8, c[0x0][0xebc] ;  /* 0x0003af0000081ab9 */ /* 0x000fe20000000800 */
[----:B------:R-:W-:Y:S01]  /*1850*/  USEL UR40, UR40, 0x1, UP0 ;  /* 0x0000000128287887 */ /* 0x000fe20008000000 */
[----:B------:R-:W-:Y:S01]  /*1860*/  PLOP3.LUT P2, PT, PT, PT, UP2, 0x80, 0x0 ;  /* 0x000000000000781c */ /* 0x000fe20003f4f028 */
[----:B------:R1:W-:Y:S01]  /*1870*/  STL.64 [R1+0x68], R10 ;  /* 0x0000680a01007387 */ /* 0x0003e20000100a00 */
[----:B------:R-:W-:Y:S01]  /*1880*/  UIMAD.WIDE.U32 UR8, UR11, UR8, URZ ;  /* 0x000000080b0872a5 */ /* 0x000fe2000f8e003f */
[----:B------:R-:W-:Y:S01]  /*1890*/  IADD3 R34, P1, R16, 0x38, RZ ;  /* 0x0000003810227810 */ /* 0x000fe20007f3e0ff */
[----:B------:R-:W-:Y:S01]  /*18a0*/  ULDC UR10, c[0x0][0x2e0] ;  /* 0x0000b800000a7ab9 */ /* 0x000fe20000000800 */
[----:B------:R1:W-:Y:S01]  /*18b0*/  STL.64 [R1+0x8], R4 ;  /* 0x0000080401007387 */ /* 0x0003e20000100a00 */
[----:B------:R-:W-:Y:S01]  /*18c0*/  ULDC UR6, c[0x0][0x288] ;  /* 0x0000a20000067ab9 */ /* 0x000fe20000000800 */
[----:B------:R-:W-:Y:S01]  /*18d0*/  @UP1 ULDC UR12, c[0x0][0xec0] ;  /* 0x0003b000000c1ab9 */ /* 0x000fe20000000800 */
[----:B------:R-:W-:Y:S01]  /*18e0*/  UMOV UR44, UR11 ;  /* 0x0000000b002c7c82 */ /* 0x000fe20008000000 */
[----:B------:R1:W-:Y:S01]  /*18f0*/  STL.64 [R1+0x10], R2 ;  /* 0x0000100201007387 */ /* 0x0003e20000100a00 */
[----:B------:R-:W-:Y:S01]  /*1900*/  UIADD3 UR7, UR42, 0x80, -UR6 ;  /* 0x000000802a077890 */ /* 0x000fe2000fffe806 */
[--C-:B------:R-:W-:Y:S01]  /*1910*/  IMAD.X R45, RZ, RZ, R17.reuse, P0 ;  /* 0x000000ffff2d7224 */ /* 0x100fe200000e0611 */
[----:B------:R-:W-:Y:S01]  /*1920*/  UIMAD UR40, UR40, UR10, URZ ;  /* 0x0000000a282872a4 */ /* 0x000fe2000f8e023f */
[----:B------:R1:W-:Y:S01]  /*1930*/  STL.64 [R1+0x30], R2 ;  /* 0x0000300201007387 */ /* 0x0003e20000100a00 */
[----:B------:R-:W-:Y:S01]  /*1940*/  @UP1 USHF.R.U32.HI UR44, URZ, UR12, UR9 ;  /* 0x0000000c3f2c1299 */ /* 0x000fe20008011609 */
[----:B------:R-:W-:Y:S01]  /*1950*/  IMAD.X R43, RZ, RZ, R17, P1 ;  /* 0x000000ffff2b7224 */ /* 0x000fe200008e0611 */
[----:B------:R-:W-:Y:S01]  /*1960*/  UIADD3 UR8, UR40, UR7, URZ ;  /* 0x0000000728087290 */ /* 0x000fe2000fffe03f */
[----:B------:R1:W-:Y:S01]  /*1970*/  STL.128 [R1+0x430], RZ ;  /* 0x000430ff01007387 */ /* 0x0003e20000100c00 */
[----:B------:R-:W-:-:S02]  /*1980*/  UIADD3 UR7, -UR44, URZ, URZ ;  /* 0x0000003f2c077290 */ /* 0x000fc4000fffe13f */
[----:B------:R-:W-:Y:S01]  /*1990*/  UIADD3 UR4, UR8, UR4, URZ ;  /* 0x0000000408047290 */ /* 0x000fe2000fffe03f */
[----:B------:R1:W-:Y:S01]  /*19a0*/  STL.128 [R1+0x440], RZ ;  /* 0x000440ff01007387 */ /* 0x0003e20000100c00 */
[----:B------:R-:W-:-:S03]  /*19b0*/  UIMAD UR43, UR43, UR7, UR11 ;  /* 0x000000072b2b72a4 */ /* 0x000fc6000f8e020b */
[----:B------:R1:W-:Y:S04]  /*19c0*/  STL.128 [R1+0x220], RZ ;  /* 0x000220ff01007387 */ /* 0x0003e80000100c00 */
        /* <DEDUP_REMOVED lines=31> */
[----:B------:R1:W-:Y:S04]  /*1bc0*/  STL.64 [R1], RZ ;  /* 0x000000ff01007387 */ /* 0x0003e80000100a00 */
[----:B------:R1:W-:Y:S01]  /*1bd0*/  STL.64 [R1+0x38], RZ ;  /* 0x000038ff01007387 */ /* 0x0003e20000100a00 */
[----:B------:R-:W-:Y:S05]  /*1be0*/  @!P2 BRA `(.L_x_1490) ;  /* 0x000000000044a947 */ /* 0x000fea0003800000 */
        /* <DEDUP_REMOVED lines=10> */
.L_x_1491:
[----:B------:R-:W-:-:S11]  /*1c90*/  UISETP.NE.AND UP0, UPT, UR5, 0x1, UPT ;  /* 0x000000010500788c */ /* 0x000fd6000bf05270 */
[----:B------:R-:W-:Y:S02]  /*1ca0*/  @UP0 ULDC.64 UR10, c[0x0][0xae0] ;  /* 0x0002b800000a0ab9 */ /* 0x000fe40000000a00 */
[----:B------:R-:W-:-:S04]  /*1cb0*/  UIMAD.WIDE.U32 UR8, UR7, UR10, URZ ;  /* 0x0000000a070872a5 */ /* 0x000fc8000f8e003f */
[----:B------:R-:W-:-:S12]  /*1cc0*/  @UP0 USHF.R.U32.HI UR7, URZ, UR11, UR9 ;  /* 0x0000000b3f070299 */ /* 0x000fd80008011609 */
.L_x_1492:
[----:B------:R-:W-:-:S04]  /*1cd0*/  UIMAD UR7, UR7, UR5, UR5 ;  /* 0x00000005070772a4 */ /* 0x000fc8000f8e0205 */
[----:B------:R-:W-:-:S04]  /*1ce0*/  UISETP.LT.AND UP0, UPT, UR4, UR7, UPT ;  /* 0x000000070400728c */ /* 0x000fc8000bf01270 */
[----:B------:R-:W-:-:S12]  /*1cf0*/  USEL UR4, UR4, UR7, UP0 ;  /* 0x0000000704047287 */ /* 0x000fd80008000000 */
.L_x_1490:
[----:B------:R-:W-:Y:S02]  /*1d00*/  UIADD3 UR8, UR40, 0x5f, URZ ;  /* 0x0000005f28087890 */ /* 0x000fe4000fffe03f */
[----:B------:R-:W-:Y:S02]  /*1d10*/  UIADD3 UR10, UR4, 0x5f, URZ ;  /* 0x0000005f040a7890 */ /* 0x000fe4000fffe03f */
[----:B------:R-:W-:Y:S02]  /*1d20*/  UIMAD.WIDE UR8, UR8, 0x2aaaaaab, URZ ;  /* 0x2aaaaaab080878a5 */ /* 0x000fe4000f8e023f */
[----:B------:R-:W-:Y:S02]  /*1d30*/  UIMAD.WIDE UR10, UR10, 0x2aaaaaab, URZ ;  /* 0x2aaaaaab0a0a78a5 */ /* 0x000fe4000f8e023f */
[----:B------:R-:W-:Y:S02]  /*1d40*/  USHF.R.U32.HI UR4, URZ, 0x1f, UR9 ;  /* 0x0000001f3f047899 */ /* 0x000fe40008011609 */
[----:B------:R-:W-:-:S02]  /*1d50*/  USHF.R.U32.HI UR7, URZ, 0x1f, UR11 ;  /* 0x0000001f3f077899 */ /* 0x000fc4000801160b */
[----:B------:R-:W-:Y:S02]  /*1d60*/  ULEA.HI.SX32 UR4, UR9, UR4, 0x1c ;  /* 0x0000000409047291 */ /* 0x000fe4000f8fe23f */
[----:B------:R-:W-:Y:S02]  /*1d70*/  ULEA.HI.SX32 UR7, UR11, UR7, 0x1c ;  /* 0x000000070b077291 */ /* 0x000fe4000f8fe23f */
[----:B------:R-:W-:Y:S02]  /*1d80*/  UIADD3 UR6, UR40, -UR6, UR42 ;  /* 0x8000000628067290 */ /* 0x000fe4000fffe02a */
[----:B------:R-:W-:Y:S01]  /*1d90*/  UISETP.LT.AND UP0, UPT, UR4, UR7, UPT ;  /* 0x000000070400728c */ /* 0x000fe2000bf01270 */
[----:B------:R-:W-:Y:S02]  /*1da0*/  ULDC UR8, c[0x0][0xad4] ;  /* 0x0002b50000087ab9 */ /* 0x000fe40000000800 */
[----:B------:R-:W-:Y:S02]  /*1db0*/  UIADD3 UR8, UR6, -UR8, URZ ;  /* 0x8000000806087290 */ /* 0x000fe4000fffe03f */
        /* <DEDUP_REMOVED lines=13> */
.L_x_1494:
[----:B------:R-:W-:-:S11]  /*1e90*/  UISETP.NE.AND UP0, UPT, UR5, 0x1, UPT ;  /* 0x000000010500788c */ /* 0x000fd6000bf05270 */
[----:B------:R-:W-:Y:S02]  /*1ea0*/  @UP0 ULDC.64 UR10, c[0x0][0xae0] ;  /* 0x0002b800000a0ab9 */ /* 0x000fe40000000a00 */
[----:B------:R-:W-:-:S04]  /*1eb0*/  UIMAD.WIDE.U32 UR6, UR4, UR10, URZ ;  /* 0x0000000a040672a5 */ /* 0x000fc8000f8e003f */
[----:B------:R-:W-:-:S12]  /*1ec0*/  @UP0 USHF.R.U32.HI UR4, URZ, UR11, UR7 ;  /* 0x0000000b3f040299 */ /* 0x000fd80008011607 */
.L_x_1495:
[----:B------:R-:W-:-:S04]  /*1ed0*/  UIMAD UR4, UR4, UR5, URZ ;  /* 0x00000005040472a4 */ /* 0x000fc8000f8e023f */
[----:B------:R-:W-:-:S04]  /*1ee0*/  UISETP.LT.AND UP0, UPT, UR8, UR4, UPT ;  /* 0x000000040800728c */ /* 0x000fc8000bf01270 */
[----:B------:R-:W-:-:S12]  /*1ef0*/  USEL UR8, UR8, UR4, !UP0 ;  /* 0x0000000408087287 */ /* 0x000fd8000c000000 */
.L_x_1493:
[----:B------:R-:W-:Y:S01]  /*1f00*/  UIMAD.WIDE UR4, UR8, 0x2aaaaaab, URZ ;  /* 0x2aaaaaab080478a5 */ /* 0x000fe2000f8e023f */
[----:B------:R-:W-:-:S03]  /*1f10*/  PLOP3.LUT P0, PT, PT, PT, PT, 0x80, 0x0 ;  /* 0x000000000000781c */ /* 0x000fc60003f0f070 */
[----:B------:R-:W-:-:S04]  /*1f20*/  USHF.R.U32.HI UR4, URZ, 0x1f, UR5 ;  /* 0x0000001f3f047899 */ /* 0x000fc80008011605 */
[----:B------:R-:W-:-:S04]  /*1f30*/  ULEA.HI.SX32 UR4, UR5, UR4, 0x1c ;  /* 0x0000000405047291 */ /* 0x000fc8000f8fe23f */
[----:B------:R-:W-:-:S04]  /*1f40*/  UISETP.LT.AND UP0, UPT, URZ, UR4, UPT ;  /* 0x000000043f00728c */ /* 0x000fc8000bf01270 */
[----:B------:R-:W-:-:S04]  /*1f50*/  USEL UR41, URZ, UR4, !UP0 ;  /* 0x000000043f297287 */ /* 0x000fc8000c000000 */
[----:B------:R-:W-:-:S06]  /*1f60*/  UISETP.GT.AND UP0, UPT, UR45, UR41, UPT ;  /* 0x000000292d00728c */ /* 0x000fcc000bf04270 */
[----:B------:R-:W-:-:S13]  /*1f70*/  PLOP3.LUT P1, PT, PT, PT, UP0, 0x80, 0x0 ;  /* 0x000000000000781c */ /* 0x000fda0003f2f008 */
[----:B------:R-:W-:Y:S05]  /*1f80*/  @!P1 BRA `(.L_x_1496) ;  /* 0x000001c800d89947 */ /* 0x000fea0003800000 */
[----:B-1----:R-:W1:Y:S01]  /*1f90*/  SHFL.IDX PT, R0, R220, RZ, 0x1f ;  /* 0x00001fffdc007589 */ /* 0x002e6200000e0000 */
[----:B------:R-:W-:Y:S01]  /*1fa0*/  UIADD3 UR6, UR50, 0x18400, URZ ;  /* 0x0001840032067890 */ /* 0x000fe2000fffe03f */
[----:B------:R-:W-:Y:S01]  /*1fb0*/  IMAD.MOV.U32 R12, RZ, RZ, 0x1 ;  /* 0x00000001ff0c7424 */ /* 0x000fe200078e00ff */
[----:B------:R-:W-:Y:S01]  /*1fc0*/  UIADD3 UR5, UR50, 0x400, URZ ;  /* 0x0000040032057890 */ /* 0x000fe2000fffe03f */
[----:B------:R-:W-:Y:S01]  /*1fd0*/  IMAD.MOV.U32 R4, RZ, RZ, 0x1 ;  /* 0x00000001ff047424 */ /* 0x000fe200078e00ff */
[----:B------:R-:W-:Y:S01]  /*1fe0*/  UIADD3 UR4, UR50, 0x1c400, URZ ;  /* 0x0001c40032047890 */ /* 0x000fe2000fffe03f */
[----:B------:R-:W-:Y:S01]  /*1ff0*/  IMAD.MOV.U32 R5, RZ, RZ, RZ ;  /* 0x000000ffff057224 */ /* 0x000fe200078e00ff */
[----:B------:R-:W-:Y:S01]  /*2000*/  USHF.R.U32.HI UR5, URZ, 0x4, UR5 ;  /* 0x000000043f057899 */ /* 0x000fe20008011605 */
[----:B------:R-:W-:Y:S01]  /*2010*/  IMAD.MOV.U32 R6, RZ, RZ, 0x1 ;  /* 0x00000001ff067424 */ /* 0x000fe200078e00ff */
[----:B------:R-:W-:Y:S01]  /*2020*/  USHF.R.U32.HI UR4, URZ, 0x4, UR4 ;  /* 0x000000043f047899 */ /* 0x000fe20008011604 */
[----:B------:R-:W-:Y:S01]  /*2030*/  IMAD.MOV.U32 R7, RZ, RZ, RZ ;  /* 0x000000ffff077224 */ /* 0x000fe200078e00ff */
[----:B------:R-:W-:Y:S01]  /*2040*/  ULOP3.LUT UR5, UR5, 0x3fff, URZ, 0xc0, !UPT ;  /* 0x00003fff05057892 */ /* 0x000fe2000f8ec03f */
[----:B------:R-:W-:Y:S01]  /*2050*/  IMAD.MOV.U32 R13, RZ, RZ, RZ ;  /* 0x000000ffff0d7224 */ /* 0x000fe200078e00ff */
[----:B------:R-:W-:Y:S01]  /*2060*/  ULOP3.LUT UR4, UR4, 0x3fff, URZ, 0xc0, !UPT ;  /* 0x00003fff04047892 */ /* 0x000fe2000f8ec03f */
[----:B------:R-:W-:Y:S01]  /*2070*/  IMAD.MOV.U32 R9, RZ, RZ, 0x40000040 ;  /* 0x40000040ff097424 */ /* 0x000fe200078e00ff */
[----:B------:R-:W-:Y:S01]  /*2080*/  ULOP3.LUT UR7, UR5, 0x3000000, URZ, 0xfc, !UPT ;  /* 0x0300000005077892 */ /* 0x000fe2000f8efc3f */
[----:B------:R2:W-:Y:S01]  /*2090*/  STL.128 [R1+0x80], R4 ;  /* 0x0000800401007387 */ /* 0x0005e20000100c00 */
[----:B------:R-:W-:Y:S01]  /*20a0*/  ULOP3.LUT UR4, UR4, 0x10000, URZ, 0xfc, !UPT ;  /* 0x0001000004047892 */ /* 0x000fe2000f8efc3f */
[----:B------:R-:W-:Y:S01]  /*20b0*/  IMAD.MOV.U32 R11, RZ, RZ, 0x40000040 ;  /* 0x40000040ff0b7424 */ /* 0x000fe200078e00ff */
[----:B------:R-:W-:Y:S01]  /*20c0*/  ULOP3.LUT UR5, UR5, 0x10000, URZ, 0xfc, !UPT ;  /* 0x0001000005057892 */ /* 0x000fe2000f8efc3f */
[----:B------:R3:W-:Y:S01]  /*20d0*/  STL.64 [R1+0x90], R12 ;  /* 0x0000900c01007387 */ /* 0x0007e20000100a00 */
[----:B------:R-:W-:Y:S01]  /*20e0*/  IMAD.U32 R10, RZ, RZ, UR7 ;  /* 0x00000007ff0a7e24 */ /* 0x000fe2000f8e00ff */
[----:B------:R-:W-:Y:S01]  /*20f0*/  IADD3 R29, P5, R16, 0xa0, RZ ;  /* 0x000000a0101d7810 */ /* 0x000fe20007fbe0ff */
[----:B------:R-:W-:Y:S01]  /*2100*/  IMAD.U32 R8, RZ, RZ, UR4 ;  /* 0x00000004ff087e24 */ /* 0x000fe2000f8e00ff */
[----:B-1----:R-:W-:Y:S01]  /*2110*/  LEA.HI R2, R0, R0, RZ, 0x1 ;  /* 0x0000000000027211 */ /* 0x002fe200078f08ff */
[----:B------:R-:W-:Y:S01]  /*2120*/  IMAD.U32 R14, RZ, RZ, UR5 ;  /* 0x00000005ff0e7e24 */ /* 0x000fe2000f8e00ff */
[----:B------:R-:W-:Y:S01]  /*2130*/  ULOP3.LUT UP0, URZ, UR6, 0x1bf, URZ, 0xc0, !UPT ;  /* 0x000001bf063f7892 */ /* 0x000fe2000f80c03f */
[----:B------:R-:W-:Y:S01]  /*2140*/  IMAD.MOV.U32 R15, RZ, RZ, 0x40000040 ;  /* 0x40000040ff0f7424 */ /* 0x000fe200078e00ff */
[----:B------:R-:W-:Y:S01]  /*2150*/  LOP3.LUT R3, R2, 0x7fffe, RZ, 0xc0, !PT ;  /* 0x0007fffe02037812 */ /* 0x000fe200078ec0ff */
[----:B------:R1:W-:Y:S01]  /*2160*/  STL.128 [R1+0xa0], R8 ;  /* 0x0000a00801007387 */ /* 0x0003e20000100c00 */
[----:B------:R-:W-:Y:S01]  /*2170*/  IMAD.X R44, RZ, RZ, R17, P5 ;  /* 0x000000ffff2c7224 */ /* 0x000fe200028e0611 */
[----:B------:R-:W-:Y:S01]  /*2180*/  IADD3 R32, P1, R16, 0x118, RZ ;  /* 0x0000011810207810 */ /* 0x000fe20007f3e0ff */
[----:B--2---:R-:W-:Y:S01]  /*2190*/  IMAD.MOV.U32 R5, RZ, RZ, 0x40000040 ;  /* 0x40000040ff057424 */ /* 0x004fe200078e00ff */
[----:B------:R1:W-:Y:S01]  /*21a0*/  STL.64 [R1+0x78], RZ ;  /* 0x000078ff01007387 */ /* 0x0003e20000100a00 */
[----:B------:R-:W-:Y:S01]  /*21b0*/  IMAD.IADD R3, R0, 0x1, -R3 ;  /* 0x0000000100037824 */ /* 0x000fe200078e0a03 */
[----:B------:R-:W-:Y:S01]  /*21c0*/  PLOP3.LUT P5, PT, PT, PT, UP0, 0x80, 0x0 ;  /* 0x000000000000781c */ /* 0x000fe20003faf008 */
[----:B---3--:R-:W-:Y:S01]  /*21d0*/  IMAD.MOV.U32 R13, RZ, RZ, 0x40000040 ;  /* 0x40000040ff0d7424 */ /* 0x008fe200078e00ff */
[----:B------:R1:W-:Y:S01]  /*21e0*/  STL.128 [R1+0xb0], RZ ;  /* 0x0000b0ff01007387 */ /* 0x0003e20000100c00 */
[C---:B------:R-:W-:Y:S01]  /*21f0*/  IADD3 R30, P6, R16.reuse, 0x110, RZ ;  /* 0x00000110101e7810 */ /* 0x040fe20007fde0ff */
[--C-:B------:R-:W-:Y:S01]  /*2200*/  IMAD.X R33, RZ, RZ, R17.reuse, P1 ;  /* 0x000000ffff217224 */ /* 0x100fe200008e0611 */
[----:B------:R-:W-:Y:S01]  /*2210*/  LEA R3, R3, UR6, 0xd ;  /* 0x0000000603037c11 */ /* 0x000fe2000f8e68ff */
[----:B------:R1:W-:Y:S01]  /*2220*/  STL.128 [R1+0xc0], RZ ;  /* 0x0000c0ff01007387 */ /* 0x0003e20000100c00 */
[C---:B------:R-:W-:Y:S01]  /*2230*/  IADD3 R27, P0, R16.reuse, 0x98, RZ ;  /* 0x00000098101b7810 */ /* 0x040fe20007f1e0ff */
[----:B------:R-:W-:Y:S01]  /*2240*/  IMAD.X R39, RZ, RZ, R17, P6 ;  /* 0x000000ffff277224 */ /* 0x000fe200030e0611 */
[----:B------:R-:W-:Y:S01]  /*2250*/  SHF.R.U32.HI R0, RZ, 0x4, R3 ;  /* 0x00000004ff007819 */ /* 0x000fe20000011603 */
[----:B------:R-:W-:Y:S01]  /*2260*/  VIADD R2, R3, 0xa000 ;  /* 0x0000a00003027836 */ /* 0x000fe20000000000 */
[----:B------:R1:W-:Y:S01]  /*2270*/  STL.128 [R1+0xd0], RZ ;  /* 0x0000d0ff01007387 */ /* 0x0003e20000100c00 */
[----:B------:R-:W-:Y:S01]  /*2280*/  IADD3 R26, P4, R16, 0x90, RZ ;  /* 0x00000090101a7810 */ /* 0x000fe20007f9e0ff */
[--C-:B------:R-:W-:Y:S01]  /*2290*/  IMAD.X R42, RZ, RZ, R17.reuse, P0 ;  /* 0x000000ffff2a7224 */ /* 0x100fe200000e0611 */
[----:B------:R-:W-:Y:S01]  /*22a0*/  LOP3.LUT R0, R0, 0x3fff, RZ, 0xc0, !PT ;  /* 0x00003fff00007812 */ /* 0x000fe200078ec0ff */
[----:B------:R1:W-:Y:S01]  /*22b0*/  STL.128 [R1+0xe0], RZ ;  /* 0x0000e0ff01007387 */ /* 0x0003e20000100c00 */
[----:B------:R-:W-:Y:S01]  /*22c0*/  SHF.R.U32.HI R2, RZ, 0x4, R2 ;  /* 0x00000004ff027819 */ /* 0x000fe20000011602 */
[----:B------:R-:W-:Y:S01]  /*22d0*/  IMAD.X R37, RZ, RZ, R17, P4 ;  /* 0x000000ffff257224 */ /* 0x000fe200020e0611 */
[----:B------:R-:W-:Y:S01]  /*22e0*/  LOP3.LUT R4, R0, 0x10000, RZ, 0xfc, !PT ;  /* 0x0001000000047812 */ /* 0x000fe200078efcff */
[----:B------:R1:W-:Y:S01]  /*22f0*/  STL.128 [R1+0xf0], RZ ;  /* 0x0000f0ff01007387 */ /* 0x0003e20000100c00 */
[----:B------:R-:W-:-:S02]  /*2300*/  LOP3.LUT R2, R2, 0x3fff, RZ, 0xc0, !PT ;  /* 0x00003fff02027812 */ /* 0x000fc400078ec0ff */
[----:B------:R-:W-:Y:S01]  /*2310*/  IADD3 R28, P3, R16, 0x88, RZ ;  /* 0x00000088101c7810 */ /* 0x000fe20007f7e0ff */
[----:B------:R1:W-:Y:S01]  /*2320*/  STL.64 [R1+0x98], R4 ;  /* 0x0000980401007387 */ /* 0x0003e20000100a00 */
[----:B------:R-:W-:Y:S02]  /*2330*/  LOP3.LUT R2, R2, 0x10000, RZ, 0xfc, !PT ;  /* 0x0001000002027812 */ /* 0x000fe400078efcff */
[C---:B------:R-:W-:Y:S01]  /*2340*/  IADD3 R19, P2, R16.reuse, 0x80, RZ ;  /* 0x0000008010137810 */ /* 0x040fe20007f5e0ff */
[----:B------:R1:W-:Y:S01]  /*2350*/  STL.128 [R1+0x100], RZ ;  /* 0x000100ff01007387 */ /* 0x0003e20000100c00 */
[C---:B------:R-:W-:Y:S01]  /*2360*/  IADD3 R24, P1, R16.reuse, 0x78, RZ ;  /* 0x0000007810187810 */ /* 0x040fe20007f3e0ff */
[----:B------:R-:W-:Y:S01]  /*2370*/  IMAD.MOV.U32 R12, RZ, RZ, R2 ;  /* 0x000000ffff0c7224 */ /* 0x000fe200078e0002 */
[----:B------:R-:W-:Y:S01]  /*2380*/  IADD3 R35, P6, R16, 0xb0, RZ ;  /* 0x000000b010237810 */ /* 0x000fe20007fde0ff */
[--C-:B------:R-:W-:Y:S02]  /*2390*/  IMAD.X R41, RZ, RZ, R17.reuse, P3 ;  /* 0x000000ffff297224 */ /* 0x100fe400018e0611 */
[--C-:B------:R-:W-:Y:S01]  /*23a0*/  IMAD.X R38, RZ, RZ, R17.reuse, P2 ;  /* 0x000000ffff267224 */ /* 0x100fe200010e0611 */
[----:B------:R1:W-:Y:S01]  /*23b0*/  STL.128 [R1+0x110], R12 ;  /* 0x0001100c01007387 */ /* 0x0003e20000100c00 */
[----:B------:R-:W-:-:S02]  /*23c0*/  IMAD.X R25, RZ, RZ, R17, P1 ;  /* 0x000000ffff197224 */ /* 0x000fc400008e0611 */
[----:B------:R-:W-:Y:S01]  /*23d0*/  IMAD.X R40, RZ, RZ, R17, P6 ;  /* 0x000000ffff287224 */ /* 0x000fe200030e0611 */
[----:B------:R-:W-:Y:S06]  /*23e0*/  @!P5 BRA `(.L_x_1497) ;  /* 0x000000000040d947 */ /* 0x000fec0003800000 */
[----:B------:R-:W-:Y:S01]  /*23f0*/  MOV R0, 0x0 ;  /* 0x0000000000007802 */ /* 0x000fe20000000f00 */
[----:B------:R-:W-:Y:S01]  /*2400*/  ULDC.64 UR4, c[0x4][0x90] ;  /* 0x0100240000047ab9 */ /* 0x000fe20000000a00 */
[----:B------:R-:W-:Y:S01]  /*2410*/  ULDC.64 UR6, c[0x4][0x28] ;  /* 0x01000a0000067ab9 */ /* 0x000fe20000000a00 */
[----:B-1----:R-:W-:Y:S01]  /*2420*/  IMAD.U32 R4, RZ, RZ, UR4 ;  /* 0x00000004ff047e24 */ /* 0x002fe2000f8e00ff */
        /* <DEDUP_REMOVED lines=12> */
.L_x_1497:
[----:B------:R-:W2:Y:S01]  /*24f0*/  S2R R20, SR_TID.X ;  /* 0x0000000000147919 */ /* 0x000ea20000002100 */
[----:B-1----:R-:W1:Y:S01]  /*2500*/  LDC.64 R10, c[0x0][0x428] ;  /* 0x00010a00ff0a7b82 */ /* 0x002e620000000a00 */
[----:B------:R-:W-:Y:S01]  /*2510*/  IADD3 R8, P0, R16, 0x120, RZ ;  /* 0x0000012010087810 */ /* 0x000fe20007f1e0ff */
[----:B------:R-:W-:Y:S01]  /*2520*/  ULDC UR4, c[0x0][0x20] ;  /* 0x0000080000047ab9 */ /* 0x000fe20000000800 */
[----:B------:R-:W-:Y:S01]  /*2530*/  IMAD.U32 R7, RZ, RZ, UR40 ;  /* 0x00000028ff077e24 */ /* 0x000fe2000f8e00ff */
[----:B------:R-:W-:Y:S01]  /*2540*/  STL.64 [R1+0x130], R24 ;  /* 0x0001301801007387 */ /* 0x000fe20000100a00 */
[----:B------:R-:W-:Y:S02]  /*2550*/  VIADD R6, R18, -UR4 ;  /* 0x8000000412067c36 */ /* 0x000fe40008000000 */
[----:B------:R-:W-:Y:S01]  /*2560*/  IMAD.X R9, RZ, RZ, R17, P0 ;  /* 0x000000ffff097224 */ /* 0x000fe200000e0611 */
[----:B------:R-:W3:Y:S01]  /*2570*/  LDC R15, c[0x0][0xad4] ;  /* 0x0002b500ff0f7b82 */ /* 0x000ee20000000800 */
[----:B------:R-:W-:Y:S04]  /*2580*/  STL.64 [R1+0x120], R200 ;  /* 0x000120c801007387 */ /* 0x000fe80000100a00 */
[----:B------:R-:W-:Y:S03]  /*2590*/  STL.64 [R1+0x128], R8 ;  /* 0x0001280801007387 */ /* 0x000fe60000100a00 */
[----:B------:R-:W4:Y:S01]  /*25a0*/  LDC R13, c[0x0][0x430] ;  /* 0x00010c00ff0d7b82 */ /* 0x000f220000000800 */
[----:B------:R-:W-:Y:S04]  /*25b0*/  STL.U8 [R1+0x138], RZ ;  /* 0x000138ff01007387 */ /* 0x000fe80000100000 */
[----:B------:R5:W-:Y:S03]  /*25c0*/  STL [R6+0x8], R7 ;  /* 0x0000080706007387 */ /* 0x000be60000100800 */
[----:B------:R-:W5:Y:S01]  /*25d0*/  LDC.64 R4, c[0x0][0xad8] ;  /* 0x0002b600ff047b82 */ /* 0x000f620000000a00 */
[----:B-1----:R-:W-:Y:S04]  /*25e0*/  STL [R6+0x24], R10 ;  /* 0x0000240a06007387 */ /* 0x002fe80000100800 */
[----:B------:R-:W-:Y:S01]  /*25f0*/  STL [R6+0x28], R11 ;  /* 0x0000280b06007387 */ /* 0x000fe20000100800 */
[----:B--2---:R-:W-:-:S02]  /*2600*/  VIADD R197, R20, 0xffffff80 ;  /* 0xffffff8014c57836 */ /* 0x004fc40000000000 */
[----:B------:R-:W1:Y:S01]  /*2610*/  LDC.64 R2, c[0x0][0xae0] ;  /* 0x0002b800ff027b82 */ /* 0x000e620000000a00 */
[----:B---3--:R-:W-:Y:S04]  /*2620*/  STL [R6+0xc], R15 ;  /* 0x00000c0f06007387 */ /* 0x008fe80000100800 */
[----:B------:R-:W-:Y:S03]  /*2630*/  STL [R6+0x14], RZ ;  /* 0x000014ff06007387 */ /* 0x000fe60000100800 */
[----:B------:R-:W2:Y:S01]  /*2640*/  LDC R0, c[0x0][0x288] ;  /* 0x0000a200ff007b82 */ /* 0x000ea20000000800 */
[----:B----4-:R-:W-:Y:S04]  /*2650*/  STL [R6+0x2c], R13 ;  /* 0x00002c0d06007387 */ /* 0x010fe80000100800 */
[----:B------:R-:W-:Y:S04]  /*2660*/  STL [R6], R197 ;  /* 0x000000c506007387 */ /* 0x000fe80000100800 */
[----:B-----5:R-:W-:Y:S04]  /*2670*/  STL [R6+0x10], R4 ;  /* 0x0000100406007387 */ /* 0x020fe80000100800 */
[----:B------:R-:W-:Y:S04]  /*2680*/  STL [R6+0x18], R5 ;  /* 0x0000180506007387 */ /* 0x000fe80000100800 */
[----:B-1----:R-:W-:Y:S04]  /*2690*/  STL [R6+0x1c], R2 ;  /* 0x00001c0206007387 */ /* 0x002fe80000100800 */
[----:B------:R-:W-:Y:S04]  /*26a0*/  STL [R6+0x20], R3 ;  /* 0x0000200306007387 */ /* 0x000fe80000100800 */
[----:B--2---:R1:W-:Y:S04]  /*26b0*/  STL [R6+0x4], R0 ;  /* 0x0000040006007387 */ /* 0x0043e80000100800 */
[----:B------:R-:W1:Y:S01]  /*26c0*/  LDL R7, [R1+0x21c] ;  /* 0x00021c0001077983 */ /* 0x000e620000100800 */
[----:B------:R-:W-:Y:S03]  /*26d0*/  BSSY B0, `(.L_x_1498) ;  /* 0x0000008000007945 */ /* 0x000fe60003800000 */
[----:B------:R2:W-:Y:S01]  /*26e0*/  STL.U8 [R1+0x16c], RZ ;  /* 0x00016cff01007387 */ /* 0x0005e20000100000 */
[----:B-1----:R-:W-:-:S04]  /*26f0*/  LEA.HI R0, R7, R7, RZ, 0x1 ;  /* 0x0000000707007211 */ /* 0x002fc800078f08ff */
[----:B------:R-:W-:-:S05]  /*2700*/  LOP3.LUT R0, R0, 0xfffffffe, RZ, 0xc0, !PT ;  /* 0xfffffffe00007812 */ /* 0x000fca00078ec0ff */
[----:B------:R-:W-:-:S05]  /*2710*/  IMAD.IADD R0, R7, 0x1, -R0 ;  /* 0x0000000107007824 */ /* 0x000fca00078e0a00 */
[----:B------:R-:W-:-:S04]  /*2720*/  SHF.L.U32 R0, R0, 0x1f, RZ ;  /* 0x0000001f00007819 */ /* 0x000fc800000006ff */
[----:B------:R-:W1:Y:S02]  /*2730*/  SYNCS.PHASECHK.TRANS64.TRYWAIT P0, [UR50+0x32400], R0 ;  /* 0x03240000ff0075a7 */ /* 0x000e640008000172 */
[----:B-12---:R-:W-:Y:S05]  /*2740*/  @!P0 BRA `(.L_x_1499) ;  /* 0x0000020c00b48947 */ /* 0x006fea0003800000 */
.L_x_1673:
[----:B------:R-:W-:Y:S05]  /*2750*/  BSYNC B0 ;  /* 0x0000000000007941 */ /* 0x000fea0003800000 */
.L_x_1498:
[----:B------:R-:W2:Y:S04]  /*2760*/  LDL R31, [R1+0x1c] ;  /* 0x00001c00011f7983 */ /* 0x000ea80000100800 */
[----:B------:R3:W5:Y:S01]  /*2770*/  LDL.64 R24, [R1+0x210] ;  /* 0x0002100001187983 */ /* 0x0007620000100a00 */
[----:B------:R-:W-:Y:S01]  /*2780*/  IMAD.U32 R8, RZ, RZ, UR48 ;  /* 0x00000030ff087e24 */ /* 0x000fe2000f8e00ff */
[C---:B-1----:R-:W-:Y:S01]  /*2790*/  IADD3 R0, P2, R16.reuse, 0x420, RZ ;  /* 0x0000042010007810 */ /* 0x042fe20007f5e0ff */
[----:B------:R-:W-:Y:S01]  /*27a0*/  IMAD.U32 R9, RZ, RZ, UR49 ;  /* 0x00000031ff097e24 */ /* 0x000fe2000f8e00ff */
[----:B------:R-:W-:Y:S01]  /*27b0*/  IADD3 R20, P1, R16, 0x128, RZ ;  /* 0x0000012810147810 */ /* 0x000fe20007f3e0ff */
[----:B------:R-:W-:Y:S01]  /*27c0*/  IMAD.MOV.U32 R10, RZ, RZ, R219 ;  /* 0x000000ffff0a7224 */ /* 0x000fe200078e00db */
[----:B------:R-:W-:Y:S05]  /*27d0*/  WARPSYNC.ALL ;  /* 0x0000000000007948 */ /* 0x000fea0003800000 */
[----:B------:R-:W-:Y:S01]  /*27e0*/  IMAD.MOV.U32 R11, RZ, RZ, R218 ;  /* 0x000000ffff0b7224 */ /* 0x000fe200078e00da */
[----:B------:R-:W-:Y:S01]  /*27f0*/  BSSY B0, `(.L_x_1500) ;  /* 0x0000037000007945 */ /* 0x000fe20003800000 */
[----:B------:R-:W-:-:S02]  /*2800*/  IMAD.MOV.U32 R14, RZ, RZ, R19 ;  /* 0x000000ffff0e7224 */ /* 0x000fc400078e0013 */
[----:B------:R-:W-:Y:S01]  /*2810*/  IMAD.MOV.U32 R15, RZ, RZ, R38 ;  /* 0x000000ffff0f7224 */ /* 0x000fe200078e0026 */
[----:B------:R1:W-:Y:S01]  /*2820*/  STL.128 [R1+0x1a0], R8 ;  /* 0x0001a00801007387 */ /* 0x0003e20000100c00 */
[----:B------:R-:W-:Y:S02]  /*2830*/  IMAD.MOV.U32 R12, RZ, RZ, R217 ;  /* 0x000000ffff0c7224 */ /* 0x000fe400078e00d9 */
[----:B------:R-:W-:Y:S02]  /*2840*/  IMAD.MOV.U32 R13, RZ, RZ, R216 ;  /* 0x000000ffff0d7224 */ /* 0x000fe400078e00d8 */
[--C-:B------:R-:W-:Y:S02]  /*2850*/  IMAD.X R7, RZ, RZ, R17.reuse, P2 ;  /* 0x000000ffff077224 */ /* 0x100fe400010e0611 */
[----:B------:R-:W-:Y:S01]  /*2860*/  IMAD.X R21, RZ, RZ, R17, P1 ;  /* 0x000000ffff157224 */ /* 0x000fe200008e0611 */
[----:B------:R4:W-:Y:S01]  /*2870*/  STL.128 [R1+0x170], R12 ;  /* 0x0001700c01007387 */ /* 0x0009e20000100c00 */
[----:B------:R-:W-:Y:S01]  /*2880*/  IMAD.MOV.U32 R38, RZ, RZ, R20 ;  /* 0x000000ffff267224 */ /* 0x000fe200078e0014 */
[----:B------:R-:W-:Y:S01]  /*2890*/  IADD3 R20, P1, R16, 0x138, RZ ;  /* 0x0000013810147810 */ /* 0x000fe20007f3e0ff */
[----:B-1----:R-:W-:-:S02]  /*28a0*/  IMAD.MOV.U32 R8, RZ, RZ, R34 ;  /* 0x000000ffff087224 */ /* 0x002fc400078e0022 */
[----:B------:R-:W-:Y:S02]  /*28b0*/  IMAD.MOV.U32 R9, RZ, RZ, R43 ;  /* 0x000000ffff097224 */ /* 0x000fe400078e002b */
[----:B------:R-:W-:Y:S01]  /*28c0*/  IMAD.MOV.U32 R10, RZ, RZ, R26 ;  /* 0x000000ffff0a7224 */ /* 0x000fe200078e001a */
[----:B------:R3:W-:Y:S01]  /*28d0*/  BAR.SYNC.DEFER_BLOCKING R208, 0x100 ;  /* 0x000400d00000751d */ /* 0x0007e20000010000 */
[----:B------:R-:W-:Y:S01]  /*28e0*/  IMAD.MOV.U32 R11, RZ, RZ, R37 ;  /* 0x000000ffff0b7224 */ /* 0x000fe200078e0025 */
[----:B------:R-:W-:Y:S01]  /*28f0*/  IADD3 R26, P0, R16, 0x16c, RZ ;  /* 0x0000016c101a7810 */ /* 0x000fe20007f1e0ff */
[----:B----4-:R-:W-:Y:S02]  /*2900*/  IMAD.MOV.U32 R12, RZ, RZ, R27 ;  /* 0x000000ffff0c7224 */ /* 0x010fe400078e001b */
[----:B------:R-:W-:Y:S02]  /*2910*/  IMAD.MOV.U32 R13, RZ, RZ, R42 ;  /* 0x000000ffff0d7224 */ /* 0x000fe400078e002a */
[----:B------:R-:W-:Y:S01]  /*2920*/  IMAD.X R27, RZ, RZ, R17, P0 ;  /* 0x000000ffff1b7224 */ /* 0x000fe200000e0611 */
[----:B------:R1:W-:Y:S01]  /*2930*/  STL.128 [R1+0x1b0], R8 ;  /* 0x0001b00801007387 */ /* 0x0003e20000100c00 */
[----:B------:R-:W-:-:S02]  /*2940*/  IMAD.MOV.U32 R14, RZ, RZ, R29 ;  /* 0x000000ffff0e7224 */ /* 0x000fc400078e001d */
[----:B------:R-:W-:Y:S02]  /*2950*/  IMAD.MOV.U32 R15, RZ, RZ, R44 ;  /* 0x000000ffff0f7224 */ /* 0x000fe400078e002c */
[----:B------:R-:W-:-:S03]  /*2960*/  IMAD.MOV.U32 R37, RZ, RZ, R45 ;  /* 0x000000ffff257224 */ /* 0x000fc600078e002d */
[----:B------:R-:W-:Y:S01]  /*2970*/  STL.128 [R1+0x190], R12 ;  /* 0x0001900c01007387 */ /* 0x000fe20000100c00 */
[----:B-1----:R-:W-:Y:S02]  /*2980*/  IMAD.MOV.U32 R8, RZ, RZ, R30 ;  /* 0x000000ffff087224 */ /* 0x002fe400078e001e */
[----:B------:R-:W-:Y:S02]  /*2990*/  IMAD.MOV.U32 R9, RZ, RZ, R39 ;  /* 0x000000ffff097224 */ /* 0x000fe400078e0027 */
[----:B------:R-:W-:Y:S02]  /*29a0*/  IMAD.MOV.U32 R10, RZ, RZ, R32 ;  /* 0x000000ffff0a7224 */ /* 0x000fe400078e0020 */
[----:B------:R-:W-:Y:S02]  /*29b0*/  IMAD.MOV.U32 R11, RZ, RZ, R33 ;  /* 0x000000ffff0b7224 */ /* 0x000fe400078e0021 */
[----:B------:R-:W-:Y:S02]  /*29c0*/  IMAD.MOV.U32 R39, RZ, RZ, R21 ;  /* 0x000000ffff277224 */ /* 0x000fe400078e0015 */
[----:B------:R-:W-:Y:S01]  /*29d0*/  IMAD.X R21, RZ, RZ, R17, P1 ;  /* 0x000000ffff157224 */ /* 0x000fe200008e0611 */
[----:B------:R1:W-:Y:S04]  /*29e0*/  STL.128 [R1+0x1c0], R8 ;  /* 0x0001c00801007387 */ /* 0x0003e80000100c00 */
[----:B------:R-:W-:Y:S04]  /*29f0*/  STL.128 [R1+0x1e0], R36 ;  /* 0x0001e02401007387 */ /* 0x000fe80000100c00 */
[----:B------:R-:W-:Y:S01]  /*2a00*/  STL.128 [R1+0x180], R20 ;  /* 0x0001801401007387 */ /* 0x000fe20000100c00 */
[----:B-1----:R-:W-:-:S02]  /*2a10*/  IMAD.MOV.U32 R10, RZ, RZ, R26 ;  /* 0x000000ffff0a7224 */ /* 0x002fc400078e001a */
[----:B------:R-:W-:Y:S02]  /*2a20*/  IMAD.MOV.U32 R11, RZ, RZ, R27 ;  /* 0x000000ffff0b7224 */ /* 0x000fe400078e001b */
[----:B------:R-:W-:Y:S01]  /*2a30*/  IMAD.MOV.U32 R8, RZ, RZ, R0 ;  /* 0x000000ffff087224 */ /* 0x000fe200078e0000 */
[----:B------:R-:W-:Y:S01]  /*2a40*/  IADD3 R0, P0, R16, 0xa8, RZ ;  /* 0x000000a810007810 */ /* 0x000fe20007f1e0ff */
[----:B------:R-:W-:-:S04]  /*2a50*/  IMAD.MOV.U32 R9, RZ, RZ, R7 ;  /* 0x000000ffff097224 */ /* 0x000fc800078e0007 */
[----:B------:R-:W-:Y:S01]  /*2a60*/  IMAD.X R7, RZ, RZ, R17, P0 ;  /* 0x000000ffff077224 */ /* 0x000fe200000e0611 */
[----:B------:R1:W-:Y:S02]  /*2a70*/  STL.128 [R1+0x1d0], R8 ;  /* 0x0001d00801007387 */ /* 0x0003e40000100c00 */
[----:B-1----:R-:W-:Y:S02]  /*2a80*/  IMAD.MOV.U32 R10, RZ, RZ, R28 ;  /* 0x000000ffff0a7224 */ /* 0x002fe400078e001c */
[----:B------:R-:W-:Y:S02]  /*2a90*/  IMAD.MOV.U32 R11, RZ, RZ, R41 ;  /* 0x000000ffff0b7224 */ /* 0x000fe400078e0029 */
[----:B------:R-:W-:Y:S02]  /*2aa0*/  IMAD.MOV.U32 R8, RZ, RZ, R211 ;  /* 0x000000ffff087224 */ /* 0x000fe400078e00d3 */
[----:B------:R-:W-:-:S05]  /*2ab0*/  IMAD.MOV.U32 R9, RZ, RZ, R210 ;  /* 0x000000ffff097224 */ /* 0x000fca00078e00d2 */
[----:B------:R1:W-:Y:S02]  /*2ac0*/  STL.128 [R1+0x1f0], R8 ;  /* 0x0001f00801007387 */ /* 0x0003e40000100c00 */
[----:B-1----:R-:W-:Y:S02]  /*2ad0*/  IMAD.MOV.U32 R8, RZ, RZ, R35 ;  /* 0x000000ffff087224 */ /* 0x002fe400078e0023 */
[----:B------:R-:W-:Y:S02]  /*2ae0*/  IMAD.MOV.U32 R9, RZ, RZ, R40 ;  /* 0x000000ffff097224 */ /* 0x000fe400078e0028 */
[----:B------:R-:W-:Y:S02]  /*2af0*/  IMAD.MOV.U32 R10, RZ, RZ, R0 ;  /* 0x000000ffff0a7224 */ /* 0x000fe400078e0000 */
[----:B------:R-:W-:-:S05]  /*2b00*/  IMAD.MOV.U32 R11, RZ, RZ, R7 ;  /* 0x000000ffff0b7224 */ /* 0x000fca00078e0007 */
[----:B------:R3:W-:Y:S01]  /*2b10*/  STL.128 [R1+0x200], R8 ;  /* 0x0002000801007387 */ /* 0x0007e20000100c00 */
[----:B--2---:R-:W-:-:S04]  /*2b20*/  LOP3.LUT R0, R31, 0x1, RZ, 0xfc, !PT ;  /* 0x000000011f007812 */ /* 0x004fc800078efcff */
[----:B------:R-:W-:-:S13]  /*2b30*/  ISETP.NE.AND P1, PT, R0, 0x3, PT ;  /* 0x000000030000780c */ /* 0x000fda0003f25270 */
[----:B---3--:R-:W-:Y:S05]  /*2b40*/  @!P1 BRA `(.L_x_1501) ;  /* 0x0000000000049947 */ /* 0x008fea0003800000 */
[----:B------:R-:W-:Y:S01]  /*2b50*/  BPT.TRAP 0x1 ;  /* 0x000000040000795c */ /* 0x000fe20000300000 */
.L_x_1501:
[----:B------:R-:W-:Y:S05]  /*2b60*/  BSYNC B0 ;  /* 0x0000000000007941 */ /* 0x000fea0003800000 */
.L_x_1500:
[----:B------:R-:W2:Y:S01]  /*2b70*/  LDL.64 R8, [R1+0x8] ;  /* 0x0000080001087983 */ /* 0x000ea20000100a00 */
[----:B-----5:R-:W-:Y:S01]  /*2b80*/  SHF.L.U32 R25, R25, 0x1f, RZ ;  /* 0x0000001f19197819 */ /* 0x020fe200000006ff */
[----:B------:R-:W-:Y:S01]  /*2b90*/  BSSY B0, `(.L_x_1502) ;  /* 0x0000006000007945 */ /* 0x000fe20003800000 */
[----:B--2---:R-:W-:-:S05]  /*2ba0*/  MOV R7, R8 ;  /* 0x0000000800077202 */ /* 0x004fca0000000f00 */
[----:B------:R-:W-:-:S04]  /*2bb0*/  IMAD R24, R24, 0x8, R7 ;  /* 0x0000000818187824 */ /* 0x000fc800078e0207 */
[----:B------:R1:W2:Y:S01]  /*2bc0*/  SYNCS.PHASECHK.TRANS64.TRYWAIT P0, [R24+URZ], R25 ;  /* 0x00000019180075a7 */ /* 0x0002a2000800017f */
[----:B------:R-:W-:Y:S05]  /*2bd0*/  @!P1 BRA `(.L_x_1503) ;  /* 0x0000000000049947 */ /* 0x000fea0003800000 */
[----:B------:R-:W-:Y:S01]  /*2be0*/  BPT.TRAP 0x1 ;  /* 0x000000040000795c */ /* 0x000fe20000300000 */
.L_x_1503:
[----:B------:R-:W-:Y:S05]  /*2bf0*/  BSYNC B0 ;  /* 0x0000000000007941 */ /* 0x000fea0003800000 */
.L_x_1502:
[----:B------:R-:W-:Y:S04]  /*2c00*/  BSSY B0, `(.L_x_1504) ;  /* 0x0000004000007945 */ /* 0x000fe80003800000 */
[----:B--2---:R-:W-:Y:S05]  /*2c10*/  @P0 BRA `(.L_x_1505) ;  /* 0x0000000000080947 */ /* 0x004fea0003800000 */
[----:B------:R-:W2:Y:S02]  /*2c20*/  SYNCS.PHASECHK.TRANS64.TRYWAIT P0, [R24+URZ], R25 ;  /* 0x00000019180075a7 */ /* 0x000ea4000800017f */
[----:B--2---:R-:W-:Y:S05]  /*2c30*/  @!P0 BRA `(.L_x_1506) ;  /* 0x0000020800908947 */ /* 0x004fea0003800000 */
.L_x_1505:
[----:B------:R-:W-:Y:S05]  /*2c40*/  BSYNC B0 ;  /* 0x0000000000007941 */ /* 0x000fea0003800000 */
.L_x_1504:
[----:B------:R-:W3:Y:S04]  /*2c50*/  LDL R13, [R1+0x210] ;  /* 0x00021000010d7983 */ /* 0x000ee80000100800 */
[----:B------:R-:W3:Y:S01]  /*2c60*/  LDL.64 R8, [R1+0xa0] ;  /* 0x0000a00001087983 */ /* 0x000ee20000100a00 */
[----:B------:R-:W-:Y:S05]  /*2c70*/  WARPSYNC.ALL ;  /* 0x0000000000007948 */ /* 0x000fea0003800000 */
[----:B-12---:R-:W2:Y:S04]  /*2c80*/  LDL.64 R24, [R1+0x98] ;  /* 0x0000980001187983 */ /* 0x006ea80000100a00 */
[----:B------:R-:W4:Y:S04]  /*2c90*/  LDL.64 R10, [R1+0x98] ;  /* 0x00009800010a7983 */ /* 0x000f280000100a00 */
[----:B------:R-:W5:Y:S01]  /*2ca0*/  LDL.64 R14, [R1+0x98] ;  /* 0x00009800010e7983 */ /* 0x000f620000100a00 */
[----:B---3--:R-:W-:-:S03]  /*2cb0*/  IMAD R8, R13, 0x300, R8 ;  /* 0x000003000d087824 */ /* 0x008fc600078e0208 */
[----:B------:R-:W3:Y:S01]  /*2cc0*/  LDL.64 R20, [R1+0x98] ;  /* 0x0000980001147983 */ /* 0x000ee20000100a00 */
[----:B------:R-:W-:Y:S02]  /*2cd0*/  R2UR UR7, R9 ;  /* 0x00000000090772ca */ /* 0x000fe400000e0000 */
[C---:B------:R-:W-:Y:S01]  /*2ce0*/  R2UR UR6, R8.reuse ;  /* 0x00000000080672ca */ /* 0x040fe200000e0000 */
[----:B------:R-:W3:Y:S01]  /*2cf0*/  LDL R7, [R1+0x21c] ;  /* 0x00021c0001077983 */ /* 0x000ee20000100800 */
[----:B------:R-:W-:Y:S01]  /*2d00*/  VIADD R12, R8, 0x2 ;  /* 0x00000002080c7836 */ /* 0x000fe20000000000 */
[----:B------:R-:W-:Y:S01]  /*2d10*/  BSSY B0, `(.L_x_1507) ;  /* 0x000002e000007945 */ /* 0x000fe20003800000 */
[----:B------:R-:W-:Y:S01]  /*2d20*/  IMAD.MOV.U32 R13, RZ, RZ, R9 ;  /* 0x000000ffff0d7224 */ /* 0x000fe200078e0009 */
[----:B------:R1:W-:Y:S01]  /*2d30*/  STL [R1+0x80], RZ ;  /* 0x000080ff01007387 */ /* 0x0003e20000100800 */
[----:B--2---:R-:W-:Y:S02]  /*2d40*/  R2UR UR4, R24 ;  /* 0x00000000180472ca */ /* 0x004fe400000e0000 */
[----:B------:R-:W-:-:S02]  /*2d50*/  R2UR UR5, R25 ;  /* 0x00000000190572ca */ /* 0x000fc400000e0000 */
[----:B------:R-:W-:Y:S01]  /*2d60*/  WARPGROUP.ARRIVE ;  /* 0x00000000000079c5 */ /* 0x000fe20000000000 */
[----:B----4-:R-:W-:Y:S02]  /*2d70*/  VIADD R10, R10, 0x2 ;  /* 0x000000020a0a7836 */ /* 0x010fe40000000000 */
[----:B-----5:R-:W-:Y:S02]  /*2d80*/  VIADD R14, R14, 0x4 ;  /* 0x000000040e0e7836 */ /* 0x020fe40000000000 */
[----:B---3--:R-:W-:-:S06]  /*2d90*/  VIADD R20, R20, 0x6 ;  /* 0x0000000614147836 */ /* 0x008fcc0000000000 */
[----:B------:R-:W-:Y:S01]  /*2da0*/  HGMMA.64x96x16.F32 R24, gdesc[UR4], RZ, !UPT, gsb0 ;  /* 0x01600000041879f0 */ /* 0x000fe2000c0008ff */
[----:B------:R-:W-:Y:S02]  /*2db0*/  R2UR UR6, R12 ;  /* 0x000000000c0672ca */ /* 0x000fe400000e0000 */
[----:B------:R-:W-:Y:S02]  /*2dc0*/  R2UR UR7, R13 ;  /* 0x000000000d0772ca */ /* 0x000fe400000e0000 */
[----:B------:R-:W-:Y:S01]  /*2dd0*/  R2UR UR4, R10 ;  /* 0x000000000a0472ca */ /* 0x000fe200000e0000 */
[C---:B------:R-:W-:Y:S01]  /*2de0*/  VIADD R10, R8.reuse, 0x4 ;  /* 0x00000004080a7836 */ /* 0x040fe20000000000 */
[----:B------:R-:W-:Y:S01]  /*2df0*/  R2UR UR5, R11 ;  /* 0x000000000b0572ca */ /* 0x000fe200000e0000 */
[----:B------:R-:W-:Y:S01]  /*2e00*/  IMAD.MOV.U32 R11, RZ, RZ, R9 ;  /* 0x000000ffff0b7224 */ /* 0x000fe200078e0009 */
[----:B------:R-:W-:Y:S01]  /*2e10*/  LEA.HI R0, R7, R7, RZ, 0x1 ;  /* 0x0000000707007211 */ /* 0x000fe200078f08ff */
[----:B------:R-:W-:Y:S01]  /*2e20*/  VIADD R8, R8, 0x6 ;  /* 0x0000000608087836 */ /* 0x000fe20000000000 */
[----:B------:R-:W-:-:S02]  /*2e30*/  WARPGROUP.DEPBAR.LE gsb0, 0x0 ;  /* 0x00008000000079c5 */ /* 0x000fc40000010000 */
[----:B------:R-:W-:-:S07]  /*2e40*/  WARPGROUP.ARRIVE ;  /* 0x00000000000079c5 */ /* 0x000fce0000000000 */
        /* <DEDUP_REMOVED lines=11> */
[----:B------:R-:W-:Y:S02]  /*2f00*/  R2UR UR5, R21 ;  /* 0x00000000150572ca */ /* 0x000fe400000e0000 */
[----:B------:R-:W-:Y:S01]  /*2f10*/  LOP3.LUT R8, R0, 0xfffffffe, RZ, 0xc0, !PT ;  /* 0xfffffffe00087812 */ /* 0x000fe200078ec0ff */
[----:B------:R-:W-:-:S04]  /*2f20*/  IMAD.MOV.U32 R0, RZ, RZ, 0x1 ;  /* 0x00000001ff007424 */ /* 0x000fc800078e00ff */
[----:B------:R-:W-:Y:S01]  /*2f30*/  IMAD.IADD R7, R7, 0x1, -R8 ;  /* 0x0000000107077824 */ /* 0x000fe200078e0a08 */
[----:B------:R1:W-:Y:S04]  /*2f40*/  STL [R1+0x80], R0 ;  /* 0x0000800001007387 */ /* 0x0003e80000100800 */
[----:B------:R-:W-:Y:S01]  /*2f50*/  SHF.L.U32 R7, R7, 0x1f, RZ ;  /* 0x0000001f07077819 */ /* 0x000fe200000006ff */
[----:B------:R1:W-:Y:S04]  /*2f60*/  STL [R1+0x80], R0 ;  /* 0x0000800001007387 */ /* 0x0003e80000100800 */
[----:B------:R1:W-:Y:S04]  /*2f70*/  STL [R1+0x80], R0 ;  /* 0x0000800001007387 */ /* 0x0003e80000100800 */
[----:B------:R1:W-:Y:S01]  /*2f80*/  STL [R1+0x80], R0 ;  /* 0x0000800001007387 */ /* 0x0003e20000100800 */
[----:B------:R-:W-:-:S02]  /*2f90*/  WARPGROUP.DEPBAR.LE gsb0, 0x0 ;  /* 0x00008000000079c5 */ /* 0x000fc40000010000 */
[----:B------:R-:W-:-:S06]  /*2fa0*/  WARPGROUP.ARRIVE ;  /* 0x00000000000079c5 */ /* 0x000fcc0000000000 */
[----:B------:R-:W-:Y:S03]  /*2fb0*/  HGMMA.64x96x16.F32 R24, gdesc[UR4], R24, gsb0 ;  /* 0x01600000041879f0 */ /* 0x000fe60008000818 */
[----:B------:R-:W-:Y:S02]  /*2fc0*/  WARPGROUP.DEPBAR.LE gsb0, 0x0 ;  /* 0x00008000000079c5 */ /* 0x000fe40000010000 */
[----:B------:R-:W2:Y:S02]  /*2fd0*/  SYNCS.PHASECHK.TRANS64.TRYWAIT P0, [UR50+0x32410], R7 ;  /* 0x03241007ff0075a7 */ /* 0x000ea40008000172 */
[----:B-12---:R-:W-:Y:S05]  /*2fe0*/  @!P0 BRA `(.L_x_1508) ;  /* 0x0000020400b88947 */ /* 0x006fea0003800000 */
.L_x_1674:
[----:B------:R-:W-:Y:S05]  /*2ff0*/  BSYNC B0 ;  /* 0x0000000000007941 */ /* 0x000fea0003800000 */
.L_x_1507:
[----:B-1----:R-:W2:Y:S04]  /*3000*/  LDL R7, [R1+0x54] ;  /* 0x0000540001077983 */ /* 0x002ea80000100800 */
[----:B------:R1:W5:Y:S01]  /*3010*/  LDL.64 R8, [R1+0x210] ;  /* 0x0002100001087983 */ /* 0x0003620000100a00 */
[----:B------:R-:W-:Y:S01]  /*3020*/  BSSY B0, `(.L_x_1509) ;  /* 0x0000005000007945 */ /* 0x000fe20003800000 */
[----:B--2---:R-:W-:-:S04]  /*3030*/  LOP3.LUT R7, R7, 0x1, RZ, 0xfc, !PT ;  /* 0x0000000107077812 */ /* 0x004fc800078efcff */
[----:B------:R-:W-:-:S13]  /*3040*/  ISETP.NE.AND P1, PT, R7, 0x3, PT ;  /* 0x000000030700780c */ /* 0x000fda0003f25270 */
[----:B-1----:R-:W-:Y:S05]  /*3050*/  @!P1 BRA `(.L_x_1510) ;  /* 0x0000000000049947 */ /* 0x002fea0003800000 */
[----:B------:R-:W-:Y:S01]  /*3060*/  BPT.TRAP 0x1 ;  /* 0x000000040000795c */ /* 0x000fe20000300000 */
.L_x_1510:
[----:B------:R-:W-:Y:S05]  /*3070*/  BSYNC B0 ;  /* 0x0000000000007941 */ /* 0x000fea0003800000 */
.L_x_1509:
        /* <DEDUP_REMOVED lines=8> */
.L_x_1512:
[----:B------:R-:W-:Y:S05]  /*3100*/  BSYNC B0 ;  /* 0x0000000000007941 */ /* 0x000fea0003800000 */
.L_x_1511:
[----:B------:R-:W-:Y:S04]  /*3110*/  BSSY B0, `(.L_x_1513) ;  /* 0x0000004000007945 */ /* 0x000fe80003800000 */
[----:B--2---:R-:W-:Y:S05]  /*3120*/  @P0 BRA `(.L_x_1514) ;  /* 0x0000000000080947 */ /* 0x004fea0003800000 */
[----:B------:R-:W2:Y:S02]  /*3130*/  SYNCS.PHASECHK.TRANS64.TRYWAIT P0, [R8+URZ], R9 ;  /* 0x00000009080075a7 */ /* 0x000ea4000800017f */
[----:B--2---:R-:W-:Y:S05]  /*3140*/  @!P0 BRA `(.L_x_1515) ;  /* 0x0000020400788947 */ /* 0x004fea0003800000 */
.L_x_1514:
[----:B------:R-:W-:Y:S05]  /*3150*/  BSYNC B0 ;  /* 0x0000000000007941 */ /* 0x000fea0003800000 */
.L_x_1513:
[----:B------:R-:W3:Y:S04]  /*3160*/  LDL R19, [R1+0x210] ;  /* 0x0002100001137983 */ /* 0x000ee80000100800 */
[----:B-12---:R-:W3:Y:S04]  /*3170*/  LDL.64 R8, [R1+0x118] ;  /* 0x0001180001087983 */ /* 0x006ee80000100a00 */
[----:B------:R-:W2:Y:S04]  /*3180*/  LDL R7, [R1+0x90] ;  /* 0x0000900001077983 */ /* 0x000ea80000100800 */
[----:B------:R-:W4:Y:S04]  /*3190*/  LDL.64 R10, [R1+0x110] ;  /* 0x00011000010a7983 */ /* 0x000f280000100a00 */
[----:B------:R-:W5:Y:S04]  /*31a0*/  LDL.64 R12, [R1+0x110] ;  /* 0x00011000010c7983 */ /* 0x000f680000100a00 */
[----:B------:R-:W5:Y:S04]  /*31b0*/  LDL.64 R14, [R1+0x110] ;  /* 0x00011000010e7983 */ /* 0x000f680000100a00 */
[----:B------:R-:W5:Y:S01]  /*31c0*/  LDL.64 R20, [R1+0x110] ;  /* 0x0001100001147983 */ /* 0x000f620000100a00 */
[----:B------:R-:W-:Y:S05]  /*31d0*/  WARPSYNC.ALL ;  /* 0x0000000000007948 */ /* 0x000fea0003800000 */
[----:B------:R-:W-:Y:S01]  /*31e0*/  WARPGROUP.ARRIVE ;  /* 0x00000000000079c5 */ /* 0x000fe20000000000 */
[----:B------:R-:W5:Y:S01]  /*31f0*/  LDL.64 R72, [R1+0x110] ;  /* 0x0001100001487983 */ /* 0x000f620000100a00 */
[----:B---3--:R-:W-:Y:S01]  /*3200*/  IMAD R8, R19, 0xc00, R8 ;  /* 0x00000c0013087824 */ /* 0x008fe200078e0208 */
[----:B------:R-:W-:-:S02]  /*3210*/  R2UR UR7, R9 ;  /* 0x00000000090772ca */ /* 0x000fc400000e0000 */
[----:B--2---:R-:W-:Y:S02]  /*3220*/  ISETP.NE.U32.AND P0, PT, R7, RZ, PT ;  /* 0x000000ff0700720c */ /* 0x004fe40003f05070 */
[----:B------:R-:W-:Y:S02]  /*3230*/  R2UR UR6, R8 ;  /* 0x00000000080672ca */ /* 0x000fe400000e0000 */
[----:B----4-:R-:W-:Y:S02]  /*3240*/  R2UR UR4, R10 ;  /* 0x000000000a0472ca */ /* 0x010fe400000e0000 */
[----:B------:R-:W-:-:S07]  /*3250*/  R2UR UR5, R11 ;  /* 0x000000000b0572ca */ /* 0x000fce00000e0000 */
[----:B------:R-:W-:-:S06]  /*3260*/  VOTEU.ANY UP0, P0 ;  /* 0x00000000003f7886 */ /* 0x000fcc0000000100 */
[----:B------:R-:W-:Y:S01]  /*3270*/  HGMMA.64x96x16.F32 R24, gdesc[UR4], R24, UP0, gsb0 ;  /* 0x01600000041879f0 */ /* 0x000fe2000b800818 */
[----:B-----5:R-:W-:Y:S02]  /*3280*/  VIADD R12, R12, 0x2 ;  /* 0x000000020c0c7836 */ /* 0x020fe40000000000 */
[----:B------:R-:W-:Y:S02]  /*3290*/  VIADD R10, R8, 0x2 ;  /* 0x00000002080a7836 */ /* 0x000fe40000000000 */
[----:B------:R-:W-:Y:S01]  /*32a0*/  IMAD.MOV.U32 R11, RZ, RZ, R9 ;  /* 0x000000ffff0b7224 */ /* 0x000fe200078e0009 */
[----:B------:R-:W-:Y:S02]  /*32b0*/  R2UR UR4, R12 ;  /* 0x000000000c0472ca */ /* 0x000fe400000e0000 */
[----:B------:R-:W-:Y:S02]  /*32c0*/  R2UR UR6, R10 ;  /* 0x000000000a0672ca */ /* 0x000fe400000e0000 */
[----:B------:R-:W-:-:S02]  /*32d0*/  R2UR UR7, R11 ;  /* 0x000000000b0772ca */ /* 0x000fc400000e0000 */
[----:B------:R-:W-:Y:S02]  /*32e0*/  R2UR UR5, R13 ;  /* 0x000000000d0572ca */ /* 0x000fe400000e0000 */
[----:B------:R-:W2:Y:S01]  /*32f0*/  LDL.64 R12, [R1+0x110] ;  /* 0x00011000010c7983 */ /* 0x000ea20000100a00 */
[----:B------:R-:W-:Y:S02]  /*3300*/  WARPGROUP.DEPBAR.LE gsb0, 0x0 ;  /* 0x00008000000079c5 */ /* 0x000fe40000010000 */
[----:B------:R-:W-:-:S08]  /*3310*/  WARPGROUP.ARRIVE ;  /* 0x00000000000079c5 */ /* 0x000fd00000000000 */
[----:B------:R-:W-:Y:S01]  /*3320*/  HGMMA.64x96x16.F32 R24, gdesc[UR4], R24, gsb0 ;  /* 0x01600000041879f0 */ /* 0x000fe20008000818 */
[----:B------:R-:W-:Y:S02]  /*3330*/  VIADD R14, R14, 0x4 ;  /* 0x000000040e0e7836 */ /* 0x000fe40000000000 */
[----:B------:R-:W-:Y:S02]  /*3340*/  VIADD R10, R8, 0x4 ;  /* 0x00000004080a7836 */ /* 0x000fe40000000000 */
[----:B------:R-:W-:Y:S01]  /*3350*/  IMAD.MOV.U32 R11, RZ, RZ, R9 ;  /* 0x000000ffff0b7224 */ /* 0x000fe200078e0009 */
[----:B------:R-:W-:Y:S02]  /*3360*/  R2UR UR4, R14 ;  /* 0x000000000e0472ca */ /* 0x000fe400000e0000 */
[----:B------:R-:W-:Y:S02]  /*3370*/  R2UR UR6, R10 ;  /* 0x000000000a0672ca */ /* 0x000fe400000e0000 */
[----:B------:R-:W-:-:S02]  /*3380*/  R2UR UR7, R11 ;  /* 0x000000000b0772ca */ /* 0x000fc400000e0000 */
[----:B------:R-:W-:Y:S02]  /*3390*/  R2UR UR5, R15 ;  /* 0x000000000f0572ca */ /* 0x000fe400000e0000 */
[----:B------:R-:W3:Y:S01]  /*33a0*/  LDL.64 R14, [R1+0x110] ;  /* 0x00011000010e7983 */ /* 0x000ee20000100a00 */
        /* <DEDUP_REMOVED lines=10> */
[----:B------:R-:W4:Y:S01]  /*3450*/  LDL.64 R20, [R1+0x110] ;  /* 0x0001100001147983 */ /* 0x000f220000100a00 */
        /* <DEDUP_REMOVED lines=10> */
[----:B------:R-:W5:Y:S01]  /*3500*/  LDL.64 R72, [R1+0x110] ;  /* 0x0001100001487983 */ /* 0x000f620000100a00 */
[----:B------:R-:W-:Y:S02]  /*3510*/  WARPGROUP.DEPBAR.LE gsb0, 0x0 ;  /* 0x00008000000079c5 */ /* 0x000fe40000010000 */
[----:B------:R-:W-:-:S08]  /*3520*/  WARPGROUP.ARRIVE ;  /* 0x00000000000079c5 */ /* 0x000fd00000000000 */
[----:B------:R-:W-:Y:S01]  /*3530*/  HGMMA.64x96x16.F32 R24, gdesc[UR4], R24, gsb0 ;  /* 0x01600000041879f0 */ /* 0x000fe20008000818 */
[----:B--2---:R-:W-:Y:S02]  /*3540*/  VIADD R12, R12, 0x402 ;  /* 0x000004020c0c7836 */ /* 0x004fe40000000000 */
        /* <DEDUP_REMOVED lines=10> */
[----:B---3--:R-:W-:Y:S02]  /*35f0*/  VIADD R14, R14, 0x404 ;  /* 0x000004040e0e7836 */ /* 0x008fe40000000000 */
        /* <DEDUP_REMOVED lines=10> */
[----:B----4-:R-:W-:Y:S02]  /*36a0*/  VIADD R20, R20, 0x406 ;  /* 0x0000040614147836 */ /* 0x010fe40000000000 */
        /* <DEDUP_REMOVED lines=10> */
[----:B-----5:R-:W-:Y:S02]  /*3750*/  VIADD R72, R72, 0x800 ;  /* 0x0000080048487836 */ /* 0x020fe40000000000 */
        /* <DEDUP_REMOVED lines=49> */
[----:B------:R-:W-:Y:S01]  /*3a70*/  R2UR UR5, R73 ;  /* 0x00000000490572ca */ /* 0x000fe200000e0000 */
[----:B------:R-:W1:Y:S01]  /*3a80*/  S2R R74, SR_TID.X ;  /* 0x00000000004a7919 */ /* 0x000e620000002100 */
[----:B--2---:R-:W-:Y:S01]  /*3a90*/  VIADD R12, R12, 0xc02 ;  /* 0x00000c020c0c7836 */ /* 0x004fe20000000000 */
[----:B------:R-:W-:Y:S02]  /*3aa0*/  WARPGROUP.DEPBAR.LE gsb0, 0x0 ;  /* 0x00008000000079c5 */ /* 0x000fe40000010000 */
[----:B------:R-:W-:-:S08]  /*3ab0*/  WARPGROUP.ARRIVE ;  /* 0x00000000000079c5 */ /* 0x000fd00000000000 */
[----:B------:R-:W-:Y:S01]  /*3ac0*/  HGMMA.64x96x16.F32 R24, gdesc[UR4], R24, gsb0 ;  /* 0x01600000041879f0 */ /* 0x000fe20008000818 */
[----:B-1----:R-:W-:Y:S01]  /*3ad0*/  LOP3.LUT P1, RZ, R74, 0x7f, RZ, 0xc0, !PT ;  /* 0x0000007f4aff7812 */ /* 0x002fe2000782c0ff */
[----:B------:R-:W-:Y:S02]  /*3ae0*/  VIADD R10, R8, 0x902 ;  /* 0x00000902080a7836 */ /* 0x000fe40000000000 */
[----:B------:R-:W-:-:S10]  /*3af0*/  IMAD.MOV.U32 R11, RZ, RZ, R9 ;  /* 0x000000ffff0b7224 */ /* 0x000fd400078e0009 */
[----:B------:R-:W2:Y:S04]  /*3b00*/  @!P1 LDL.64 R74, [R1+0x30] ;  /* 0x00003000014a9983 */ /* 0x000ea80000100a00 */
[----:B------:R-:W5:Y:S01]  /*3b10*/  @!P1 LDL R7, [R1+0x210] ;  /* 0x0002100001079983 */ /* 0x000f620000100800 */
[----:B------:R-:W-:Y:S02]  /*3b20*/  R2UR UR6, R10 ;  /* 0x000000000a0672ca */ /* 0x000fe400000e0000 */
[----:B------:R-:W-:Y:S02]  /*3b30*/  R2UR UR7, R11 ;  /* 0x000000000b0772ca */ /* 0x000fe400000e0000 */
[----:B------:R-:W-:Y:S02]  /*3b40*/  R2UR UR4, R12 ;  /* 0x000000000c0472ca */ /* 0x000fe400000e0000 */
[----:B------:R-:W-:Y:S01]  /*3b50*/  R2UR UR5, R13 ;  /* 0x000000000d0572ca */ /* 0x000fe200000e0000 */
[----:B------:R-:W-:-:S02]  /*3b60*/  WARPGROUP.DEPBAR.LE gsb0, 0x0 ;  /* 0x00008000000079c5 */ /* 0x000fc40000010000 */
[----:B------:R-:W-:-:S10]  /*3b70*/  WARPGROUP.ARRIVE ;  /* 0x00000000000079c5 */ /* 0x000fd40000000000 */
[----:B------:R-:W-:Y:S01]  /*3b80*/  HGMMA.64x96x16.F32 R24, gdesc[UR4], R24, gsb0 ;  /* 0x01600000041879f0 */ /* 0x000fe20008000818 */
[----:B---3--:R-:W-:Y:S02]  /*3b90*/  VIADD R14, R14, 0xc04 ;  /* 0x00000c040e0e7836 */ /* 0x008fe40000000000 */
[----:B------:R-:W-:Y:S02]  /*3ba0*/  VIADD R10, R8, 0x904 ;  /* 0x00000904080a7836 */ /* 0x000fe40000000000 */
[----:B------:R-:W-:Y:S01]  /*3bb0*/  IMAD.MOV.U32 R11, RZ, RZ, R9 ;  /* 0x000000ffff0b7224 */ /* 0x000fe200078e0009 */
[----:B------:R-:W-:Y:S02]  /*3bc0*/  R2UR UR4, R14 ;  /* 0x000000000e0472ca */ /* 0x000fe400000e0000 */
[----:B------:R-:W-:Y:S02]  /*3bd0*/  R2UR UR6, R10 ;  /* 0x000000000a0672ca */ /* 0x000fe400000e0000 */
[----:B------:R-:W-:-:S02]  /*3be0*/  R2UR UR7, R11 ;  /* 0x000000000b0772ca */ /* 0x000fc400000e0000 */
[----:B------:R-:W-:Y:S01]  /*3bf0*/  R2UR UR5, R15 ;  /* 0x000000000f0572ca */ /* 0x000fe200000e0000 */
[----:B------:R-:W-:Y:S01]  /*3c00*/  VIADD R8, R8, 0x906 ;  /* 0x0000090608087836 */ /* 0x000fe20000000000 */
[----:B------:R-:W-:Y:S02]  /*3c10*/  WARPGROUP.DEPBAR.LE gsb0, 0x0 ;  /* 0x00008000000079c5 */ /* 0x000fe40000010000 */
[----:B------:R-:W-:-:S09]  /*3c20*/  WARPGROUP.ARRIVE ;  /* 0x00000000000079c5 */ /* 0x000fd20000000000 */
[----:B------:R-:W-:Y:S01]  /*3c30*/  HGMMA.64x96x16.F32 R24, gdesc[UR4], R24, gsb0 ;  /* 0x01600000041879f0 */ /* 0x000fe20008000818 */
[----:B----4-:R-:W-:Y:S01]  /*3c40*/  VIADD R20, R20, 0xc06 ;  /* 0x00000c0614147836 */ /* 0x010fe20000000000 */
[----:B------:R-:W-:Y:S02]  /*3c50*/  R2UR UR6, R8 ;  /* 0x00000000080672ca */ /* 0x000fe400000e0000 */
[----:B------:R-:W-:Y:S02]  /*3c60*/  R2UR UR7, R9 ;  /* 0x00000000090772ca */ /* 0x000fe400000e0000 */
[----:B------:R-:W-:Y:S02]  /*3c70*/  R2UR UR4, R20 ;  /* 0x00000000140472ca */ /* 0x000fe400000e0000 */
[----:B------:R-:W-:Y:S01]  /*3c80*/  R2UR UR5, R21 ;  /* 0x00000000150572ca */ /* 0x000fe200000e0000 */
[----:B------:R1:W-:Y:S04]  /*3c90*/  STL [R1+0x90], R0 ;  /* 0x0000900001007387 */ /* 0x0003e80000100800 */
[----:B------:R1:W-:Y:S01]  /*3ca0*/  STL [R1+0x90], R0 ;  /* 0x0000900001007387 */ /* 0x0003e20000100800 */
[----:B------:R-:W-:-:S02]  /*3cb0*/  WARPGROUP.DEPBAR.LE gsb0, 0x0 ;  /* 0x00008000000079c5 */ /* 0x000fc40000010000 */
[----:B------:R-:W-:-:S06]  /*3cc0*/  WARPGROUP.ARRIVE ;  /* 0x00000000000079c5 */ /* 0x000fcc0000000000 */
[----:B------:R-:W-:Y:S01]  /*3cd0*/  HGMMA.64x96x16.F32 R24, gdesc[UR4], R24, gsb0 ;  /* 0x01600000041879f0 */ /* 0x000fe20008000818 */
[----:B--2---:R-:W-:Y:S01]  /*3ce0*/  @!P1 MOV R74, R74 ;  /* 0x0000004a004a9202 */ /* 0x004fe20000000f00 */
[----:B------:R1:W-:Y:S04]  /*3cf0*/  STL [R1+0x90], R0 ;  /* 0x0000900001007387 */ /* 0x0003e80000100800 */
[----:B------:R1:W-:Y:S01]  /*3d00*/  STL [R1+0x90], R0 ;  /* 0x0000900001007387 */ /* 0x0003e20000100800 */
[----:B-----5:R-:W-:-:S03]  /*3d10*/  @!P1 IMAD R7, R7, 0x8, R74 ;  /* 0x0000000807079824 */ /* 0x020fc600078e024a */
[----:B------:R1:W-:Y:S04]  /*3d20*/  STL [R1+0x90], R0 ;  /* 0x0000900001007387 */ /* 0x0003e80000100800 */
[----:B------:R1:W-:Y:S04]  /*3d30*/  STL [R1+0x90], R0 ;  /* 0x0000900001007387 */ /* 0x0003e80000100800 */
[----:B------:R1:W-:Y:S04]  /*3d40*/  STL [R1+0x90], R0 ;  /* 0x0000900001007387 */ /* 0x0003e80000100800 */
[----:B------:R1:W-:Y:S01]  /*3d50*/  STL [R1+0x90], R0 ;  /* 0x0000900001007387 */ /* 0x0003e20000100800 */
[----:B------:R-:W-:-:S03]  /*3d60*/  @!P1 PRMT R7, RZ, 0x654, R7 ;  /* 0x00000654ff079816 */ /* 0x000fc60000000007 */
[----:B------:R1:W-:Y:S04]  /*3d70*/  STL [R1+0x90], R0 ;  /* 0x0000900001007387 */ /* 0x0003e80000100800 */
[----:B------:R1:W-:Y:S04]  /*3d80*/  STL [R1+0x90], R0 ;  /* 0x0000900001007387 */ /* 0x0003e80000100800 */
[----:B------:R1:W-:Y:S04]  /*3d90*/  STL [R1+0x90], R0 ;  /* 0x0000900001007387 */ /* 0x0003e80000100800 */
[----:B------:R1:W-:Y:S04]  /*3da0*/  STL [R1+0x90], R0 ;  /* 0x0000900001007387 */ /* 0x0003e80000100800 */
[----:B------:R1:W-:Y:S04]  /*3db0*/  STL [R1+0x90], R0 ;  /* 0x0000900001007387 */ /* 0x0003e80000100800 */
[----:B------:R1:W-:Y:S04]  /*3dc0*/  STL [R1+0x90], R0 ;  /* 0x0000900001007387 */ /* 0x0003e80000100800 */
[----:B------:R1:W-:Y:S04]  /*3dd0*/  STL [R1+0x90], R0 ;  /* 0x0000900001007387 */ /* 0x0003e80000100800 */
[----:B------:R1:W-:Y:S01]  /*3de0*/  STL [R1+0x90], R0 ;  /* 0x0000900001007387 */ /* 0x0003e20000100800 */
[----:B------:R-:W-:-:S02]  /*3df0*/  WARPGROUP.DEPBAR.LE gsb0, 0x0 ;  /* 0x00008000000079c5 */ /* 0x000fc40000010000 */
[----:B------:R1:W-:Y:S06]  /*3e00*/  BAR.ARV R203, 0x100 ;  /* 0x000400cb0000751d */ /* 0x0003ec0000002000 */
[----:B------:R2:W-:Y:S01]  /*3e10*/  @!P1 SYNCS.ARRIVE.TRANS64.RED.A1T0 RZ, [R7+URZ], RZ ;  /* 0x000000ff07ff99a7 */ /* 0x0005e2000810043f */
[----:B------:R-:W3:Y:S04]  /*3e20*/  LDL R15, [R1+0x70] ;  /* 0x00007000010f7983 */ /* 0x000ee80000100800 */
[----:B------:R-:W4:Y:S04]  /*3e30*/  LDL R11, [R6+0x8] ;  /* 0x00000800060b7983 */ /* 0x000f280000100800 */
[----:B--2---:R-:W2:Y:S04]  /*3e40*/  LDL R7, [R6] ;  /* 0x0000000006077983 */ /* 0x004ea80000100800 */
[----:B------:R-:W5:Y:S04]  /*3e50*/  LDL R19, [R6+0x18] ;  /* 0x0000180006137983 */ /* 0x000f680000100800 */
[----:B------:R-:W5:Y:S04]  /*3e60*/  LDL R12, [R6+0x4] ;  /* 0x00000400060c7983 */ /* 0x000f680000100800 */
[----:B------:R-:W5:Y:S04]  /*3e70*/  LDL R13, [R6+0xc] ;  /* 0x00000c00060d7983 */ /* 0x000f680000100800 */
[----:B------:R-:W5:Y:S04]  /*3e80*/  LDL R9, [R6+0x10] ;  /* 0x0000100006097983 */ /* 0x000f680000100800 */
[----:B------:R-:W5:Y:S01]  /*3e90*/  LDL R14, [R6+0x14] ;  /* 0x00001400060e7983 */ /* 0x000f620000100800 */
[----:B------:R-:W-:-:S02]  /*3ea0*/  UMOV UR4, 0xffffffa0 ;  /* 0xffffffa000047882 */ /* 0x000fc40000000000 */
[----:B------:R-:W-:Y:S01]  /*3eb0*/  UIMAD UR4, UR45, UR4, 0x60 ;  /* 0x000000602d0474a4 */ /* 0x000fe2000f8e0204 */
[----:B------:R-:W-:Y:S01]  /*3ec0*/  LOP3.LUT R166, R166, 0xffefffff, RZ, 0xc0, !PT ;  /* 0xffefffffa6a67812 */ /* 0x000fe200078ec0ff */
[----:B------:R-:W-:Y:S03]  /*3ed0*/  BSSY B0, `(.L_x_1516) ;  /* 0x000003f000007945 */ /* 0x000fe60003800000 */
[----:B------:R-:W-:Y:S02]  /*3ee0*/  @P1 LOP3.LUT R166, R166, 0x100000, RZ, 0xfc, !PT ;  /* 0x00100000a6a61812 */ /* 0x000fe400078efcff */
[----:B--2---:R-:W-:-:S04]  /*3ef0*/  SHF.R.S32.HI R8, RZ, 0x1f, R7 ;  /* 0x0000001fff087819 */ /* 0x004fc80000011407 */
[----:B------:R-:W-:-:S04]  /*3f00*/  LEA.HI R8, R8, R7, RZ, 0x7 ;  /* 0x0000000708087211 */ /* 0x000fc800078f38ff */
[----:B------:R-:W-:-:S05]  /*3f10*/  LOP3.LUT R10, R8, 0xffffff80, RZ, 0xc0, !PT ;  /* 0xffffff80080a7812 */ /* 0x000fca00078ec0ff */
[----:B------:R-:W-:-:S05]  /*3f20*/  IMAD.IADD R10, R7, 0x1, -R10 ;  /* 0x00000001070a7824 */ /* 0x000fca00078e0a0a */
[----:B------:R-:W-:-:S04]  /*3f30*/  SHF.R.S32.HI R21, RZ, 0x1f, R10 ;  /* 0x0000001fff157819 */ /* 0x000fc8000001140a */
[CC--:B------:R-:W-:Y:S02]  /*3f40*/  LEA.HI R20, R21.reuse, R10.reuse, RZ, 0x2 ;  /* 0x0000000a15147211 */ /* 0x0c0fe400078f10ff */
[----:B------:R-:W-:Y:S02]  /*3f50*/  LEA.HI R21, R21, R10, RZ, 0x5 ;  /* 0x0000000a15157211 */ /* 0x000fe400078f28ff */
[--C-:B------:R-:W-:Y:S02]  /*3f60*/  SHF.R.S32.HI R72, RZ, 0x2, R20.reuse ;  /* 0x00000002ff487819 */ /* 0x100fe40000011414 */
[----:B------:R-:W-:Y:S02]  /*3f70*/  SHF.R.S32.HI R7, RZ, 0x1f, R20 ;  /* 0x0000001fff077819 */ /* 0x000fe40000011414 */
[----:B------:R-:W-:Y:S02]  /*3f80*/  SHF.R.S32.HI R74, RZ, 0x5, R21 ;  /* 0x00000005ff4a7819 */ /* 0x000fe40000011415 */
[----:B------:R-:W-:-:S02]  /*3f90*/  LEA.HI R73, R7, R72, RZ, 0x3 ;  /* 0x0000004807497211 */ /* 0x000fc400078f18ff */
[----:B------:R-:W-:Y:S01]  /*3fa0*/  SHF.R.S32.HI R7, RZ, 0x7, R8 ;  /* 0x00000007ff077819 */ /* 0x000fe20000011408 */
[----:B---3--:R-:W-:Y:S01]  /*3fb0*/  IMAD R74, R15, 0x8, R74 ;  /* 0x000000080f4a7824 */ /* 0x008fe200078e024a */
[----:B------:R-:W-:Y:S01]  /*3fc0*/  LOP3.LUT R21, R20, 0x7ffffffc, RZ, 0xc0, !PT ;  /* 0x7ffffffc14157812 */ /* 0x000fe200078ec0ff */
[----:B----4-:R-:W-:Y:S01]  /*3fd0*/  VIADD R15, R11, UR4 ;  /* 0x000000040b0f7c36 */ /* 0x010fe20008000000 */
[----:B------:R-:W-:Y:S02]  /*3fe0*/  LOP3.LUT R73, R73, 0xfffffff8, RZ, 0xc0, !PT ;  /* 0xfffffff849497812 */ /* 0x000fe400078ec0ff */
[----:B------:R-:W-:Y:S01]  /*3ff0*/  LEA.HI R8, R8, R7, RZ, 0x1 ;  /* 0x0000000708087211 */ /* 0x000fe200078f08ff */
[----:B------:R-:W-:Y:S01]  /*4000*/  IMAD.IADD R21, R10, 0x1, -R21 ;  /* 0x000000010a157824 */ /* 0x000fe200078e0a15 */
[----:B-----5:R-:W-:Y:S01]  /*4010*/  ISETP.GE.AND P0, PT, R19, 0x1, PT ;  /* 0x000000011300780c */ /* 0x020fe20003f06270 */
[----:B------:R-:W-:Y:S01]  /*4020*/  IMAD.IADD R73, R72, 0x1, -R73 ;  /* 0x0000000148497824 */ /* 0x000fe200078e0a49 */
[----:B------:R-:W-:-:S02]  /*4030*/  LOP3.LUT R8, R8, 0x3fffffe, RZ, 0xc0, !PT ;  /* 0x03fffffe08087812 */ /* 0x000fc400078ec0ff */
[----:B------:R-:W-:Y:S01]  /*4040*/  IADD3 R10, -R12, 0x1, R15 ;  /* 0x000000010c0a7810 */ /* 0x000fe20007ffe10f */
[----:B------:R-:W-:Y:S01]  /*4050*/  IMAD.U32 R73, R74, 0x10, R73 ;  /* 0x000000104a497824 */ /* 0x000fe200078e0049 */
[----:B------:R-:W-:Y:S01]  /*4060*/  LOP3.LUT R13, RZ, R13, RZ, 0x33, !PT ;  /* 0x0000000dff0d7212 */ /* 0x000fe200078e33ff */
[----:B------:R-:W-:Y:S02]  /*4070*/  IMAD.IADD R8, R7, 0x1, -R8 ;  /* 0x0000000107087824 */ /* 0x000fe400078e0a08 */
[C---:B------:R-:W-:Y:S02]  /*4080*/  IMAD R10, R21.reuse, -0x2, R10 ;  /* 0xfffffffe150a7824 */ /* 0x040fe400078e020a */
[----:B------:R-:W-:Y:S02]  /*4090*/  IMAD R20, R21, -0x2, R15 ;  /* 0xfffffffe15147824 */ /* 0x000fe400078e020f */
[----:B------:R-:W-:Y:S02]  /*40a0*/  IMAD R73, R8, 0x40, R73 ;  /* 0x0000004008497824 */ /* 0x000fe400078e0249 */
[----:B------:R-:W-:-:S02]  /*40b0*/  IMAD.IADD R15, R10, 0x1, R9 ;  /* 0x000000010a0f7824 */ /* 0x000fc400078e0209 */
[----:B------:R-:W-:Y:S02]  /*40c0*/  IMAD.U32 R8, RZ, RZ, UR4 ;  /* 0x00000004ff087e24 */ /* 0x000fe4000f8e00ff */
[----:B------:R-:W-:Y:S02]  /*40d0*/  IMAD.IADD R72, R10, 0x1, R13 ;  /* 0x000000010a487824 */ /* 0x000fe400078e020d */
[----:B------:R-:W-:Y:S01]  /*40e0*/  VIADD R14, R14, UR4 ;  /* 0x000000040e0e7c36 */ /* 0x000fe20008000000 */
[----:B------:R-:W-:Y:S01]  /*40f0*/  VIADDMNMX R10, R73, R15, R20, PT ;  /* 0x0000000f490a7246 */ /* 0x000fe20003800114 */
[----:B------:R-:W-:Y:S02]  /*4100*/  IMAD R21, R21, -0x2, R8 ;  /* 0xfffffffe15157824 */ /* 0x000fe400078e0208 */
[----:B------:R-:W-:Y:S01]  /*4110*/  IMAD.IADD R7, R72, 0x1, R73 ;  /* 0x0000000148077824 */ /* 0x000fe200078e0249 */
[----:B-1----:R-:W-:Y:S06]  /*4120*/  @!P0 BRA `(.L_x_1517) ;  /* 0x0000000000648947 */ /* 0x002fec0003800000 */
[----:B------:R-:W-:Y:S01]  /*4130*/  IADD3 R8, R73, R11, -R12 ;  /* 0x0000000b49087210 */ /* 0x000fe20007ffe80c */
[----:B------:R-:W-:Y:S03]  /*4140*/  BSSY B1, `(.L_x_1518) ;  /* 0x0000014000017945 */ /* 0x000fe60003800000 */
[----:B------:R-:W-:-:S13]  /*4150*/  ISETP.GT.AND P0, PT, R8, -0x1, PT ;  /* 0xffffffff0800780c */ /* 0x000fda0003f04270 */
[----:B------:R-:W-:Y:S05]  /*4160*/  @P0 BRA `(.L_x_1519) ;  /* 0x00000000002c0947 */ /* 0x000fea0003800000 */
[----:B------:R-:W-:Y:S01]  /*4170*/  ISETP.NE.AND P0, PT, R19, 0x1, PT ;  /* 0x000000011300780c */ /* 0x000fe20003f05270 */
[----:B------:R-:W-:Y:S01]  /*4180*/  BSSY B2, `(.L_x_1520) ;  /* 0x0000007000027945 */ /* 0x000fe20003800000 */
[----:B------:R-:W-:-:S11]  /*4190*/  LOP3.LUT R8, RZ, R8, RZ, 0x33, !PT ;  /* 0x00000008ff087212 */ /* 0x000fd600078e33ff */
[----:B------:R-:W-:Y:S05]  /*41a0*/  @!P0 BRA `(.L_x_1521) ;  /* 0x0000000000108947 */ /* 0x000fea0003800000 */
[----:B------:R-:W2:Y:S04]  /*41b0*/  LDL R9, [R6+0x1c] ;  /* 0x00001c0006097983 */ /* 0x000ea80000100800 */
[----:B------:R-:W3:Y:S01]  /*41c0*/  LDL R13, [R6+0x20] ;  /* 0x00002000060d7983 */ /* 0x000ee20000100800 */
[----:B--2---:R-:W-:-:S05]  /*41d0*/  IMAD.HI.U32 R8, R8, R9, RZ ;  /* 0x0000000908087227 */ /* 0x004fca00078e00ff */
[----:B---3--:R-:W-:-:S07]  /*41e0*/  SHF.R.U32.HI R8, RZ, R13, R8 ;  /* 0x0000000dff087219 */ /* 0x008fce0000011608 */
.L_x_1521:
[----:B------:R-:W-:Y:S05]  /*41f0*/  BSYNC B2 ;  /* 0x0000000000027941 */ /* 0x000fea0003800000 */
.L_x_1520:
[----:B------:R-:W-:Y:S01]  /*4200*/  LOP3.LUT R8, RZ, R8, RZ, 0x33, !PT ;  /* 0x00000008ff087212 */ /* 0x000fe200078e33ff */
[----:B------:R-:W-:Y:S06]  /*4210*/  BRA `(.L_x_1522) ;  /* 0x0000000000187947 */ /* 0x000fec0003800000 */
.L_x_1519:
[----:B------:R-:W-:-:S13]  /*4220*/  ISETP.NE.AND P0, PT, R19, 0x1, PT ;  /* 0x000000011300780c */ /* 0x000fda0003f05270 */
[----:B------:R-:W-:Y:S05]  /*4230*/  @!P0 BRA `(.L_x_1522) ;  /* 0x0000000000108947 */ /* 0x000fea0003800000 */
[----:B------:R-:W2:Y:S04]  /*4240*/  LDL R9, [R6+0x1c] ;  /* 0x00001c0006097983 */ /* 0x000ea80000100800 */
[----:B------:R-:W3:Y:S01]  /*4250*/  LDL R13, [R6+0x20] ;  /* 0x00002000060d7983 */ /* 0x000ee20000100800 */
[----:B--2---:R-:W-:-:S05]  /*4260*/  IMAD.HI.U32 R8, R8, R9, RZ ;  /* 0x0000000908087227 */ /* 0x004fca00078e00ff */
[----:B---3--:R-:W-:-:S07]  /*4270*/  SHF.R.U32.HI R8, RZ, R13, R8 ;  /* 0x0000000dff087219 */ /* 0x008fce0000011608 */
.L_x_1522:
[----:B------:R-:W-:Y:S05]  /*4280*/  BSYNC B1 ;  /* 0x0000000000017941 */ /* 0x000fea0003800000 */
.L_x_1518:
[----:B------:R-:W-:-:S05]  /*4290*/  IMAD R8, R19, R8, R21 ;  /* 0x0000000813087224 */ /* 0x000fca00078e0215 */
[----:B------:R-:W-:Y:S02]  /*42a0*/  VIMNMX R7, R7, R8, !PT ;  /* 0x0000000807077248 */ /* 0x000fe40007fe0100 */
[----:B------:R-:W-:-:S07]  /*42b0*/  VIADDMNMX R10, R8, R19, R10, PT ;  /* 0x00000013080a7246 */ /* 0x000fce000380010a */
.L_x_1517:
[----:B------:R-:W-:Y:S05]  /*42c0*/  BSYNC B0 ;  /* 0x0000000000007941 */ /* 0x000fea0003800000 */
.L_x_1516:
[C---:B------:R-:W-:Y:S01]  /*42d0*/  ISETP.GE.AND P0, PT, R14.reuse, 0x2, PT ;  /* 0x000000020e00780c */ /* 0x040fe20003f06270 */
[----:B------:R-:W-:Y:S01]  /*42e0*/  VIADD R73, R73, 0x8 ;  /* 0x0000000849497836 */ /* 0x000fe20000000000 */
[C---:B------:R-:W-:Y:S01]  /*42f0*/  ISETP.GE.AND P4, PT, R14.reuse, 0xa, PT ;  /* 0x0000000a0e00780c */ /* 0x040fe20003f86270 */
[----:B------:R-:W-:Y:S01]  /*4300*/  BSSY B0, `(.L_x_1523) ;  /* 0x000008e000007945 */ /* 0x000fe20003800000 */
[C---:B------:R-:W-:Y:S02]  /*4310*/  ISETP.GT.AND P2, PT, R7.reuse, 0x1, !P0 ;  /* 0x000000010700780c */ /* 0x040fe40004744270 */
[----:B------:R-:W-:Y:S02]  /*4320*/  ISETP.GE.AND P1, PT, R14, 0x9, PT ;  /* 0x000000090e00780c */ /* 0x000fe40003f26270 */
[----:B------:R-:W-:Y:S02]  /*4330*/  ISETP.LT.OR P2, PT, R10, 0x2, P2 ;  /* 0x000000020a00780c */ /* 0x000fe40001741670 */
[----:B------:R-:W-:-:S02]  /*4340*/  ISETP.GT.AND P3, PT, R7, 0x8, !P1 ;  /* 0x000000080700780c */ /* 0x000fc40004f64270 */
[----:B------:R-:W-:Y:S02]  /*4350*/  FSEL R178, R25, -INF , !P2 ;  /* 0xff80000019b27808 */ /* 0x000fe40005000000 */
[----:B------:R-:W-:Y:S02]  /*4360*/  ISETP.GT.AND P2, PT, R7, 0x9, !P4 ;  /* 0x000000090700780c */ /* 0x000fe40006744270 */
[----:B------:R-:W-:Y:S02]  /*4370*/  P2R R25, PR, RZ, 0x10 ;  /* 0x00000010ff197803 */ /* 0x000fe40000000000 */
        /* <DEDUP_REMOVED lines=82> */
[----:B------:R-:W-:Y:S02]  /*48a0*/  P2R R28, PR, RZ, 0x10 ;  /* 0x00000010ff1c7803 */ /* 0x000fe40000000000 */
        /* <DEDUP_REMOVED lines=14> */
[----:B------:R-:W-:-:S04]  /*4990*/  ISETP.GT.AND P6, PT, R7, RZ, !P5 ;  /* 0x000000ff0700720c */ /* 0x000fc80006fc4270 */
[----:B------:R-:W-:-:S04]  /*49a0*/  ISETP.LT.OR P6, PT, R10, 0x1, P6 ;  /* 0x000000010a00780c */ /* 0x000fc800037c1670 */
[----:B------:R-:W-:Y:S02]  /*49b0*/  FSEL R61, R24, -INF , !P6 ;  /* 0xff800000183d7808 */ /* 0x000fe40007000000 */
[----:B------:R-:W-:-:S04]  /*49c0*/  ISETP.GE.AND P6, PT, R14, 0x5a, PT ;  /* 0x0000005a0e00780c */ /* 0x000fc80003fc6270 */
[----:B------:R-:W-:Y:S02]  /*49d0*/  P2R R14, PR, RZ, 0x40 ;  /* 0x00000040ff0e7803 */ /* 0x000fe40000000000 */
[----:B------:R-:W-:Y:S01]  /*49e0*/  ISETP.GT.AND P6, PT, R7, 0x59, !P6 ;  /* 0x000000590700780c */ /* 0x000fe200077c4270 */
[----:B------:R-:W-:-:S03]  /*49f0*/  IMAD.IADD R7, R72, 0x1, R73 ;  /* 0x0000000148077824 */ /* 0x000fc600078e0249 */
[----:B------:R-:W-:Y:S02]  /*4a00*/  ISETP.LT.OR P6, PT, R10, 0x5a, P6 ;  /* 0x0000005a0a00780c */ /* 0x000fe400037c1670 */
[----:B------:R-:W-:Y:S02]  /*4a10*/  VIADDMNMX R10, R73, R15, R20, PT ;  /* 0x0000000f490a7246 */ /* 0x000fe40003800114 */
[----:B------:R-:W-:Y:S02]  /*4a20*/  FSEL R177, R69, -INF , !P6 ;  /* 0xff80000045b17808 */ /* 0x000fe40007000000 */
[----:B------:R-:W-:-:S13]  /*4a30*/  ISETP.GE.AND P6, PT, R19, 0x1, PT ;  /* 0x000000011300780c */ /* 0x000fda0003fc6270 */
[----:B------:R-:W-:Y:S05]  /*4a40*/  @!P6 BRA `(.L_x_1524) ;  /* 0x000000000064e947 */ /* 0x000fea0003800000 */
        /* <DEDUP_REMOVED lines=12> */
.L_x_1528:
[----:B------:R-:W-:Y:S05]  /*4b10*/  BSYNC B2 ;  /* 0x0000000000027941 */ /* 0x000fea0003800000 */
.L_x_1527:
[----:B------:R-:W-:Y:S01]  /*4b20*/  LOP3.LUT R12, RZ, R12, RZ, 0x33, !PT ;  /* 0x0000000cff0c7212 */ /* 0x000fe200078e33ff */
[----:B------:R-:W-:Y:S06]  /*4b30*/  BRA `(.L_x_1529) ;  /* 0x0000000000187947 */ /* 0x000fec0003800000 */
.L_x_1526:
[----:B------:R-:W-:-:S13]  /*4b40*/  ISETP.NE.AND P6, PT, R19, 0x1, PT ;  /* 0x000000011300780c */ /* 0x000fda0003fc5270 */
[----:B------:R-:W-:Y:S05]  /*4b50*/  @!P6 BRA `(.L_x_1529) ;  /* 0x000000000010e947 */ /* 0x000fea0003800000 */
[----:B------:R-:W2:Y:S04]  /*4b60*/  LDL R11, [R6+0x1c] ;  /* 0x00001c00060b7983 */ /* 0x000ea80000100800 */
[----:B------:R-:W3:Y:S01]  /*4b70*/  LDL R13, [R6+0x20] ;  /* 0x00002000060d7983 */ /* 0x000ee20000100800 */
[----:B--2---:R-:W-:-:S05]  /*4b80*/  IMAD.HI.U32 R12, R12, R11, RZ ;  /* 0x0000000b0c0c7227 */ /* 0x004fca00078e00ff */
[----:B---3--:R-:W-:-:S07]  /*4b90*/  SHF.R.U32.HI R12, RZ, R13, R12 ;  /* 0x0000000dff0c7219 */ /* 0x008fce000001160c */
.L_x_1529:
[----:B------:R-:W-:Y:S05]  /*4ba0*/  BSYNC B1 ;  /* 0x0000000000017941 */ /* 0x000fea0003800000 */
.L_x_1525:
[----:B------:R-:W-:-:S05]  /*4bb0*/  IMAD R12, R19, R12, R21 ;  /* 0x0000000c130c7224 */ /* 0x000fca00078e0215 */
[----:B------:R-:W-:Y:S02]  /*4bc0*/  VIADDMNMX R10, R12, R19, R10, PT ;  /* 0x000000130c0a7246 */ /* 0x000fe4000380010a */
[----:B------:R-:W-:-:S07]  /*4bd0*/  VIMNMX R7, R7, R12, !PT ;  /* 0x0000000c07077248 */ /* 0x000fce0007fe0100 */
.L_x_1524:
[----:B------:R-:W-:Y:S05]  /*4be0*/  BSYNC B0 ;  /* 0x0000000000007941 */ /* 0x000fea0003800000 */
.L_x_1523:
[C---:B------:R-:W-:Y:S01]  /*4bf0*/  ISETP.GT.AND P0, PT, R7.reuse, 0x1, !P0 ;  /* 0x000000010700780c */ /* 0x040fe20004704270 */
[----:B------:R-:W2:Y:S01]  /*4c00*/  LDL R222, [R1+0x228] ;  /* 0x0002280001de7983 */ /* 0x000ea20000100800 */
[----:B------:R-:W-:Y:S02]  /*4c10*/  ISETP.GT.AND P1, PT, R7, 0x8, !P1 ;  /* 0x000000080700780c */ /* 0x000fe40004f24270 */
[C---:B------:R-:W-:Y:S01]  /*4c20*/  ISETP.LT.OR P0, PT, R10.reuse, 0x2, P0 ;  /* 0x000000020a00780c */ /* 0x040fe20000701670 */
[----:B------:R-:W3:Y:S01]  /*4c30*/  LDL R224, [R1+0x22c] ;  /* 0x00022c0001e07983 */ /* 0x000ee20000100800 */
[----:B------:R-:W-:Y:S02]  /*4c40*/  ISETP.LT.OR P1, PT, R10, 0x9, P1 ;  /* 0x000000090a00780c */ /* 0x000fe40000f21670 */
[----:B------:R-:W-:Y:S01]  /*4c50*/  FSEL R53, R27, -INF , !P0 ;  /* 0xff8000001b357808 */ /* 0x000fe20004000000 */
[----:B------:R-:W4:Y:S01]  /*4c60*/  LDL R20, [R1+0x450] ;  /* 0x0004500001147983 */ /* 0x000f220000100800 */
[----:B------:R-:W-:-:S02]  /*4c70*/  ISETP.NE.AND P0, PT, R25, RZ, PT ;  /* 0x000000ff1900720c */ /* 0x000fc40003f05270 */
[----:B------:R-:W-:Y:S01]  /*4c80*/  FSEL R49, R30, -INF , !P1 ;  /* 0xff8000001e317808 */ /* 0x000fe20004800000 */
[----:B------:R-:W5:Y:S01]  /*4c90*/  LDL R21, [R1+0x234] ;  /* 0x0002340001157983 */ /* 0x000f620000100800 */
[----:B------:R-:W-:Y:S02]  /*4ca0*/  ISETP.GT.AND P0, PT, R7, 0x9, !P0 ;  /* 0x000000090700780c */ /* 0x000fe40004704270 */
[----:B------:R-:W-:Y:S01]  /*4cb0*/  ISETP.NE.AND P1, PT, R32, RZ, PT ;  /* 0x000000ff2000720c */ /* 0x000fe20003f25270 */
[----:B------:R-:W4:Y:S01]  /*4cc0*/  LDL R15, [R1+0x210] ;  /* 0x00021000010f7983 */ /* 0x000f220000100800 */
[----:B------:R-:W-:Y:S02]  /*4cd0*/  ISETP.LT.OR P0, PT, R10, 0xa, P0 ;  /* 0x0000000a0a00780c */ /* 0x000fe40000701670 */
[----:B------:R-:W-:Y:S01]  /*4ce0*/  ISETP.NE.AND P6, PT, R36, RZ, PT ;  /* 0x000000ff2400720c */ /* 0x000fe20003fc5270 */
[----:B------:R-:W4:Y:S01]  /*4cf0*/  LDL R156, [R1+0x224] ;  /* 0x00022400019c7983 */ /* 0x000f220000100800 */
[----:B------:R-:W-:-:S02]  /*4d00*/  FSEL R45, R31, -INF , !P0 ;  /* 0xff8000001f2d7808 */ /* 0x000fc40004000000 */
[----:B------:R-:W-:Y:S01]  /*4d10*/  ISETP.NE.AND P0, PT, R28, RZ, PT ;  /* 0x000000ff1c00720c */ /* 0x000fe20003f05270 */
[----:B------:R-:W4:Y:S01]  /*4d20*/  LDL R25, [R1+0x238] ;  /* 0x0002380001197983 */ /* 0x000f220000100800 */
[C---:B------:R-:W-:Y:S02]  /*4d30*/  ISETP.GT.AND P5, PT, R7.reuse, RZ, !P5 ;  /* 0x000000ff0700720c */ /* 0x040fe40006fa4270 */
[----:B------:R-:W-:Y:S01]  /*4d40*/  ISETP.GT.AND P0, PT, R7, 0x10, !P0 ;  /* 0x000000100700780c */ /* 0x000fe20004704270 */
[----:B------:R-:W4:Y:S01]  /*4d50*/  LDL R116, [R1+0x220] ;  /* 0x0002200001747983 */ /* 0x000f220000100800 */
[C---:B------:R-:W-:Y:S02]  /*4d60*/  ISETP.LT.OR P5, PT, R10.reuse, 0x1, P5 ;  /* 0x000000010a00780c */ /* 0x040fe40002fa1670 */
[----:B------:R-:W-:Y:S01]  /*4d70*/  ISETP.LT.OR P0, PT, R10, 0x11, P0 ;  /* 0x000000110a00780c */ /* 0x000fe20000701670 */
[----:B------:R-:W4:Y:S01]  /*4d80*/  LDL R118, [R1+0x230] ;  /* 0x0002300001767983 */ /* 0x000f220000100800 */
[----:B------:R-:W-:-:S02]  /*4d90*/  FSEL R83, R26, -INF , !P5 ;  /* 0xff8000001a537808 */ /* 0x000fc40006800000 */
[----:B------:R-:W-:Y:S01]  /*4da0*/  FSEL R191, R34, -INF , !P0 ;  /* 0xff80000022bf7808 */ /* 0x000fe20004000000 */
[----:B------:R-:W4:Y:S01]  /*4db0*/  LDL R27, [R1+0x23c] ;  /* 0x00023c00011b7983 */ /* 0x000f220000100800 */
[----:B------:R-:W-:Y:S02]  /*4dc0*/  ISETP.NE.AND P0, PT, R29, RZ, PT ;  /* 0x000000ff1d00720c */ /* 0x000fe40003f05270 */
[----:B------:R-:W-:Y:S01]  /*4dd0*/  FMNMX.FTZ R11, R61, R178, !PT ;  /* 0x000000b23d0b7209 */ /* 0x000fe20007810000 */
[----:B------:R-:W4:Y:S01]  /*4de0*/  LDL R120, [R1+0x240] ;  /* 0x0002400001787983 */ /* 0x000f220000100800 */
[----:B------:R-:W-:Y:S02]  /*4df0*/  ISETP.GT.AND P0, PT, R7, 0x11, !P0 ;  /* 0x000000110700780c */ /* 0x000fe40004704270 */
[----:B------:R-:W-:Y:S01]  /*4e00*/  FMNMX.FTZ R6, R83, R53, !PT ;  /* 0x0000003553067209 */ /* 0x000fe20007810000 */
[----:B------:R-:W4:Y:S01]  /*4e10*/  LDL R29, [R1+0x244] ;  /* 0x00024400011d7983 */ /* 0x000f220000100800 */
[----:B------:R-:W-:-:S02]  /*4e20*/  ISETP.LT.OR P0, PT, R10, 0x12, P0 ;  /* 0x000000120a00780c */ /* 0x000fc40000701670 */
[----:B------:R-:W-:Y:S01]  /*4e30*/  FMNMX.FTZ R11, R154, R11, !PT ;  /* 0x0000000b9a0b7209 */ /* 0x000fe20007810000 */
[----:B------:R-:W4:Y:S01]  /*4e40*/  LDL R31, [R1+0x248] ;  /* 0x00024800011f7983 */ /* 0x000f220000100800 */
[----:B------:R-:W-:Y:S02]  /*4e50*/  FSEL R196, R35, -INF , !P0 ;  /* 0xff80000023c47808 */ /* 0x000fe40004000000 */
[----:B------:R-:W-:Y:S01]  /*4e60*/  ISETP.GT.AND P0, PT, R7, 0x18, !P1 ;  /* 0x000000180700780c */ /* 0x000fe20004f04270 */
[----:B------:R-:W4:Y:S01]  /*4e70*/  LDL R122, [R1+0x250] ;  /* 0x00025000017a7983 */ /* 0x000f220000100800 */
[----:B------:R-:W-:Y:S02]  /*4e80*/  FMNMX.FTZ R6, R49, R6, !PT ;  /* 0x0000000631067209 */ /* 0x000fe40007810000 */
[----:B------:R-:W-:Y:S01]  /*4e90*/  ISETP.LT.OR P0, PT, R10, 0x19, P0 ;  /* 0x000000190a00780c */ /* 0x000fe20000701670 */
[----:B------:R-:W4:Y:S01]  /*4ea0*/  LDL R35, [R1+0x258] ;  /* 0x0002580001237983 */ /* 0x000f220000100800 */
[----:B------:R-:W-:-:S02]  /*4eb0*/  FMNMX.FTZ R11, R152, R11, !PT ;  /* 0x0000000b980b7209 */ /* 0x000fc40007810000 */
        /* <DEDUP_REMOVED lines=30> */
[----:B------:R-:W-:Y:S01]  /*50a0*/  ISETP.NE.AND P0, PT, R40, RZ, PT ;  /* 0x000000ff2800720c */ /* 0x000fe20003f05270 */
[----:B------:R-:W4:Y:S01]  /*50b0*/  LDL R43, [R1+0x26c] ;  /* 0x00026c00012b7983 */ /* 0x000f220000100800 */
[----:B------:R-:W-:Y:S02]  /*50c0*/  FMNMX.FTZ R6, R213, R6, !PT ;  /* 0x00000006d5067209 */ /* 0x000fe40007810000 */
[----:B------:R-:W-:Y:S01]  /*50d0*/  ISETP.GT.AND P0, PT, R7, 0x28, !P0 ;  /* 0x000000280700780c */ /* 0x000fe20004704270 */
[----:B------:R-:W4:Y:S01]  /*50e0*/  LDL R132, [R1+0x2a0] ;  /* 0x0002a00001847983 */ /* 0x000f220000100800 */
[----:B------:R-:W-:-:S02]  /*50f0*/  FMNMX.FTZ R12, R162, R13, !PT ;  /* 0x0000000da20c7209 */ /* 0x000fc40007810000 */
[----:B------:R-:W-:Y:S01]  /*5100*/  ISETP.LT.OR P0, PT, R10, 0x29, P0 ;  /* 0x000000290a00780c */ /* 0x000fe20000701670 */
[----:B------:R-:W4:Y:S01]  /*5110*/  LDL R73, [R1+0x2a8] ;  /* 0x0002a80001497983 */ /* 0x000f220000100800 */
[----:B------:R-:W-:Y:S02]  /*5120*/  FMNMX.FTZ R11, R183, R6, !PT ;  /* 0x00000006b70b7209 */ /* 0x000fe40007810000 */
[----:B------:R-:W-:Y:S01]  /*5130*/  FSEL R192, R46, -INF , !P0 ;  /* 0xff8000002ec07808 */ /* 0x000fe20004000000 */
[----:B------:R-:W4:Y:S01]  /*5140*/  LDL R134, [R1+0x2b0] ;  /* 0x0002b00001867983 */ /* 0x000f220000100800 */
[----:B------:R-:W-:Y:S02]  /*5150*/  ISETP.NE.AND P0, PT, R41, RZ, PT ;  /* 0x000000ff2900720c */ /* 0x000fe40003f05270 */
[----:B------:R-:W-:Y:S01]  /*5160*/  FMNMX.FTZ R13, R167, R12, !PT ;  /* 0x0000000ca70d7209 */ /* 0x000fe20007810000 */
[----:B------:R-:W4:Y:S01]  /*5170*/  LDL R41, [R1+0x268] ;  /* 0x0002680001297983 */ /* 0x000f220000100800 */
[----:B------:R-:W-:-:S02]  /*5180*/  ISETP.GT.AND P0, PT, R7, 0x29, !P0 ;  /* 0x000000290700780c */ /* 0x000fc40004704270 */
[----:B------:R-:W-:Y:S01]  /*5190*/  FMNMX.FTZ R11, R186, R11, !PT ;  /* 0x0000000bba0b7209 */ /* 0x000fe20007810000 */
[----:B------:R-:W4:Y:S01]  /*51a0*/  LDL R77, [R1+0x2b4] ;  /* 0x0002b400014d7983 */ /* 0x000f220000100800 */
[----:B------:R-:W-:Y:S02]  /*51b0*/  ISETP.LT.OR P0, PT, R10, 0x2a, P0 ;  /* 0x0000002a0a00780c */ /* 0x000fe40000701670 */
[----:B------:R-:W-:Y:S01]  /*51c0*/  FMNMX.FTZ R6, R170, R13, !PT ;  /* 0x0000000daa067209 */ /* 0x000fe20007810000 */
[----:B------:R-:W4:Y:S01]  /*51d0*/  LDL R79, [R1+0x2b8] ;  /* 0x0002b800014f7983 */ /* 0x000f220000100800 */
[----:B------:R-:W-:Y:S02]  /*51e0*/  FSEL R202, R47, -INF , !P0 ;  /* 0xff8000002fca7808 */ /* 0x000fe40004000000 */
[----:B------:R-:W-:Y:S01]  /*51f0*/  ISETP.NE.AND P0, PT, R44, RZ, PT ;  /* 0x000000ff2c00720c */ /* 0x000fe20003f05270 */
[----:B------:R-:W4:Y:S01]  /*5200*/  LDL R47, [R1+0x274] ;  /* 0x00027400012f7983 */ /* 0x000f220000100800 */
[----:B------:R-:W-:-:S02]  /*5210*/  FMNMX.FTZ R11, R192, R11, !PT ;  /* 0x0000000bc00b7209 */ /* 0x000fc40007810000 */
[----:B------:R-:W-:Y:S01]  /*5220*/  ISETP.GT.AND P0, PT, R7, 0x30, !P0 ;  /* 0x000000300700780c */ /* 0x000fe20004704270 */
[----:B------:R-:W4:Y:S01]  /*5230*/  LDL R81, [R1+0x2bc] ;  /* 0x0002bc0001517983 */ /* 0x000f220000100800 */
[----:B------:R-:W-:Y:S02]  /*5240*/  FMNMX.FTZ R6, R173, R6, !PT ;  /* 0x00000006ad067209 */ /* 0x000fe40007810000 */
[----:B------:R-:W-:Y:S01]  /*5250*/  ISETP.LT.OR P0, PT, R10, 0x31, P0 ;  /* 0x000000310a00780c */ /* 0x000fe20000701670 */
[----:B------:R-:W4:Y:S01]  /*5260*/  LDL R136, [R1+0x2c0] ;  /* 0x0002c00001887983 */ /* 0x000f220000100800 */
[----:B------:R-:W-:Y:S02]  /*5270*/  ISETP.NE.AND P1, PT, R75, RZ, PT ;  /* 0x000000ff4b00720c */ /* 0x000fe40003f25270 */
[----:B------:R-:W-:Y:S01]  /*5280*/  FSEL R180, R50, -INF , !P0 ;  /* 0xff80000032b47808 */ /* 0x000fe20004000000 */
[----:B------:R-:W4:Y:S01]  /*5290*/  LDL R75, [R1+0x2ac] ;  /* 0x0002ac00014b7983 */ /* 0x000f220000100800 */
[----:B------:R-:W-:-:S02]  /*52a0*/  ISETP.NE.AND P0, PT, R48, RZ, PT ;  /* 0x000000ff3000720c */ /* 0x000fc40003f05270 */
[----:B------:R-:W-:Y:S01]  /*52b0*/  FMNMX.FTZ R11, R202, R11, !PT ;  /* 0x0000000bca0b7209 */ /* 0x000fe20007810000 */
[----:B------:R-:W4:Y:S01]  /*52c0*/  LDL R85, [R1+0x2c4] ;  /* 0x0002c40001557983 */ /* 0x000f220000100800 */
[----:B------:R-:W-:Y:S02]  /*52d0*/  ISETP.GT.AND P0, PT, R7, 0x31, !P0 ;  /* 0x000000310700780c */ /* 0x000fe40004704270 */
[----:B------:R-:W-:Y:S01]  /*52e0*/  FMNMX.FTZ R6, R159, R6, !PT ;  /* 0x000000069f067209 */ /* 0x000fe20007810000 */
[----:B------:R-:W4:Y:S01]  /*52f0*/  LDL R87, [R1+0x2c8] ;  /* 0x0002c80001577983 */ /* 0x000f220000100800 */
[----:B------:R-:W-:Y:S02]  /*5300*/  ISETP.LT.OR P0, PT, R10, 0x32, P0 ;  /* 0x000000320a00780c */ /* 0x000fe40000701670 */
[----:B------:R-:W-:Y:S01]  /*5310*/  FMNMX.FTZ R11, R180, R11, !PT ;  /* 0x0000000bb40b7209 */ /* 0x000fe20007810000 */
[----:B------:R-:W4:Y:S01]  /*5320*/  LDL R89, [R1+0x2cc] ;  /* 0x0002cc0001597983 */ /* 0x000f220000100800 */
[----:B------:R-:W-:-:S02]  /*5330*/  FSEL R182, R51, -INF , !P0 ;  /* 0xff80000033b67808 */ /* 0x000fc40004000000 */
[----:B------:R-:W-:Y:S01]  /*5340*/  ISETP.NE.AND P0, PT, R74, RZ, PT ;  /* 0x000000ff4a00720c */ /* 0x000fe20003f05270 */
[----:B------:R-:W4:Y:S01]  /*5350*/  LDL R51, [R1+0x278] ;  /* 0x0002780001337983 */ /* 0x000f220000100800 */
[----:B------:R-:W-:Y:S02]  /*5360*/  FMNMX.FTZ R6, R161, R6, !PT ;  /* 0x00000006a1067209 */ /* 0x000fe40007810000 */
[----:B------:R-:W-:Y:S01]  /*5370*/  ISETP.GT.AND P0, PT, R7, 0x38, !P0 ;  /* 0x000000380700780c */ /* 0x000fe20004704270 */
[----:B------:R-:W4:Y:S01]  /*5380*/  LDL R138, [R1+0x2d0] ;  /* 0x0002d000018a7983 */ /* 0x000f220000100800 */
[----:B------:R-:W-:Y:S02]  /*5390*/  ISETP.NE.AND P6, PT, R56, RZ, PT ;  /* 0x000000ff3800720c */ /* 0x000fe40003fc5270 */
        /* <DEDUP_REMOVED lines=23> */
[----:B------:R-:W-:Y:S02]  /*5510*/  ISETP.GT.AND P0, PT, R7, 0x41, !P6 ;  /* 0x000000410700780c */ /* 0x000fe40007704270 */
[----:B------:R-:W-:Y:S01]  /*5520*/  FMNMX.FTZ R13, R158, R13, !PT ;  /* 0x0000000d9e0d7209 */ /* 0x000fe20007810000 */
[----:B------:R-:W4:Y:S01]  /*5530*/  LDL R101, [R1+0x2ec] ;  /* 0x0002ec0001657983 */ /* 0x000f220000100800 */
[----:B------:R-:W-:Y:S02]  /*5540*/  ISETP.LT.OR P0, PT, R10, 0x42, P0 ;  /* 0x000000420a00780c */ /* 0x000fe40000701670 */
[----:B------:R-:W-:Y:S01]  /*5550*/  ISETP.NE.AND P1, PT, R60, RZ, PT ;  /* 0x000000ff3c00720c */ /* 0x000fe20003f25270 */
[----:B------:R-:W4:Y:S01]  /*5560*/  LDL R142, [R1+0x2f0] ;  /* 0x0002f000018e7983 */ /* 0x000f220000100800 */
[----:B------:R-:W-:-:S02]  /*5570*/  ISETP.NE.AND P6, PT, R14, RZ, PT ;  /* 0x000000ff0e00720c */ /* 0x000fc40003fc5270 */
[----:B------:R-:W-:Y:S01]  /*5580*/  FSEL R185, R59, -INF , !P0 ;  /* 0xff8000003bb97808 */ /* 0x000fe20004000000 */
[----:B------:R-:W4:Y:S01]  /*5590*/  LDL R14, [R1+0x354] ;  /* 0x00035400010e7983 */ /* 0x000f220000100800 */
[----:B------:R-:W-:Y:S02]  /*55a0*/  ISETP.GT.AND P0, PT, R7, 0x48, !P5 ;  /* 0x000000480700780c */ /* 0x000fe40006f04270 */
[----:B------:R-:W-:Y:S01]  /*55b0*/  FMNMX.FTZ R6, R181, R6, !PT ;  /* 0x00000006b5067209 */ /* 0x000fe20007810000 */
[----:B------:R-:W4:Y:S01]  /*55c0*/  LDL R59, [R1+0x288] ;  /* 0x00028800013b7983 */ /* 0x000f220000100800 */
[----:B------:R-:W-:Y:S02]  /*55d0*/  FMNMX.FTZ R13, R160, R13, !PT ;  /* 0x0000000da00d7209 */ /* 0x000fe40007810000 */
[C---:B------:R-:W-:Y:S01]  /*55e0*/  ISETP.GT.AND P1, PT, R7.reuse, 0x49, !P1 ;  /* 0x000000490700780c */ /* 0x040fe20004f24270 */
[----:B------:R-:W4:Y:S01]  /*55f0*/  LDL R103, [R1+0x2f4] ;  /* 0x0002f40001677983 */ /* 0x000f220000100800 */
[----:B------:R-:W-:-:S02]  /*5600*/  ISETP.GT.AND P2, PT, R7, 0x50, !P2 ;  /* 0x000000500700780c */ /* 0x000fc40005744270 */
[C---:B------:R-:W-:Y:S01]  /*5610*/  ISETP.GT.AND P3, PT, R7.reuse, 0x51, !P3 ;  /* 0x000000510700780c */ /* 0x040fe20005f64270 */
[----:B------:R-:W4:Y:S01]  /*5620*/  LDL R105, [R1+0x2f8] ;  /* 0x0002f80001697983 */ /* 0x000f220000100800 */
[C---:B------:R-:W-:Y:S02]  /*5630*/  ISETP.GT.AND P4, PT, R7.reuse, 0x58, !P4 ;  /* 0x000000580700780c */ /* 0x040fe40006784270 */
[----:B------:R-:W-:Y:S01]  /*5640*/  ISETP.GT.AND P5, PT, R7, 0x59, !P6 ;  /* 0x000000590700780c */ /* 0x000fe200077a4270 */
[----:B------:R-:W4:Y:S01]  /*5650*/  LDL R107, [R1+0x2fc] ;  /* 0x0002fc00016b7983 */ /* 0x000f220000100800 */
[----:B------:R-:W-:Y:S02]  /*5660*/  ISETP.LT.OR P0, PT, R10, 0x49, P0 ;  /* 0x000000490a00780c */ /* 0x000fe40000701670 */
[----:B------:R-:W-:Y:S01]  /*5670*/  FMNMX.FTZ R7, R185, R6, !PT ;  /* 0x00000006b9077209 */ /* 0x000fe20007810000 */
[----:B------:R-:W4:Y:S01]  /*5680*/  LDL R144, [R1+0x300] ;  /* 0x0003000001907983 */ /* 0x000f220000100800 */
[----:B------:R-:W-:-:S02]  /*5690*/  FMNMX.FTZ R6, R164, R13, !PT ;  /* 0x0000000da4067209 */ /* 0x000fc40007810000 */
[----:B------:R-:W-:Y:S01]  /*56a0*/  FSEL R190, R62, -INF , !P0 ;  /* 0xff8000003ebe7808 */ /* 0x000fe20004000000 */
[----:B------:R-:W4:Y:S01]  /*56b0*/  LDL R109, [R1+0x304] ;  /* 0x00030400016d7983 */ /* 0x000f220000100800 */
[----:B------:R-:W-:Y:S02]  /*56c0*/  FMNMX.FTZ R6, R169, R6, !PT ;  /* 0x00000006a9067209 */ /* 0x000fe40007810000 */
[----:B------:R-:W-:Y:S01]  /*56d0*/  FMNMX.FTZ R12, R190, R7, !PT ;  /* 0x00000007be0c7209 */ /* 0x000fe20007810000 */
[----:B------:R-:W4:Y:S01]  /*56e0*/  LDL R111, [R1+0x308] ;  /* 0x00030800016f7983 */ /* 0x000f220000100800 */
[C---:B------:R-:W-:Y:S02]  /*56f0*/  ISETP.LT.OR P1, PT, R10.reuse, 0x4a, P1 ;  /* 0x0000004a0a00780c */ /* 0x040fe40000f21670 */
[----:B------:R-:W-:Y:S01]  /*5700*/  FMNMX.FTZ R7, R171, R6, !PT ;  /* 0x00000006ab077209 */ /* 0x000fe20007810000 */
[----:B------:R-:W4:Y:S01]  /*5710*/  LDL R113, [R1+0x30c] ;  /* 0x00030c0001717983 */ /* 0x000f220000100800 */
[----:B------:R-:W-:-:S02]  /*5720*/  ISETP.LT.OR P2, PT, R10, 0x51, P2 ;  /* 0x000000510a00780c */ /* 0x000fc40001741670 */
[----:B------:R-:W-:Y:S01]  /*5730*/  FSEL R193, R63, -INF , !P1 ;  /* 0xff8000003fc17808 */ /* 0x000fe20004800000 */
[----:B------:R-:W4:Y:S01]  /*5740*/  LDL R146, [R1+0x310] ;  /* 0x0003100001927983 */ /* 0x000f220000100800 */
[----:B------:R-:W-:Y:S02]  /*5750*/  FMNMX.FTZ R6, R172, R7, !PT ;  /* 0x00000007ac067209 */ /* 0x000fe40007810000 */
[----:B------:R-:W-:Y:S01]  /*5760*/  ISETP.LT.OR P3, PT, R10, 0x52, P3 ;  /* 0x000000520a00780c */ /* 0x000fe20001f61670 */
[----:B------:R-:W4:Y:S01]  /*5770*/  LDL R63, [R1+0x28c] ;  /* 0x00028c00013f7983 */ /* 0x000f220000100800 */
[----:B------:R-:W-:Y:S02]  /*5780*/  FSEL R205, R66, -INF , !P2 ;  /* 0xff80000042cd7808 */ /* 0x000fe40005000000 */
[----:B------:R-:W-:Y:S01]  /*5790*/  FMNMX.FTZ R12, R193, R12, !PT ;  /* 0x0000000cc10c7209 */ /* 0x000fe20007810000 */
[----:B------:R-:W4:Y:S01]  /*57a0*/  LDL R115, [R1+0x314] ;  /* 0x0003140001737983 */ /* 0x000f220000100800 */
[----:B------:R-:W-:-:S02]  /*57b0*/  FMNMX.FTZ R6, R175, R6, !PT ;  /* 0x00000006af067209 */ /* 0x000fc40007810000 */
[C---:B------:R-:W-:Y:S01]  /*57c0*/  ISETP.LT.OR P4, PT, R10.reuse, 0x59, P4 ;  /* 0x000000590a00780c */ /* 0x040fe20002781670 */
[----:B------:R-:W4:Y:S01]  /*57d0*/  LDL R117, [R1+0x318] ;  /* 0x0003180001757983 */ /* 0x000f220000100800 */
[----:B------:R-:W-:Y:S02]  /*57e0*/  ISETP.LT.OR P5, PT, R10, 0x5a, P5 ;  /* 0x0000005a0a00780c */ /* 0x000fe40002fa1670 */
[----:B------:R-:W-:Y:S01]  /*57f0*/  FSEL R206, R67, -INF , !P3 ;  /* 0xff80000043ce7808 */ /* 0x000fe20005800000 */
[----:B------:R-:W4:Y:S01]  /*5800*/  LDL R119, [R1+0x31c] ;  /* 0x00031c0001777983 */ /* 0x000f220000100800 */
[----:B------:R-:W-:Y:S02]  /*5810*/  FMNMX.FTZ R11, R205, R12, !PT ;  /* 0x0000000ccd0b7209 */ /* 0x000fe40007810000 */
[----:B------:R-:W-:Y:S01]  /*5820*/  FMNMX.FTZ R10, R177, R6, !PT ;  /* 0x00000006b10a7209 */ /* 0x000fe20007810000 */
[----:B------:R-:W4:Y:S01]  /*5830*/  LDL R67, [R1+0x298] ;  /* 0x0002980001437983 */ /* 0x000f220000100800 */
[----:B------:R-:W-:-:S02]  /*5840*/  FSEL R212, R70, -INF , !P4 ;  /* 0xff80000046d47808 */ /* 0x000fc40006000000 */
[----:B------:R-:W-:Y:S01]  /*5850*/  FMNMX.FTZ R11, R206, R11, !PT ;  /* 0x0000000bce0b7209 */ /* 0x000fe20007810000 */
[----:B------:R-:W1:Y:S01]  /*5860*/  SHFL.BFLY PT, R7, R10, 0x2, 0x1f ;  /* 0x0c401f000a077f89 */ /* 0x000e6200000e0000 */
[----:B------:R-:W-:Y:S02]  /*5870*/  FSEL R215, R71, -INF , !P5 ;  /* 0xff80000047d77808 */ /* 0x000fe40006800000 */
[----:B------:R-:W-:Y:S01]  /*5880*/  FMNMX.FTZ R12, R212, R11, !PT ;  /* 0x0000000bd40c7209 */ /* 0x000fe20007810000 */
[----:B------:R-:W4:Y:S03]  /*5890*/  LDL R71, [R1+0x2a4] ;  /* 0x0002a40001477983 */ /* 0x000f260000100800 */
[----:B------:R-:W-:Y:S01]  /*58a0*/  FMNMX.FTZ R11, R215, R12, !PT ;  /* 0x0000000cd70b7209 */ /* 0x000fe20007810000 */
[----:B------:R-:W4:Y:S04]  /*58b0*/  LDL R148, [R1+0x320] ;  /* 0x0003200001947983 */ /* 0x000f280000100800 */
[----:B------:R-:W-:Y:S04]  /*58c0*/  STL.64 [R1+0x430], R10 ;  /* 0x0004300a01007387 */ /* 0x000fe80000100a00 */
[----:B------:R-:W5:Y:S04]  /*58d0*/  LDL R19, [R1+0x434] ;  /* 0x0004340001137983 */ /* 0x000f680000100800 */
[----:B------:R-:W4:Y:S01]  /*58e0*/  LDL R121, [R1+0x324] ;  /* 0x0003240001797983 */ /* 0x000f220000100800 */
[----:B-1----:R-:W-:-:S03]  /*58f0*/  FMNMX.FTZ R12, R10, R7, !PT ;  /* 0x000000070a0c7209 */ /* 0x002fc60007810000 */
[----:B------:R-:W4:Y:S04]  /*5900*/  LDL R123, [R1+0x328] ;  /* 0x00032800017b7983 */ /* 0x000f280000100800 */
[----:B------:R-:W1:Y:S04]  /*5910*/  SHFL.BFLY PT, R13, R12, 0x1, 0x1f ;  /* 0x0c201f000c0d7f89 */ /* 0x000e6800000e0000 */
[----:B------:R-:W4:Y:S04]  /*5920*/  LDL.64 R6, [R1+0xa8] ;  /* 0x0000a80001067983 */ /* 0x000f280000100a00 */
[----:B------:R-:W4:Y:S04]  /*5930*/  LDL R125, [R1+0x32c] ;  /* 0x00032c00017d7983 */ /* 0x000f280000100800 */
[----:B------:R-:W4:Y:S04]  /*5940*/  LDL R150, [R1+0x330] ;  /* 0x0003300001967983 */ /* 0x000f280000100800 */
[----:B------:R-:W4:Y:S04]  /*5950*/  LDL R127, [R1+0x334] ;  /* 0x00033400017f7983 */ /* 0x000f280000100800 */
[----:B------:R-:W4:Y:S01]  /*5960*/  LDL R129, [R1+0x338] ;  /* 0x0003380001817983 */ /* 0x000f220000100800 */
[----:B-1----:R-:W-:-:S03]  /*5970*/  FMNMX.FTZ R12, R12, R13, !PT ;  /* 0x0000000d0c0c7209 */ /* 0x002fc60007810000 */
[----:B------:R-:W4:Y:S04]  /*5980*/  LDL R110, [R1+0x33c] ;  /* 0x00033c00016e7983 */ /* 0x000f280000100800 */
[----:B------:R1:W-:Y:S04]  /*5990*/  STL [R1+0x430], R12 ;  /* 0x0004300c01007387 */ /* 0x0003e80000100800 */
[----:B------:R-:W4:Y:S04]  /*59a0*/  LDL R157, [R1+0x430] ;  /* 0x00043000019d7983 */ /* 0x000f280000100800 */
[----:B------:R-:W4:Y:S04]  /*59b0*/  LDL R13, [R1+0x24c] ;  /* 0x00024c00010d7983 */ /* 0x000f280000100800 */
[----:B-1----:R-:W4:Y:S04]  /*59c0*/  LDL R12, [R1+0x3c0] ;  /* 0x0003c000010c7983 */ /* 0x002f280000100800 */
[----:B------:R-:W4:Y:S04]  /*59d0*/  LDL R112, [R1+0x340] ;  /* 0x0003400001707983 */ /* 0x000f280000100800 */
        /* <DEDUP_REMOVED lines=44> */
[----:B--2---:R1:W-:Y:S04]  /*5ca0*/  STL [R1+0x228], R222 ;  /* 0x000228de01007387 */ /* 0x0043e80000100800 */
[----:B---3--:R2:W-:Y:S04]  /*5cb0*/  STL [R1+0x22c], R224 ;  /* 0x00022ce001007387 */ /* 0x0085e80000100800 */
[----:B------:R-:W3:Y:S04]  /*5cc0*/  LDL R226, [R1+0x400] ;  /* 0x0004000001e27983 */ /* 0x000ee80000100800 */
[----:B------:R-:W3:Y:S04]  /*5cd0*/  LDL R227, [R1+0x404] ;  /* 0x0004040001e37983 */ /* 0x000ee80000100800 */
[----:B------:R-:W3:Y:S04]  /*5ce0*/  LDL R228, [R1+0x408] ;  /* 0x0004080001e47983 */ /* 0x000ee80000100800 */
[----:B------:R-:W3:Y:S04]  /*5cf0*/  LDL R229, [R1+0x40c] ;  /* 0x00040c0001e57983 */ /* 0x000ee80000100800 */
[----:B-1----:R-:W3:Y:S04]  /*5d00*/  LDL R222, [R1+0x410] ;  /* 0x0004100001de7983 */ /* 0x002ee80000100800 */
[----:B------:R-:W3:Y:S04]  /*5d10*/  LDL R223, [R1+0x414] ;  /* 0x0004140001df7983 */ /* 0x000ee80000100800 */
[----:B--2---:R-:W2:Y:S04]  /*5d20*/  LDL R224, [R1+0x418] ;  /* 0x0004180001e07983 */ /* 0x004ea80000100800 */
[----:B------:R-:W2:Y:S04]  /*5d30*/  LDL R225, [R1+0x41c] ;  /* 0x00041c0001e17983 */ /* 0x000ea80000100800 */
[----:B-----5:R-:W1:Y:S02]  /*5d40*/  SHFL.BFLY PT, R10, R19, 0x2, 0x1f ;  /* 0x0c401f00130a7f89 */ /* 0x020e6400000e0000 */
[----:B-1----:R-:W-:-:S05]  /*5d50*/  FMNMX.FTZ R11, R10, R19, !PT ;  /* 0x000000130a0b7209 */ /* 0x002fca0007810000 */
[----:B------:R-:W1:Y:S04]  /*5d60*/  SHFL.BFLY PT, R10, R11, 0x1, 0x1f ;  /* 0x0c201f000b0a7f89 */ /* 0x000e6800000e0000 */
[----:B------:R5:W-:Y:S01]  /*5d70*/  STL [R1+0x234], R21 ;  /* 0x0002341501007387 */ /* 0x000be20000100800 */
[----:B----4-:R-:W-:Y:S01]  /*5d80*/  FSETP.NEU.FTZ.AND P0, PT, R157, -INF , PT ;  /* 0xff8000009d00780b */ /* 0x010fe20003f1d000 */
[----:B------:R-:W-:-:S05]  /*5d90*/  FMUL.FTZ R157, R20, R157 ;  /* 0x0000009d149d7220 */ /* 0x000fca0000410000 */
[----:B------:R-:W-:Y:S02]  /*5da0*/  FSEL R157, R157, RZ, P0 ;  /* 0x000000ff9d9d7208 */ /* 0x000fe40000000000 */
[----:B-1----:R-:W-:-:S03]  /*5db0*/  FMNMX.FTZ R10, R11, R10, !PT ;  /* 0x0000000a0b0a7209 */ /* 0x002fc60007810000 */
[-CC-:B-----5:R-:W-:Y:S01]  /*5dc0*/  FFMA.FTZ R21, R178, R20.reuse, -R157.reuse ;  /* 0x00000014b2157223 */ /* 0x1a0fe2000001089d */
[C---:B------:R-:W-:Y:S01]  /*5dd0*/  FSETP.NEU.FTZ.AND P0, PT, R10.reuse, -INF , PT ;  /* 0xff8000000a00780b */ /* 0x040fe20003f1d000 */
[-C--:B------:R-:W-:Y:S01]  /*5de0*/  FMUL.FTZ R178, R10, R20.reuse ;  /* 0x000000140ab27220 */ /* 0x080fe20000410000 */
[-CC-:B------:R-:W-:Y:S01]  /*5df0*/  FFMA.FTZ R11, R154, R20.reuse, -R157.reuse ;  /* 0x000000149a0b7223 */ /* 0x180fe2000001089d */
[----:B------:R1:W-:Y:S03]  /*5e00*/  STL [R1+0x354], R14 ;  /* 0x0003540e01007387 */ /* 0x0003e60000100800 */
[----:B------:R-:W-:Y:S01]  /*5e10*/  FSEL R178, R178, RZ, P0 ;  /* 0x000000ffb2b27208 */ /* 0x000fe20000000000 */
[----:B------:R-:W-:Y:S01]  /*5e20*/  IMAD R6, R15, 0xc00, R6 ;  /* 0x00000c000f067824 */ /* 0x000fe200078e0206 */
[----:B------:R4:W-:Y:S01]  /*5e30*/  STL [R1+0x224], R156 ;  /* 0x0002249c01007387 */ /* 0x0009e20000100800 */
[----:B------:R-:W-:-:S02]  /*5e40*/  FFMA.FTZ R19, R152, R20, -R157 ;  /* 0x0000001498137223 */ /* 0x000fc4000001089d */
[-CC-:B------:R-:W-:Y:S01]  /*5e50*/  FFMA.FTZ R15, R83, R20.reuse, -R178.reuse ;  /* 0x00000014530f7223 */ /* 0x180fe200000108b2 */
[----:B------:R5:W-:Y:S01]  /*5e60*/  STL [R1+0x24c], R13 ;  /* 0x00024c0d01007387 */ /* 0x000be20000100800 */
[----:B-1----:R1:W-:Y:S03]  /*5e70*/  MUFU.EX2 R14, R11 ;  /* 0x0000000b000e7308 */ /* 0x0023e60000000800 */
[----:B------:R5:W-:Y:S01]  /*5e80*/  STL [R1+0x238], R25 ;  /* 0x0002381901007387 */ /* 0x000be20000100800 */
[-C--:B----4-:R-:W-:Y:S01]  /*5e90*/  FFMA.FTZ R156, R61, R20.reuse, -R157 ;  /* 0x000000143d9c7223 */ /* 0x090fe2000001089d */
[-CC-:B-1----:R-:W-:Y:S01]  /*5ea0*/  FFMA.FTZ R11, R53, R20.reuse, -R178.reuse ;  /* 0x00000014350b7223 */ /* 0x182fe200000108b2 */
[-CC-:B-----5:R-:W-:Y:S01]  /*5eb0*/  FFMA.FTZ R13, R49, R20.reuse, -R178.reuse ;  /* 0x00000014310d7223 */ /* 0x1a0fe200000108b2 */
[----:B------:R-:W-:Y:S01]  /*5ec0*/  FFMA.FTZ R25, R45, R20, -R178 ;  /* 0x000000142d197223 */ /* 0x000fe200000108b2 */
[----:B------:R1:W-:Y:S02]  /*5ed0*/  STL [R1+0x3c0], R12 ;  /* 0x0003c00c01007387 */ /* 0x0003e40000100800 */
[----:B------:R-:W-:Y:S08]  /*5ee0*/  MUFU.EX2 R156, R156 ;  /* 0x0000009c009c7308 */ /* 0x000ff00000000800 */
[----:B------:R-:W4:Y:S08]  /*5ef0*/  MUFU.EX2 R21, R21 ;  /* 0x0000001500157308 */ /* 0x000f300000000800 */
[----:B------:R-:W5:Y:S08]  /*5f00*/  MUFU.EX2 R19, R19 ;  /* 0x0000001300137308 */ /* 0x000f700000000800 */
[----:B------:R-:W-:Y:S08]  /*5f10*/  MUFU.EX2 R15, R15 ;  /* 0x0000000f000f7308 */ /* 0x000ff00000000800 */
[----:B------:R-:W5:Y:S08]  /*5f20*/  MUFU.EX2 R11, R11 ;  /* 0x0000000b000b7308 */ /* 0x000f700000000800 */
[----:B------:R-:W-:Y:S08]  /*5f30*/  MUFU.EX2 R13, R13 ;  /* 0x0000000d000d7308 */ /* 0x000ff00000000800 */
[----:B-1----:R-:W1:Y:S01]  /*5f40*/  MUFU.EX2 R12, R25 ;  /* 0x00000019000c7308 */ /* 0x002e620000000800 */
[----:B------:R5:W-:Y:S01]  /*5f50*/  STL [R1+0x26c], R43 ;  /* 0x00026c2b01007387 */ /* 0x000be20000100800 */
[----:B------:R-:W-:-:S02]  /*5f60*/  R2UR UR6, R6 ;  /* 0x00000000060672ca */ /* 0x000fc400000e0000 */
[----:B------:R-:W-:Y:S01]  /*5f70*/  R2UR UR7, R7 ;  /* 0x00000000070772ca */ /* 0x000fe200000e0000 */
[----:B------:R1:W-:Y:S01]  /*5f80*/  STL [R1+0x3cc], R42 ;  /* 0x0003cc2a01007387 */ /* 0x0003e20000100800 */
[----:B----4-:R-:W-:Y:S02]  /*5f90*/  F2FP.F16.F32.PACK_AB R152, R21, R156 ;  /* 0x0000009c1598723e */ /* 0x010fe400000000ff */
[----:B-----5:R-:W-:Y:S01]  /*5fa0*/  F2FP.F16.F32.PACK_AB R154, R19, R14 ;  /* 0x0000000e139a723e */ /* 0x020fe200000000ff */
[----:B------:R-:W-:Y:S01]  /*5fb0*/  IMAD.MOV.U32 R43, RZ, RZ, R7 ;  /* 0x000000ffff2b7224 */ /* 0x000fe200078e0007 */
[----:B------:R-:W-:Y:S01]  /*5fc0*/  F2FP.F16.F32.PACK_AB R153, R11, R15 ;  /* 0x0000000f0b99723e */ /* 0x000fe200000000ff */
[----:B-1----:R-:W-:Y:S01]  /*5fd0*/  VIADD R42, R6, 0x80 ;  /* 0x00000080062a7836 */ /* 0x002fe20000000000 */
[----:B------:R-:W-:Y:S01]  /*5fe0*/  F2FP.F16.F32.PACK_AB R155, R12, R13 ;  /* 0x0000000d0c9b723e */ /* 0x000fe200000000ff */
[----:B------:R-:W-:Y:S01]  /*5ff0*/  STL [R1+0x220], R116 ;  /* 0x0002207401007387 */ /* 0x000fe20000100800 */
[----:B------:R-:W-:-:S02]  /*6000*/  R2UR UR11, R43 ;  /* 0x000000002b0b72ca */ /* 0x000fc400000e0000 */
[----:B------:R-:W-:Y:S01]  /*6010*/  R2UR UR10, R42 ;  /* 0x000000002a0a72ca */ /* 0x000fe200000e0000 */
[----:B------:R-:W-:Y:S04]  /*6020*/  STL [R1+0x230], R118 ;  /* 0x0002307601007387 */ /* 0x000fe80000100800 */
        /* <DEDUP_REMOVED lines=106> */
[----:B------:R1:W-:Y:S01]  /*66d0*/  STL [R1+0x3fc], R28 ;  /* 0x0003fc1c01007387 */ /* 0x0003e20000100800 */
[----:B------:R4:W-:Y:S06]  /*66e0*/  BAR.SYNC.DEFER_BLOCKING R208, 0x100 ;  /* 0x000400d00000751d */ /* 0x0009ec0000010000 */
[----:B-1----:R-:W-:-:S06]  /*66f0*/  WARPGROUP.ARRIVE ;  /* 0x00000000000079c5 */ /* 0x002fcc0000000000 */
[----:B------:R-:W-:Y:S01]  /*6700*/  HGMMA.64x256x16.F32 R24, R152, gdesc[UR4].tnspB, RZ, !UPT, gsb0 ;  /* 0x43e0000498187df0 */ /* 0x000fe2000c0008ff */
[----:B------:R1:W-:Y:S01]  /*6710*/  STL [R1+0x3f4], R214 ;  /* 0x0003f4d601007387 */ /* 0x0003e20000100800 */
[-CC-:B------:R-:W-:Y:S01]  /*6720*/  FFMA.FTZ R179, R8, R20.reuse, -R157.reuse ;  /* 0x0000001408b37223 */ /* 0x180fe2000001089d */
[-CC-:B------:R-:W-:Y:S01]  /*6730*/  FFMA.FTZ R174, R174, R20.reuse, -R157.reuse ;  /* 0x00000014aeae7223 */ /* 0x180fe2000001089d */
[-CC-:B------:R-:W-:Y:S01]  /*6740*/  FFMA.FTZ R176, R176, R20.reuse, -R157.reuse ;  /* 0x00000014b0b07223 */ /* 0x180fe2000001089d */
[-CC-:B------:R-:W-:Y:S01]  /*6750*/  FFMA.FTZ R191, R191, R20.reuse, -R178.reuse ;  /* 0x00000014bfbf7223 */ /* 0x180fe200000108b2 */
[-CC-:B------:R-:W-:Y:S01]  /*6760*/  FFMA.FTZ R196, R196, R20.reuse, -R178.reuse ;  /* 0x00000014c4c47223 */ /* 0x180fe200000108b2 */
[-CC-:B------:R-:W-:Y:S01]  /*6770*/  FFMA.FTZ R207, R207, R20.reuse, -R178.reuse ;  /* 0x00000014cfcf7223 */ /* 0x180fe200000108b2 */
[-CC-:B------:R-:W-:Y:S01]  /*6780*/  FFMA.FTZ R213, R213, R20.reuse, -R178.reuse ;  /* 0x00000014d5d57223 */ /* 0x180fe200000108b2 */
[-CC-:B-1----:R-:W-:Y:S01]  /*6790*/  FFMA.FTZ R214, R9, R20.reuse, -R157.reuse ;  /* 0x0000001409d67223 */ /* 0x182fe2000001089d */
[----:B------:R-:W-:Y:S08]  /*67a0*/  MUFU.EX2 R179, R179 ;  /* 0x000000b300b37308 */ /* 0x000ff00000000800 */
[----:B------:R-:W1:Y:S08]  /*67b0*/  MUFU.EX2 R214, R214 ;  /* 0x000000d600d67308 */ /* 0x000e700000000800 */
[----:B------:R-:W-:Y:S08]  /*67c0*/  MUFU.EX2 R174, R174 ;  /* 0x000000ae00ae7308 */ /* 0x000ff00000000800 */
[----:B------:R-:W5:Y:S08]  /*67d0*/  MUFU.EX2 R176, R176 ;  /* 0x000000b000b07308 */ /* 0x000f700000000800 */
[----:B------:R-:W-:Y:S08]  /*67e0*/  MUFU.EX2 R191, R191 ;  /* 0x000000bf00bf7308 */ /* 0x000ff00000000800 */
[----:B------:R-:W4:Y:S08]  /*67f0*/  MUFU.EX2 R196, R196 ;  /* 0x000000c400c47308 */ /* 0x000f300000000800 */
[----:B------:R-:W-:Y:S08]  /*6800*/  MUFU.EX2 R207, R207 ;  /* 0x000000cf00cf7308 */ /* 0x000ff00000000800 */
[----:B------:R-:W4:Y:S01]  /*6810*/  MUFU.EX2 R213, R213 ;  /* 0x000000d500d57308 */ /* 0x000f220000000800 */
[----:B---3--:R-:W-:Y:S04]  /*6820*/  STL [R1+0x400], R226 ;  /* 0x000400e201007387 */ /* 0x008fe80000100800 */
[----:B------:R-:W-:Y:S04]  /*6830*/  STL [R1+0x404], R227 ;  /* 0x000404e301007387 */ /* 0x000fe80000100800 */
[----:B------:R-:W-:Y:S04]  /*6840*/  STL [R1+0x408], R228 ;  /* 0x000408e401007387 */ /* 0x000fe80000100800 */
[----:B------:R-:W-:Y:S04]  /*6850*/  STL [R1+0x40c], R229 ;  /* 0x00040ce501007387 */ /* 0x000fe80000100800 */
[----:B------:R-:W-:Y:S04]  /*6860*/  STL [R1+0x410], R222 ;  /* 0x000410de01007387 */ /* 0x000fe80000100800 */
[----:B------:R-:W-:Y:S04]  /*6870*/  STL [R1+0x414], R223 ;  /* 0x000414df01007387 */ /* 0x000fe80000100800 */
[----:B--2---:R-:W-:Y:S04]  /*6880*/  STL [R1+0x418], R224 ;  /* 0x000418e001007387 */ /* 0x004fe80000100800 */
[----:B------:R-:W-:Y:S01]  /*6890*/  STL [R1+0x41c], R225 ;  /* 0x00041ce101007387 */ /* 0x000fe20000100800 */
[-CC-:B------:R-:W-:Y:S01]  /*68a0*/  FFMA.FTZ R162, R162, R20.reuse, -R157.reuse ;  /* 0x00000014a2a27223 */ /* 0x180fe2000001089d */
[-CC-:B------:R-:W-:Y:S01]  /*68b0*/  FFMA.FTZ R167, R167, R20.reuse, -R157.reuse ;  /* 0x00000014a7a77223 */ /* 0x180fe2000001089d */
[-CC-:B------:R-:W-:Y:S01]  /*68c0*/  FFMA.FTZ R170, R170, R20.reuse, -R157.reuse ;  /* 0x00000014aaaa7223 */ /* 0x180fe2000001089d */
[-C--:B------:R-:W-:Y:S01]  /*68d0*/  FFMA.FTZ R173, R173, R20.reuse, -R157 ;  /* 0x00000014adad7223 */ /* 0x080fe2000001089d */
[-CC-:B------:R-:W-:Y:S01]  /*68e0*/  FFMA.FTZ R183, R183, R20.reuse, -R178.reuse ;  /* 0x00000014b7b77223 */ /* 0x180fe200000108b2 */
[-CC-:B------:R-:W-:Y:S01]  /*68f0*/  FFMA.FTZ R186, R186, R20.reuse, -R178.reuse ;  /* 0x00000014baba7223 */ /* 0x180fe200000108b2 */
[-CC-:B------:R-:W-:Y:S01]  /*6900*/  FFMA.FTZ R192, R192, R20.reuse, -R178.reuse ;  /* 0x00000014c0c07223 */ /* 0x180fe200000108b2 */
[----:B------:R-:W-:Y:S01]  /*6910*/  FFMA.FTZ R202, R202, R20, -R178 ;  /* 0x00000014caca7223 */ /* 0x000fe200000108b2 */
[----:B------:R-:W-:Y:S01]  /*6920*/  MUFU.EX2 R162, R162 ;  /* 0x000000a200a27308 */ /* 0x000fe20000000800 */
[----:B------:R-:W-:-:S02]  /*6930*/  WARPGROUP.DEPBAR.LE gsb0, 0x0 ;  /* 0x00008000000079c5 */ /* 0x000fc40000010000 */
[----:B-1----:R-:W-:Y:S02]  /*6940*/  F2FP.F16.F32.PACK_AB R152, R214, R179 ;  /* 0x000000b3d698723e */ /* 0x002fe400000000ff */
[----:B-----5:R-:W-:Y:S02]  /*6950*/  F2FP.F16.F32.PACK_AB R154, R176, R174 ;  /* 0x000000aeb09a723e */ /* 0x020fe400000000ff */
[----:B----4-:R-:W-:Y:S02]  /*6960*/  F2FP.F16.F32.PACK_AB R153, R196, R191 ;  /* 0x000000bfc499723e */ /* 0x010fe400000000ff */
[----:B------:R-:W-:Y:S01]  /*6970*/  F2FP.F16.F32.PACK_AB R155, R213, R207 ;  /* 0x000000cfd59b723e */ /* 0x000fe200000000ff */
[----:B------:R-:W-:Y:S04]  /*6980*/  STL.128 [R1+0x220], R24 ;  /* 0x0002201801007387 */ /* 0x000fe80000100c00 */
        /* <DEDUP_REMOVED lines=30> */
[----:B------:R1:W-:Y:S02]  /*6b70*/  STL.128 [R1+0x410], R148 ;  /* 0x0004109401007387 */ /* 0x0003e40000100c00 */
[----:B-1----:R-:W-:-:S06]  /*6b80*/  WARPGROUP.ARRIVE ;  /* 0x00000000000079c5 */ /* 0x002fcc0000000000 */
[----:B------:R-:W-:Y:S01]  /*6b90*/  HGMMA.64x256x16.F32 R24, R152, gdesc[UR8].tnspB, R24, gsb0 ;  /* 0x43e0000898187df0 */ /* 0x000fe20008000818 */
[----:B------:R-:W1:Y:S08]  /*6ba0*/  MUFU.EX2 R167, R167 ;  /* 0x000000a700a77308 */ /* 0x000e700000000800 */
[----:B------:R-:W-:Y:S08]  /*6bb0*/  MUFU.EX2 R170, R170 ;  /* 0x000000aa00aa7308 */ /* 0x000ff00000000800 */
[----:B------:R-:W2:Y:S08]  /*6bc0*/  MUFU.EX2 R173, R173 ;  /* 0x000000ad00ad7308 */ /* 0x000eb00000000800 */
[----:B------:R-:W-:Y:S08]  /*6bd0*/  MUFU.EX2 R183, R183 ;  /* 0x000000b700b77308 */ /* 0x000ff00000000800 */
[----:B------:R-:W3:Y:S08]  /*6be0*/  MUFU.EX2 R186, R186 ;  /* 0x000000ba00ba7308 */ /* 0x000ef00000000800 */
[----:B------:R-:W-:Y:S08]  /*6bf0*/  MUFU.EX2 R192, R192 ;  /* 0x000000c000c07308 */ /* 0x000ff00000000800 */
[----:B------:R-:W4:Y:S01]  /*6c00*/  MUFU.EX2 R202, R202 ;  /* 0x000000ca00ca7308 */ /* 0x000f220000000800 */
[----:B------:R-:W-:-:S02]  /*6c10*/  VIADD R8, R6, 0x100 ;  /* 0x0000010006087836 */ /* 0x000fc40000000000 */
[----:B------:R-:W-:-:S03]  /*6c20*/  IMAD.MOV.U32 R9, RZ, RZ, R7 ;  /* 0x000000ffff097224 */ /* 0x000fc600078e0007 */
[----:B------:R-:W-:Y:S02]  /*6c30*/  R2UR UR6, R8 ;  /* 0x00000000080672ca */ /* 0x000fe400000e0000 */
[----:B------:R-:W-:Y:S01]  /*6c40*/  R2UR UR7, R9 ;  /* 0x00000000090772ca */ /* 0x000fe200000e0000 */
        /* <DEDUP_REMOVED lines=8> */
[----:B------:R-:W-:Y:S08]  /*6cd0*/  MUFU.EX2 R159, R159 ;  /* 0x0000009f009f7308 */ /* 0x000ff00000000800 */
[----:B------:R-:W5:Y:S08]  /*6ce0*/  MUFU.EX2 R161, R161 ;  /* 0x000000a100a17308 */ /* 0x000f700000000800 */
[----:B------:R-:W-:Y:S08]  /*6cf0*/  MUFU.EX2 R163, R163 ;  /* 0x000000a300a37308 */ /* 0x000ff00000000800 */
[----:B------:R-:W5:Y:S08]  /*6d00*/  MUFU.EX2 R168, R168 ;  /* 0x000000a800a87308 */ /* 0x000f700000000800 */
[----:B------:R-:W-:Y:S08]  /*6d10*/  MUFU.EX2 R180, R180 ;  /* 0x000000b400b47308 */ /* 0x000ff00000000800 */
[----:B------:R-:W5:Y:S01]  /*6d20*/  MUFU.EX2 R182, R182 ;  /* 0x000000b600b67308 */ /* 0x000f620000000800 */
[----:B------:R-:W-:-:S02]  /*6d30*/  WARPGROUP.DEPBAR.LE gsb0, 0x0 ;  /* 0x00008000000079c5 */ /* 0x000fc40000010000 */
[----:B-1----:R-:W-:Y:S02]  /*6d40*/  F2FP.F16.F32.PACK_AB R152, R167, R162 ;  /* 0x000000a2a798723e */ /* 0x002fe400000000ff */
[----:B--2---:R-:W-:Y:S02]  /*6d50*/  F2FP.F16.F32.PACK_AB R154, R173, R170 ;  /* 0x000000aaad9a723e */ /* 0x004fe400000000ff */
[----:B---3--:R-:W-:Y:S02]  /*6d60*/  F2FP.F16.F32.PACK_AB R153, R186, R183 ;  /* 0x000000b7ba99723e */ /* 0x008fe400000000ff */
[----:B----4-:R-:W-:Y:S01]  /*6d70*/  F2FP.F16.F32.PACK_AB R155, R202, R192 ;  /* 0x000000c0ca9b723e */ /* 0x010fe200000000ff */
        /* <DEDUP_REMOVED lines=34> */
[----:B------:R-:W-:Y:S08]  /*6fa0*/  MUFU.EX2 R184, R184 ;  /* 0x000000b800b87308 */ /* 0x000ff00000000800 */
[----:B------:R-:W1:Y:S01]  /*6fb0*/  MUFU.EX2 R187, R187 ;  /* 0x000000bb00bb7308 */ /* 0x000e620000000800 */
        /* <DEDUP_REMOVED lines=9> */
[----:B------:R-:W-:Y:S02]  /*7050*/  IMAD.MOV.U32 R9, RZ, RZ, R7 ;  /* 0x000000ffff097224 */ /* 0x000fe400078e0007 */
[-CC-:B------:R-:W-:Y:S01]  /*7060*/  FFMA.FTZ R190, R190, R20.reuse, -R178.reuse ;  /* 0x00000014bebe7223 */ /* 0x180fe200000108b2 */
[-CC-:B------:R-:W-:Y:S01]  /*7070*/  FFMA.FTZ R193, R193, R20.reuse, -R178.reuse ;  /* 0x00000014c1c17223 */ /* 0x180fe200000108b2 */
[-CC-:B------:R-:W-:Y:S01]  /*7080*/  FFMA.FTZ R171, R171, R20.reuse, -R157.reuse ;  /* 0x00000014abab7223 */ /* 0x180fe2000001089d */
[-C--:B------:R-:W-:Y:S01]  /*7090*/  FFMA.FTZ R175, R175, R20.reuse, -R157 ;  /* 0x00000014afaf7223 */ /* 0x080fe2000001089d */
[-CC-:B------:R-:W-:Y:S01]  /*70a0*/  FFMA.FTZ R205, R205, R20.reuse, -R178.reuse ;  /* 0x00000014cdcd7223 */ /* 0x180fe200000108b2 */
[-CC-:B------:R-:W-:Y:S01]  /*70b0*/  FFMA.FTZ R206, R206, R20.reuse, -R178.reuse ;  /* 0x00000014cece7223 */ /* 0x180fe200000108b2 */
[----:B------:R-:W-:Y:S01]  /*70c0*/  FFMA.FTZ R212, R212, R20, -R178 ;  /* 0x00000014d4d47223 */ /* 0x000fe200000108b2 */
[----:B------:R-:W-:Y:S08]  /*70d0*/  MUFU.EX2 R158, R158 ;  /* 0x0000009e009e7308 */ /* 0x000ff00000000800 */
[----:B------:R-:W2:Y:S08]  /*70e0*/  MUFU.EX2 R160, R160 ;  /* 0x000000a000a07308 */ /* 0x000eb00000000800 */
[----:B------:R-:W-:Y:S08]  /*70f0*/  MUFU.EX2 R164, R164 ;  /* 0x000000a400a47308 */ /* 0x000ff00000000800 */
[----:B------:R-:W3:Y:S08]  /*7100*/  MUFU.EX2 R169, R169 ;  /* 0x000000a900a97308 */ /* 0x000ef00000000800 */
[----:B------:R-:W-:Y:S01]  /*7110*/  MUFU.EX2 R181, R181 ;  /* 0x000000b500b57308 */ /* 0x000fe20000000800 */
[----:B------:R-:W-:Y:S01]  /*7120*/  VIADD R8, R6, 0x200 ;  /* 0x0000020006087836 */ /* 0x000fe20000000000 */
[----:B------:R-:W-:-:S02]  /*7130*/  WARPGROUP.DEPBAR.LE gsb0, 0x0 ;  /* 0x00008000000079c5 */ /* 0x000fc40000010000 */
[----:B-----5:R-:W-:Y:S02]  /*7140*/  F2FP.F16.F32.PACK_AB R152, R161, R159 ;  /* 0x0000009fa198723e */ /* 0x020fe400000000ff */
[----:B------:R-:W-:Y:S02]  /*7150*/  F2FP.F16.F32.PACK_AB R154, R168, R163 ;  /* 0x000000a3a89a723e */ /* 0x000fe400000000ff */
[----:B------:R-:W-:Y:S02]  /*7160*/  F2FP.F16.F32.PACK_AB R153, R182, R180 ;  /* 0x000000b4b699723e */ /* 0x000fe400000000ff */
[----:B-1----:R-:W-:Y:S01]  /*7170*/  F2FP.F16.F32.PACK_AB R155, R187, R184 ;  /* 0x000000b8bb9b723e */ /* 0x002fe200000000ff */
        /* <DEDUP_REMOVED lines=34> */
[----:B------:R-:W-:Y:S02]  /*73a0*/  R2UR UR7, R9 ;  /* 0x00000000090772ca */ /* 0x000fe400000e0000 */
[----:B------:R-:W-:Y:S01]  /*73b0*/  MUFU.EX2 R9, R193 ;  /* 0x000000c100097308 */ /* 0x000fe20000000800 */
[----:B------:R-:W-:Y:S01]  /*73c0*/  R2UR UR6, R8 ;  /* 0x00000000080672ca */ /* 0x000fe200000e0000 */
[----:B------:R-:W-:-:S06]  /*73d0*/  FADD.FTZ R21, R156, R21 ;  /* 0x000000159c157221 */ /* 0x000fcc0000010000 */
[----:B------:R-:W-:Y:S08]  /*73e0*/  MUFU.EX2 R8, R171 ;  /* 0x000000ab00087308 */ /* 0x000ff00000000800 */
[----:B------:R-:W-:Y:S08]  /*73f0*/  MUFU.EX2 R175, R175 ;  /* 0x000000af00af7308 */ /* 0x000ff00000000800 */
[----:B------:R-:W-:Y:S08]  /*7400*/  MUFU.EX2 R205, R205 ;  /* 0x000000cd00cd7308 */ /* 0x000ff00000000800 */
[----:B------:R-:W-:Y:S08]  /*7410*/  MUFU.EX2 R206, R206 ;  /* 0x000000ce00ce7308 */ /* 0x000ff00000000800 */
[----:B------:R-:W-:Y:S01]  /*7420*/  MUFU.EX2 R212, R212 ;  /* 0x000000d400d47308 */ /* 0x000fe20000000800 */
[----:B------:R-:W-:Y:S01]  /*7430*/  VIADD R6, R6, 0x280 ;  /* 0x0000028006067836 */ /* 0x000fe20000000000 */
[----:B------:R-:W-:-:S02]  /*7440*/  WARPGROUP.DEPBAR.LE gsb0, 0x0 ;  /* 0x00008000000079c5 */ /* 0x000fc40000010000 */
[-CC-:B------:R-:W-:Y:S01]  /*7450*/  FFMA.FTZ R152, R185, R20.reuse, -R178.reuse ;  /* 0x00000014b9987223 */ /* 0x180fe200000108b2 */
[-CC-:B------:R-:W-:Y:S01]  /*7460*/  FFMA.FTZ R185, R172, R20.reuse, -R157.reuse ;  /* 0x00000014acb97223 */ /* 0x180fe2000001089d */
[-C--:B------:R-:W-:Y:S01]  /*7470*/  FFMA.FTZ R157, R177, R20.reuse, -R157 ;  /* 0x00000014b19d7223 */ /* 0x080fe2000001089d */
[----:B------:R-:W-:Y:S01]  /*7480*/  FFMA.FTZ R178, R215, R20, -R178 ;  /* 0x00000014d7b27223 */ /* 0x000fe200000108b2 */
[----:B------:R2:W1:Y:S08]  /*7490*/  MUFU.EX2 R172, R152 ;  /* 0x0000009800ac7308 */ /* 0x0004700000000800 */
[----:B------:R-:W4:Y:S01]  /*74a0*/  MUFU.EX2 R20, R190 ;  /* 0x000000be00147308 */ /* 0x000f220000000800 */
[----:B--2---:R-:W-:-:S02]  /*74b0*/  F2FP.F16.F32.PACK_AB R152, R160, R158 ;  /* 0x0000009ea098723e */ /* 0x004fc400000000ff */
[----:B---3--:R-:W-:Y:S01]  /*74c0*/  F2FP.F16.F32.PACK_AB R154, R169, R164 ;  /* 0x000000a4a99a723e */ /* 0x008fe200000000ff */
[----:B------:R-:W-:Y:S01]  /*74d0*/  STL.128 [R1+0x220], R24 ;  /* 0x0002201801007387 */ /* 0x000fe20000100c00 */
[----:B-1----:R-:W-:-:S03]  /*74e0*/  F2FP.F16.F32.PACK_AB R153, R172, R181 ;  /* 0x000000b5ac99723e */ /* 0x002fc600000000ff */
[----:B------:R-:W-:Y:S04]  /*74f0*/  STL.128 [R1+0x230], R28 ;  /* 0x0002301c01007387 */ /* 0x000fe80000100c00 */
[----:B------:R-:W-:Y:S01]  /*7500*/  STL.128 [R1+0x240], R32 ;  /* 0x0002402001007387 */ /* 0x000fe20000100c00 */
[----:B----4-:R-:W-:-:S03]  /*7510*/  F2FP.F16.F32.PACK_AB R155, R9, R20 ;  /* 0x00000014099b723e */ /* 0x010fc600000000ff */
        /* <DEDUP_REMOVED lines=33> */
[----:B------:R-:W-:-:S02]  /*7730*/  R2UR UR6, R6 ;  /* 0x00000000060672ca */ /* 0x000fc400000e0000 */
[----:B------:R-:W-:Y:S01]  /*7740*/  R2UR UR7, R7 ;  /* 0x00000000070772ca */ /* 0x000fe200000e0000 */
[----:B------:R-:W2:Y:S02]  /*7750*/  S2R R227, SR_TID.X ;  /* 0x0000000000e37919 */ /* 0x000ea40000002100 */
[----:B--2---:R-:W-:-:S13]  /*7760*/  LOP3.LUT P6, RZ, R227, 0x7f, RZ, 0xc0, !PT ;  /* 0x0000007fe3ff7812 */ /* 0x004fda00078cc0ff */
[----:B------:R-:W2:Y:S01]  /*7770*/  @!P6 LDL.64 R6, [R1+0x68] ;  /* 0x000068000106e983 */ /* 0x000ea20000100a00 */
[----:B------:R-:W-:Y:S02]  /*7780*/  WARPGROUP.DEPBAR.LE gsb0, 0x0 ;  /* 0x00008000000079c5 */ /* 0x000fe40000010000 */
[----:B------:R-:W-:Y:S01]  /*7790*/  FADD.FTZ R152, R14, R21 ;  /* 0x000000150e987221 */ /* 0x000fe20000010000 */
[----:B------:R-:W-:Y:S02]  /*77a0*/  FADD.FTZ R14, R15, R11 ;  /* 0x0000000b0f0e7221 */ /* 0x000fe40000010000 */
[----:B------:R-:W3:Y:S01]  /*77b0*/  MUFU.EX2 R11, R178 ;  /* 0x000000b2000b7308 */ /* 0x000ee20000000800 */
[----:B------:R-:W-:Y:S01]  /*77c0*/  FADD.FTZ R152, R19, R152 ;  /* 0x0000009813987221 */ /* 0x000fe20000010000 */
[----:B-1----:R-:W-:Y:S02]  /*77d0*/  F2FP.F16.F32.PACK_AB R154, R156, R175 ;  /* 0x000000af9c9a723e */ /* 0x002fe400000000ff */
[----:B------:R-:W-:Y:S01]  /*77e0*/  F2FP.F16.F32.PACK_AB R153, R206, R205 ;  /* 0x000000cdce99723e */ /* 0x000fe200000000ff */
[----:B------:R-:W-:Y:S01]  /*77f0*/  FADD.FTZ R179, R179, R152 ;  /* 0x00000098b3b37221 */ /* 0x000fe20000010000 */
[----:B------:R-:W-:Y:S01]  /*7800*/  F2FP.F16.F32.PACK_AB R152, R185, R8 ;  /* 0x00000008b998723e */ /* 0x000fe200000000ff */
[----:B------:R-:W-:Y:S04]  /*7810*/  STL.128 [R1+0x220], R24 ;  /* 0x0002201801007387 */ /* 0x000fe80000100c00 */
[----:B------:R-:W-:Y:S01]  /*7820*/  STL.128 [R1+0x230], R28 ;  /* 0x0002301c01007387 */ /* 0x000fe20000100c00 */
[----:B---3--:R-:W-:-:S03]  /*7830*/  F2FP.F16.F32.PACK_AB R155, R11, R212 ;  /* 0x000000d40b9b723e */ /* 0x008fc600000000ff */
        /* <DEDUP_REMOVED lines=32> */
[----:B------:R-:W-:-:S04]  /*7a40*/  FADD.FTZ R13, R13, R14 ;  /* 0x0000000e0d0d7221 */ /* 0x000fc80000010000 */
[----:B------:R-:W-:Y:S02]  /*7a50*/  FADD.FTZ R190, R12, R13 ;  /* 0x0000000d0cbe7221 */ /* 0x000fe40000010000 */
[----:B------:R-:W3:Y:S02]  /*7a60*/  @!P6 LDL R13, [R1+0x210] ;  /* 0x00021000010de983 */ /* 0x000ee40000100800 */
        /* <DEDUP_REMOVED lines=11> */
[----:B------:R-:W-:Y:S02]  /*7b20*/  WARPGROUP.DEPBAR.LE gsb0, 0x0 ;  /* 0x00008000000079c5 */ /* 0x000fe40000010000 */
        /* <DEDUP_REMOVED lines=24> */
[----:B------:R1:W-:Y:S04]  /*7cb0*/  STL.128 [R1+0x3a0], R120 ;  /* 0x0003a07801007387 */ /* 0x0003e80000100c00 */
[----:B------:R-:W-:Y:S04]  /*7cc0*/  STL.128 [R1+0x3b0], R124 ;  /* 0x0003b07c01007387 */ /* 0x000fe80000100c00 */
[----:B------:R-:W-:Y:S04]  /*7cd0*/  STL.128 [R1+0x3c0], R128 ;  /* 0x0003c08001007387 */ /* 0x000fe80000100c00 */
[----:B------:R-:W-:Y:S04]  /*7ce0*/  STL.128 [R1+0x3d0], R132 ;  /* 0x0003d08401007387 */ /* 0x000fe80000100c00 */
[----:B------:R-:W-:Y:S01]  /*7cf0*/  STL.128 [R1+0x3e0], R136 ;  /* 0x0003e08801007387 */ /* 0x000fe20000100c00 */
[----:B------:R-:W-:Y:S01]  /*7d00*/  FADD.FTZ R170, R170, R167 ;  /* 0x000000a7aaaa7221 */ /* 0x000fe20000010000 */
[----:B------:R-:W-:Y:S01]  /*7d10*/  FADD.FTZ R183, R192, R183 ;  /* 0x000000b7c0b77221 */ /* 0x000fe20000010000 */
[----:B--2---:R-:W-:Y:S01]  /*7d20*/  @!P6 MOV R6, R6 ;  /* 0x000000060006e202 */ /* 0x004fe20000000f00 */
[----:B------:R-:W-:Y:S01]  /*7d30*/  STL.128 [R1+0x3f0], R140 ;  /* 0x0003f08c01007387 */ /* 0x000fe20000100c00 */
[----:B-1----:R-:W1:Y:S03]  /*7d40*/  LDC R123, c[0x0][0x288] ;  /* 0x0000a200ff7b7b82 */ /* 0x002e660000000800 */
[----:B------:R-:W-:Y:S04]  /*7d50*/  STL.128 [R1+0x400], R144 ;  /* 0x0004009001007387 */ /* 0x000fe80000100c00 */
[----:B------:R2:W-:Y:S04]  /*7d60*/  STL.128 [R1+0x410], R148 ;  /* 0x0004109401007387 */ /* 0x0005e80000100c00 */
[----:B------:R-:W4:Y:S04]  /*7d70*/  LDL R171, [R1+0x220] ;  /* 0x0002200001ab7983 */ /* 0x000f280000100800 */
[----:B------:R-:W5:Y:S04]  /*7d80*/  LDL R155, [R1+0x224] ;  /* 0x00022400019b7983 */ /* 0x000f680000100800 */
        /* <DEDUP_REMOVED lines=60> */
[----:B--2---:R-:W2:Y:S04]  /*8150*/  LDL R150, [R1+0x318] ;  /* 0x0003180001967983 */ /* 0x004ea80000100800 */
[----:B------:R-:W2:Y:S04]  /*8160*/  LDL R148, [R1+0x31c] ;  /* 0x00031c0001947983 */ /* 0x000ea80000100800 */
        /* <DEDUP_REMOVED lines=63> */
[----:B------:R-:W2:Y:S01]  /*8560*/  LDL R14, [R1+0x41c] ;  /* 0x00041c00010e7983 */ /* 0x000ea20000100800 */
        /* <DEDUP_REMOVED lines=22> */
[----:B---3--:R-:W-:Y:S02]  /*86d0*/  @!P6 IMAD R13, R13, 0x8, R6 ;  /* 0x000000080d0de824 */ /* 0x008fe400078e0206 */
[----:B------:R-:W-:Y:S01]  /*86e0*/  FADD.FTZ R175, R175, R8 ;  /* 0x00000008afaf7221 */ /* 0x000fe20000010000 */
[----:B------:R-:W-:Y:S01]  /*86f0*/  FADD.FTZ R212, R212, R205 ;  /* 0x000000cdd4d47221 */ /* 0x000fe20000010000 */
[----:B------:R-:W-:Y:S02]  /*8700*/  STL [R1+0x88], RZ ;  /* 0x000088ff01007387 */ /* 0x000fe40000100800 */
[----:B------:R-:W-:Y:S01]  /*8710*/  FADD.FTZ R156, R156, R175 ;  /* 0x000000af9c9c7221 */ /* 0x000fe20000010000 */
[----:B------:R-:W-:Y:S01]  /*8720*/  FADD.FTZ R157, R11, R212 ;  /* 0x000000d40b9d7221 */ /* 0x000fe20000010000 */
[----:B------:R-:W-:Y:S01]  /*8730*/  STL [R1+0x88], R0 ;  /* 0x0000880001007387 */ /* 0x000fe20000100800 */
[----:B------:R-:W-:-:S03]  /*8740*/  @!P6 PRMT R13, RZ, 0x654, R13 ;  /* 0x00000654ff0de816 */ /* 0x000fc6000000000d */
[----:B------:R-:W-:Y:S04]  /*8750*/  STL [R1+0x88], R0 ;  /* 0x0000880001007387 */ /* 0x000fe80000100800 */
[----:B------:R-:W-:Y:S04]  /*8760*/  STL [R1+0x88], R0 ;  /* 0x0000880001007387 */ /* 0x000fe80000100800 */
[----:B------:R-:W-:Y:S04]  /*8770*/  STL [R1+0x88], R0 ;  /* 0x0000880001007387 */ /* 0x000fe80000100800 */
[----:B------:R-:W-:Y:S04]  /*8780*/  STL [R1+0x88], R0 ;  /* 0x0000880001007387 */ /* 0x000fe80000100800 */
[----:B------:R3:W-:Y:S04]  /*8790*/  STL [R1+0x88], R0 ;  /* 0x0000880001007387 */ /* 0x0007e80000100800 */
[----:B------:R1:W-:Y:S04]  /*87a0*/  STL [R1+0x434], R10 ;  /* 0x0004340a01007387 */ /* 0x0003e80000100800 */
[----:B------:R1:W-:Y:S04]  /*87b0*/  STL.64 [R1+0x440], R156 ;  /* 0x0004409c01007387 */ /* 0x0003e80000100a00 */
[----:B----4-:R4:W-:Y:S04]  /*87c0*/  STL [R1+0x220], R171 ;  /* 0x000220ab01007387 */ /* 0x0109e80000100800 */
[----:B-----5:R4:W-:Y:S04]  /*87d0*/  STL [R1+0x224], R155 ;  /* 0x0002249b01007387 */ /* 0x0209e80000100800 */
[----:B------:R4:W-:Y:S04]  /*87e0*/  STL [R1+0x228], R153 ;  /* 0x0002289901007387 */ /* 0x0009e80000100800 */
        /* <DEDUP_REMOVED lines=59> */
[----:B--2---:R4:W-:Y:S04]  /*8ba0*/  STL [R1+0x318], R150 ;  /* 0x0003189601007387 */ /* 0x0049e80000100800 */
        /* <DEDUP_REMOVED lines=65> */
[----:B------:R4:W-:Y:S03]  /*8fc0*/  @!P6 SYNCS.ARRIVE.TRANS64.RED.A1T0 RZ, [R13+URZ], RZ ;  /* 0x000000ff0dffe9a7 */ /* 0x0009e6000810043f */
[----:B---3--:R-:W2:Y:S01]  /*8fd0*/  LDL R0, [R1+0x70] ;  /* 0x0000700001007983 */ /* 0x008ea20000100800 */
[----:B------:R-:W-:Y:S01]  /*8fe0*/  ISETP.GE.AND P0, PT, R5, 0x1, PT ;  /* 0x000000010500780c */ /* 0x000fe20003f06270 */
[----:B------:R-:W-:-:S06]  /*8ff0*/  UIADD3 UR45, UR45, -0x2, URZ ;  /* 0xfffffffe2d2d7890 */ /* 0x000fcc000fffe03f */
[----:B-1----:R-:W-:Y:S02]  /*9000*/  IMAD.U32 R10, RZ, RZ, UR45 ;  /* 0x0000002dff0a7e24 */ /* 0x002fe4000f8e00ff */
[----:B--2---:R-:W-:-:S05]  /*9010*/  IMAD.SHL.U32 R0, R0, 0x80, RZ ;  /* 0x0000008000007824 */ /* 0x004fca00078e00ff */
[----:B------:R-:W-:-:S05]  /*9020*/  IADD3 R7, R0, UR40, -R123 ;  /* 0x0000002800077c10 */ /* 0x000fca000fffe87b */
[----:B------:R-:W-:Y:S01]  /*9030*/  IMAD.IADD R4, R7, 0x1, R4 ;  /* 0x0000000107047824 */ /* 0x000fe200078e0204 */
[----:B----4-:R-:W-:Y:S06]  /*9040*/  @!P0 BRA `(.L_x_1530) ;  /* 0x0000000000408947 */ /* 0x010fec0003800000 */
[C---:B------:R-:W-:Y:S01]  /*9050*/  ISETP.GT.AND P0, PT, R7.reuse, RZ, PT ;  /* 0x000000ff0700720c */ /* 0x040fe20003f04270 */
[----:B------:R-:W-:Y:S01]  /*9060*/  BSSY B0, `(.L_x_1531) ;  /* 0x000000c000007945 */ /* 0x000fe20003800000 */
[----:B------:R-:W-:-:S11]  /*9070*/  VIADD R6, R7, 0xffffffff ;  /* 0xffffffff07067836 */ /* 0x000fd60000000000 */
[----:B------:R-:W-:Y:S05]  /*9080*/  @P0 BRA `(.L_x_1532) ;  /* 0x0000000000180947 */ /* 0x000fea0003800000 */
[----:B------:R-:W-:Y:S01]  /*9090*/  ISETP.NE.AND P0, PT, R5, 0x1, PT ;  /* 0x000000010500780c */ /* 0x000fe20003f05270 */
[----:B------:R-:W-:-:S12]  /*90a0*/  IMAD.MOV R7, RZ, RZ, -R7 ;  /* 0x000000ffff077224 */ /* 0x000fd800078e0a07 */
[----:B------:R-:W-:-:S05]  /*90b0*/  @P0 IMAD.HI.U32 R2, R7, R2, RZ ;  /* 0x0000000207020227 */ /* 0x000fca00078e00ff */
[----:B------:R-:W-:-:S04]  /*90c0*/  @P0 SHF.R.U32.HI R7, RZ, R3, R2 ;  /* 0x00000003ff070219 */ /* 0x000fc80000011602 */
[----:B------:R-:W-:Y:S01]  /*90d0*/  LOP3.LUT R6, RZ, R7, RZ, 0x33, !PT ;  /* 0x00000007ff067212 */ /* 0x000fe200078e33ff */
[----:B------:R-:W-:Y:S06]  /*90e0*/  BRA `(.L_x_1533) ;  /* 0x00000000000c7947 */ /* 0x000fec0003800000 */
.L_x_1532:
[----:B------:R-:W-:-:S13]  /*90f0*/  ISETP.NE.AND P0, PT, R5, 0x1, PT ;  /* 0x000000010500780c */ /* 0x000fda0003f05270 */
[----:B------:R-:W-:-:S05]  /*9100*/  @P0 IMAD.HI.U32 R2, R6, R2, RZ ;  /* 0x0000000206020227 */ /* 0x000fca00078e00ff */
[----:B------:R-:W-:-:S07]  /*9110*/  @P0 SHF.R.U32.HI R6, RZ, R3, R2 ;  /* 0x00000003ff060219 */ /* 0x000fce0000011602 */
.L_x_1533:
[----:B------:R-:W-:Y:S05]  /*9120*/  BSYNC B0 ;  /* 0x0000000000007941 */ /* 0x000fea0003800000 */
.L_x_1531:
[----:B------:R-:W-:-:S05]  /*9130*/  IMAD R5, R6, R5, R5 ;  /* 0x0000000506057224 */ /* 0x000fca00078e0205 */
[----:B------:R-:W-:-:S07]  /*9140*/  VIMNMX R4, R4, R5, PT ;  /* 0x0000000504047248 */ /* 0x000fce0003fe0100 */
.L_x_1530:
[----:B------:R-:W-:Y:S01]  /*9150*/  IMAD.HI R4, R4, 0x2aaaaaab, RZ ;  /* 0x2aaaaaab04047827 */ /* 0x000fe200078e02ff */
[----:B------:R-:W-:Y:S04]  /*9160*/  BSSY B2, `(.L_x_1534) ;  /* 0x0000012000027945 */ /* 0x000fe80003800000 */
[----:B------:R-:W-:-:S04]  /*9170*/  SHF.R.U32.HI R3, RZ, 0x1f, R4 ;  /* 0x0000001fff037819 */ /* 0x000fc80000011604 */
[----:B------:R-:W-:-:S04]  /*9180*/  LEA.HI.SX32 R3, R4, R3, 0x1c ;  /* 0x0000000304037211 */ /* 0x000fc800078fe2ff */
[----:B------:R-:W-:-:S04]  /*9190*/  VIMNMX R193, R3, UR41, !PT ;  /* 0x0000002903c17c48 */ /* 0x000fc8000ffe0100 */
[----:B------:R-:W-:-:S13]  /*91a0*/  ISETP.GE.AND P0, PT, R10, R193, PT ;  /* 0x000000c10a00720c */ /* 0x000fda0003f06270 */
[----:B------:R-:W-:Y:S05]  /*91b0*/  @!P0 BRA `(.L_x_1535) ;  /* 0x0000000000308947 */ /* 0x000fea0003800000 */
[----:B------:R-:W-:Y:S01]  /*91c0*/  BSSY B1, `(.L_x_1536) ;  /* 0x0000009000017945 */ /* 0x000fe20003800000 */
.L_x_1538:
[----:B------:R-:W-:Y:S01]  /*91d0*/  BSSY B0, `(.L_x_1537) ;  /* 0x0000004000007945 */ /* 0x000fe20003800000 */
[----:B------:R-:W-:Y:S01]  /*91e0*/  VIADD R0, R16, 0x170 ;  /* 0x0000017010007836 */ /* 0x000fe20000000000 */
[----:B------:R-:W-:-:S07]  /*91f0*/  MOV R205, 0x9210 ;  /* 0x0000921000cd7802 */ /* 0x000fce0000000f00 */
[----:B------:R-:W-:Y:S05]  /*9200*/  CALL.REL.NOINC `($_ZN7cutlass13device_kernelIN5flash11enable_sm90INS1_16FlashAttnFwdSm90INS1_25CollectiveMainloopFwdSm90ILi2EN4cute5tupleIJNS5_1CILi1EEES8_S8_EEENS6_IJNS7_ILi128EEENS7_ILi96EEENS7_ILi64EEEEEELi256ENS_6half_tEfNS_4arch4Sm90ELb0ELb1ELb0ELb0ELb0ELb0ELb1ELb1ELb0ELb0ELb0ELb0EEENS1_21CollectiveEpilogueFwdINS6_IJSA_NS7_ILi256EEESB_EEES9_SE_SG_Li256ELb0ELb0ELb0ELb0EEENS1_30DynamicPersistentTileSchedulerILi256ELi32ELb0ELb0ELb1EEEEEEEEEvNT_6ParamsE$_ZZN5flash25CollectiveMainloopFwdSm90ILi2EN4cute5tupleIJNS1_1CILi1EEES4_S4_EEENS2_IJNS3_ILi128EEENS3_ILi96EEENS3_ILi64EEEEEELi256EN7cutlass6half_tEfNSA_4arch4Sm90ELb0ELb1ELb0ELb0ELb0ELb0ELb1ELb1ELb0ELb0ELb0ELb0EE3mmaINS_16FlashAttnFwdSm90ISE_NS_21CollectiveEpilogueFwdINS2_IJS6_NS3_ILi256EEES7_EEES5_SB_SD_Li256ELb0ELb0ELb0ELb0EEENS_30DynamicPersistentTileSchedulerILi256ELi32ELb0ELb0ELb1EEEE13SharedStorageENS1_6TensorINS1_11ArrayEngineIfLm128EEENS1_6LayoutINS2_IJNS2_IJNS3_ILi2EEEST_NS3_ILi32EEEEEES4_S4_EEENS2_IJNS2_IJS4_ST_NS3_ILi4EEEEEENS3_ILi0EEESZ_EEEEEEENS_7SoftmaxILi2ELi0EEEEEbRKNSE_6ParamsENSA_25PipelineTmaAsyncNoClusterILi2ENSA_16PipelineTmaAsyncILi2EEEEES1B_RNSA_13PipelineStateILj2EEERT0_RT1_iRiRKNS_16SeqlenInfoQKNewKILb0ELb0EEENS2_IJiiiiEEERT_ENKUliT_T0_T1_E_clIZSF_ISO_S12_S14_EbS17_S1B_S1B_S1E_S1G_S1I_iS1J_S1N_S1O_S1Q_EUlRS1R_iE1_NS3_ILb0EEENS3_ILb1EEEEEDaiS1R_S1S_S1T_) ;  /* 0x000001ac00207944 */ /* 0x000fea0003c00000 */
[----:B------:R-:W-:Y:S05]  /*9210*/  BSYNC B0 ;  /* 0x0000000000007941 */ /* 0x000fea0003800000 */
.L_x_1537:
[C---:B------:R-:W-:Y:S01]  /*9220*/  ISETP.GT.AND P0, PT, R10.reuse, R193, PT ;  /* 0x000000c10a00720c */ /* 0x040fe20003f04270 */
[----:B------:R-:W-:-:S12]  /*9230*/  VIADD R10, R10, 0xffffffff ;  /* 0xffffffff0a0a7836 */ /* 0x000fd80000000000 */
[----:B------:R-:W-:Y:S05]  /*9240*/  @P0 BRA `(.L_x_1538) ;  /* 0xfffffffc00e00947 */ /* 0x000fea000383ffff */
[----:B------:R-:W-:Y:S05]  /*9250*/  BSYNC B1 ;  /* 0x0000000000017941 */ /* 0x000fea0003800000 */
.L_x_1536:
[----:B------:R-:W2:Y:S02]  /*9260*/  LDL R0, [R1+0x70] ;  /* 0x0000700001007983 */ /* 0x000ea40000100800 */
[----:B--2---:R-:W-:-:S07]  /*9270*/  IMAD.SHL.U32 R0, R0, 0x80, RZ ;  /* 0x0000008000007824 */ /* 0x004fce00078e00ff */
.L_x_1535:
[----:B------:R-:W-:Y:S05]  /*9280*/  BSYNC B2 ;  /* 0x0000000000027941 */ /* 0x000fea0003800000 */
.L_x_1534:
[----:B------:R-:W1:Y:S01]  /*9290*/  LDC R5, c[0x0][0xadc] ;  /* 0x0002b700ff057b82 */ /* 0x000e620000000800 */
[----:B------:R-:W-:Y:S02]  /*92a0*/  ULDC UR4, c[0x0][0x288] ;  /* 0x0000a20000047ab9 */ /* 0x000fe40000000800 */
[----:B------:R-:W-:-:S06]  /*92b0*/  UIADD3 UR4, UR40, 0x80, -UR4 ;  /* 0x0000008028047890 */ /* 0x000fcc000fffe804 */
[----:B------:R-:W-:Y:S01]  /*92c0*/  VIADD R0, R0, UR4 ;  /* 0x0000000400007c36 */ /* 0x000fe20008000000 */
[----:B------:R-:W-:-:S03]  /*92d0*/  ULDC UR4, c[0x0][0xad4] ;  /* 0x0002b50000047ab9 */ /* 0x000fc60000000800 */
[----:B------:R-:W-:Y:S01]  /*92e0*/  VIADD R2, R0, -UR4 ;  /* 0x8000000400027c36 */ /* 0x000fe20008000000 */
[----:B-1----:R-:W-:-:S13]  /*92f0*/  ISETP.GE.AND P0, PT, R5, 0x1, PT ;  /* 0x000000010500780c */ /* 0x002fda0003f06270 */
[----:B------:R-:W-:Y:S05]  /*9300*/  @!P0 BRA `(.L_x_1539) ;  /* 0x0000000000448947 */ /* 0x000fea0003800000 */
[----:B------:R-:W-:Y:S01]  /*9310*/  ISETP.GT.AND P0, PT, R0, -0x1, PT ;  /* 0xffffffff0000780c */ /* 0x000fe20003f04270 */
[----:B------:R-:W-:-:S12]  /*9320*/  BSSY B0, `(.L_x_1540) ;  /* 0x000000d000007945 */ /* 0x000fd80003800000 */
        /* <DEDUP_REMOVED lines=8> */
.L_x_1541:
[----:B------:R-:W-:-:S13]  /*93b0*/  ISETP.NE.AND P0, PT, R5, 0x1, PT ;  /* 0x000000010500780c */ /* 0x000fda0003f05270 */
[----:B------:R-:W1:Y:S02]  /*93c0*/  @P0 LDC.64 R6, c[0x0][0xae0] ;  /* 0x0002b800ff060b82 */ /* 0x000e640000000a00 */
[----:B-1----:R-:W-:-:S05]  /*93d0*/  @P0 IMAD.HI.U32 R4, R0, R6, RZ ;  /* 0x0000000600040227 */ /* 0x002fca00078e00ff */
[----:B------:R-:W-:-:S07]  /*93e0*/  @P0 SHF.R.U32.HI R0, RZ, R7, R4 ;  /* 0x00000007ff000219 */ /* 0x000fce0000011604 */
.L_x_1542:
[----:B------:R-:W-:Y:S05]  /*93f0*/  BSYNC B0 ;  /* 0x0000000000007941 */ /* 0x000fea0003800000 */
.L_x_1540:
[----:B------:R-:W-:-:S05]  /*9400*/  IMAD R3, R0, R5, RZ ;  /* 0x0000000500037224 */ /* 0x000fca00078e02ff */
[----:B------:R-:W-:-:S07]  /*9410*/  VIMNMX R2, R2, R3, !PT ;  /* 0x0000000302027248 */ /* 0x000fce0007fe0100 */
.L_x_1539:
[----:B------:R-:W-:-:S04]  /*9420*/  VIADD R2, R2, 0x5f ;  /* 0x0000005f02027836 */ /* 0x000fc80000000000 */
[----:B------:R-:W-:-:S05]  /*9430*/  IMAD.HI R2, R2, 0x2aaaaaab, RZ ;  /* 0x2aaaaaab02027827 */ /* 0x000fca00078e02ff */
[----:B------:R-:W-:-:S04]  /*9440*/  SHF.R.U32.HI R3, RZ, 0x1f, R2 ;  /* 0x0000001fff037819 */ /* 0x000fc80000011602 */
[----:B------:R-:W-:-:S04]  /*9450*/  LEA.HI.SX32 R2, R2, R3, 0x1c ;  /* 0x0000000302027211 */ /* 0x000fc800078fe2ff */
[----:B------:R-:W-:-:S04]  /*9460*/  VIMNMX R2, R2, UR41, !PT ;  /* 0x0000002902027c48 */ /* 0x000fc8000ffe0100 */
[----:B------:R-:W-:-:S13]  /*9470*/  ISETP.GE.AND P0, PT, R10, R2, PT ;  /* 0x000000020a00720c */ /* 0x000fda0003f06270 */
[----:B------:R-:W-:Y:S05]  /*9480*/  @!P0 BRA `(.L_x_1543) ;  /* 0x0000009400e88947 */ /* 0x000fea0003800000 */
.L_x_1560:
[----:B-12---:R-:W2:Y:S04]  /*9490*/  LD.E R3, desc[UR46][R22.64+0x210] ;  /* 0x0002102e16037980 */ /* 0x006ea8000c101900 */
[----:B------:R-:W3:Y:S01]  /*94a0*/  LD.E R0, desc[UR46][R22.64+0x218] ;  /* 0x0002182e16007980 */ /* 0x000ee2000c101900 */
[----:B--2---:R-:W-:-:S05]  /*94b0*/  VIADD R3, R3, 0x1 ;  /* 0x0000000103037836 */ /* 0x004fca0000000000 */
[----:B------:R-:W-:-:S13]  /*94c0*/  ISETP.NE.AND P1, PT, R3, 0x2, PT ;  /* 0x000000020300780c */ /* 0x000fda0003f25270 */
[----:B------:R1:W5:Y:S04]  /*94d0*/  @P1 LD.E R9, desc[UR46][R22.64+0x214] ;  /* 0x0002142e16091980 */ /* 0x000368000c101900 */
[----:B------:R-:W2:Y:S01]  /*94e0*/  @!P1 LD.E R4, desc[UR46][R22.64+0x214] ;  /* 0x0002142e16049980 */ /* 0x000ea2000c101900 */
[----:B---3--:R-:W-:-:S03]  /*94f0*/  VIADD R7, R0, 0x1 ;  /* 0x0000000100077836 */ /* 0x008fc60000000000 */
[----:B------:R3:W-:Y:S04]  /*9500*/  ST.E desc[UR46][R22.64+0x210], R3 ;  /* 0x0002100316007985 */ /* 0x0007e8000c10192e */
[----:B------:R1:W-:Y:S04]  /*9510*/  ST.E desc[UR46][R22.64+0x218], R7 ;  /* 0x0002180716007985 */ /* 0x0003e8000c10192e */
[----:B------:R1:W-:Y:S01]  /*9520*/  @!P1 ST.E desc[UR46][R22.64+0x210], RZ ;  /* 0x000210ff16009985 */ /* 0x0003e2000c10192e */
[----:B--2---:R-:W-:-:S05]  /*9530*/  @!P1 LOP3.LUT R9, R4, 0x1, RZ, 0x3c, !PT ;  /* 0x0000000104099812 */ /* 0x004fca00078e3cff */
[----:B------:R1:W-:Y:S04]  /*9540*/  @!P1 ST.E desc[UR46][R22.64+0x214], R9 ;  /* 0x0002140916009985 */ /* 0x0003e8000c10192e */
[----:B------:R-:W2:Y:S04]  /*9550*/  LDL.64 R72, [R1+0x188] ;  /* 0x0001880001487983 */ /* 0x000ea80000100a00 */
[----:B--2---:R-:W2:Y:S01]  /*9560*/  LD.E R0, desc[UR46][R72.64+0x1c] ;  /* 0x00001c2e48007980 */ /* 0x004ea2000c101900 */
[----:B------:R-:W-:Y:S01]  /*9570*/  IMAD.MOV.U32 R5, RZ, RZ, R10 ;  /* 0x000000ffff057224 */ /* 0x000fe200078e000a */
[----:B------:R-:W-:Y:S05]  /*9580*/  YIELD ;  /* 0x0000000000007946 */ /* 0x000fea0003800000 */
[----:B------:R-:W-:Y:S01]  /*9590*/  BSSY B0, `(.L_x_1544) ;  /* 0x0000008000007945 */ /* 0x000fe20003800000 */
[----:B------:R-:W-:Y:S01]  /*95a0*/  VIADD R10, R10, 0xffffffff ;  /* 0xffffffff0a0a7836 */ /* 0x000fe20000000000 */
[----:B------:R-:W-:Y:S01]  /*95b0*/  ISETP.GT.AND P0, PT, R5, R2, PT ;  /* 0x000000020500720c */ /* 0x000fe20003f04270 */
[----:B---3--:R-:W-:Y:S01]  /*95c0*/  @!P1 IMAD.MOV.U32 R3, RZ, RZ, RZ ;  /* 0x000000ffff039224 */ /* 0x008fe200078e00ff */
[----:B--2---:R-:W-:-:S04]  /*95d0*/  LOP3.LUT R0, R0, 0x1, RZ, 0xfc, !PT ;  /* 0x0000000100007812 */ /* 0x004fc800078efcff */
[----:B------:R-:W-:-:S13]  /*95e0*/  ISETP.NE.AND P2, PT, R0, 0x3, PT ;  /* 0x000000030000780c */ /* 0x000fda0003f45270 */
[----:B-1----:R-:W-:Y:S05]  /*95f0*/  @!P2 BRA `(.L_x_1545) ;  /* 0x000000000004a947 */ /* 0x002fea0003800000 */
[----:B------:R-:W-:Y:S01]  /*9600*/  BPT.TRAP 0x1 ;  /* 0x000000040000795c */ /* 0x000fe20000300000 */
.L_x_1545:
[----:B------:R-:W-:Y:S05]  /*9610*/  BSYNC B0 ;  /* 0x0000000000007941 */ /* 0x000fea0003800000 */
.L_x_1544:
[----:B------:R-:W2:Y:S01]  /*9620*/  LD.E.64 R4, desc[UR46][R72.64+0x8] ;  /* 0x0000082e48047980 */ /* 0x000ea2000c101b00 */
[----:B-----5:R-:W-:Y:S02]  /*9630*/  SHF.L.U32 R8, R9, 0x1f, RZ ;  /* 0x0000001f09087819 */ /* 0x020fe400000006ff */
[----:B--2---:R-:W-:-:S05]  /*9640*/  MOV R4, R4 ;  /* 0x0000000400047202 */ /* 0x004fca0000000f00 */
[----:B------:R-:W-:-:S04]  /*9650*/  IMAD R3, R3, 0x8, R4 ;  /* 0x0000000803037824 */ /* 0x000fc800078e0204 */
[----:B------:R1:W2:Y:S01]  /*9660*/  SYNCS.PHASECHK.TRANS64.TRYWAIT P1, [R3+URZ], R8 ;  /* 0x00000008030075a7 */ /* 0x0002a2000802017f */
[----:B------:R-:W3:Y:S04]  /*9670*/  LD.E R4, desc[UR46][R72.64+0x1c] ;  /* 0x00001c2e48047980 */ /* 0x000ee8000c101900 */
[----:B------:R1:W5:Y:S04]  /*9680*/  LD.E R0, desc[UR46][R22.64+0x210] ;  /* 0x0002102e16007980 */ /* 0x000368000c101900 */
[----:B------:R1:W5:Y:S01]  /*9690*/  LD.E R6, desc[UR46][R22.64+0x214] ;  /* 0x0002142e16067980 */ /* 0x000362000c101900 */
[----:B------:R-:W-:Y:S01]  /*96a0*/  BSSY B0, `(.L_x_1546) ;  /* 0x0000005000007945 */ /* 0x000fe20003800000 */
[----:B---3--:R-:W-:-:S04]  /*96b0*/  LOP3.LUT R4, R4, 0x1, RZ, 0xfc, !PT ;  /* 0x0000000104047812 */ /* 0x008fc800078efcff */
[----:B------:R-:W-:-:S13]  /*96c0*/  ISETP.NE.AND P2, PT, R4, 0x3, PT ;  /* 0x000000030400780c */ /* 0x000fda0003f45270 */
[----:B-12---:R-:W-:Y:S05]  /*96d0*/  @!P2 BRA `(.L_x_1547) ;  /* 0x000000000004a947 */ /* 0x006fea0003800000 */
[----:B------:R-:W-:Y:S01]  /*96e0*/  BPT.TRAP 0x1 ;  /* 0x000000040000795c */ /* 0x000fe20000300000 */
.L_x_1547:
[----:B------:R-:W-:Y:S05]  /*96f0*/  BSYNC B0 ;  /* 0x0000000000007941 */ /* 0x000fea0003800000 */
.L_x_1546:
[----:B------:R-:W-:Y:S04]  /*9700*/  BSSY B0, `(.L_x_1548) ;  /* 0x0000008000007945 */ /* 0x000fe80003800000 */
[----:B------:R-:W-:Y:S05]  /*9710*/  @P1 BRA `(.L_x_1549) ;  /* 0x0000000000181947 */ /* 0x000fea0003800000 */
[----:B------:R-:W2:Y:S01]  /*9720*/  LD.E.64 R4, desc[UR46][R72.64+0x8] ;  /* 0x0000082e48047980 */ /* 0x000ea2000c101b00 */
[----:B-----5:R-:W-:Y:S02]  /*9730*/  SHF.L.U32 R3, R6, 0x1f, RZ ;  /* 0x0000001f06037819 */ /* 0x020fe400000006ff */
[----:B--2---:R-:W-:-:S05]  /*9740*/  MOV R5, R4 ;  /* 0x0000000400057202 */ /* 0x004fca0000000f00 */
[----:B------:R-:W-:-:S04]  /*9750*/  IMAD R0, R0, 0x8, R5 ;  /* 0x0000000800007824 */ /* 0x000fc800078e0205 */
[----:B------:R-:W1:Y:S02]  /*9760*/  SYNCS.PHASECHK.TRANS64.TRYWAIT P1, [R0+URZ], R3 ;  /* 0x00000003000075a7 */ /* 0x000e64000802017f */
[----:B-1----:R-:W-:Y:S05]  /*9770*/  @!P1 BRA `(.L_x_1550) ;  /* 0x000001a000009947 */ /* 0x002fea0003800000 */
.L_x_1549:
[----:B------:R-:W-:Y:S05]  /*9780*/  BSYNC B0 ;  /* 0x0000000000007941 */ /* 0x000fea0003800000 */
.L_x_1548:
[----:B------:R-:W2:Y:S04]  /*9790*/  LD.E R5, desc[UR46][R22.64+0x210] ;  /* 0x0002102e16057980 */ /* 0x000ea8000c101900 */
[----:B------:R-:W2:Y:S01]  /*97a0*/  LDL.64 R8, [R1+0xa0] ;  /* 0x0000a00001087983 */ /* 0x000ea20000100a00 */
[----:B------:R-:W-:Y:S05]  /*97b0*/  WARPSYNC.ALL ;  /* 0x0000000000007948 */ /* 0x000fea0003800000 */
[----:B------:R-:W3:Y:S04]  /*97c0*/  LDL.64 R20, [R1+0x98] ;  /* 0x0000980001147983 */ /* 0x000ee80000100a00 */
[----:B-----5:R-:W4:Y:S04]  /*97d0*/  LDL.64 R6, [R1+0x98] ;  /* 0x0000980001067983 */ /* 0x020f280000100a00 */
[----:B------:R-:W4:Y:S01]  /*97e0*/  LDL.64 R12, [R1+0x98] ;  /* 0x00009800010c7983 */ /* 0x000f220000100a00 */
[----:B--2---:R-:W-:-:S03]  /*97f0*/  IMAD R4, R5, 0x300, R8 ;  /* 0x0000030005047824 */ /* 0x004fc600078e0208 */
[----:B------:R-:W2:Y:S01]  /*9800*/  LDL.64 R14, [R1+0x98] ;  /* 0x00009800010e7983 */ /* 0x000ea20000100a00 */
[----:B------:R-:W-:Y:S01]  /*9810*/  IMAD.MOV.U32 R5, RZ, RZ, R9 ;  /* 0x000000ffff057224 */ /* 0x000fe200078e0009 */
[C---:B------:R-:W-:Y:S01]  /*9820*/  R2UR UR6, R4.reuse ;  /* 0x00000000040672ca */ /* 0x040fe200000e0000 */
[----:B------:R-:W-:Y:S01]  /*9830*/  WARPGROUP.ARRIVE ;  /* 0x00000000000079c5 */ /* 0x000fe20000000000 */
[----:B------:R-:W2:Y:S02]  /*9840*/  LDL R11, [R1+0x54] ;  /* 0x00005400010b7983 */ /* 0x000ea40000100800 */
[----:B------:R-:W-:Y:S01]  /*9850*/  R2UR UR7, R5 ;  /* 0x00000000050772ca */ /* 0x000fe200000e0000 */
[----:B------:R-:W-:Y:S02]  /*9860*/  VIADD R8, R4, 0x2 ;  /* 0x0000000204087836 */ /* 0x000fe40000000000 */
[----:B-1----:R-:W-:Y:S01]  /*9870*/  IMAD.MOV.U32 R0, RZ, RZ, 0x1 ;  /* 0x00000001ff007424 */ /* 0x002fe200078e00ff */
[----:B------:R1:W-:Y:S04]  /*9880*/  STL [R1+0x80], RZ ;  /* 0x000080ff01007387 */ /* 0x0003e80000100800 */
[----:B------:R1:W-:Y:S04]  /*9890*/  STL [R1+0x80], R0 ;  /* 0x0000800001007387 */ /* 0x0003e80000100800 */
[----:B------:R1:W-:Y:S04]  /*98a0*/  STL [R1+0x80], R0 ;  /* 0x0000800001007387 */ /* 0x0003e80000100800 */
[----:B------:R1:W-:Y:S04]  /*98b0*/  STL [R1+0x80], R0 ;  /* 0x0000800001007387 */ /* 0x0003e80000100800 */
[----:B------:R1:W-:Y:S01]  /*98c0*/  STL [R1+0x80], R0 ;  /* 0x0000800001007387 */ /* 0x0003e20000100800 */
[----:B---3--:R-:W-:-:S02]  /*98d0*/  R2UR UR4, R20 ;  /* 0x00000000140472ca */ /* 0x008fc400000e0000 */
[----:B------:R-:W-:-:S13]  /*98e0*/  R2UR UR5, R21 ;  /* 0x00000000150572ca */ /* 0x000fda00000e0000 */
[----:B------:R-:W-:Y:S01]  /*98f0*/  HGMMA.64x96x16.F32 R24, gdesc[UR4], RZ, !UPT, gsb0 ;  /* 0x01600000041879f0 */ /* 0x000fe2000c0008ff */
[----:B----4-:R-:W-:Y:S01]  /*9900*/  VIADD R6, R6, 0x2 ;  /* 0x0000000206067836 */ /* 0x010fe20000000000 */
[----:B------:R-:W-:Y:S02]  /*9910*/  R2UR UR6, R8 ;  /* 0x00000000080672ca */ /* 0x000fe400000e0000 */
[----:B------:R-:W-:Y:S02]  /*9920*/  R2UR UR7, R9 ;  /* 0x00000000090772ca */ /* 0x000fe400000e0000 */
[----:B------:R-:W-:Y:S02]  /*9930*/  R2UR UR4, R6 ;  /* 0x00000000060472ca */ /* 0x000fe400000e0000 */
[----:B------:R-:W-:Y:S01]  /*9940*/  R2UR UR5, R7 ;  /* 0x00000000070572ca */ /* 0x000fe200000e0000 */
[----:B------:R-:W-:Y:S02]  /*9950*/  VIADD R12, R12, 0x4 ;  /* 0x000000040c0c7836 */ /* 0x000fe40000000000 */
[----:B------:R-:W-:-:S02]  /*9960*/  VIADD R6, R4, 0x4 ;  /* 0x0000000404067836 */ /* 0x000fc40000000000 */
[----:B------:R-:W-:Y:S01]  /*9970*/  IMAD.MOV.U32 R7, RZ, RZ, R9 ;  /* 0x000000ffff077224 */ /* 0x000fe200078e0009 */
[----:B------:R-:W-:Y:S02]  /*9980*/  WARPGROUP.DEPBAR.LE gsb0, 0x0 ;  /* 0x00008000000079c5 */ /* 0x000fe40000010000 */
[----:B------:R1:W5:Y:S04]  /*9990*/  LD.E R3, desc[UR46][R22.64+0x210] ;  /* 0x0002102e16037980 */ /* 0x000368000c101900 */
[----:B------:R1:W5:Y:S01]  /*99a0*/  LD.E R5, desc[UR46][R22.64+0x214] ;  /* 0x0002142e16057980 */ /* 0x000362000c101900 */
[----:B------:R-:W-:-:S06]  /*99b0*/  WARPGROUP.ARRIVE ;  /* 0x00000000000079c5 */ /* 0x000fcc0000000000 */
[----:B------:R-:W-:Y:S01]  /*99c0*/  HGMMA.64x96x16.F32 R24, gdesc[UR4], R24, gsb0 ;  /* 0x01600000041879f0 */ /* 0x000fe20008000818 */
[----:B------:R-:W-:Y:S02]  /*99d0*/  R2UR UR6, R6 ;  /* 0x00000000060672ca */ /* 0x000fe400000e0000 */
[----:B------:R-:W-:Y:S02]  /*99e0*/  R2UR UR7, R7 ;  /* 0x00000000070772ca */ /* 0x000fe400000e0000 */
[----:B------:R-:W-:Y:S02]  /*99f0*/  R2UR UR4, R12 ;  /* 0x000000000c0472ca */ /* 0x000fe400000e0000 */
[----:B------:R-:W-:Y:S01]  /*9a00*/  R2UR UR5, R13 ;  /* 0x000000000d0572ca */ /* 0x000fe200000e0000 */
[----:B------:R-:W-:Y:S02]  /*9a10*/  VIADD R6, R4, 0x6 ;  /* 0x0000000604067836 */ /* 0x000fe40000000000 */
[----:B--2---:R-:W-:-:S02]  /*9a20*/  VIADD R14, R14, 0x6 ;  /* 0x000000060e0e7836 */ /* 0x004fc40000000000 */
[----:B------:R-:W-:Y:S01]  /*9a30*/  IMAD.MOV.U32 R7, RZ, RZ, R9 ;  /* 0x000000ffff077224 */ /* 0x000fe200078e0009 */
[----:B------:R-:W-:Y:S02]  /*9a40*/  WARPGROUP.DEPBAR.LE gsb0, 0x0 ;  /* 0x00008000000079c5 */ /* 0x000fe40000010000 */
[----:B------:R-:W-:-:S06]  /*9a50*/  WARPGROUP.ARRIVE ;  /* 0x00000000000079c5 */ /* 0x000fcc0000000000 */
[----:B------:R-:W-:Y:S01]  /*9a60*/  HGMMA.64x96x16.F32 R24, gdesc[UR4], R24, gsb0 ;  /* 0x01600000041879f0 */ /* 0x000fe20008000818 */
[----:B------:R-:W-:Y:S02]  /*9a70*/  R2UR UR6, R6 ;  /* 0x00000000060672ca */ /* 0x000fe400000e0000 */
[----:B------:R-:W-:Y:S02]  /*9a80*/  R2UR UR7, R7 ;  /* 0x00000000070772ca */ /* 0x000fe400000e0000 */
[----:B------:R-:W-:Y:S02]  /*9a90*/  R2UR UR4, R14 ;  /* 0x000000000e0472ca */ /* 0x000fe400000e0000 */
[----:B------:R-:W-:Y:S02]  /*9aa0*/  R2UR UR5, R15 ;  /* 0x000000000f0572ca */ /* 0x000fe400000e0000 */
[----:B------:R-:W-:-:S04]  /*9ab0*/  LOP3.LUT R11, R11, 0x1, RZ, 0xfc, !PT ;  /* 0x000000010b0b7812 */ /* 0x000fc800078efcff */
[----:B------:R-:W-:Y:S01]  /*9ac0*/  ISETP.NE.AND P2, PT, R11, 0x3, PT ;  /* 0x000000030b00780c */ /* 0x000fe20003f45270 */
[----:B------:R-:W-:Y:S02]  /*9ad0*/  WARPGROUP.DEPBAR.LE gsb0, 0x0 ;  /* 0x00008000000079c5 */ /* 0x000fe40000010000 */
[----:B------:R-:W-:-:S06]  /*9ae0*/  WARPGROUP.ARRIVE ;  /* 0x00000000000079c5 */ /* 0x000fcc0000000000 */
[----:B------:R-:W-:Y:S01]  /*9af0*/  HGMMA.64x96x16.F32 R24, gdesc[UR4], R24, gsb0 ;  /* 0x01600000041879f0 */ /* 0x000fe20008000818 */
[----:B------:R-:W-:Y:S02]  /*9b00*/  BSSY B0, `(.L_x_1551) ;  /* 0x0000004000007945 */ /* 0x000fe40003800000 */
[----:B------:R-:W-:Y:S02]  /*9b10*/  WARPGROUP.DEPBAR.LE gsb0, 0x0 ;  /* 0x00008000000079c5 */ /* 0x000fe40000010000 */
[----:B-1----:R-:W-:Y:S05]  /*9b20*/  @!P2 BRA `(.L_x_1552) ;  /* 0x000000000004a947 */ /* 0x002fea0003800000 */
[----:B------:R-:W-:Y:S01]  /*9b30*/  BPT.TRAP 0x1 ;  /* 0x000000040000795c */ /* 0x000fe20000300000 */
.L_x_1552:
[----:B------:R-:W-:Y:S05]  /*9b40*/  BSYNC B0 ;  /* 0x0000000000007941 */ /* 0x000fea0003800000 */
.L_x_1551:
[----:B------:R-:W2:Y:S01]  /*9b50*/  LDL.64 R6, [R1+0x40] ;  /* 0x0000400001067983 */ /* 0x000ea20000100a00 */
[----:B-----5:R-:W-:Y:S02]  /*9b60*/  SHF.L.U32 R8, R5, 0x1f, RZ ;  /* 0x0000001f05087819 */ /* 0x020fe400000006ff */
[----:B--2---:R-:W-:-:S05]  /*9b70*/  MOV R6, R6 ;  /* 0x0000000600067202 */ /* 0x004fca0000000f00 */
[----:B------:R-:W-:-:S04]  /*9b80*/  IMAD R3, R3, 0x8, R6 ;  /* 0x0000000803037824 */ /* 0x000fc800078e0206 */
[----:B------:R1:W2:Y:S01]  /*9b90*/  SYNCS.PHASECHK.TRANS64.TRYWAIT P1, [R3+URZ], R8 ;  /* 0x00000008030075a7 */ /* 0x0002a2000802017f */
[----:B------:R1:W5:Y:S04]  /*9ba0*/  LD.E R4, desc[UR46][R22.64+0x210] ;  /* 0x0002102e16047980 */ /* 0x000368000c101900 */
[----:B------:R1:W5:Y:S01]  /*9bb0*/  LD.E R5, desc[UR46][R22.64+0x214] ;  /* 0x0002142e16057980 */ /* 0x000362000c101900 */
[----:B------:R-:W-:Y:S04]  /*9bc0*/  BSSY B0, `(.L_x_1553) ;  /* 0x0000003000007945 */ /* 0x000fe80003800000 */
[----:B------:R-:W-:Y:S05]  /*9bd0*/  @!P2 BRA `(.L_x_1554) ;  /* 0x000000000004a947 */ /* 0x000fea0003800000 */
[----:B------:R-:W-:Y:S01]  /*9be0*/  BPT.TRAP 0x1 ;  /* 0x000000040000795c */ /* 0x000fe20000300000 */
.L_x_1554:
[----:B------:R-:W-:Y:S05]  /*9bf0*/  BSYNC B0 ;  /* 0x0000000000007941 */ /* 0x000fea0003800000 */
.L_x_1553:
[----:B------:R-:W-:Y:S04]  /*9c00*/  BSSY B0, `(.L_x_1555) ;  /* 0x0000006000007945 */ /* 0x000fe80003800000 */
[----:B--2---:R-:W-:Y:S05]  /*9c10*/  @P1 BRA `(.L_x_1556) ;  /* 0x0000000000101947 */ /* 0x004fea0003800000 */
[----:B-----5:R-:W-:Y:S01]  /*9c20*/  IMAD R4, R4, 0x8, R6 ;  /* 0x0000000804047824 */ /* 0x020fe200078e0206 */
[----:B------:R-:W-:-:S04]  /*9c30*/  SHF.L.U32 R5, R5, 0x1f, RZ ;  /* 0x0000001f05057819 */ /* 0x000fc800000006ff */
[----:B------:R-:W2:Y:S02]  /*9c40*/  SYNCS.PHASECHK.TRANS64.TRYWAIT P1, [R4+URZ], R5 ;  /* 0x00000005040075a7 */ /* 0x000ea4000802017f */
[----:B--2---:R-:W-:Y:S05]  /*9c50*/  @!P1 BRA `(.L_x_1557) ;  /* 0x0000019800dc9947 */ /* 0x004fea0003800000 */
.L_x_1556:
[----:B------:R-:W-:Y:S05]  /*9c60*/  BSYNC B0 ;  /* 0x0000000000007941 */ /* 0x000fea0003800000 */
.L_x_1555:
[----:B------:R-:W3:Y:S04]  /*9c70*/  LD.E R11, desc[UR46][R22.64+0x210] ;  /* 0x0002102e160b7980 */ /* 0x000ee8000c101900 */
[----:B------:R-:W3:Y:S04]  /*9c80*/  LDL.64 R6, [R1+0x118] ;  /* 0x0001180001067983 */ /* 0x000ee80000100a00 */
[----:B-1----:R-:W4:Y:S04]  /*9c90*/  LDL R3, [R1+0x90] ;  /* 0x0000900001037983 */ /* 0x002f280000100800 */
[----:B--2--5:R-:W2:Y:S04]  /*9ca0*/  LDL.64 R4, [R1+0x110] ;  /* 0x0001100001047983 */ /* 0x024ea80000100a00 */
[----:B------:R-:W2:Y:S04]  /*9cb0*/  LDL.64 R8, [R1+0x110] ;  /* 0x0001100001087983 */ /* 0x000ea80000100a00 */
[----:B------:R-:W2:Y:S04]  /*9cc0*/  LDL.64 R12, [R1+0x110] ;  /* 0x00011000010c7983 */ /* 0x000ea80000100a00 */
[----:B------:R-:W2:Y:S01]  /*9cd0*/  LDL.64 R14, [R1+0x110] ;  /* 0x00011000010e7983 */ /* 0x000ea20000100a00 */
[----:B------:R-:W-:Y:S05]  /*9ce0*/  WARPSYNC.ALL ;  /* 0x0000000000007948 */ /* 0x000fea0003800000 */
[----:B------:R-:W-:Y:S01]  /*9cf0*/  WARPGROUP.ARRIVE ;  /* 0x00000000000079c5 */ /* 0x000fe20000000000 */
[----:B------:R-:W2:Y:S01]  /*9d00*/  LDL.64 R20, [R1+0x110] ;  /* 0x0001100001147983 */ /* 0x000ea20000100a00 */
[----:B---3--:R-:W-:Y:S01]  /*9d10*/  IMAD R6, R11, 0xc00, R6 ;  /* 0x00000c000b067824 */ /* 0x008fe200078e0206 */
[----:B------:R-:W-:-:S02]  /*9d20*/  R2UR UR7, R7 ;  /* 0x00000000070772ca */ /* 0x000fc400000e0000 */
[----:B----4-:R-:W-:Y:S02]  /*9d30*/  ISETP.NE.U32.AND P1, PT, R3, RZ, PT ;  /* 0x000000ff0300720c */ /* 0x010fe40003f25070 */
[----:B------:R-:W-:Y:S02]  /*9d40*/  R2UR UR6, R6 ;  /* 0x00000000060672ca */ /* 0x000fe400000e0000 */
[----:B--2---:R-:W-:Y:S02]  /*9d50*/  R2UR UR4, R4 ;  /* 0x00000000040472ca */ /* 0x004fe400000e0000 */
[----:B------:R-:W-:-:S07]  /*9d60*/  R2UR UR5, R5 ;  /* 0x00000000050572ca */ /* 0x000fce00000e0000 */
[----:B------:R-:W-:-:S06]  /*9d70*/  VOTEU.ANY UP0, P1 ;  /* 0x00000000003f7886 */ /* 0x000fcc0000800100 */
[----:B------:R-:W-:Y:S01]  /*9d80*/  HGMMA.64x96x16.F32 R24, gdesc[UR4], R24, UP0, gsb0 ;  /* 0x01600000041879f0 */ /* 0x000fe2000b800818 */
[----:B------:R-:W-:Y:S02]  /*9d90*/  VIADD R8, R8, 0x2 ;  /* 0x0000000208087836 */ /* 0x000fe40000000000 */
        /* <DEDUP_REMOVED lines=126> */
[----:B------:R-:W-:Y:S01]  /*a580*/  R2UR UR5, R21 ;  /* 0x00000000150572ca */ /* 0x000fe200000e0000 */
[----:B--2---:R-:W-:Y:S01]  /*a590*/  VIADD R8, R8, 0xc02 ;  /* 0x00000c0208087836 */ /* 0x004fe20000000000 */
[----:B------:R-:W-:Y:S02]  /*a5a0*/  WARPGROUP.DEPBAR.LE gsb0, 0x0 ;  /* 0x00008000000079c5 */ /* 0x000fe40000010000 */
[----:B------:R-:W-:-:S09]  /*a5b0*/  WARPGROUP.ARRIVE ;  /* 0x00000000000079c5 */ /* 0x000fd20000000000 */
[----:B------:R-:W-:Y:S01]  /*a5c0*/  HGMMA.64x96x16.F32 R24, gdesc[UR4], R24, gsb0 ;  /* 0x01600000041879f0 */ /* 0x000fe20008000818 */
[----:B------:R-:W-:Y:S02]  /*a5d0*/  VIADD R4, R6, 0x902 ;  /* 0x0000090206047836 */ /* 0x000fe40000000000 */
[----:B------:R-:W-:Y:S01]  /*a5e0*/  IMAD.MOV.U32 R5, RZ, RZ, R7 ;  /* 0x000000ffff057224 */ /* 0x000fe200078e0007 */
[----:B------:R-:W-:Y:S02]  /*a5f0*/  R2UR UR4, R8 ;  /* 0x00000000080472ca */ /* 0x000fe400000e0000 */
[----:B------:R-:W-:Y:S02]  /*a600*/  R2UR UR6, R4 ;  /* 0x00000000040672ca */ /* 0x000fe400000e0000 */
[----:B------:R-:W-:Y:S02]  /*a610*/  R2UR UR7, R5 ;  /* 0x00000000050772ca */ /* 0x000fe400000e0000 */
[----:B------:R-:W-:Y:S01]  /*a620*/  R2UR UR5, R9 ;  /* 0x00000000090572ca */ /* 0x000fe200000e0000 */
[----:B---3--:R-:W-:-:S02]  /*a630*/  VIADD R12, R12, 0xc04 ;  /* 0x00000c040c0c7836 */ /* 0x008fc40000000000 */
[----:B------:R-:W-:Y:S01]  /*a640*/  VIADD R4, R6, 0x904 ;  /* 0x0000090406047836 */ /* 0x000fe20000000000 */
[----:B------:R-:W-:Y:S02]  /*a650*/  WARPGROUP.DEPBAR.LE gsb0, 0x0 ;  /* 0x00008000000079c5 */ /* 0x000fe40000010000 */
[----:B------:R-:W-:-:S07]  /*a660*/  WARPGROUP.ARRIVE ;  /* 0x00000000000079c5 */ /* 0x000fce0000000000 */
[----:B------:R-:W-:Y:S01]  /*a670*/  HGMMA.64x96x16.F32 R24, gdesc[UR4], R24, gsb0 ;  /* 0x01600000041879f0 */ /* 0x000fe20008000818 */
[----:B------:R-:W-:Y:S01]  /*a680*/  IMAD.MOV.U32 R5, RZ, RZ, R7 ;  /* 0x000000ffff057224 */ /* 0x000fe200078e0007 */
[----:B------:R-:W-:Y:S02]  /*a690*/  R2UR UR6, R4 ;  /* 0x00000000040672ca */ /* 0x000fe400000e0000 */
[----:B------:R-:W-:Y:S02]  /*a6a0*/  R2UR UR4, R12 ;  /* 0x000000000c0472ca */ /* 0x000fe400000e0000 */
[----:B------:R-:W-:Y:S02]  /*a6b0*/  R2UR UR7, R5 ;  /* 0x00000000050772ca */ /* 0x000fe400000e0000 */
[----:B------:R-:W-:Y:S01]  /*a6c0*/  R2UR UR5, R13 ;  /* 0x000000000d0572ca */ /* 0x000fe200000e0000 */
[----:B----4-:R-:W-:Y:S02]  /*a6d0*/  VIADD R14, R14, 0xc06 ;  /* 0x00000c060e0e7836 */ /* 0x010fe40000000000 */
[----:B------:R-:W-:-:S02]  /*a6e0*/  VIADD R4, R6, 0x906 ;  /* 0x0000090606047836 */ /* 0x000fc40000000000 */
[----:B------:R-:W-:Y:S01]  /*a6f0*/  IMAD.MOV.U32 R5, RZ, RZ, R7 ;  /* 0x000000ffff057224 */ /* 0x000fe200078e0007 */
[----:B------:R-:W-:Y:S02]  /*a700*/  WARPGROUP.DEPBAR.LE gsb0, 0x0 ;  /* 0x00008000000079c5 */ /* 0x000fe40000010000 */
[----:B------:R-:W-:-:S06]  /*a710*/  WARPGROUP.ARRIVE ;  /* 0x00000000000079c5 */ /* 0x000fcc0000000000 */
[----:B------:R-:W-:Y:S01]  /*a720*/  HGMMA.64x96x16.F32 R24, gdesc[UR4], R24, gsb0 ;  /* 0x01600000041879f0 */ /* 0x000fe20008000818 */
[----:B------:R-:W-:Y:S02]  /*a730*/  R2UR UR4, R14 ;  /* 0x000000000e0472ca */ /* 0x000fe400000e0000 */
[----:B------:R-:W-:Y:S02]  /*a740*/  R2UR UR5, R15 ;  /* 0x000000000f0572ca */ /* 0x000fe400000e0000 */
[----:B------:R-:W-:Y:S02]  /*a750*/  R2UR UR6, R4 ;  /* 0x00000000040672ca */ /* 0x000fe400000e0000 */
[----:B------:R-:W-:Y:S01]  /*a760*/  R2UR UR7, R5 ;  /* 0x00000000050772ca */ /* 0x000fe200000e0000 */
[----:B------:R-:W1:Y:S01]  /*a770*/  S2R R19, SR_TID.X ;  /* 0x0000000000137919 */ /* 0x000e620000002100 */
[----:B------:R-:W-:Y:S04]  /*a780*/  STL [R1+0x90], R0 ;  /* 0x0000900001007387 */ /* 0x000fe80000100800 */
[----:B------:R-:W-:Y:S01]  /*a790*/  STL [R1+0x90], R0 ;  /* 0x0000900001007387 */ /* 0x000fe20000100800 */
[----:B------:R-:W-:-:S02]  /*a7a0*/  WARPGROUP.DEPBAR.LE gsb0, 0x0 ;  /* 0x00008000000079c5 */ /* 0x000fc40000010000 */
[----:B------:R-:W-:-:S06]  /*a7b0*/  WARPGROUP.ARRIVE ;  /* 0x00000000000079c5 */ /* 0x000fcc0000000000 */
[----:B------:R-:W-:Y:S01]  /*a7c0*/  HGMMA.64x96x16.F32 R24, gdesc[UR4], R24, gsb0 ;  /* 0x01600000041879f0 */ /* 0x000fe20008000818 */
[----:B------:R-:W-:Y:S01]  /*a7d0*/  STL [R1+0x90], R0 ;  /* 0x0000900001007387 */ /* 0x000fe20000100800 */
[----:B-1----:R-:W-:-:S03]  /*a7e0*/  LOP3.LUT P2, RZ, R19, 0x7f, RZ, 0xc0, !PT ;  /* 0x0000007f13ff7812 */ /* 0x002fc6000784c0ff */
        /* <DEDUP_REMOVED lines=12> */
[----:B------:R-:W-:Y:S01]  /*a8b0*/  STL [R1+0x90], R0 ;  /* 0x0000900001007387 */ /* 0x000fe20000100800 */
[----:B------:R-:W-:-:S02]  /*a8c0*/  WARPGROUP.DEPBAR.LE gsb0, 0x0 ;  /* 0x00008000000079c5 */ /* 0x000fc40000010000 */
[----:B------:R1:W-:Y:S06]  /*a8d0*/  BAR.ARV R203, 0x100 ;  /* 0x000400cb0000751d */ /* 0x0003ec0000002000 */
[----:B------:R-:W2:Y:S04]  /*a8e0*/  @!P2 LD.E.64 R72, desc[UR46][R72.64+0x30] ;  /* 0x0000302e4848a980 */ /* 0x000ea8000c101b00 */
[----:B------:R-:W3:Y:S01]  /*a8f0*/  @!P2 LD.E R3, desc[UR46][R22.64+0x210] ;  /* 0x0002102e1603a980 */ /* 0x000ee2000c101900 */
[----:B--2---:R-:W-:-:S05]  /*a900*/  @!P2 MOV R4, R72 ;  /* 0x000000480004a202 */ /* 0x004fca0000000f00 */
[----:B---3--:R-:W-:-:S05]  /*a910*/  @!P2 IMAD R3, R3, 0x8, R4 ;  /* 0x000000080303a824 */ /* 0x008fca00078e0204 */
[----:B------:R-:W-:-:S04]  /*a920*/  @!P2 PRMT R3, RZ, 0x654, R3 ;  /* 0x00000654ff03a816 */ /* 0x000fc80000000003 */
[----:B------:R2:W-:Y:S01]  /*a930*/  @!P2 SYNCS.ARRIVE.TRANS64.RED.A1T0 RZ, [R3+URZ], RZ ;  /* 0x000000ff03ffa9a7 */ /* 0x0005e2000810043f */
[----:B------:R-:W3:Y:S04]  /*a940*/  LDL.64 R14, [R1+0x430] ;  /* 0x00043000010e7983 */ /* 0x000ee80000100a00 */
[----:B------:R-:W4:Y:S04]  /*a950*/  LDL R20, [R1+0x450] ;  /* 0x0004500001147983 */ /* 0x000f280000100800 */
[----:B------:R-:W4:Y:S01]  /*a960*/  LDL.64 R72, [R1+0x440] ;  /* 0x0004400001487983 */ /* 0x000f220000100a00 */
[----:B---3--:R-:W-:-:S04]  /*a970*/  FMNMX.FTZ R4, R24, R14, !PT ;  /* 0x0000000e18047209 */ /* 0x008fc80007810000 */
        /* <DEDUP_REMOVED lines=41> */
[----:B--2---:R-:W-:Y:S02]  /*ac10*/  FMNMX.FTZ R7, R4, R5, !PT ;  /* 0x0000000504077209 */ /* 0x004fe40007810000 */
        /* <DEDUP_REMOVED lines=8> */
[----:B--2---:R-:W-:-:S03]  /*aca0*/  FMNMX.FTZ R6, R7, R8, !PT ;  /* 0x0000000807067209 */ /* 0x004fc60007810000 */
[----:B------:R-:W-:Y:S04]  /*acb0*/  STL.64 [R1+0x430], R4 ;  /* 0x0004300401007387 */ /* 0x000fe80000100a00 */
[----:B------:R-:W2:Y:S04]  /*acc0*/  LDL R7, [R1+0x434] ;  /* 0x0004340001077983 */ /* 0x000ea80000100800 */
[----:B------:R-:W-:Y:S04]  /*acd0*/  STL [R1+0x430], R6 ;  /* 0x0004300601007387 */ /* 0x000fe80000100800 */
[----:B------:R-:W3:Y:S04]  /*ace0*/  LDL R75, [R1+0x430] ;  /* 0x00043000014b7983 */ /* 0x000ee80000100800 */
[----:B--2---:R-:W2:Y:S01]  /*acf0*/  SHFL.BFLY PT, R4, R7, 0x2, 0x1f ;  /* 0x0c401f0007047f89 */ /* 0x004ea200000e0000 */
[----:B---3--:R-:W-:Y:S01]  /*ad00*/  FADD.FTZ R3, R14, -R75 ;  /* 0x8000004b0e037221 */ /* 0x008fe20000010000 */
[----:B----4-:R-:W-:-:S04]  /*ad10*/  FMUL.FTZ R75, R20, R75 ;  /* 0x0000004b144b7220 */ /* 0x010fc80000410000 */
[----:B------:R-:W-:Y:S01]  /*ad20*/  FFMA.FTZ R152, R24, R20, -R75 ;  /* 0x0000001418987223 */ /* 0x000fe2000001084b */
[----:B--2---:R-:W-:-:S05]  /*ad30*/  FMNMX.FTZ R5, R4, R7, !PT ;  /* 0x0000000704057209 */ /* 0x004fca0007810000 */
[----:B------:R-:W2:Y:S01]  /*ad40*/  SHFL.BFLY PT, R24, R5, 0x1, 0x1f ;  /* 0x0c201f0005187f89 */ /* 0x000ea200000e0000 */
[-CC-:B------:R-:W-:Y:S01]  /*ad50*/  FFMA.FTZ R155, R29, R20.reuse, -R75.reuse ;  /* 0x000000141d9b7223 */ /* 0x180fe2000001084b */
[-C--:B------:R-:W-:Y:S01]  /*ad60*/  FMUL.FTZ R21, R3, R20.reuse ;  /* 0x0000001403157220 */ /* 0x080fe20000410000 */
[-CC-:B------:R-:W-:Y:S01]  /*ad70*/  FFMA.FTZ R3, R25, R20.reuse, -R75.reuse ;  /* 0x0000001419037223 */ /* 0x180fe2000001084b */
[-CC-:B------:R-:W-:Y:S01]  /*ad80*/  FFMA.FTZ R12, R44, R20.reuse, -R75.reuse ;  /* 0x000000142c0c7223 */ /* 0x180fe2000001084b */
[----:B------:R-:W-:Y:S01]  /*ad90*/  MUFU.EX2 R152, R152 ;  /* 0x0000009800987308 */ /* 0x000fe20000000800 */
[----:B------:R-:W-:Y:S01]  /*ada0*/  FFMA.FTZ R154, R28, R20, -R75 ;  /* 0x000000141c9a7223 */ /* 0x000fe2000001084b */
[----:B--2---:R-:W-:-:S05]  /*adb0*/  FMNMX.FTZ R24, R5, R24, !PT ;  /* 0x0000001805187209 */ /* 0x004fca0007810000 */
[----:B------:R-:W-:Y:S01]  /*adc0*/  FMUL.FTZ R29, R24, R20 ;  /* 0x00000014181d7220 */ /* 0x000fe20000410000 */
[----:B------:R-:W-:-:S03]  /*add0*/  FADD.FTZ R25, R15, -R24 ;  /* 0x800000180f197221 */ /* 0x000fc60000010000 */
[-CC-:B------:R-:W-:Y:S01]  /*ade0*/  FFMA.FTZ R153, R26, R20.reuse, -R29.reuse ;  /* 0x000000141a997223 */ /* 0x180fe2000001081d */
[----:B------:R-:W-:Y:S01]  /*adf0*/  FMUL.FTZ R25, R20, R25 ;  /* 0x0000001914197220 */ /* 0x000fe20000410000 */
[-CC-:B------:R-:W-:Y:S01]  /*ae00*/  FFMA.FTZ R187, R27, R20.reuse, -R29.reuse ;  /* 0x000000141bbb7223 */ /* 0x180fe2000001081d */
[----:B------:R-:W-:Y:S01]  /*ae10*/  MUFU.EX2 R21, R21 ;  /* 0x0000001500157308 */ /* 0x000fe20000000800 */
[-CC-:B------:R-:W-:Y:S01]  /*ae20*/  FFMA.FTZ R186, R30, R20.reuse, -R29.reuse ;  /* 0x000000141eba7223 */ /* 0x180fe2000001081d */
[----:B------:R-:W-:-:S06]  /*ae30*/  FFMA.FTZ R190, R31, R20, -R29 ;  /* 0x000000141fbe7223 */ /* 0x000fcc000001081d */
[----:B------:R-:W-:Y:S08]  /*ae40*/  MUFU.EX2 R44, R25 ;  /* 0x00000019002c7308 */ /* 0x000ff00000000800 */
[----:B------:R-:W2:Y:S01]  /*ae50*/  MUFU.EX2 R153, R153 ;  /* 0x0000009900997308 */ /* 0x000ea20000000800 */
[----:B------:R-:W-:-:S07]  /*ae60*/  FFMA.FTZ R182, R34, R20, -R29 ;  /* 0x0000001422b67223 */ /* 0x000fce000001081d */
[----:B------:R-:W3:Y:S01]  /*ae70*/  MUFU.EX2 R187, R187 ;  /* 0x000000bb00bb7308 */ /* 0x000ee20000000800 */
[----:B------:R-:W-:-:S07]  /*ae80*/  FFMA.FTZ R13, R32, R20, -R75 ;  /* 0x00000014200d7223 */ /* 0x000fce000001084b */
[----:B------:R-:W4:Y:S01]  /*ae90*/  MUFU.EX2 R3, R3 ;  /* 0x0000000300037308 */ /* 0x000f220000000800 */
[----:B------:R-:W-:-:S07]  /*aea0*/  FFMA.FTZ R184, R35, R20, -R29 ;  /* 0x0000001423b87223 */ /* 0x000fce000001081d */
[----:B------:R-:W1:Y:S01]  /*aeb0*/  MUFU.EX2 R186, R186 ;  /* 0x000000ba00ba7308 */ /* 0x000e620000000800 */
[----:B------:R-:W-:-:S07]  /*aec0*/  FFMA.FTZ R163, R33, R20, -R75 ;  /* 0x0000001421a37223 */ /* 0x000fce000001084b */
[----:B------:R-:W1:Y:S01]  /*aed0*/  MUFU.EX2 R154, R154 ;  /* 0x0000009a009a7308 */ /* 0x000e620000000800 */
[----:B--2---:R-:W-:Y:S01]  /*aee0*/  FFMA.FTZ R26, R73, R44, R153 ;  /* 0x0000002c491a7223 */ /* 0x004fe20000010099 */
[----:B------:R-:W-:-:S06]  /*aef0*/  FFMA.FTZ R183, R38, R20, -R29 ;  /* 0x0000001426b77223 */ /* 0x000fcc000001081d */
[----:B------:R-:W2:Y:S01]  /*af00*/  MUFU.EX2 R190, R190 ;  /* 0x000000be00be7308 */ /* 0x000ea20000000800 */
[----:B------:R-:W-:Y:S01]  /*af10*/  FFMA.FTZ R72, R21, R72, R152 ;  /* 0x0000004815487223 */ /* 0x000fe20000010098 */
[----:B------:R-:W-:-:S06]  /*af20*/  FFMA.FTZ R14, R36, R20, -R75 ;  /* 0x00000014240e7223 */ /* 0x000fcc000001084b */
[----:B------:R-:W2:Y:S01]  /*af30*/  MUFU.EX2 R155, R155 ;  /* 0x0000009b009b7308 */ /* 0x000ea20000000800 */
[----:B---3--:R-:W-:Y:S01]  /*af40*/  FADD.FTZ R27, R187, R26 ;  /* 0x0000001abb1b7221 */ /* 0x008fe20000010000 */
[----:B------:R-:W-:-:S06]  /*af50*/  FFMA.FTZ R185, R39, R20, -R29 ;  /* 0x0000001427b97223 */ /* 0x000fcc000001081d */
[----:B------:R-:W3:Y:S01]  /*af60*/  MUFU.EX2 R182, R182 ;  /* 0x000000b600b67308 */ /* 0x000ee20000000800 */
[----:B----4-:R-:W-:Y:S01]  /*af70*/  FADD.FTZ R25, R3, R72 ;  /* 0x0000004803197221 */ /* 0x010fe20000010000 */
[----:B------:R-:W-:-:S06]  /*af80*/  FFMA.FTZ R162, R37, R20, -R75 ;  /* 0x0000001425a27223 */ /* 0x000fcc000001084b */
[----:B------:R-:W4:Y:S01]  /*af90*/  MUFU.EX2 R13, R13 ;  /* 0x0000000d000d7308 */ /* 0x000f220000000800 */
[----:B-1----:R-:W-:Y:S01]  /*afa0*/  FADD.FTZ R27, R186, R27 ;  /* 0x0000001bba1b7221 */ /* 0x002fe20000010000 */
[----:B------:R-:W-:-:S06]  /*afb0*/  FFMA.FTZ R178, R42, R20, -R29 ;  /* 0x000000142ab27223 */ /* 0x000fcc000001081d */
[----:B------:R-:W1:Y:S01]  /*afc0*/  MUFU.EX2 R184, R184 ;  /* 0x000000b800b87308 */ /* 0x000e620000000800 */
[----:B------:R-:W-:Y:S01]  /*afd0*/  FADD.FTZ R26, R154, R25 ;  /* 0x000000199a1a7221 */ /* 0x000fe20000010000 */
[----:B------:R-:W-:-:S06]  /*afe0*/  FFMA.FTZ R11, R40, R20, -R75 ;  /* 0x00000014280b7223 */ /* 0x000fcc000001084b */
[----:B------:R-:W1:Y:S01]  /*aff0*/  MUFU.EX2 R163, R163 ;  /* 0x000000a300a37308 */ /* 0x000e620000000800 */
[----:B--2---:R-:W-:Y:S01]  /*b000*/  FADD.FTZ R27, R190, R27 ;  /* 0x0000001bbe1b7221 */ /* 0x004fe20000010000 */
[----:B------:R-:W-:-:S06]  /*b010*/  FFMA.FTZ R180, R43, R20, -R29 ;  /* 0x000000142bb47223 */ /* 0x000fcc000001081d */
[----:B------:R-:W2:Y:S01]  /*b020*/  MUFU.EX2 R183, R183 ;  /* 0x000000b700b77308 */ /* 0x000ea20000000800 */
[----:B------:R-:W-:Y:S01]  /*b030*/  FADD.FTZ R26, R155, R26 ;  /* 0x0000001a9b1a7221 */ /* 0x000fe20000010000 */
[----:B------:R-:W-:-:S06]  /*b040*/  FFMA.FTZ R160, R41, R20, -R75 ;  /* 0x0000001429a07223 */ /* 0x000fcc000001084b */
[----:B------:R-:W2:Y:S01]  /*b050*/  MUFU.EX2 R14, R14 ;  /* 0x0000000e000e7308 */ /* 0x000ea20000000800 */
[----:B---3--:R-:W-:Y:S01]  /*b060*/  FADD.FTZ R27, R182, R27 ;  /* 0x0000001bb61b7221 */ /* 0x008fe20000010000 */
[----:B------:R-:W-:-:S06]  /*b070*/  FFMA.FTZ R179, R46, R20, -R29 ;  /* 0x000000142eb37223 */ /* 0x000fcc000001081d */
[----:B------:R-:W3:Y:S01]  /*b080*/  MUFU.EX2 R185, R185 ;  /* 0x000000b900b97308 */ /* 0x000ee20000000800 */
[----:B----4-:R-:W-:-:S07]  /*b090*/  FADD.FTZ R26, R13, R26 ;  /* 0x0000001a0d1a7221 */ /* 0x010fce0000010000 */
        /* <DEDUP_REMOVED lines=72> */
[----:B------:R-:W-:Y:S01]  /*b520*/  FFMA.FTZ R68, R68, R20, -R75 ;  /* 0x0000001444447223 */ /* 0x000fe2000001084b */
[----:B-1----:R-:W-:-:S06]  /*b530*/  FADD.FTZ R28, R174, R27 ;  /* 0x0000001bae1c7221 */ /* 0x002fcc0000010000 */
[----:B------:R-:W1:Y:S01]  /*b540*/  MUFU.EX2 R170, R170 ;  /* 0x000000aa00aa7308 */ /* 0x000e620000000800 */
[----:B------:R-:W-:Y:S01]  /*b550*/  FADD.FTZ R26, R156, R25 ;  /* 0x000000199c1a7221 */ /* 0x000fe20000010000 */
[----:B------:R-:W-:-:S06]  /*b560*/  FFMA.FTZ R177, R71, R20, -R29 ;  /* 0x0000001447b17223 */ /* 0x000fcc000001081d */
[----:B------:R-:W1:Y:S01]  /*b570*/  MUFU.EX2 R4, R4 ;  /* 0x0000000400047308 */ /* 0x000e620000000800 */
[----:B------:R-:W-:Y:S01]  /*b580*/  FFMA.FTZ R69, R69, R20, -R75 ;  /* 0x0000001445457223 */ /* 0x000fe2000001084b */
[----:B--2---:R-:W-:-:S06]  /*b590*/  FADD.FTZ R28, R169, R28 ;  /* 0x0000001ca91c7221 */ /* 0x004fcc0000010000 */
[----:B------:R-:W2:Y:S01]  /*b5a0*/  MUFU.EX2 R176, R176 ;  /* 0x000000b000b07308 */ /* 0x000ea20000000800 */
[----:B------:R-:W-:-:S07]  /*b5b0*/  FADD.FTZ R26, R7, R26 ;  /* 0x0000001a071a7221 */ /* 0x000fce0000010000 */
[----:B------:R-:W2:Y:S01]  /*b5c0*/  MUFU.EX2 R19, R19 ;  /* 0x0000001300137308 */ /* 0x000ea20000000800 */
[----:B---3--:R-:W-:Y:S01]  /*b5d0*/  FADD.FTZ R27, R175, R28 ;  /* 0x0000001caf1b7221 */ /* 0x008fe20000010000 */
[----:B----4-:R-:W-:-:S06]  /*b5e0*/  FADD.FTZ R25, R157, R26 ;  /* 0x0000001a9d197221 */ /* 0x010fcc0000010000 */
[----:B------:R-:W3:Y:S08]  /*b5f0*/  MUFU.EX2 R171, R171 ;  /* 0x000000ab00ab7308 */ /* 0x000ef00000000800 */
[----:B------:R-:W4:Y:S01]  /*b600*/  MUFU.EX2 R5, R68 ;  /* 0x0000004400057308 */ /* 0x000f220000000800 */
[----:B-1----:R-:W-:Y:S01]  /*b610*/  FADD.FTZ R27, R170, R27 ;  /* 0x0000001baa1b7221 */ /* 0x002fe20000010000 */
[----:B------:R-:W-:-:S06]  /*b620*/  FADD.FTZ R20, R4, R25 ;  /* 0x0000001904147221 */ /* 0x000fcc0000010000 */
[----:B------:R-:W1:Y:S08]  /*b630*/  MUFU.EX2 R177, R177 ;  /* 0x000000b100b17308 */ /* 0x000e700000000800 */
[----:B------:R-:W1:Y:S01]  /*b640*/  MUFU.EX2 R15, R69 ;  /* 0x00000045000f7308 */ /* 0x000e620000000800 */
[----:B--2---:R-:W-:Y:S01]  /*b650*/  FADD.FTZ R26, R176, R27 ;  /* 0x0000001bb01a7221 */ /* 0x004fe20000010000 */
[----:B------:R-:W-:-:S03]  /*b660*/  FADD.FTZ R20, R19, R20 ;  /* 0x0000001413147221 */ /* 0x000fc60000010000 */
[----:B---3--:R-:W-:Y:S01]  /*b670*/  FADD.FTZ R26, R171, R26 ;  /* 0x0000001aab1a7221 */ /* 0x008fe20000010000 */
[----:B----4-:R-:W-:-:S03]  /*b680*/  FADD.FTZ R20, R5, R20 ;  /* 0x0000001405147221 */ /* 0x010fc60000010000 */
[----:B-1----:R-:W-:Y:S01]  /*b690*/  FADD.FTZ R27, R177, R26 ;  /* 0x0000001ab11b7221 */ /* 0x002fe20000010000 */
[----:B------:R1:W-:Y:S01]  /*b6a0*/  STL [R1+0x434], R24 ;  /* 0x0004341801007387 */ /* 0x0003e20000100800 */
[----:B------:R-:W-:-:S05]  /*b6b0*/  FADD.FTZ R26, R15, R20 ;  /* 0x000000140f1a7221 */ /* 0x000fca0000010000 */
[----:B------:R2:W-:Y:S04]  /*b6c0*/  STL.64 [R1+0x440], R26 ;  /* 0x0004401a01007387 */ /* 0x0005e80000100a00 */
[----:B------:R-:W3:Y:S04]  /*b6d0*/  LD.E R25, desc[UR46][R22.64+0x41c] ;  /* 0x00041c2e16197980 */ /* 0x000ee8000c101900 */
[----:B------:R-:W4:Y:S04]  /*b6e0*/  LD.E R40, desc[UR46][R22.64+0x414] ;  /* 0x0004142e16287980 */ /* 0x000f28000c101900 */
[----:B------:R-:W4:Y:S04]  /*b6f0*/  LD.E R20, desc[UR46][R22.64+0x220] ;  /* 0x0002202e16147980 */ /* 0x000f28000c101900 */
[----:B------:R-:W4:Y:S04]  /*b700*/  LD.E R28, desc[UR46][R22.64+0x224] ;  /* 0x0002242e161c7980 */ /* 0x000f28000c101900 */
[----:B------:R-:W4:Y:S04]  /*b710*/  LD.E R30, desc[UR46][R22.64+0x230] ;  /* 0x0002302e161e7980 */ /* 0x000f28000c101900 */
[----:B------:R-:W4:Y:S04]  /*b720*/  LD.E R32, desc[UR46][R22.64+0x234] ;  /* 0x0002342e16207980 */ /* 0x000f28000c101900 */
[----:B------:R-:W4:Y:S04]  /*b730*/  LD.E R34, desc[UR46][R22.64+0x240] ;  /* 0x0002402e16227980 */ /* 0x000f28000c101900 */
[----:B------:R-:W4:Y:S04]  /*b740*/  LD.E R36, desc[UR46][R22.64+0x244] ;  /* 0x0002442e16247980 */ /* 0x000f28000c101900 */
[----:B------:R-:W4:Y:S04]  /*b750*/  LD.E R38, desc[UR46][R22.64+0x250] ;  /* 0x0002502e16267980 */ /* 0x000f28000c101900 */
[----:B-1----:R-:W4:Y:S04]  /*b760*/  LD.E R24, desc[UR46][R22.64+0x254] ;  /* 0x0002542e16187980 */ /* 0x002f28000c101900 */
        /* <DEDUP_REMOVED lines=54> */
[----:B--2---:R-:W2:Y:S04]  /*bad0*/  LD.E R26, desc[UR46][R22.64+0x410] ;  /* 0x0004102e161a7980 */ /* 0x004ea8000c101900 */
[----:B------:R-:W2:Y:S04]  /*bae0*/  LD.E R151, desc[UR46][R22.64+0x228] ;  /* 0x0002282e16977980 */ /* 0x000ea8000c101900 */
        /* <DEDUP_REMOVED lines=61> */
[----:B------:R-:W2:Y:S01]  /*bec0*/  LD.E R29, desc[UR46][R22.64+0x418] ;  /* 0x0004182e161d7980 */ /* 0x000ea2000c101900 */
[----:B---3--:R-:W-:Y:S01]  /*bed0*/  FMUL.FTZ R223, R44, R25 ;  /* 0x000000192cdf7220 */ /* 0x008fe20000410000 */
[C---:B----4-:R-:W-:Y:S01]  /*bee0*/  FMUL.FTZ R215, R21.reuse, R40 ;  /* 0x0000002815d77220 */ /* 0x050fe20000410000 */
[C---:B------:R-:W-:Y:S01]  /*bef0*/  FMUL.FTZ R25, R21.reuse, R20 ;  /* 0x0000001415197220 */ /* 0x040fe20000410000 */
[C---:B------:R-:W-:Y:S01]  /*bf00*/  FMUL.FTZ R191, R21.reuse, R28 ;  /* 0x0000001c15bf7220 */ /* 0x040fe20000410000 */
[C---:B------:R-:W-:Y:S01]  /*bf10*/  FMUL.FTZ R193, R21.reuse, R30 ;  /* 0x0000001e15c17220 */ /* 0x040fe20000410000 */
[----:B------:R1:W-:Y:S01]  /*bf20*/  ST.E desc[UR46][R22.64+0x41c], R223 ;  /* 0x00041cdf16007985 */ /* 0x0003e2000c10192e */
[C---:B------:R-:W-:Y:S01]  /*bf30*/  FMUL.FTZ R205, R21.reuse, R32 ;  /* 0x0000002015cd7220 */ /* 0x040fe20000410000 */
[C---:B------:R-:W-:Y:S01]  /*bf40*/  FMUL.FTZ R207, R21.reuse, R34 ;  /* 0x0000002215cf7220 */ /* 0x040fe20000410000 */
[C---:B------:R-:W-:Y:S01]  /*bf50*/  FMUL.FTZ R213, R21.reuse, R36 ;  /* 0x0000002415d57220 */ /* 0x040fe20000410000 */
[----:B------:R3:W-:Y:S01]  /*bf60*/  ST.E desc[UR46][R22.64+0x414], R215 ;  /* 0x000414d716007985 */ /* 0x0007e2000c10192e */
[C---:B------:R-:W-:Y:S01]  /*bf70*/  FMUL.FTZ R225, R21.reuse, R144 ;  /* 0x0000009015e17220 */ /* 0x040fe20000410000 */
[----:B------:R-:W-:-:S02]  /*bf80*/  FMUL.FTZ R227, R21, R146 ;  /* 0x0000009215e37220 */ /* 0x000fc40000410000 */
[----:B------:R4:W-:Y:S04]  /*bf90*/  ST.E desc[UR46][R22.64+0x220], R25 ;  /* 0x0002201916007985 */ /* 0x0009e8000c10192e */
[----:B------:R4:W-:Y:S01]  /*bfa0*/  ST.E desc[UR46][R22.64+0x224], R191 ;  /* 0x000224bf16007985 */ /* 0x0009e2000c10192e */
[C---:B-1----:R-:W-:Y:S01]  /*bfb0*/  FMUL.FTZ R223, R21.reuse, R142 ;  /* 0x0000008e15df7220 */ /* 0x042fe20000410000 */
[C---:B---3--:R-:W-:Y:S01]  /*bfc0*/  FMUL.FTZ R215, R21.reuse, R24 ;  /* 0x0000001815d77220 */ /* 0x048fe20000410000 */
[C---:B----4-:R-:W-:Y:S01]  /*bfd0*/  FMUL.FTZ R25, R21.reuse, R38 ;  /* 0x0000002615197220 */ /* 0x050fe20000410000 */
[C---:B------:R-:W-:Y:S01]  /*bfe0*/  FMUL.FTZ R191, R21.reuse, R148 ;  /* 0x0000009415bf7220 */ /* 0x040fe20000410000 */
[----:B------:R1:W-:Y:S04]  /*bff0*/  ST.E desc[UR46][R22.64+0x230], R193 ;  /* 0x000230c116007985 */ /* 0x0003e8000c10192e */
[----:B------:R3:W-:Y:S04]  /*c000*/  ST.E desc[UR46][R22.64+0x234], R205 ;  /* 0x000234cd16007985 */ /* 0x0007e8000c10192e */
[----:B------:R4:W-:Y:S04]  /*c010*/  ST.E desc[UR46][R22.64+0x240], R207 ;  /* 0x000240cf16007985 */ /* 0x0009e8000c10192e */
[----:B------:R4:W-:Y:S01]  /*c020*/  ST.E desc[UR46][R22.64+0x244], R213 ;  /* 0x000244d516007985 */ /* 0x0009e2000c10192e */
[----:B-1----:R-:W-:-:S03]  /*c030*/  FMUL.FTZ R193, R21, R150 ;  /* 0x0000009615c17220 */ /* 0x002fc60000410000 */
[----:B------:R1:W-:Y:S01]  /*c040*/  ST.E desc[UR46][R22.64+0x250], R25 ;  /* 0x0002501916007985 */ /* 0x0003e2000c10192e */
[----:B---3--:R-:W-:-:S03]  /*c050*/  FMUL.FTZ R205, R21, R140 ;  /* 0x0000008c15cd7220 */ /* 0x008fc60000410000 */
[----:B------:R3:W-:Y:S01]  /*c060*/  ST.E desc[UR46][R22.64+0x254], R215 ;  /* 0x000254d716007985 */ /* 0x0007e2000c10192e */
[----:B----4-:R-:W-:-:S03]  /*c070*/  FMUL.FTZ R207, R21, R138 ;  /* 0x0000008a15cf7220 */ /* 0x010fc60000410000 */
[----:B------:R4:W-:Y:S01]  /*c080*/  ST.E desc[UR46][R22.64+0x260], R223 ;  /* 0x000260df16007985 */ /* 0x0009e2000c10192e */
[----:B------:R-:W-:-:S03]  /*c090*/  FMUL.FTZ R213, R21, R136 ;  /* 0x0000008815d57220 */ /* 0x000fc60000410000 */
[----:B------:R4:W-:Y:S01]  /*c0a0*/  ST.E desc[UR46][R22.64+0x264], R225 ;  /* 0x000264e116007985 */ /* 0x0009e2000c10192e */
[----:B-1----:R-:W-:-:S03]  /*c0b0*/  FMUL.FTZ R25, R21, R134 ;  /* 0x0000008615197220 */ /* 0x002fc60000410000 */
[----:B------:R1:W-:Y:S01]  /*c0c0*/  ST.E desc[UR46][R22.64+0x270], R227 ;  /* 0x000270e316007985 */ /* 0x0003e2000c10192e */
[----:B---3--:R-:W-:-:S03]  /*c0d0*/  FMUL.FTZ R215, R21, R126 ;  /* 0x0000007e15d77220 */ /* 0x008fc60000410000 */
[----:B------:R3:W-:Y:S01]  /*c0e0*/  ST.E desc[UR46][R22.64+0x274], R191 ;  /* 0x000274bf16007985 */ /* 0x0007e2000c10192e */
[C---:B----4-:R-:W-:Y:S01]  /*c0f0*/  FMUL.FTZ R223, R21.reuse, R132 ;  /* 0x0000008415df7220 */ /* 0x050fe20000410000 */
[C---:B------:R-:W-:Y:S01]  /*c100*/  FMUL.FTZ R225, R21.reuse, R130 ;  /* 0x0000008215e17220 */ /* 0x040fe20000410000 */
[C---:B-1----:R-:W-:Y:S01]  /*c110*/  FMUL.FTZ R227, R21.reuse, R128 ;  /* 0x0000008015e37220 */ /* 0x042fe20000410000 */
[C---:B---3--:R-:W-:Y:S01]  /*c120*/  FMUL.FTZ R191, R21.reuse, R124 ;  /* 0x0000007c15bf7220 */ /* 0x048fe20000410000 */
        /* <DEDUP_REMOVED lines=59> */
[----:B---3--:R-:W-:Y:S01]  /*c4e0*/  FMUL.FTZ R191, R21, R64 ;  /* 0x0000004015bf7220 */ /* 0x008fe20000410000 */
[----:B------:R1:W-:Y:S01]  /*c4f0*/  ST.E desc[UR46][R22.64+0x370], R193 ;  /* 0x000370c116007985 */ /* 0x0003e2000c10192e */
[C---:B--2---:R-:W-:Y:S01]  /*c500*/  FMUL.FTZ R151, R44.reuse, R151 ;  /* 0x000000972c977220 */ /* 0x044fe20000410000 */
[C---:B------:R-:W-:Y:S02]  /*c510*/  FMUL.FTZ R149, R44.reuse, R149 ;  /* 0x000000952c957220 */ /* 0x040fe40000410000 */
[----:B------:R2:W-:Y:S01]  /*c520*/  ST.E desc[UR46][R22.64+0x374], R205 ;  /* 0x000374cd16007985 */ /* 0x0005e2000c10192e */
[C---:B------:R-:W-:Y:S01]  /*c530*/  FMUL.FTZ R147, R44.reuse, R147 ;  /* 0x000000932c937220 */ /* 0x040fe20000410000 */
[----:B------:R-:W-:-:S02]  /*c540*/  FMUL.FTZ R145, R44, R145 ;  /* 0x000000912c917220 */ /* 0x000fc40000410000 */
[----:B------:R3:W-:Y:S01]  /*c550*/  ST.E desc[UR46][R22.64+0x380], R207 ;  /* 0x000380cf16007985 */ /* 0x0007e2000c10192e */
[C---:B------:R-:W-:Y:S01]  /*c560*/  FMUL.FTZ R137, R44.reuse, R137 ;  /* 0x000000892c897220 */ /* 0x040fe20000410000 */
[C---:B------:R-:W-:Y:S02]  /*c570*/  FMUL.FTZ R143, R44.reuse, R143 ;  /* 0x0000008f2c8f7220 */ /* 0x040fe40000410000 */
[----:B------:R4:W-:Y:S01]  /*c580*/  ST.E desc[UR46][R22.64+0x384], R213 ;  /* 0x000384d516007985 */ /* 0x0009e2000c10192e */
[C---:B-1----:R-:W-:Y:S01]  /*c590*/  FMUL.FTZ R193, R21.reuse, R56 ;  /* 0x0000003815c17220 */ /* 0x042fe20000410000 */
[C---:B------:R-:W-:Y:S02]  /*c5a0*/  FMUL.FTZ R141, R44.reuse, R141 ;  /* 0x0000008d2c8d7220 */ /* 0x040fe40000410000 */
[----:B------:R1:W-:Y:S01]  /*c5b0*/  ST.E desc[UR46][R22.64+0x390], R25 ;  /* 0x0003901916007985 */ /* 0x0003e2000c10192e */
[----:B--2---:R-:W-:Y:S01]  /*c5c0*/  FMUL.FTZ R205, R21, R62 ;  /* 0x0000003e15cd7220 */ /* 0x004fe20000410000 */
[----:B------:R-:W-:-:S02]  /*c5d0*/  FMUL.FTZ R139, R44, R139 ;  /* 0x0000008b2c8b7220 */ /* 0x000fc40000410000 */
[----:B------:R2:W-:Y:S01]  /*c5e0*/  ST.E desc[UR46][R22.64+0x394], R215 ;  /* 0x000394d716007985 */ /* 0x0005e2000c10192e */
[C---:B---3--:R-:W-:Y:S01]  /*c5f0*/  FMUL.FTZ R207, R21.reuse, R60 ;  /* 0x0000003c15cf7220 */ /* 0x048fe20000410000 */
[C---:B------:R-:W-:Y:S02]  /*c600*/  FMUL.FTZ R135, R44.reuse, R135 ;  /* 0x000000872c877220 */ /* 0x040fe40000410000 */
[----:B------:R3:W-:Y:S01]  /*c610*/  ST.E desc[UR46][R22.64+0x3a0], R223 ;  /* 0x0003a0df16007985 */ /* 0x0007e2000c10192e */
[C---:B----4-:R-:W-:Y:S01]  /*c620*/  FMUL.FTZ R213, R21.reuse, R58 ;  /* 0x0000003a15d57220 */ /* 0x050fe20000410000 */
[C---:B------:R-:W-:Y:S02]  /*c630*/  FMUL.FTZ R127, R44.reuse, R127 ;  /* 0x0000007f2c7f7220 */ /* 0x040fe40000410000 */
[----:B------:R4:W-:Y:S01]  /*c640*/  ST.E desc[UR46][R22.64+0x3a4], R225 ;  /* 0x0003a4e116007985 */ /* 0x0009e2000c10192e */
[----:B-1----:R-:W-:Y:S01]  /*c650*/  FMUL.FTZ R25, R21, R54 ;  /* 0x0000003615197220 */ /* 0x002fe20000410000 */
[----:B------:R-:W-:-:S02]  /*c660*/  FMUL.FTZ R133, R44, R133 ;  /* 0x000000852c857220 */ /* 0x000fc40000410000 */
[----:B------:R1:W-:Y:S01]  /*c670*/  ST.E desc[UR46][R22.64+0x3b0], R227 ;  /* 0x0003b0e316007985 */ /* 0x0003e2000c10192e */
[C---:B--2---:R-:W-:Y:S01]  /*c680*/  FMUL.FTZ R215, R21.reuse, R46 ;  /* 0x0000002e15d77220 */ /* 0x044fe20000410000 */
[C---:B------:R-:W-:Y:S02]  /*c690*/  FMUL.FTZ R131, R44.reuse, R131 ;  /* 0x000000832c837220 */ /* 0x040fe40000410000 */
[----:B------:R2:W-:Y:S01]  /*c6a0*/  ST.E desc[UR46][R22.64+0x3b4], R191 ;  /* 0x0003b4bf16007985 */ /* 0x0005e2000c10192e */
[C---:B---3--:R-:W-:Y:S01]  /*c6b0*/  FMUL.FTZ R223, R21.reuse, R52 ;  /* 0x0000003415df7220 */ /* 0x048fe20000410000 */
[C---:B------:R-:W-:Y:S01]  /*c6c0*/  FMUL.FTZ R129, R44.reuse, R129 ;  /* 0x000000812c817220 */ /* 0x040fe20000410000 */
[C---:B------:R-:W-:Y:S01]  /*c6d0*/  FMUL.FTZ R125, R44.reuse, R125 ;  /* 0x0000007d2c7d7220 */ /* 0x040fe20000410000 */
[C---:B----4-:R-:W-:Y:S01]  /*c6e0*/  FMUL.FTZ R225, R21.reuse, R50 ;  /* 0x0000003215e17220 */ /* 0x050fe20000410000 */
[C---:B------:R-:W-:Y:S01]  /*c6f0*/  FMUL.FTZ R117, R44.reuse, R117 ;  /* 0x000000752c757220 */ /* 0x040fe20000410000 */
[C---:B------:R-:W-:Y:S01]  /*c700*/  FMUL.FTZ R123, R44.reuse, R123 ;  /* 0x0000007b2c7b7220 */ /* 0x040fe20000410000 */
[C---:B------:R-:W-:Y:S01]  /*c710*/  FMUL.FTZ R121, R44.reuse, R121 ;  /* 0x000000792c797220 */ /* 0x040fe20000410000 */
[C---:B-1----:R-:W-:Y:S01]  /*c720*/  FMUL.FTZ R227, R21.reuse, R48 ;  /* 0x0000003015e37220 */ /* 0x042fe20000410000 */
[C---:B------:R-:W-:Y:S01]  /*c730*/  FMUL.FTZ R119, R44.reuse, R119 ;  /* 0x000000772c777220 */ /* 0x040fe20000410000 */
[C---:B------:R-:W-:Y:S01]  /*c740*/  FMUL.FTZ R115, R44.reuse, R115 ;  /* 0x000000732c737220 */ /* 0x040fe20000410000 */
[C---:B------:R-:W-:Y:S01]  /*c750*/  FMUL.FTZ R107, R44.reuse, R107 ;  /* 0x0000006b2c6b7220 */ /* 0x040fe20000410000 */
[C---:B--2---:R-:W-:Y:S01]  /*c760*/  FMUL.FTZ R191, R21.reuse, R42 ;  /* 0x0000002a15bf7220 */ /* 0x044fe20000410000 */
[----:B------:R-:W-:Y:S01]  /*c770*/  FMUL.FTZ R21, R21, R26 ;  /* 0x0000001a15157220 */ /* 0x000fe20000410000 */
[C---:B------:R-:W-:Y:S01]  /*c780*/  FMUL.FTZ R113, R44.reuse, R113 ;  /* 0x000000712c717220 */ /* 0x040fe20000410000 */
        /* <DEDUP_REMOVED lines=41> */
[----:B------:R-:W-:Y:S01]  /*ca20*/  FMUL.FTZ R29, R44, R29 ;  /* 0x0000001d2c1d7220 */ /* 0x000fe20000410000 */
[----:B------:R-:W-:Y:S04]  /*ca30*/  ST.E desc[UR46][R22.64+0x3c0], R193 ;  /* 0x0003c0c116007985 */ /* 0x000fe8000c10192e */
        /* <DEDUP_REMOVED lines=9> */
[----:B------:R1:W-:Y:S04]  /*cad0*/  ST.E desc[UR46][R22.64+0x410], R21 ;  /* 0x0004101516007985 */ /* 0x0003e8000c10192e */
        /* <DEDUP_REMOVED lines=57> */
[----:B------:R3:W-:Y:S04]  /*ce70*/  ST.E desc[UR46][R22.64+0x3ec], R39 ;  /* 0x0003ec2716007985 */ /* 0x0007e8000c10192e */
[----:B------:R4:W-:Y:S04]  /*ce80*/  ST.E desc[UR46][R22.64+0x3f8], R35 ;  /* 0x0003f82316007985 */ /* 0x0009e8000c10192e */
[----:B------:R4:W-:Y:S04]  /*ce90*/  ST.E desc[UR46][R22.64+0x3fc], R27 ;  /* 0x0003fc1b16007985 */ /* 0x0009e8000c10192e */
[----:B------:R4:W-:Y:S04]  /*cea0*/  ST.E desc[UR46][R22.64+0x408], R33 ;  /* 0x0004082116007985 */ /* 0x0009e8000c10192e */
[----:B------:R4:W-:Y:S04]  /*ceb0*/  ST.E desc[UR46][R22.64+0x40c], R31 ;  /* 0x00040c1f16007985 */ /* 0x0009e8000c10192e */
[----:B------:R4:W-:Y:S01]  /*cec0*/  ST.E desc[UR46][R22.64+0x418], R29 ;  /* 0x0004181d16007985 */ /* 0x0009e2000c10192e */
[----:B------:R2:W-:Y:S06]  /*ced0*/  BAR.SYNC.DEFER_BLOCKING R208, 0x100 ;  /* 0x000400d00000751d */ /* 0x0005ec0000010000 */
[----:B-1----:R-:W4:Y:S04]  /*cee0*/  LD.E R21, desc[UR46][R22.64+0x220] ;  /* 0x0002202e16157980 */ /* 0x002f28000c101900 */
[----:B------:R-:W4:Y:S04]  /*cef0*/  LD.E R25, desc[UR46][R22.64+0x224] ;  /* 0x0002242e16197980 */ /* 0x000f28000c101900 */
[----:B--2---:R-:W2:Y:S04]  /*cf00*/  LD.E R37, desc[UR46][R22.64+0x228] ;  /* 0x0002282e16257980 */ /* 0x004ea8000c101900 */
[----:B---3--:R-:W3:Y:S04]  /*cf10*/  LD.E R39, desc[UR46][R22.64+0x22c] ;  /* 0x00022c2e16277980 */ /* 0x008ee8000c101900 */
[----:B------:R-:W3:Y:S04]  /*cf20*/  LD.E R41, desc[UR46][R22.64+0x230] ;  /* 0x0002302e16297980 */ /* 0x000ee8000c101900 */
[----:B----4-:R-:W4:Y:S04]  /*cf30*/  LD.E R35, desc[UR46][R22.64+0x234] ;  /* 0x0002342e16237980 */ /* 0x010f28000c101900 */
        /* <DEDUP_REMOVED lines=122> */
[----:B------:R-:W-:Y:S04]  /*d6e0*/  ST.E desc[UR46][R22.64+0x220], R21 ;  /* 0x0002201516007985 */ /* 0x000fe8000c10192e */
[----:B------:R-:W-:Y:S04]  /*d6f0*/  ST.E desc[UR46][R22.64+0x224], R25 ;  /* 0x0002241916007985 */ /* 0x000fe8000c10192e */
[----:B--2---:R-:W-:Y:S04]  /*d700*/  ST.E desc[UR46][R22.64+0x228], R37 ;  /* 0x0002282516007985 */ /* 0x004fe8000c10192e */
[----:B---3--:R-:W-:Y:S04]  /*d710*/  ST.E desc[UR46][R22.64+0x22c], R39 ;  /* 0x00022c2716007985 */ /* 0x008fe8000c10192e */
[----:B------:R-:W-:Y:S04]  /*d720*/  ST.E desc[UR46][R22.64+0x230], R41 ;  /* 0x0002302916007985 */ /* 0x000fe8000c10192e */
[----:B----4-:R-:W-:Y:S04]  /*d730*/  ST.E desc[UR46][R22.64+0x234], R35 ;  /* 0x0002342316007985 */ /* 0x010fe8000c10192e */
        /* <DEDUP_REMOVED lines=122> */
[----:B-1----:R-:W4:Y:S04]  /*dee0*/  LD.E R191, desc[UR46][R22.64+0x210] ;  /* 0x0002102e16bf7980 */ /* 0x002f28000c101900 */
[----:B--2---:R-:W2:Y:S04]  /*def0*/  LD.E.64 R20, desc[UR46][R22.64+0xa8] ;  /* 0x0000a82e16147980 */ /* 0x004ea8000c101b00 */
[----:B------:R-:W2:Y:S04]  /*df00*/  LDL R192, [R1+0x88] ;  /* 0x0000880001c07983 */ /* 0x000ea80000100800 */
[----:B---3--:R-:W3:Y:S04]  /*df10*/  LD.E R24, desc[UR46][R22.64+0x220] ;  /* 0x0002202e16187980 */ /* 0x008ee8000c101900 */
[----:B------:R-:W3:Y:S04]  /*df20*/  LD.E R25, desc[UR46][R22.64+0x224] ;  /* 0x0002242e16197980 */ /* 0x000ee8000c101900 */
[----:B----4-:R-:W3:Y:S04]  /*df30*/  LD.E R26, desc[UR46][R22.64+0x228] ;  /* 0x0002282e161a7980 */ /* 0x010ee8000c101900 */
[----:B------:R-:W3:Y:S04]  /*df40*/  LD.E R27, desc[UR46][R22.64+0x22c] ;  /* 0x00022c2e161b7980 */ /* 0x000ee8000c101900 */
        /* <DEDUP_REMOVED lines=123> */
[----:B------:R-:W3:Y:S01]  /*e700*/  LD.E R151, desc[UR46][R22.64+0x41c] ;  /* 0x00041c2e16977980 */ /* 0x000ee2000c101900 */
[----:B--2---:R-:W-:Y:S01]  /*e710*/  IMAD R20, R191, 0xc00, R20 ;  /* 0x00000c00bf147824 */ /* 0x004fe200078e0214 */
[----:B------:R-:W-:-:S02]  /*e720*/  ISETP.NE.U32.AND P1, PT, R192, RZ, PT ;  /* 0x000000ffc000720c */ /* 0x000fc40003f25070 */
[----:B------:R-:W-:Y:S02]  /*e730*/  R2UR UR7, R21 ;  /* 0x00000000150772ca */ /* 0x000fe400000e0000 */
[----:B------:R-:W-:Y:S02]  /*e740*/  R2UR UR6, R20 ;  /* 0x00000000140672ca */ /* 0x000fe400000e0000 */
[----:B------:R-:W-:Y:S02]  /*e750*/  F2FP.F16.F32.PACK_AB R154, R155, R154 ;  /* 0x0000009a9b9a723e */ /* 0x000fe400000000ff */
[----:B------:R-:W-:Y:S02]  /*e760*/  F2FP.F16.F32.PACK_AB R152, R3, R152 ;  /* 0x000000980398723e */ /* 0x000fe400000000ff */
[----:B------:R-:W-:Y:S02]  /*e770*/  F2FP.F16.F32.PACK_AB R153, R187, R153 ;  /* 0x00000099bb99723e */ /* 0x000fe400000000ff */
[----:B------:R-:W-:Y:S01]  /*e780*/  F2FP.F16.F32.PACK_AB R155, R190, R186 ;  /* 0x000000babe9b723e */ /* 0x000fe200000000ff */
[----:B------:R-:W-:-:S03]  /*e790*/  VOTEU.ANY UP0, P1 ;  /* 0x00000000003f7886 */ /* 0x000fc60000800100 */
[----:B---3--:R-:W-:-:S06]  /*e7a0*/  WARPGROUP.ARRIVE ;  /* 0x00000000000079c5 */ /* 0x008fcc0000000000 */
[----:B------:R-:W-:Y:S03]  /*e7b0*/  HGMMA.64x256x16.F32 R24, R152, gdesc[UR4].tnspB, R24, UP0, gsb0 ;  /* 0x43e0000498187df0 */ /* 0x000fe6000b800818 */
[----:B------:R-:W-:Y:S02]  /*e7c0*/  WARPGROUP.DEPBAR.LE gsb0, 0x0 ;  /* 0x00008000000079c5 */ /* 0x000fe40000010000 */
[----:B------:R-:W-:Y:S02]  /*e7d0*/  VIADD R154, R20, 0x80 ;  /* 0x00000080149a7836 */ /* 0x000fe40000000000 */
[----:B------:R-:W-:-:S03]  /*e7e0*/  IMAD.MOV.U32 R155, RZ, RZ, R21 ;  /* 0x000000ffff9b7224 */ /* 0x000fc600078e0015 */
[----:B------:R-:W-:Y:S02]  /*e7f0*/  R2UR UR6, R154 ;  /* 0x000000009a0672ca */ /* 0x000fe400000e0000 */
[----:B------:R-:W-:Y:S02]  /*e800*/  R2UR UR7, R155 ;  /* 0x000000009b0772ca */ /* 0x000fe400000e0000 */
[----:B------:R-:W-:Y:S02]  /*e810*/  F2FP.F16.F32.PACK_AB R152, R163, R13 ;  /* 0x0000000da398723e */ /* 0x000fe400000000ff */
[----:B------:R-:W-:Y:S02]  /*e820*/  F2FP.F16.F32.PACK_AB R153, R184, R182 ;  /* 0x000000b6b899723e */ /* 0x000fe400000000ff */
[----:B------:R-:W-:Y:S02]  /*e830*/  F2FP.F16.F32.PACK_AB R154, R162, R14 ;  /* 0x0000000ea29a723e */ /* 0x000fe400000000ff */
[----:B------:R-:W-:Y:S01]  /*e840*/  F2FP.F16.F32.PACK_AB R155, R185, R183 ;  /* 0x000000b7b99b723e */ /* 0x000fe200000000ff */
        /* <DEDUP_REMOVED lines=127> */
[----:B------:R1:W-:Y:S02]  /*f040*/  ST.E desc[UR46][R22.64+0x41c], R151 ;  /* 0x00041c9716007985 */ /* 0x0003e4000c10192e */
[----:B-1----:R-:W-:-:S06]  /*f050*/  WARPGROUP.ARRIVE ;  /* 0x00000000000079c5 */ /* 0x002fcc0000000000 */
[----:B------:R-:W-:Y:S01]  /*f060*/  HGMMA.64x256x16.F32 R24, R152, gdesc[UR4].tnspB, R24, gsb0 ;  /* 0x43e0000498187df0 */ /* 0x000fe20008000818 */
[----:B------:R-:W-:Y:S01]  /*f070*/  STL [R1+0x88], R0 ;  /* 0x0000880001007387 */ /* 0x000fe20000100800 */
[--C-:B------:R-:W-:Y:S01]  /*f080*/  IMAD.MOV.U32 R13, RZ, RZ, R21.reuse ;  /* 0x000000ffff0d7224 */ /* 0x100fe200078e0015 */
        /* <DEDUP_REMOVED lines=139> */
[----:B------:R-:W-:Y:S01]  /*f940*/  VIADD R12, R20, 0x180 ;  /* 0x00000180140c7836 */ /* 0x000fe20000000000 */
[----:B------:R-:W-:-:S04]  /*f950*/  R2UR UR7, R13 ;  /* 0x000000000d0772ca */ /* 0x000fc800000e0000 */
[----:B------:R-:W-:Y:S01]  /*f960*/  R2UR UR6, R12 ;  /* 0x000000000c0672ca */ /* 0x000fe200000e0000 */
[----:B------:R-:W-:Y:S01]  /*f970*/  STL [R1+0x88], R0 ;  /* 0x0000880001007387 */ /* 0x000fe20000100800 */
[----:B------:R-:W-:Y:S02]  /*f980*/  WARPGROUP.DEPBAR.LE gsb0, 0x0 ;  /* 0x00008000000079c5 */ /* 0x000fe40000010000 */
        /* <DEDUP_REMOVED lines=134> */
[----:B------:R-:W-:Y:S02]  /*101f0*/  VIADD R8, R20, 0x200 ;  /* 0x0000020014087836 */ /* 0x000fe40000000000 */
[----:B------:R-:W-:-:S03]  /*10200*/  IMAD.MOV.U32 R9, RZ, RZ, R21 ;  /* 0x000000ffff097224 */ /* 0x000fc600078e0015 */
[----:B------:R-:W-:Y:S02]  /*10210*/  R2UR UR6, R8 ;  /* 0x00000000080672ca */ /* 0x000fe400000e0000 */
[----:B------:R-:W-:Y:S01]  /*10220*/  R2UR UR7, R9 ;  /* 0x00000000090772ca */ /* 0x000fe200000e0000 */
[----:B------:R-:W-:Y:S01]  /*10230*/  STL [R1+0x88], R0 ;  /* 0x0000880001007387 */ /* 0x000fe20000100800 */
[----:B------:R-:W-:Y:S01]  /*10240*/  VIADD R20, R20, 0x280 ;  /* 0x0000028014147836 */ /* 0x000fe20000000000 */
[----:B------:R-:W-:Y:S02]  /*10250*/  WARPGROUP.DEPBAR.LE gsb0, 0x0 ;  /* 0x00008000000079c5 */ /* 0x000fe40000010000 */
[----:B------:R-:W-:Y:S02]  /*10260*/  F2FP.F16.F32.PACK_AB R152, R156, R6 ;  /* 0x000000069c98723e */ /* 0x000fe400000000ff */
[----:B------:R-:W-:Y:S02]  /*10270*/  F2FP.F16.F32.PACK_AB R153, R174, R168 ;  /* 0x000000a8ae99723e */ /* 0x000fe400000000ff */
[----:B------:R-:W-:-:S02]  /*10280*/  F2FP.F16.F32.PACK_AB R154, R157, R7 ;  /* 0x000000079d9a723e */ /* 0x000fc400000000ff */
        /* <DEDUP_REMOVED lines=131> */
[----:B------:R-:W-:Y:S02]  /*10ac0*/  R2UR UR6, R20 ;  /* 0x00000000140672ca */ /* 0x000fe400000e0000 */
[----:B------:R-:W-:Y:S01]  /*10ad0*/  R2UR UR7, R21 ;  /* 0x00000000150772ca */ /* 0x000fe200000e0000 */
[----:B------:R-:W-:Y:S01]  /*10ae0*/  STL [R1+0x88], R0 ;  /* 0x0000880001007387 */ /* 0x000fe20000100800 */
        /* <DEDUP_REMOVED lines=135> */
[----:B------:R-:W-:Y:S02]  /*11360*/  STL [R1+0x88], R0 ;  /* 0x0000880001007387 */ /* 0x000fe40000100800 */
[----:B------:R-:W-:Y:S02]  /*11370*/  WARPGROUP.DEPBAR.LE gsb0, 0x0 ;  /* 0x00008000000079c5 */ /* 0x000fe40000010000 */
[----:B------:R-:W-:Y:S04]  /*11380*/  ST.E desc[UR46][R22.64+0x220], R24 ;  /* 0x0002201816007985 */ /* 0x000fe8000c10192e */
[----:B------:R1:W-:Y:S04]  /*11390*/  ST.E desc[UR46][R22.64+0x224], R25 ;  /* 0x0002241916007985 */ /* 0x0003e8000c10192e */
        /* <DEDUP_REMOVED lines=126> */
[----:B------:R4:W-:Y:S04]  /*11b80*/  STL [R1+0x88], R0 ;  /* 0x0000880001007387 */ /* 0x0009e80000100800 */
        /* <DEDUP_REMOVED lines=10> */
[----:B--2---:R-:W2:Y:S04]  /*11c30*/  LD.E R27, desc[UR46][R22.64+0x248] ;  /* 0x0002482e161b7980 */ /* 0x004ea8000c101900 */
[----:B---3--:R-:W3:Y:S04]  /*11c40*/  LD.E R29, desc[UR46][R22.64+0x24c] ;  /* 0x00024c2e161d7980 */ /* 0x008ee8000c101900 */
        /* <DEDUP_REMOVED lines=126> */
[----:B--2---:R1:W-:Y:S04]  /*12430*/  ST.E desc[UR46][R22.64+0x248], R27 ;  /* 0x0002481b16007985 */ /* 0x0043e8000c10192e */
[----:B---3--:R1:W-:Y:S04]  /*12440*/  ST.E desc[UR46][R22.64+0x24c], R29 ;  /* 0x00024c1d16007985 */ /* 0x0083e8000c10192e */
[----:B----4-:R1:W-:Y:S04]  /*12450*/  ST.E desc[UR46][R22.64+0x250], R31 ;  /* 0x0002501f16007985 */ /* 0x0103e8000c10192e */
        /* <DEDUP_REMOVED lines=114> */
[----:B------:R1:W-:Y:S01]  /*12b80*/  ST.E desc[UR46][R22.64+0x41c], R64 ;  /* 0x00041c4016007985 */ /* 0x0003e2000c10192e */
[----:B------:R-:W-:Y:S04]  /*12b90*/  BSSY B0, `(.L_x_1558) ;  /* 0x0000008000007945 */ /* 0x000fe80003800000 */
[----:B------:R-:W-:Y:S05]  /*12ba0*/  @P2 BRA `(.L_x_1559) ;  /* 0x0000000000182947 */ /* 0x000fea0003800000 */
[----:B-1----:R-:W2:Y:S04]  /*12bb0*/  LDL.64 R4, [R1+0x68] ;  /* 0x0000680001047983 */ /* 0x002ea80000100a00 */
[----:B------:R-:W3:Y:S01]  /*12bc0*/  LD.E R0, desc[UR46][R22.64+0x210] ;  /* 0x0002102e16007980 */ /* 0x000ee2000c101900 */
[----:B--2---:R-:W-:-:S05]  /*12bd0*/  MOV R3, R4 ;  /* 0x0000000400037202 */ /* 0x004fca0000000f00 */
[----:B---3--:R-:W-:-:S05]  /*12be0*/  IMAD R0, R0, 0x8, R3 ;  /* 0x0000000800007824 */ /* 0x008fca00078e0203 */
[----:B------:R-:W-:-:S04]  /*12bf0*/  PRMT R0, RZ, 0x654, R0 ;  /* 0x00000654ff007816 */ /* 0x000fc80000000000 */
[----:B------:R2:W-:Y:S03]  /*12c00*/  SYNCS.ARRIVE.TRANS64.RED.A1T0 RZ, [R0+URZ], RZ ;  /* 0x000000ff00ff79a7 */ /* 0x0005e6000810043f */
.L_x_1559:
[----:B------:R-:W-:Y:S05]  /*12c10*/  BSYNC B0 ;  /* 0x0000000000007941 */ /* 0x000fea0003800000 */
.L_x_1558:
[----:B------:R-:W-:Y:S05]  /*12c20*/  @P0 BRA `(.L_x_1560) ;  /* 0xffffff6800180947 */ /* 0x000fea000383ffff */
.L_x_1543:
[----:B------:R-:W-:-:S13]  /*12c30*/  ISETP.GE.AND P0, PT, R10, UR41, PT ;  /* 0x000000290a007c0c */ /* 0x000fda000bf06270 */
[----:B------:R-:W-:Y:S05]  /*12c40*/  @!P0 BRA `(.L_x_1561) ;  /* 0x000000a800d48947 */ /* 0x000fea0003800000 */
[----:B-1----:R1:W5:Y:S02]  /*12c50*/  LDL.64 R2, [R1+0x170] ;  /* 0x0001700001027983 */ /* 0x0023640000100a00 */
.L_x_1592:
[----:B-----5:R-:W3:Y:S04]  /*12c60*/  LD.E R5, desc[UR46][R2.64] ;  /* 0x0000002e02057980 */ /* 0x020ee8000c101900 */
[----:B-12---:R-:W2:Y:S01]  /*12c70*/  LD.E R0, desc[UR46][R2.64+0x8] ;  /* 0x0000082e02007980 */ /* 0x006ea2000c101900 */
[----:B---3--:R-:W-:-:S05]  /*12c80*/  VIADD R5, R5, 0x1 ;  /* 0x0000000105057836 */ /* 0x008fca0000000000 */
[----:B------:R-:W-:-:S13]  /*12c90*/  ISETP.NE.AND P0, PT, R5, 0x2, PT ;  /* 0x000000020500780c */ /* 0x000fda0003f05270 */
[----:B------:R3:W5:Y:S04]  /*12ca0*/  @P0 LD.E R9, desc[UR46][R2.64+0x4] ;  /* 0x0000042e02090980 */ /* 0x000768000c101900 */
[----:B------:R-:W4:Y:S01]  /*12cb0*/  @!P0 LD.E R4, desc[UR46][R2.64+0x4] ;  /* 0x0000042e02048980 */ /* 0x000f22000c101900 */
[----:B--2---:R-:W-:-:S03]  /*12cc0*/  VIADD R7, R0, 0x1 ;  /* 0x0000000100077836 */ /* 0x004fc60000000000 */
[----:B------:R2:W-:Y:S04]  /*12cd0*/  ST.E desc[UR46][R2.64], R5 ;  /* 0x0000000502007985 */ /* 0x0005e8000c10192e */
[----:B------:R3:W-:Y:S04]  /*12ce0*/  ST.E desc[UR46][R2.64+0x8], R7 ;  /* 0x0000080702007985 */ /* 0x0007e8000c10192e */
[----:B------:R3:W-:Y:S01]  /*12cf0*/  @!P0 ST.E desc[UR46][R2.64], RZ ;  /* 0x000000ff02008985 */ /* 0x0007e2000c10192e */
[----:B----4-:R-:W-:-:S05]  /*12d00*/  @!P0 LOP3.LUT R9, R4, 0x1, RZ, 0x3c, !PT ;  /* 0x0000000104098812 */ /* 0x010fca00078e3cff */
[----:B------:R3:W-:Y:S04]  /*12d10*/  @!P0 ST.E desc[UR46][R2.64+0x4], R9 ;  /* 0x0000040902008985 */ /* 0x0007e8000c10192e */
[----:B------:R-:W4:Y:S04]  /*12d20*/  LDL.64 R72, [R1+0x188] ;  /* 0x0001880001487983 */ /* 0x000f280000100a00 */
[----:B----4-:R-:W4:Y:S01]  /*12d30*/  LD.E R0, desc[UR46][R72.64+0x1c] ;  /* 0x00001c2e48007980 */ /* 0x010f22000c101900 */
[----:B------:R-:W-:Y:S05]  /*12d40*/  YIELD ;  /* 0x0000000000007946 */ /* 0x000fea0003800000 */
[----:B------:R-:W-:Y:S01]  /*12d50*/  BSSY B0, `(.L_x_1562) ;  /* 0x0000006000007945 */ /* 0x000fe20003800000 */
[----:B--2---:R-:W-:Y:S01]  /*12d60*/  @!P0 IMAD.MOV.U32 R5, RZ, RZ, RZ ;  /* 0x000000ffff058224 */ /* 0x004fe200078e00ff */
[----:B----4-:R-:W-:-:S04]  /*12d70*/  LOP3.LUT R0, R0, 0x1, RZ, 0xfc, !PT ;  /* 0x0000000100007812 */ /* 0x010fc800078efcff */
[----:B------:R-:W-:-:S13]  /*12d80*/  ISETP.NE.AND P1, PT, R0, 0x3, PT ;  /* 0x000000030000780c */ /* 0x000fda0003f25270 */
[----:B---3--:R-:W-:Y:S05]  /*12d90*/  @!P1 BRA `(.L_x_1563) ;  /* 0x0000000000049947 */ /* 0x008fea0003800000 */
[----:B------:R-:W-:Y:S01]  /*12da0*/  BPT.TRAP 0x1 ;  /* 0x000000040000795c */ /* 0x000fe20000300000 */
.L_x_1563:
[----:B------:R-:W-:Y:S05]  /*12db0*/  BSYNC B0 ;  /* 0x0000000000007941 */ /* 0x000fea0003800000 */
.L_x_1562:
[----:B------:R-:W2:Y:S01]  /*12dc0*/  LD.E.64 R6, desc[UR46][R72.64+0x8] ;  /* 0x0000082e48067980 */ /* 0x000ea2000c101b00 */
[----:B-----5:R-:W-:Y:S02]  /*12dd0*/  SHF.L.U32 R8, R9, 0x1f, RZ ;  /* 0x0000001f09087819 */ /* 0x020fe400000006ff */
[----:B--2---:R-:W-:-:S05]  /*12de0*/  MOV R6, R6 ;  /* 0x0000000600067202 */ /* 0x004fca0000000f00 */
[----:B------:R-:W-:-:S04]  /*12df0*/  IMAD R5, R5, 0x8, R6 ;  /* 0x0000000805057824 */ /* 0x000fc800078e0206 */
[----:B------:R2:W3:Y:S01]  /*12e00*/  SYNCS.PHASECHK.TRANS64.TRYWAIT P0, [R5+URZ], R8 ;  /* 0x00000008050075a7 */ /* 0x0004e2000800017f */
[----:B------:R-:W4:Y:S04]  /*12e10*/  LD.E R4, desc[UR46][R72.64+0x1c] ;  /* 0x00001c2e48047980 */ /* 0x000f28000c101900 */
[----:B------:R2:W5:Y:S04]  /*12e20*/  LD.E R0, desc[UR46][R2.64] ;  /* 0x0000002e02007980 */ /* 0x000568000c101900 */
[----:B------:R2:W5:Y:S01]  /*12e30*/  LD.E R6, desc[UR46][R2.64+0x4] ;  /* 0x0000042e02067980 */ /* 0x000562000c101900 */
[----:B------:R-:W-:Y:S01]  /*12e40*/  BSSY B0, `(.L_x_1564) ;  /* 0x0000005000007945 */ /* 0x000fe20003800000 */
[----:B----4-:R-:W-:-:S04]  /*12e50*/  LOP3.LUT R4, R4, 0x1, RZ, 0xfc, !PT ;  /* 0x0000000104047812 */ /* 0x010fc800078efcff */
[----:B------:R-:W-:-:S13]  /*12e60*/  ISETP.NE.AND P1, PT, R4, 0x3, PT ;  /* 0x000000030400780c */ /* 0x000fda0003f25270 */
[----:B--23--:R-:W-:Y:S05]  /*12e70*/  @!P1 BRA `(.L_x_1565) ;  /* 0x0000000000049947 */ /* 0x00cfea0003800000 */
[----:B------:R-:W-:Y:S01]  /*12e80*/  BPT.TRAP 0x1 ;  /* 0x000000040000795c */ /* 0x000fe20000300000 */
.L_x_1565:
[----:B------:R-:W-:Y:S05]  /*12e90*/  BSYNC B0 ;  /* 0x0000000000007941 */ /* 0x000fea0003800000 */
.L_x_1564:
[----:B------:R-:W-:Y:S04]  /*12ea0*/  BSSY B0, `(.L_x_1566) ;  /* 0x0000008000007945 */ /* 0x000fe80003800000 */
[----:B------:R-:W-:Y:S05]  /*12eb0*/  @P0 BRA `(.L_x_1567) ;  /* 0x0000000000180947 */ /* 0x000fea0003800000 */
[----:B------:R-:W2:Y:S01]  /*12ec0*/  LD.E.64 R4, desc[UR46][R72.64+0x8] ;  /* 0x0000082e48047980 */ /* 0x000ea2000c101b00 */
[----:B-----5:R-:W-:Y:S02]  /*12ed0*/  SHF.L.U32 R7, R6, 0x1f, RZ ;  /* 0x0000001f06077819 */ /* 0x020fe400000006ff */
[----:B--2---:R-:W-:-:S05]  /*12ee0*/  MOV R5, R4 ;  /* 0x0000000400057202 */ /* 0x004fca0000000f00 */
[----:B------:R-:W-:-:S04]  /*12ef0*/  IMAD R0, R0, 0x8, R5 ;  /* 0x0000000800007824 */ /* 0x000fc800078e0205 */
[----:B------:R-:W2:Y:S02]  /*12f00*/  SYNCS.PHASECHK.TRANS64.TRYWAIT P0, [R0+URZ], R7 ;  /* 0x00000007000075a7 */ /* 0x000ea4000800017f */
[----:B--2---:R-:W-:Y:S05]  /*12f10*/  @!P0 BRA `(.L_x_1568) ;  /* 0x0000010800408947 */ /* 0x004fea0003800000 */
.L_x_1567:
[----:B------:R-:W-:Y:S05]  /*12f20*/  BSYNC B0 ;  /* 0x0000000000007941 */ /* 0x000fea0003800000 */
.L_x_1566:
[----:B------:R-:W3:Y:S04]  /*12f30*/  LD.E R5, desc[UR46][R2.64] ;  /* 0x0000002e02057980 */ /* 0x000ee8000c101900 */
[----:B------:R-:W3:Y:S01]  /*12f40*/  LDL.64 R8, [R1+0xa0] ;  /* 0x0000a00001087983 */ /* 0x000ee20000100a00 */
[----:B------:R-:W-:Y:S05]  /*12f50*/  WARPSYNC.ALL ;  /* 0x0000000000007948 */ /* 0x000fea0003800000 */
[----:B------:R-:W4:Y:S04]  /*12f60*/  LDL.64 R20, [R1+0x98] ;  /* 0x0000980001147983 */ /* 0x000f280000100a00 */
[----:B--2--5:R-:W2:Y:S04]  /*12f70*/  LDL.64 R6, [R1+0x98] ;  /* 0x0000980001067983 */ /* 0x024ea80000100a00 */
[----:B------:R-:W2:Y:S01]  /*12f80*/  LDL.64 R12, [R1+0x98] ;  /* 0x00009800010c7983 */ /* 0x000ea20000100a00 */
[----:B---3--:R-:W-:-:S03]  /*12f90*/  IMAD R4, R5, 0x300, R8 ;  /* 0x0000030005047824 */ /* 0x008fc600078e0208 */
[----:B------:R-:W3:Y:S01]  /*12fa0*/  LDL.64 R14, [R1+0x98] ;  /* 0x00009800010e7983 */ /* 0x000ee20000100a00 */
[----:B------:R-:W-:Y:S01]  /*12fb0*/  IMAD.MOV.U32 R5, RZ, RZ, R9 ;  /* 0x000000ffff057224 */ /* 0x000fe200078e0009 */
[C---:B------:R-:W-:Y:S01]  /*12fc0*/  R2UR UR6, R4.reuse ;  /* 0x00000000040672ca */ /* 0x040fe200000e0000 */
[----:B------:R-:W-:Y:S01]  /*12fd0*/  WARPGROUP.ARRIVE ;  /* 0x00000000000079c5 */ /* 0x000fe20000000000 */
[----:B------:R-:W3:Y:S02]  /*12fe0*/  LDL R19, [R1+0x54] ;  /* 0x0000540001137983 */ /* 0x000ee40000100800 */
[----:B------:R-:W-:Y:S01]  /*12ff0*/  R2UR UR7, R5 ;  /* 0x00000000050772ca */ /* 0x000fe200000e0000 */
[----:B------:R-:W-:Y:S02]  /*13000*/  VIADD R8, R4, 0x2 ;  /* 0x0000000204087836 */ /* 0x000fe40000000000 */
[----:B------:R-:W-:Y:S01]  /*13010*/  IMAD.MOV.U32 R0, RZ, RZ, 0x1 ;  /* 0x00000001ff007424 */ /* 0x000fe200078e00ff */
[----:B------:R1:W-:Y:S04]  /*13020*/  STL [R1+0x80], RZ ;  /* 0x000080ff01007387 */ /* 0x0003e80000100800 */
[----:B------:R1:W-:Y:S04]  /*13030*/  STL [R1+0x80], R0 ;  /* 0x0000800001007387 */ /* 0x0003e80000100800 */
[----:B------:R1:W-:Y:S04]  /*13040*/  STL [R1+0x80], R0 ;  /* 0x0000800001007387 */ /* 0x0003e80000100800 */
[----:B------:R1:W-:Y:S04]  /*13050*/  STL [R1+0x80], R0 ;  /* 0x0000800001007387 */ /* 0x0003e80000100800 */
[----:B------:R1:W-:Y:S01]  /*13060*/  STL [R1+0x80], R0 ;  /* 0x0000800001007387 */ /* 0x0003e20000100800 */
[----:B----4-:R-:W-:-:S02]  /*13070*/  R2UR UR4, R20 ;  /* 0x00000000140472ca */ /* 0x010fc400000e0000 */
[----:B------:R-:W-:-:S13]  /*13080*/  R2UR UR5, R21 ;  /* 0x00000000150572ca */ /* 0x000fda00000e0000 */
[----:B------:R-:W-:Y:S01]  /*13090*/  HGMMA.64x96x16.F32 R24, gdesc[UR4], RZ, !UPT, gsb0 ;  /* 0x01600000041879f0 */ /* 0x000fe2000c0008ff */
[----:B--2---:R-:W-:Y:S01]  /*130a0*/  VIADD R6, R6, 0x2 ;  /* 0x0000000206067836 */ /* 0x004fe20000000000 */
        /* <DEDUP_REMOVED lines=17> */
[----:B---3--:R-:W-:-:S02]  /*131c0*/  VIADD R14, R14, 0x6 ;  /* 0x000000060e0e7836 */ /* 0x008fc40000000000 */
        /* <DEDUP_REMOVED lines=17> */
.L_x_1570:
[----:B------:R-:W-:Y:S05]  /*132e0*/  BSYNC B0 ;  /* 0x0000000000007941 */ /* 0x000fea0003800000 */
.L_x_1569:
        /* <DEDUP_REMOVED lines=10> */
.L_x_1572:
[----:B------:R-:W-:Y:S05]  /*13390*/  BSYNC B0 ;  /* 0x0000000000007941 */ /* 0x000fea0003800000 */
.L_x_1571:
[----:B------:R-:W-:Y:S04]  /*133a0*/  BSSY B0, `(.L_x_1573) ;  /* 0x0000006000007945 */ /* 0x000fe80003800000 */
[----:B--2---:R-:W-:Y:S05]  /*133b0*/  @P0 BRA `(.L_x_1574) ;  /* 0x0000000000100947 */ /* 0x004fea0003800000 */
[----:B-----5:R-:W-:Y:S01]  /*133c0*/  IMAD R4, R4, 0x8, R7 ;  /* 0x0000000804047824 */ /* 0x020fe200078e0207 */
[----:B-1----:R-:W-:-:S04]  /*133d0*/  SHF.L.U32 R5, R6, 0x1f, RZ ;  /* 0x0000001f06057819 */ /* 0x002fc800000006ff */
[----:B------:R-:W1:Y:S02]  /*133e0*/  SYNCS.PHASECHK.TRANS64.TRYWAIT P0, [R4+URZ], R5 ;  /* 0x00000005040075a7 */ /* 0x000e64000800017f */
[----:B-1----:R-:W-:Y:S05]  /*133f0*/  @!P0 BRA `(.L_x_1575) ;  /* 0x00000104001c8947 */ /* 0x002fea0003800000 */
.L_x_1574:
[----:B------:R-:W-:Y:S05]  /*13400*/  BSYNC B0 ;  /* 0x0000000000007941 */ /* 0x000fea0003800000 */
.L_x_1573:
[----:B------:R-:W2:Y:S04]  /*13410*/  LD.E R11, desc[UR46][R2.64] ;  /* 0x0000002e020b7980 */ /* 0x000ea8000c101900 */
[----:B-----5:R-:W2:Y:S01]  /*13420*/  LDL.64 R6, [R1+0x118] ;  /* 0x0001180001067983 */ /* 0x020ea20000100a00 */
[----:B------:R-:W-:Y:S05]  /*13430*/  WARPSYNC.ALL ;  /* 0x0000000000007948 */ /* 0x000fea0003800000 */
[----:B------:R-:W3:Y:S04]  /*13440*/  LDL R19, [R1+0x90] ;  /* 0x0000900001137983 */ /* 0x000ee80000100800 */
[----:B-1----:R-:W4:Y:S04]  /*13450*/  LDL.64 R4, [R1+0x110] ;  /* 0x0001100001047983 */ /* 0x002f280000100a00 */
[----:B------:R-:W4:Y:S04]  /*13460*/  LDL.64 R8, [R1+0x110] ;  /* 0x0001100001087983 */ /* 0x000f280000100a00 */
[----:B------:R-:W4:Y:S01]  /*13470*/  LDL.64 R12, [R1+0x110] ;  /* 0x00011000010c7983 */ /* 0x000f220000100a00 */
[----:B--2---:R-:W-:-:S03]  /*13480*/  IMAD R6, R11, 0xc00, R6 ;  /* 0x00000c000b067824 */ /* 0x004fc600078e0206 */
[----:B------:R-:W2:Y:S01]  /*13490*/  LDL.64 R14, [R1+0x110] ;  /* 0x00011000010e7983 */ /* 0x000ea20000100a00 */
[----:B------:R-:W-:Y:S01]  /*134a0*/  R2UR UR7, R7 ;  /* 0x00000000070772ca */ /* 0x000fe200000e0000 */
[----:B------:R-:W-:Y:S01]  /*134b0*/  WARPGROUP.ARRIVE ;  /* 0x00000000000079c5 */ /* 0x000fe20000000000 */
[----:B------:R-:W-:Y:S01]  /*134c0*/  R2UR UR6, R6 ;  /* 0x00000000060672ca */ /* 0x000fe200000e0000 */
[----:B------:R-:W2:Y:S01]  /*134d0*/  LDL.64 R20, [R1+0x110] ;  /* 0x0001100001147983 */ /* 0x000ea20000100a00 */
[----:B---3--:R-:W-:Y:S02]  /*134e0*/  ISETP.NE.U32.AND P0, PT, R19, RZ, PT ;  /* 0x000000ff1300720c */ /* 0x008fe40003f05070 */
[----:B----4-:R-:W-:Y:S02]  /*134f0*/  R2UR UR4, R4 ;  /* 0x00000000040472ca */ /* 0x010fe400000e0000 */
[----:B------:R-:W-:-:S09]  /*13500*/  R2UR UR5, R5 ;  /* 0x00000000050572ca */ /* 0x000fd200000e0000 */
[----:B------:R-:W-:-:S05]  /*13510*/  VOTEU.ANY UP0, P0 ;  /* 0x00000000003f7886 */ /* 0x000fca0000000100 */
        /* <DEDUP_REMOVED lines=129> */
[----:B---3--:R-:W-:Y:S01]  /*13d30*/  VIADD R8, R8, 0xc02 ;  /* 0x00000c0208087836 */ /* 0x008fe20000000000 */
        /* <DEDUP_REMOVED lines=9> */
[----:B----4-:R-:W-:-:S02]  /*13dd0*/  VIADD R12, R12, 0xc04 ;  /* 0x00000c040c0c7836 */ /* 0x010fc40000000000 */
        /* <DEDUP_REMOVED lines=20> */
[----:B------:R2:W-:Y:S04]  /*13f20*/  STL [R1+0x90], R0 ;  /* 0x0000900001007387 */ /* 0x0005e80000100800 */
[----:B------:R2:W-:Y:S01]  /*13f30*/  STL [R1+0x90], R0 ;  /* 0x0000900001007387 */ /* 0x0005e20000100800 */
[----:B------:R-:W-:-:S02]  /*13f40*/  WARPGROUP.DEPBAR.LE gsb0, 0x0 ;  /* 0x00008000000079c5 */ /* 0x000fc40000010000 */
[----:B------:R-:W-:-:S06]  /*13f50*/  WARPGROUP.ARRIVE ;  /* 0x00000000000079c5 */ /* 0x000fcc0000000000 */
[----:B------:R-:W-:Y:S01]  /*13f60*/  HGMMA.64x96x16.F32 R24, gdesc[UR4], R24, gsb0 ;  /* 0x01600000041879f0 */ /* 0x000fe20008000818 */
[----:B------:R2:W-:Y:S01]  /*13f70*/  STL [R1+0x90], R0 ;  /* 0x0000900001007387 */ /* 0x0005e20000100800 */
[----:B-1----:R-:W-:-:S03]  /*13f80*/  LOP3.LUT P1, RZ, R212, 0x7f, RZ, 0xc0, !PT ;  /* 0x0000007fd4ff7812 */ /* 0x002fc6000782c0ff */
        /* <DEDUP_REMOVED lines=15> */
[----:B------:R-:W3:Y:S04]  /*14080*/  @!P1 LD.E.64 R72, desc[UR46][R72.64+0x30] ;  /* 0x0000302e48489980 */ /* 0x000ee8000c101b00 */
[----:B------:R-:W4:Y:S01]  /*14090*/  @!P1 LD.E R4, desc[UR46][R2.64] ;  /* 0x0000002e02049980 */ /* 0x000f22000c101900 */
[----:B------:R-:W-:-:S02]  /*140a0*/  ULDC UR4, c[0x0][0x20] ;  /* 0x0000080000047ab9 */ /* 0x000fc40000000800 */
[----:B------:R-:W-:Y:S01]  /*140b0*/  VIADD R13, R18, -UR4 ;  /* 0x80000004120d7c36 */ /* 0x000fe20008000000 */
[----:B---3--:R-:W-:-:S05]  /*140c0*/  @!P1 MOV R5, R72 ;  /* 0x0000004800059202 */ /* 0x008fca0000000f00 */
[----:B----4-:R-:W-:-:S05]  /*140d0*/  @!P1 IMAD R4, R4, 0x8, R5 ;  /* 0x0000000804049824 */ /* 0x010fca00078e0205 */
[----:B------:R-:W-:-:S04]  /*140e0*/  @!P1 PRMT R4, RZ, 0x654, R4 ;  /* 0x00000654ff049816 */ /* 0x000fc80000000004 */
[----:B------:R1:W-:Y:S01]  /*140f0*/  @!P1 SYNCS.ARRIVE.TRANS64.RED.A1T0 RZ, [R4+URZ], RZ ;  /* 0x000000ff04ff99a7 */ /* 0x0003e2000810043f */
[----:B------:R-:W1:Y:S04]  /*14100*/  LDL R6, [R13] ;  /* 0x000000000d067983 */ /* 0x000e680000100800 */
[----:B------:R-:W3:Y:S04]  /*14110*/  LDL R88, [R13+0x8] ;  /* 0x000008000d587983 */ /* 0x000ee80000100800 */
[----:B------:R-:W4:Y:S04]  /*14120*/  LDL R21, [R1+0x70] ;  /* 0x0000700001157983 */ /* 0x000f280000100800 */
[----:B------:R-:W2:Y:S04]  /*14130*/  LDL R12, [R13+0x18] ;  /* 0x000018000d0c7983 */ /* 0x000ea80000100800 */
[----:B------:R-:W2:Y:S04]  /*14140*/  LDL R7, [R13+0x4] ;  /* 0x000004000d077983 */ /* 0x000ea80000100800 */
[----:B------:R-:W2:Y:S04]  /*14150*/  LDL R9, [R13+0xc] ;  /* 0x00000c000d097983 */ /* 0x000ea80000100800 */
[----:B------:R-:W2:Y:S04]  /*14160*/  LDL R8, [R13+0x10] ;  /* 0x000010000d087983 */ /* 0x000ea80000100800 */
[----:B------:R-:W2:Y:S01]  /*14170*/  LDL R11, [R13+0x14] ;  /* 0x000014000d0b7983 */ /* 0x000ea20000100800 */
[----:B------:R-:W-:Y:S01]  /*14180*/  BSSY B0, `(.L_x_1576) ;  /* 0x000003d000007945 */ /* 0x000fe20003800000 */
[----:B-1----:R-:W-:-:S04]  /*14190*/  SHF.R.S32.HI R4, RZ, 0x1f, R6 ;  /* 0x0000001fff047819 */ /* 0x002fc80000011406 */
[----:B------:R-:W-:-:S04]  /*141a0*/  LEA.HI R4, R4, R6, RZ, 0x7 ;  /* 0x0000000604047211 */ /* 0x000fc800078f38ff */
[----:B------:R-:W-:-:S05]  /*141b0*/  LOP3.LUT R5, R4, 0xffffff80, RZ, 0xc0, !PT ;  /* 0xffffff8004057812 */ /* 0x000fca00078ec0ff */
[----:B------:R-:W-:-:S05]  /*141c0*/  IMAD.IADD R5, R6, 0x1, -R5 ;  /* 0x0000000106057824 */ /* 0x000fca00078e0a05 */
[----:B------:R-:W-:-:S04]  /*141d0*/  SHF.R.S32.HI R6, RZ, 0x1f, R5 ;  /* 0x0000001fff067819 */ /* 0x000fc80000011405 */
[----:B------:R-:W-:-:S04]  /*141e0*/  LEA.HI R14, R6, R5, RZ, 0x2 ;  /* 0x00000005060e7211 */ /* 0x000fc800078f10ff */
[--C-:B------:R-:W-:Y:S02]  /*141f0*/  SHF.R.S32.HI R19, RZ, 0x2, R14.reuse ;  /* 0x00000002ff137819 */ /* 0x100fe4000001140e */
[----:B------:R-:W-:Y:S02]  /*14200*/  SHF.R.S32.HI R20, RZ, 0x1f, R14 ;  /* 0x0000001fff147819 */ /* 0x000fe4000001140e */
[----:B------:R-:W-:Y:S02]  /*14210*/  SHF.R.S32.HI R15, RZ, 0x7, R4 ;  /* 0x00000007ff0f7819 */ /* 0x000fe40000011404 */
[----:B------:R-:W-:Y:S02]  /*14220*/  LEA.HI R20, R20, R19, RZ, 0x3 ;  /* 0x0000001314147211 */ /* 0x000fe400078f18ff */
[----:B------:R-:W-:Y:S02]  /*14230*/  LEA.HI R6, R6, R5, RZ, 0x5 ;  /* 0x0000000506067211 */ /* 0x000fe400078f28ff */
[----:B------:R-:W-:-:S02]  /*14240*/  LOP3.LUT R20, R20, 0xfffffff8, RZ, 0xc0, !PT ;  /* 0xfffffff814147812 */ /* 0x000fc400078ec0ff */
[----:B------:R-:W-:Y:S02]  /*14250*/  LEA.HI R4, R4, R15, RZ, 0x1 ;  /* 0x0000000f04047211 */ /* 0x000fe400078f08ff */
[----:B------:R-:W-:Y:S01]  /*14260*/  SHF.R.S32.HI R6, RZ, 0x5, R6 ;  /* 0x00000005ff067819 */ /* 0x000fe20000011406 */
[----:B------:R-:W-:Y:S01]  /*14270*/  IMAD.IADD R20, R19, 0x1, -R20 ;  /* 0x0000000113147824 */ /* 0x000fe200078e0a14 */
[----:B------:R-:W-:Y:S01]  /*14280*/  LOP3.LUT R14, R14, 0x7ffffffc, RZ, 0xc0, !PT ;  /* 0x7ffffffc0e0e7812 */ /* 0x000fe200078ec0ff */
[----:B---3--:R-:W-:Y:S01]  /*14290*/  IMAD R72, R10, -0x60, R88 ;  /* 0xffffffa00a487824 */ /* 0x008fe200078e0258 */
[----:B------:R-:W-:Y:S01]  /*142a0*/  LOP3.LUT R4, R4, 0x3fffffe, RZ, 0xc0, !PT ;  /* 0x03fffffe04047812 */ /* 0x000fe200078ec0ff */
[----:B----4-:R-:W-:Y:S01]  /*142b0*/  IMAD R19, R21, 0x8, R6 ;  /* 0x0000000815137824 */ /* 0x010fe200078e0206 */
[----:B--2---:R-:W-:Y:S01]  /*142c0*/  ISETP.GE.AND P0, PT, R12, 0x1, PT ;  /* 0x000000010c00780c */ /* 0x004fe20003f06270 */
[----:B------:R-:W-:Y:S01]  /*142d0*/  IMAD.IADD R14, R5, 0x1, -R14 ;  /* 0x00000001050e7824 */ /* 0x000fe200078e0a0e */
[----:B------:R-:W-:Y:S01]  /*142e0*/  IADD3 R5, -R7, 0x1, R72 ;  /* 0x0000000107057810 */ /* 0x000fe20007ffe148 */
[----:B------:R-:W-:-:S02]  /*142f0*/  IMAD.IADD R4, R15, 0x1, -R4 ;  /* 0x000000010f047824 */ /* 0x000fc400078e0a04 */
[----:B------:R-:W-:Y:S02]  /*14300*/  IMAD.U32 R19, R19, 0x10, R20 ;  /* 0x0000001013137824 */ /* 0x000fe400078e0014 */
[----:B------:R-:W-:Y:S02]  /*14310*/  IMAD R15, R14, -0x2, R5 ;  /* 0xfffffffe0e0f7824 */ /* 0x000fe400078e0205 */
[----:B------:R-:W-:Y:S01]  /*14320*/  IMAD R19, R4, 0x40, R19 ;  /* 0x0000004004137824 */ /* 0x000fe200078e0213 */
[----:B------:R-:W-:Y:S01]  /*14330*/  LOP3.LUT R4, RZ, R9, RZ, 0x33, !PT ;  /* 0x00000009ff047212 */ /* 0x000fe200078e33ff */
[----:B------:R-:W-:Y:S02]  /*14340*/  IMAD R5, R10, -0x60, RZ ;  /* 0xffffffa00a057824 */ /* 0x000fe400078e02ff */
[C---:B------:R-:W-:Y:S02]  /*14350*/  IMAD.IADD R8, R15.reuse, 0x1, R8 ;  /* 0x000000010f087824 */ /* 0x040fe400078e0208 */
[----:B------:R-:W-:-:S02]  /*14360*/  IMAD.IADD R90, R15, 0x1, R4 ;  /* 0x000000010f5a7824 */ /* 0x000fc400078e0204 */
[----:B------:R-:W-:Y:S02]  /*14370*/  IMAD R21, R14, -0x2, R5 ;  /* 0xfffffffe0e157824 */ /* 0x000fe400078e0205 */
[----:B------:R-:W-:Y:S02]  /*14380*/  IMAD R15, R10, -0x60, R11 ;  /* 0xffffffa00a0f7824 */ /* 0x000fe400078e020b */
[--C-:B------:R-:W-:Y:S02]  /*14390*/  IMAD.IADD R5, R8, 0x1, R19.reuse ;  /* 0x0000000108057824 */ /* 0x100fe400078e0213 */
[----:B------:R-:W-:Y:S01]  /*143a0*/  IMAD.IADD R4, R90, 0x1, R19 ;  /* 0x000000015a047824 */ /* 0x000fe200078e0213 */
[----:B------:R-:W-:Y:S06]  /*143b0*/  @!P0 BRA `(.L_x_1577) ;  /* 0x0000000000648947 */ /* 0x000fec0003800000 */
        /* <DEDUP_REMOVED lines=12> */
.L_x_1581:
[----:B------:R-:W-:Y:S05]  /*14480*/  BSYNC B2 ;  /* 0x0000000000027941 */ /* 0x000fea0003800000 */
.L_x_1580:
[----:B------:R-:W-:Y:S01]  /*14490*/  LOP3.LUT R9, RZ, R9, RZ, 0x33, !PT ;  /* 0x00000009ff097212 */ /* 0x000fe200078e33ff */
[----:B------:R-:W-:Y:S06]  /*144a0*/  BRA `(.L_x_1582) ;  /* 0x0000000000187947 */ /* 0x000fec0003800000 */
.L_x_1579:
[----:B------:R-:W-:-:S13]  /*144b0*/  ISETP.NE.AND P0, PT, R12, 0x1, PT ;  /* 0x000000010c00780c */ /* 0x000fda0003f05270 */
[----:B------:R-:W-:Y:S05]  /*144c0*/  @!P0 BRA `(.L_x_1582) ;  /* 0x0000000000108947 */ /* 0x000fea0003800000 */
[----:B------:R-:W2:Y:S04]  /*144d0*/  LDL R6, [R13+0x1c] ;  /* 0x00001c000d067983 */ /* 0x000ea80000100800 */
[----:B------:R-:W3:Y:S01]  /*144e0*/  LDL R14, [R13+0x20] ;  /* 0x000020000d0e7983 */ /* 0x000ee20000100800 */
[----:B--2---:R-:W-:-:S05]  /*144f0*/  IMAD.HI.U32 R9, R9, R6, RZ ;  /* 0x0000000609097227 */ /* 0x004fca00078e00ff */
[----:B---3--:R-:W-:-:S07]  /*14500*/  SHF.R.U32.HI R9, RZ, R14, R9 ;  /* 0x0000000eff097219 */ /* 0x008fce0000011609 */
.L_x_1582:
[----:B------:R-:W-:Y:S05]  /*14510*/  BSYNC B1 ;  /* 0x0000000000017941 */ /* 0x000fea0003800000 */
.L_x_1578:
[----:B------:R-:W-:-:S05]  /*14520*/  IMAD R9, R12, R9, R21 ;  /* 0x000000090c097224 */ /* 0x000fca00078e0215 */
[----:B------:R-:W-:Y:S02]  /*14530*/  VIMNMX R4, R4, R9, !PT ;  /* 0x0000000904047248 */ /* 0x000fe40007fe0100 */
[----:B------:R-:W-:-:S07]  /*14540*/  VIADDMNMX R5, R9, R12, R5, PT ;  /* 0x0000000c09057246 */ /* 0x000fce0003800105 */
.L_x_1577:
[----:B------:R-:W-:Y:S05]  /*14550*/  BSYNC B0 ;  /* 0x0000000000007941 */ /* 0x000fea0003800000 */
.L_x_1576:
[----:B------:R-:W-:Y:S01]  /*14560*/  ISETP.GE.AND P0, PT, R15, 0x2, PT ;  /* 0x000000020f00780c */ /* 0x000fe20003f06270 */
[----:B------:R-:W-:Y:S01]  /*14570*/  VIADD R19, R19, 0x8 ;  /* 0x0000000813137836 */ /* 0x000fe20000000000 */
[C---:B------:R-:W-:Y:S01]  /*14580*/  ISETP.GE.AND P4, PT, R15.reuse, 0xa, PT ;  /* 0x0000000a0f00780c */ /* 0x040fe20003f86270 */
[----:B------:R-:W-:Y:S01]  /*14590*/  BSSY B0, `(.L_x_1583) ;  /* 0x000008e000007945 */ /* 0x000fe20003800000 */
[----:B------:R-:W-:Y:S01]  /*145a0*/  ISETP.GT.AND P2, PT, R4, 0x1, !P0 ;  /* 0x000000010400780c */ /* 0x000fe20004744270 */
[----:B------:R-:W-:Y:S01]  /*145b0*/  IMAD.IADD R6, R90, 0x1, R19 ;  /* 0x000000015a067824 */ /* 0x000fe200078e0213 */
        /* <DEDUP_REMOVED lines=9> */
[C---:B------:R-:W-:Y:S02]  /*14650*/  ISETP.LT.OR P3, PT, R5.reuse, 0x9, P3 ;  /* 0x000000090500780c */ /* 0x040fe40001f61670 */
[----:B------:R-:W-:Y:S02]  /*14660*/  ISETP.GT.AND P2, PT, R4, 0x10, !P4 ;  /* 0x000000100400780c */ /* 0x000fe40006744270 */
[----:B------:R-:W-:Y:S02]  /*14670*/  FSEL R154, R28, -INF , !P3 ;  /* 0xff8000001c9a7808 */ /* 0x000fe40005800000 */
[----:B------:R-:W-:Y:S02]  /*14680*/  ISETP.LT.OR P2, PT, R5, 0x11, P2 ;  /* 0x000000110500780c */ /* 0x000fe40001741670 */
[----:B------:R-:W-:Y:S02]  /*14690*/  ISETP.GE.AND P3, PT, R15, 0x12, PT ;  /* 0x000000120f00780c */ /* 0x000fe40003f66270 */
[----:B------:R-:W-:-:S02]  /*146a0*/  FSEL R84, R32, -INF , !P2 ;  /* 0xff80000020547808 */ /* 0x000fc40005000000 */
[C---:B------:R-:W-:Y:S02]  /*146b0*/  ISETP.GT.AND P2, PT, R4.reuse, 0x11, !P3 ;  /* 0x000000110400780c */ /* 0x040fe40005f44270 */
        /* <DEDUP_REMOVED lines=86> */
[----:B------:R-:W-:Y:S02]  /*14c20*/  P2R R9, PR, RZ, 0x40 ;  /* 0x00000040ff097803 */ /* 0x000fe40000000000 */
[----:B------:R-:W-:-:S04]  /*14c30*/  ISETP.GT.AND P6, PT, R4, RZ, !P6 ;  /* 0x000000ff0400720c */ /* 0x000fc800077c4270 */
[----:B------:R-:W-:-:S04]  /*14c40*/  ISETP.LT.OR P6, PT, R5, 0x1, P6 ;  /* 0x000000010500780c */ /* 0x000fc800037c1670 */
[----:B------:R-:W-:Y:S02]  /*14c50*/  FSEL R92, R24, -INF , !P6 ;  /* 0xff800000185c7808 */ /* 0x000fe40007000000 */
[----:B------:R-:W-:-:S04]  /*14c60*/  ISETP.GE.AND P6, PT, R15, 0x5a, PT ;  /* 0x0000005a0f00780c */ /* 0x000fc80003fc6270 */
[----:B------:R-:W-:Y:S02]  /*14c70*/  P2R R15, PR, RZ, 0x40 ;  /* 0x00000040ff0f7803 */ /* 0x000fe40000000000 */
[----:B------:R-:W-:-:S04]  /*14c80*/  ISETP.GT.AND P6, PT, R4, 0x59, !P6 ;  /* 0x000000590400780c */ /* 0x000fc800077c4270 */
[----:B------:R-:W-:Y:S01]  /*14c90*/  ISETP.LT.OR P6, PT, R5, 0x5a, P6 ;  /* 0x0000005a0500780c */ /* 0x000fe200037c1670 */
[----:B------:R-:W-:-:S03]  /*14ca0*/  IMAD.IADD R5, R8, 0x1, R19 ;  /* 0x0000000108057824 */ /* 0x000fc600078e0213 */
        /* <DEDUP_REMOVED lines=15> */
.L_x_1588:
[----:B------:R-:W-:Y:S05]  /*14da0*/  BSYNC B2 ;  /* 0x0000000000027941 */ /* 0x000fea0003800000 */
.L_x_1587:
[----:B------:R-:W-:Y:S01]  /*14db0*/  LOP3.LUT R7, RZ, R7, RZ, 0x33, !PT ;  /* 0x00000007ff077212 */ /* 0x000fe200078e33ff */
[----:B------:R-:W-:Y:S06]  /*14dc0*/  BRA `(.L_x_1589) ;  /* 0x0000000000187947 */ /* 0x000fec0003800000 */
.L_x_1586:
[----:B------:R-:W-:-:S13]  /*14dd0*/  ISETP.NE.AND P6, PT, R12, 0x1, PT ;  /* 0x000000010c00780c */ /* 0x000fda0003fc5270 */
[----:B------:R-:W-:Y:S05]  /*14de0*/  @!P6 BRA `(.L_x_1589) ;  /* 0x000000000010e947 */ /* 0x000fea0003800000 */
[----:B------:R-:W2:Y:S04]  /*14df0*/  LDL R4, [R13+0x1c] ;  /* 0x00001c000d047983 */ /* 0x000ea80000100800 */
[----:B------:R-:W3:Y:S01]  /*14e00*/  LDL R8, [R13+0x20] ;  /* 0x000020000d087983 */ /* 0x000ee20000100800 */
[----:B--2---:R-:W-:-:S05]  /*14e10*/  IMAD.HI.U32 R7, R7, R4, RZ ;  /* 0x0000000407077227 */ /* 0x004fca00078e00ff */
[----:B---3--:R-:W-:-:S07]  /*14e20*/  SHF.R.U32.HI R7, RZ, R8, R7 ;  /* 0x00000008ff077219 */ /* 0x008fce0000011607 */
.L_x_1589:
[----:B------:R-:W-:Y:S05]  /*14e30*/  BSYNC B1 ;  /* 0x0000000000017941 */ /* 0x000fea0003800000 */
.L_x_1585:
[----:B------:R-:W-:-:S05]  /*14e40*/  IMAD R7, R12, R7, R21 ;  /* 0x000000070c077224 */ /* 0x000fca00078e0215 */
[----:B------:R-:W-:Y:S02]  /*14e50*/  VIADDMNMX R5, R7, R12, R5, PT ;  /* 0x0000000c07057246 */ /* 0x000fe40003800105 */
[----:B------:R-:W-:-:S07]  /*14e60*/  VIMNMX R6, R6, R7, !PT ;  /* 0x0000000706067248 */ /* 0x000fce0007fe0100 */
.L_x_1584:
[----:B------:R-:W-:Y:S05]  /*14e70*/  BSYNC B0 ;  /* 0x0000000000007941 */ /* 0x000fea0003800000 */
.L_x_1583:
[C---:B------:R-:W-:Y:S02]  /*14e80*/  ISETP.GT.AND P0, PT, R6.reuse, 0x1, !P0 ;  /* 0x000000010600780c */ /* 0x040fe40004704270 */
        /* <DEDUP_REMOVED lines=9> */
[----:B------:R-:W-:Y:S02]  /*14f20*/  ISETP.NE.AND P6, PT, R73, RZ, PT ;  /* 0x000000ff4900720c */ /* 0x000fe40003fc5270 */
[----:B------:R-:W-:-:S02]  /*14f30*/  FSEL R31, R31, -INF , !P0 ;  /* 0xff8000001f1f7808 */ /* 0x000fc40004000000 */
[----:B------:R-:W-:Y:S02]  /*14f40*/  ISETP.NE.AND P0, PT, R25, RZ, PT ;  /* 0x000000ff1900720c */ /* 0x000fe40003f05270 */
[----:B------:R-:W2:Y:S02]  /*14f50*/  LDL.64 R24, [R1+0x430] ;  /* 0x0004300001187983 */ /* 0x000ea40000100a00 */
[----:B------:R-:W-:-:S04]  /*14f60*/  ISETP.GT.AND P0, PT, R6, 0x10, !P0 ;  /* 0x000000100600780c */ /* 0x000fc80004704270 */
[----:B------:R-:W-:-:S04]  /*14f70*/  ISETP.LT.OR P0, PT, R5, 0x11, P0 ;  /* 0x000000110500780c */ /* 0x000fc80000701670 */
[----:B------:R-:W-:Y:S02]  /*14f80*/  FSEL R34, R34, -INF , !P0 ;  /* 0xff80000022227808 */ /* 0x000fe40004000000 */
[----:B------:R-:W-:-:S04]  /*14f90*/  ISETP.NE.AND P0, PT, R29, RZ, PT ;  /* 0x000000ff1d00720c */ /* 0x000fc80003f05270 */
[----:B------:R-:W-:-:S04]  /*14fa0*/  ISETP.GT.AND P0, PT, R6, 0x11, !P0 ;  /* 0x000000110600780c */ /* 0x000fc80004704270 */
[----:B------:R-:W-:-:S04]  /*14fb0*/  ISETP.LT.OR P0, PT, R5, 0x12, P0 ;  /* 0x000000120500780c */ /* 0x000fc80000701670 */
[----:B------:R-:W-:Y:S02]  /*14fc0*/  FSEL R35, R35, -INF , !P0 ;  /* 0xff80000023237808 */ /* 0x000fe40004000000 */
[----:B------:R-:W-:Y:S02]  /*14fd0*/  ISETP.GT.AND P0, PT, R6, 0x18, !P1 ;  /* 0x000000180600780c */ /* 0x000fe40004f04270 */
[----:B------:R-:W-:Y:S02]  /*14fe0*/  ISETP.NE.AND P1, PT, R83, RZ, PT ;  /* 0x000000ff5300720c */ /* 0x000fe40003f25270 */
[----:B------:R-:W-:-:S04]  /*14ff0*/  ISETP.LT.OR P0, PT, R5, 0x19, P0 ;  /* 0x000000190500780c */ /* 0x000fc80000701670 */
[----:B------:R-:W-:Y:S02]  /*15000*/  FSEL R38, R38, -INF , !P0 ;  /* 0xff80000026267808 */ /* 0x000fe40004000000 */
[----:B------:R-:W-:Y:S02]  /*15010*/  ISETP.GT.AND P0, PT, R6, 0x19, !P6 ;  /* 0x000000190600780c */ /* 0x000fe40007704270 */
[----:B------:R-:W-:Y:S02]  /*15020*/  ISETP.NE.AND P6, PT, R9, RZ, PT ;  /* 0x000000ff0900720c */ /* 0x000fe40003fc5270 */
[----:B------:R-:W-:-:S04]  /*15030*/  ISETP.LT.OR P0, PT, R5, 0x1a, P0 ;  /* 0x0000001a0500780c */ /* 0x000fc80000701670 */
[----:B------:R-:W-:Y:S02]  /*15040*/  FSEL R39, R39, -INF , !P0 ;  /* 0xff80000027277808 */ /* 0x000fe40004000000 */
[----:B------:R-:W-:-:S04]  /*15050*/  ISETP.NE.AND P0, PT, R37, RZ, PT ;  /* 0x000000ff2500720c */ /* 0x000fc80003f05270 */
[----:B------:R-:W-:-:S04]  /*15060*/  ISETP.GT.AND P0, PT, R6, 0x20, !P0 ;  /* 0x000000200600780c */ /* 0x000fc80004704270 */
        /* <DEDUP_REMOVED lines=38> */
[C---:B------:R-:W-:Y:S02]  /*152d0*/  ISETP.GT.AND P0, PT, R6.reuse, RZ, !P6 ;  /* 0x000000ff0600720c */ /* 0x040fe40007704270 */
[C---:B------:R-:W-:Y:S02]  /*152e0*/  ISETP.GT.AND P2, PT, R6.reuse, 0x49, !P2 ;  /* 0x000000490600780c */ /* 0x040fe40005744270 */
[----:B------:R-:W-:Y:S02]  /*152f0*/  ISETP.LT.OR P0, PT, R5, 0x1, P0 ;  /* 0x000000010500780c */ /* 0x000fe40000701670 */
[----:B------:R-:W-:Y:S02]  /*15300*/  ISETP.GT.AND P3, PT, R6, 0x50, !P3 ;  /* 0x000000500600780c */ /* 0x000fe40005f64270 */
[----:B------:R-:W-:-:S02]  /*15310*/  FSEL R21, R26, -INF , !P0 ;  /* 0xff8000001a157808 */ /* 0x000fc40004000000 */
[----:B--2---:R-:W-:Y:S01]  /*15320*/  FMNMX.FTZ R4, R92, R24, !PT ;  /* 0x000000185c047209 */ /* 0x004fe20007810000 */
[----:B------:R-:W2:Y:S01]  /*15330*/  LDL R26, [R1+0x450] ;  /* 0x00045000011a7983 */ /* 0x000ea20000100800 */
[----:B------:R-:W-:Y:S02]  /*15340*/  ISETP.GT.AND P4, PT, R6, 0x51, !P4 ;  /* 0x000000510600780c */ /* 0x000fe40006784270 */
[----:B------:R-:W-:Y:S02]  /*15350*/  FMNMX.FTZ R4, R152, R4, !PT ;  /* 0x0000000498047209 */ /* 0x000fe40007810000 */
[----:B------:R-:W-:Y:S02]  /*15360*/  ISETP.NE.AND P6, PT, R15, RZ, PT ;  /* 0x000000ff0f00720c */ /* 0x000fe40003fc5270 */
        /* <DEDUP_REMOVED lines=37> */
[----:B------:R-:W-:Y:S02]  /*155c0*/  FMNMX.FTZ R4, R54, R7, !PT ;  /* 0x0000000736047209 */ /* 0x000fe40007810000 */
[----:B------:R-:W-:Y:S02]  /*155d0*/  ISETP.GT.AND P0, PT, R6, 0x48, !P1 ;  /* 0x000000480600780c */ /* 0x000fe40004f04270 */
[----:B------:R-:W-:Y:S02]  /*155e0*/  FMNMX.FTZ R7, R55, R4, !PT ;  /* 0x0000000437077209 */ /* 0x000fe40007810000 */
[C---:B------:R-:W-:Y:S02]  /*155f0*/  ISETP.LT.OR P0, PT, R5.reuse, 0x49, P0 ;  /* 0x000000490500780c */ /* 0x040fe40000701670 */
[----:B------:R-:W-:Y:S02]  /*15600*/  FMNMX.FTZ R4, R58, R7, !PT ;  /* 0x000000073a047209 */ /* 0x000fe40007810000 */
[----:B------:R-:W-:-:S02]  /*15610*/  ISETP.LT.OR P2, PT, R5, 0x4a, P2 ;  /* 0x0000004a0500780c */ /* 0x000fc40001741670 */
[----:B-1----:R-:W-:Y:S02]  /*15620*/  FMNMX.FTZ R11, R8, R9, !PT ;  /* 0x00000009080b7209 */ /* 0x002fe40007810000 */
[----:B------:R-:W-:Y:S02]  /*15630*/  FSEL R29, R62, -INF , !P0 ;  /* 0xff8000003e1d7808 */ /* 0x000fe40004000000 */
[----:B------:R-:W-:Y:S01]  /*15640*/  FMNMX.FTZ R4, R59, R4, !PT ;  /* 0x000000043b047209 */ /* 0x000fe20007810000 */
[----:B------:R-:W1:Y:S01]  /*15650*/  SHFL.BFLY PT, R12, R11, 0x1, 0x1f ;  /* 0x0c201f000b0c7f89 */ /* 0x000e6200000e0000 */
[----:B------:R-:W-:Y:S02]  /*15660*/  ISETP.LT.OR P3, PT, R5, 0x51, P3 ;  /* 0x000000510500780c */ /* 0x000fe40001f61670 */
[----:B------:R-:W-:Y:S02]  /*15670*/  FSEL R63, R63, -INF , !P2 ;  /* 0xff8000003f3f7808 */ /* 0x000fe40005000000 */
[----:B------:R-:W-:-:S02]  /*15680*/  FMNMX.FTZ R4, R29, R4, !PT ;  /* 0x000000041d047209 */ /* 0x000fc40007810000 */
[----:B------:R-:W-:Y:S02]  /*15690*/  ISETP.GT.AND P5, PT, R6, 0x58, !P5 ;  /* 0x000000580600780c */ /* 0x000fe40006fa4270 */
[----:B------:R-:W-:Y:S02]  /*156a0*/  ISETP.LT.OR P4, PT, R5, 0x52, P4 ;  /* 0x000000520500780c */ /* 0x000fe40002781670 */
[----:B------:R-:W-:Y:S02]  /*156b0*/  FSEL R66, R66, -INF , !P3 ;  /* 0xff80000042427808 */ /* 0x000fe40005800000 */
[----:B------:R-:W-:Y:S02]  /*156c0*/  FMNMX.FTZ R7, R63, R4, !PT ;  /* 0x000000043f077209 */ /* 0x000fe40007810000 */
[----:B------:R-:W-:Y:S02]  /*156d0*/  ISETP.GT.AND P0, PT, R6, 0x59, !P6 ;  /* 0x000000590600780c */ /* 0x000fe40007704270 */
[----:B------:R-:W-:-:S02]  /*156e0*/  ISETP.LT.OR P5, PT, R5, 0x59, P5 ;  /* 0x000000590500780c */ /* 0x000fc40002fa1670 */
[----:B------:R-:W-:Y:S02]  /*156f0*/  FSEL R67, R67, -INF , !P4 ;  /* 0xff80000043437808 */ /* 0x000fe40006000000 */
[----:B------:R-:W-:Y:S02]  /*15700*/  FMNMX.FTZ R4, R66, R7, !PT ;  /* 0x0000000742047209 */ /* 0x000fe40007810000 */
[----:B------:R-:W-:Y:S01]  /*15710*/  ISETP.LT.OR P0, PT, R5, 0x5a, P0 ;  /* 0x0000005a0500780c */ /* 0x000fe20000701670 */
[----:B------:R-:W3:Y:S01]  /*15720*/  LDL.64 R6, [R1+0x440] ;  /* 0x0004400001067983 */ /* 0x000ee20000100a00 */
[----:B------:R-:W-:Y:S02]  /*15730*/  FSEL R70, R70, -INF , !P5 ;  /* 0xff80000046467808 */ /* 0x000fe40006800000 */
[----:B------:R-:W-:Y:S02]  /*15740*/  FMNMX.FTZ R5, R67, R4, !PT ;  /* 0x0000000443057209 */ /* 0x000fe40007810000 */
[----:B------:R-:W-:-:S02]  /*15750*/  FSEL R71, R71, -INF , !P0 ;  /* 0xff80000047477808 */ /* 0x000fc40004000000 */
[----:B------:R-:W-:-:S04]  /*15760*/  FMNMX.FTZ R4, R70, R5, !PT ;  /* 0x0000000546047209 */ /* 0x000fc80007810000 */
[----:B------:R-:W-:Y:S02]  /*15770*/  FMNMX.FTZ R9, R71, R4, !PT ;  /* 0x0000000447097209 */ /* 0x000fe40007810000 */
[----:B-1----:R-:W-:-:S03]  /*15780*/  FMNMX.FTZ R4, R11, R12, !PT ;  /* 0x0000000c0b047209 */ /* 0x002fc60007810000 */
[----:B------:R-:W-:Y:S04]  /*15790*/  STL.64 [R1+0x430], R8 ;  /* 0x0004300801007387 */ /* 0x000fe80000100a00 */
[----:B------:R-:W4:Y:S04]  /*157a0*/  LDL R12, [R1+0x434] ;  /* 0x00043400010c7983 */ /* 0x000f280000100800 */
[----:B------:R1:W-:Y:S04]  /*157b0*/  STL [R1+0x430], R4 ;  /* 0x0004300401007387 */ /* 0x0003e80000100800 */
[----:B------:R-:W2:Y:S04]  /*157c0*/  LDL R13, [R1+0x430] ;  /* 0x00043000010d7983 */ /* 0x000ea80000100800 */
[----:B----4-:R-:W4:Y:S01]  /*157d0*/  SHFL.BFLY PT, R9, R12, 0x2, 0x1f ;  /* 0x0c401f000c097f89 */ /* 0x010f2200000e0000 */
[----:B--2---:R-:W-:Y:S01]  /*157e0*/  FMUL.FTZ R5, R26, R13 ;  /* 0x0000000d1a057220 */ /* 0x004fe20000410000 */
[----:B------:R-:W-:-:S04]  /*157f0*/  FSETP.NEU.FTZ.AND P0, PT, R13, -INF , PT ;  /* 0xff8000000d00780b */ /* 0x000fc80003f1d000 */
[----:B------:R-:W-:-:S05]  /*15800*/  FSEL R11, R5, RZ, P0 ;  /* 0x000000ff050b7208 */ /* 0x000fca0000000000 */
[----:B-1----:R-:W-:Y:S01]  /*15810*/  FFMA.FTZ R4, R86, R26, -R11 ;  /* 0x0000001a56047223 */ /* 0x002fe2000001080b */
[----:B----4-:R-:W-:-:S03]  /*15820*/  FMNMX.FTZ R9, R9, R12, !PT ;  /* 0x0000000c09097209 */ /* 0x010fc60007810000 */
[----:B------:R1:W-:Y:S02]  /*15830*/  MUFU.EX2 R153, R4 ;  /* 0x0000000400997308 */ /* 0x0003e40000000800 */
[----:B-1----:R-:W1:Y:S01]  /*15840*/  SHFL.BFLY PT, R4, R9, 0x1, 0x1f ;  /* 0x0c201f0009047f89 */ /* 0x002e6200000e0000 */
[----:B------:R-:W-:Y:S01]  /*15850*/  FSEL R13, R13, RZ, P0 ;  /* 0x000000ff0d0d7208 */ /* 0x000fe20000000000 */
[----:B------:R-:W-:-:S04]  /*15860*/  FFMA.FTZ R5, R92, R26, -R11 ;  /* 0x0000001a5c057223 */ /* 0x000fc8000001080b */
[----:B------:R-:W-:Y:S01]  /*15870*/  FADD.FTZ R13, R24, -R13 ;  /* 0x8000000d180d7221 */ /* 0x000fe20000010000 */
[----:B-1----:R-:W-:-:S04]  /*15880*/  FMNMX.FTZ R4, R9, R4, !PT ;  /* 0x0000000409047209 */ /* 0x002fc80007810000 */
[C---:B------:R-:W-:Y:S01]  /*15890*/  FSETP.NEU.FTZ.AND P0, PT, R4.reuse, -INF , PT ;  /* 0xff8000000400780b */ /* 0x040fe20003f1d000 */
[----:B------:R-:W-:-:S05]  /*158a0*/  FMUL.FTZ R8, R4, R26 ;  /* 0x0000001a04087220 */ /* 0x000fca0000410000 */
[----:B------:R-:W-:Y:S02]  /*158b0*/  FSEL R9, R8, RZ, P0 ;  /* 0x000000ff08097208 */ /* 0x000fe40000000000 */
[----:B------:R-:W-:Y:S01]  /*158c0*/  FSEL R8, R4, RZ, P0 ;  /* 0x000000ff04087208 */ /* 0x000fe20000000000 */
[-C--:B------:R-:W-:Y:S02]  /*158d0*/  FMUL.FTZ R13, R13, R26.reuse ;  /* 0x0000001a0d0d7220 */ /* 0x080fe40000410000 */
[-C--:B------:R-:W-:Y:S02]  /*158e0*/  FFMA.FTZ R206, R21, R26.reuse, -R9 ;  /* 0x0000001a15ce7223 */ /* 0x080fe40000010809 */
[----:B------:R-:W-:Y:S01]  /*158f0*/  FADD.FTZ R25, R25, -R8 ;  /* 0x8000000819197221 */ /* 0x000fe20000010000 */
[-CC-:B------:R-:W-:Y:S01]  /*15900*/  FFMA.FTZ R152, R152, R26.reuse, -R11.reuse ;  /* 0x0000001a98987223 */ /* 0x180fe2000001080b */
[-C--:B------:R-:W-:Y:S02]  /*15910*/  FFMA.FTZ R19, R28, R26.reuse, -R11 ;  /* 0x0000001a1c137223 */ /* 0x080fe4000001080b */
[----:B------:R-:W-:Y:S01]  /*15920*/  FMUL.FTZ R25, R26, R25 ;  /* 0x000000191a197220 */ /* 0x000fe20000410000 */
[-CC-:B------:R-:W-:Y:S01]  /*15930*/  FFMA.FTZ R205, R27, R26.reuse, -R9.reuse ;  /* 0x0000001a1bcd7223 */ /* 0x180fe20000010809 */
[----:B------:R-:W-:Y:S01]  /*15940*/  MUFU.EX2 R5, R5 ;  /* 0x0000000500057308 */ /* 0x000fe20000000800 */
[-C--:B------:R-:W-:Y:S01]  /*15950*/  FFMA.FTZ R155, R30, R26.reuse, -R9 ;  /* 0x0000001a1e9b7223 */ /* 0x080fe20000010809 */
[----:B------:R-:W-:-:S06]  /*15960*/  FFMA.FTZ R154, R154, R26, -R11 ;  /* 0x0000001a9a9a7223 */ /* 0x000fcc000001080b */
[----:B------:R-:W3:Y:S01]  /*15970*/  MUFU.EX2 R28, R13 ;  /* 0x0000000d001c7308 */ /* 0x000ee20000000800 */
[----:B------:R-:W-:-:S07]  /*15980*/  FFMA.FTZ R202, R31, R26, -R9 ;  /* 0x0000001a1fca7223 */ /* 0x000fce0000010809 */
[----:B------:R-:W-:Y:S08]  /*15990*/  MUFU.EX2 R206, R206 ;  /* 0x000000ce00ce7308 */ /* 0x000ff00000000800 */
[----:B------:R-:W1:Y:S01]  /*159a0*/  MUFU.EX2 R30, R25 ;  /* 0x00000019001e7308 */ /* 0x000e620000000800 */
[----:B------:R-:W-:-:S07]  /*159b0*/  FFMA.FTZ R196, R84, R26, -R11 ;  /* 0x0000001a54c47223 */ /* 0x000fce000001080b */
[----:B------:R-:W2:Y:S01]  /*159c0*/  MUFU.EX2 R152, R152 ;  /* 0x0000009800987308 */ /* 0x000ea20000000800 */
[----:B------:R-:W-:-:S07]  /*159d0*/  FFMA.FTZ R191, R34, R26, -R9 ;  /* 0x0000001a22bf7223 */ /* 0x000fce0000010809 */
[----:B------:R-:W4:Y:S01]  /*159e0*/  MUFU.EX2 R205, R205 ;  /* 0x000000cd00cd7308 */ /* 0x000f220000000800 */
[-CC-:B------:R-:W-:Y:S01]  /*159f0*/  FFMA.FTZ R193, R82, R26.reuse, -R11.reuse ;  /* 0x0000001a52c17223 */ /* 0x180fe2000001080b */
[----:B------:R-:W-:-:S06]  /*15a00*/  FFMA.FTZ R160, R20, R26, -R11 ;  /* 0x0000001a14a07223 */ /* 0x000fcc000001080b */
[----:B------:R-:W5:Y:S01]  /*15a10*/  MUFU.EX2 R154, R154 ;  /* 0x0000009a009a7308 */ /* 0x000f620000000800 */
[-C--:B------:R-:W-:Y:S01]  /*15a20*/  FFMA.FTZ R20, R14, R26.reuse, -R11 ;  /* 0x0000001a0e147223 */ /* 0x080fe2000001080b */
[----:B------:R-:W-:-:S06]  /*15a30*/  FFMA.FTZ R192, R35, R26, -R9 ;  /* 0x0000001a23c07223 */ /* 0x000fcc0000010809 */
[----:B------:R-:W5:Y:S01]  /*15a40*/  MUFU.EX2 R155, R155 ;  /* 0x0000009b009b7308 */ /* 0x000f620000000800 */
[-CC-:B------:R-:W-:Y:S01]  /*15a50*/  FFMA.FTZ R187, R80, R26.reuse, -R11.reuse ;  /* 0x0000001a50bb7223 */ /* 0x180fe2000001080b */
[-CC-:B------:R-:W-:Y:S01]  /*15a60*/  FFMA.FTZ R190, R78, R26.reuse, -R11.reuse ;  /* 0x0000001a4ebe7223 */ /* 0x180fe2000001080b */
[-CC-:B------:R-:W-:Y:S01]  /*15a70*/  FFMA.FTZ R183, R76, R26.reuse, -R11.reuse ;  /* 0x0000001a4cb77223 */ /* 0x180fe2000001080b */
[-CC-:B------:R-:W-:Y:S01]  /*15a80*/  FFMA.FTZ R184, R74, R26.reuse, -R11.reuse ;  /* 0x0000001a4ab87223 */ /* 0x180fe2000001080b */
[----:B------:R-:W-:-:S03]  /*15a90*/  FFMA.FTZ R180, R72, R26, -R11 ;  /* 0x0000001a48b47223 */ /* 0x000fc6000001080b */
[----:B------:R-:W5:Y:S01]  /*15aa0*/  MUFU.EX2 R202, R202 ;  /* 0x000000ca00ca7308 */ /* 0x000f620000000800 */
[-CC-:B------:R-:W-:Y:S01]  /*15ab0*/  FFMA.FTZ R179, R44, R26.reuse, -R11.reuse ;  /* 0x0000001a2cb37223 */ /* 0x180fe2000001080b */
[-CC-:B------:R-:W-:Y:S01]  /*15ac0*/  FFMA.FTZ R174, R48, R26.reuse, -R11.reuse ;  /* 0x0000001a30ae7223 */ /* 0x180fe2000001080b */
[-CC-:B------:R-:W-:Y:S01]  /*15ad0*/  FFMA.FTZ R173, R40, R26.reuse, -R11.reuse ;  /* 0x0000001a28ad7223 */ /* 0x180fe2000001080b */
[-CC-:B------:R-:W-:Y:S01]  /*15ae0*/  FFMA.FTZ R169, R52, R26.reuse, -R11.reuse ;  /* 0x0000001a34a97223 */ /* 0x180fe2000001080b */
[-CC-:B------:R-:W-:Y:S01]  /*15af0*/  FFMA.FTZ R170, R36, R26.reuse, -R11.reuse ;  /* 0x0000001a24aa7223 */ /* 0x180fe2000001080b */
[-CC-:B------:R-:W-:Y:S01]  /*15b00*/  FFMA.FTZ R162, R56, R26.reuse, -R11.reuse ;  /* 0x0000001a38a27223 */ /* 0x180fe2000001080b */
[-CC-:B------:R-:W-:Y:S01]  /*15b10*/  FFMA.FTZ R161, R32, R26.reuse, -R11.reuse ;  /* 0x0000001a20a17223 */ /* 0x180fe2000001080b */
[----:B------:R-:W5:Y:S01]  /*15b20*/  MUFU.EX2 R196, R196 ;  /* 0x000000c400c47308 */ /* 0x000f620000000800 */
[-CC-:B------:R-:W-:Y:S01]  /*15b30*/  FFMA.FTZ R159, R60, R26.reuse, -R11.reuse ;  /* 0x0000001a3c9f7223 */ /* 0x180fe2000001080b */
[-CC-:B------:R-:W-:Y:S01]  /*15b40*/  FFMA.FTZ R15, R64, R26.reuse, -R11.reuse ;  /* 0x0000001a400f7223 */ /* 0x180fe2000001080b */
[----:B------:R-:W-:Y:S01]  /*15b50*/  FFMA.FTZ R14, R68, R26, -R11 ;  /* 0x0000001a440e7223 */ /* 0x000fe2000001080b */
[----:B---3--:R-:W-:Y:S01]  /*15b60*/  FFMA.FTZ R11, R28, R6, R5 ;  /* 0x000000061c0b7223 */ /* 0x008fe20000010005 */
[----:B-1----:R-:W-:Y:S01]  /*15b70*/  FFMA.FTZ R6, R7, R30, R206 ;  /* 0x0000001e07067223 */ /* 0x002fe200000100ce */
[----:B------:R-:W-:-:S02]  /*15b80*/  FFMA.FTZ R185, R38, R26, -R9 ;  /* 0x0000001a26b97223 */ /* 0x000fc40000010809 */
[----:B------:R-:W1:Y:S01]  /*15b90*/  MUFU.EX2 R191, R191 ;  /* 0x000000bf00bf7308 */ /* 0x000e620000000800 */
[----:B--2---:R-:W-:Y:S01]  /*15ba0*/  FADD.FTZ R11, R152, R11 ;  /* 0x0000000b980b7221 */ /* 0x004fe20000010000 */
[----:B----4-:R-:W-:Y:S01]  /*15bb0*/  FADD.FTZ R6, R205, R6 ;  /* 0x00000006cd067221 */ /* 0x010fe20000010000 */
[----:B------:R-:W-:-:S05]  /*15bc0*/  FFMA.FTZ R186, R39, R26, -R9 ;  /* 0x0000001a27ba7223 */ /* 0x000fca0000010809 */
[----:B------:R-:W2:Y:S01]  /*15bd0*/  MUFU.EX2 R193, R193 ;  /* 0x000000c100c17308 */ /* 0x000ea20000000800 */
[----:B-----5:R-:W-:Y:S01]  /*15be0*/  FADD.FTZ R8, R154, R11 ;  /* 0x0000000b9a087221 */ /* 0x020fe20000010000 */
[----:B------:R-:W-:-:S06]  /*15bf0*/  FADD.FTZ R7, R155, R6 ;  /* 0x000000069b077221 */ /* 0x000fcc0000010000 */
[----:B------:R-:W3:Y:S01]  /*15c00*/  MUFU.EX2 R192, R192 ;  /* 0x000000c000c07308 */ /* 0x000ee20000000800 */
[----:B------:R-:W-:Y:S01]  /*15c10*/  FFMA.FTZ R181, R42, R26, -R9 ;  /* 0x0000001a2ab57223 */ /* 0x000fe20000010809 */
[----:B------:R-:W-:-:S06]  /*15c20*/  FADD.FTZ R11, R153, R8 ;  /* 0x00000008990b7221 */ /* 0x000fcc0000010000 */
[----:B------:R-:W4:Y:S01]  /*15c30*/  MUFU.EX2 R187, R187 ;  /* 0x000000bb00bb7308 */ /* 0x000f220000000800 */
[----:B------:R-:W-:Y:S01]  /*15c40*/  FADD.FTZ R6, R202, R7 ;  /* 0x00000007ca067221 */ /* 0x000fe20000010000 */
[----:B------:R-:W-:-:S06]  /*15c50*/  FFMA.FTZ R182, R43, R26, -R9 ;  /* 0x0000001a2bb67223 */ /* 0x000fcc0000010809 */
[----:B------:R-:W5:Y:S01]  /*15c60*/  MUFU.EX2 R185, R185 ;  /* 0x000000b900b97308 */ /* 0x000f620000000800 */
[----:B------:R-:W-:Y:S01]  /*15c70*/  FADD.FTZ R8, R196, R11 ;  /* 0x0000000bc4087221 */ /* 0x000fe20000010000 */
[----:B-1----:R-:W-:-:S06]  /*15c80*/  FADD.FTZ R7, R191, R6 ;  /* 0x00000006bf077221 */ /* 0x002fcc0000010000 */
[----:B------:R-:W1:Y:S01]  /*15c90*/  MUFU.EX2 R190, R190 ;  /* 0x000000be00be7308 */ /* 0x000e620000000800 */
[----:B------:R-:W-:-:S07]  /*15ca0*/  FFMA.FTZ R177, R46, R26, -R9 ;  /* 0x0000001a2eb17223 */ /* 0x000fce0000010809 */
[----:B------:R-:W1:Y:S01]  /*15cb0*/  MUFU.EX2 R186, R186 ;  /* 0x000000ba00ba7308 */ /* 0x000e620000000800 */
[----:B--2---:R-:W-:Y:S01]  /*15cc0*/  FADD.FTZ R8, R193, R8 ;  /* 0x00000008c1087221 */ /* 0x004fe20000010000 */
[----:B---3--:R-:W-:-:S06]  /*15cd0*/  FADD.FTZ R6, R192, R7 ;  /* 0x00000007c0067221 */ /* 0x008fcc0000010000 */
[----:B------:R-:W2:Y:S01]  /*15ce0*/  MUFU.EX2 R183, R183 ;  /* 0x000000b700b77308 */ /* 0x000ea20000000800 */
[----:B------:R-:W-:-:S07]  /*15cf0*/  FFMA.FTZ R178, R47, R26, -R9 ;  /* 0x0000001a2fb27223 */ /* 0x000fce0000010809 */
[----:B------:R-:W3:Y:S01]  /*15d00*/  MUFU.EX2 R181, R181 ;  /* 0x000000b500b57308 */ /* 0x000ee20000000800 */
[----:B----4-:R-:W-:Y:S01]  /*15d10*/  FADD.FTZ R7, R187, R8 ;  /* 0x00000008bb077221 */ /* 0x010fe20000010000 */
[----:B-----5:R-:W-:-:S06]  /*15d20*/  FADD.FTZ R11, R185, R6 ;  /* 0x00000006b90b7221 */ /* 0x020fcc0000010000 */
[----:B------:R-:W4:Y:S01]  /*15d30*/  MUFU.EX2 R184, R184 ;  /* 0x000000b800b87308 */ /* 0x000f220000000800 */
[----:B------:R-:W-:-:S07]  /*15d40*/  FFMA.FTZ R171, R50, R26, -R9 ;  /* 0x0000001a32ab7223 */ /* 0x000fce0000010809 */
[----:B------:R-:W5:Y:S01]  /*15d50*/  MUFU.EX2 R182, R182 ;  /* 0x000000b600b67308 */ /* 0x000f620000000800 */
[----:B-1----:R-:W-:Y:S01]  /*15d60*/  FADD.FTZ R6, R190, R7 ;  /* 0x00000007be067221 */ /* 0x002fe20000010000 */
[----:B------:R-:W-:-:S06]  /*15d70*/  FADD.FTZ R8, R186, R11 ;  /* 0x0000000bba087221 */ /* 0x000fcc0000010000 */
        /* <DEDUP_REMOVED lines=55> */
[----:B------:R-:W4:Y:S08]  /*160f0*/  MUFU.EX2 R20, R20 ;  /* 0x0000001400147308 */ /* 0x000f300000000800 */
[----:B------:R-:W5:Y:S01]  /*16100*/  MUFU.EX2 R158, R158 ;  /* 0x0000009e009e7308 */ /* 0x000f620000000800 */
[----:B-1----:R-:W-:Y:S01]  /*16110*/  FADD.FTZ R6, R160, R7 ;  /* 0x00000007a0067221 */ /* 0x002fe20000010000 */
[----:B------:R-:W-:-:S06]  /*16120*/  FADD.FTZ R8, R164, R9 ;  /* 0x00000009a4087221 */ /* 0x000fcc0000010000 */
[----:B------:R-:W1:Y:S08]  /*16130*/  MUFU.EX2 R14, R14 ;  /* 0x0000000e000e7308 */ /* 0x000e700000000800 */
[----:B------:R-:W1:Y:S01]  /*16140*/  MUFU.EX2 R21, R21 ;  /* 0x0000001500157308 */ /* 0x000e620000000800 */
[----:B--2---:R-:W-:Y:S01]  /*16150*/  FADD.FTZ R7, R15, R6 ;  /* 0x000000060f077221 */ /* 0x004fe20000010000 */
[----:B---3--:R-:W-:-:S06]  /*16160*/  FADD.FTZ R9, R157, R8 ;  /* 0x000000089d097221 */ /* 0x008fcc0000010000 */
[----:B------:R-:W2:Y:S08]  /*16170*/  MUFU.EX2 R19, R19 ;  /* 0x0000001300137308 */ /* 0x000eb00000000800 */
[----:B------:R-:W3:Y:S01]  /*16180*/  MUFU.EX2 R156, R156 ;  /* 0x0000009c009c7308 */ /* 0x000ee20000000800 */
[----:B----4-:R-:W-:Y:S01]  /*16190*/  FADD.FTZ R7, R20, R7 ;  /* 0x0000000714077221 */ /* 0x010fe20000010000 */
[----:B-----5:R-:W-:-:S03]  /*161a0*/  FADD.FTZ R6, R158, R9 ;  /* 0x000000099e067221 */ /* 0x020fc60000010000 */
[----:B-1----:R-:W-:Y:S01]  /*161b0*/  FADD.FTZ R8, R14, R7 ;  /* 0x000000070e087221 */ /* 0x002fe20000010000 */
[----:B------:R-:W-:-:S03]  /*161c0*/  FADD.FTZ R7, R21, R6 ;  /* 0x0000000615077221 */ /* 0x000fc60000010000 */
[----:B--2---:R-:W-:Y:S01]  /*161d0*/  FADD.FTZ R6, R19, R8 ;  /* 0x0000000813067221 */ /* 0x004fe20000010000 */
[----:B------:R1:W-:Y:S01]  /*161e0*/  STL [R1+0x434], R4 ;  /* 0x0004340401007387 */ /* 0x0003e20000100800 */
[----:B---3--:R-:W-:-:S05]  /*161f0*/  FADD.FTZ R7, R156, R7 ;  /* 0x000000079c077221 */ /* 0x008fca0000010000 */
[----:B------:R2:W-:Y:S04]  /*16200*/  STL.64 [R1+0x440], R6 ;  /* 0x0004400601007387 */ /* 0x0005e80000100a00 */
[----:B------:R-:W3:Y:S04]  /*16210*/  LD.E R27, desc[UR46][R22.64+0x41c] ;  /* 0x00041c2e161b7980 */ /* 0x000ee8000c101900 */
[----:B------:R-:W4:Y:S04]  /*16220*/  LD.E R8, desc[UR46][R22.64+0x220] ;  /* 0x0002202e16087980 */ /* 0x000f28000c101900 */
[----:B------:R-:W5:Y:S04]  /*16230*/  LD.E R9, desc[UR46][R22.64+0x224] ;  /* 0x0002242e16097980 */ /* 0x000f68000c101900 */
[----:B------:R-:W5:Y:S04]  /*16240*/  LD.E R11, desc[UR46][R22.64+0x230] ;  /* 0x0002302e160b7980 */ /* 0x000f68000c101900 */
[----:B------:R-:W5:Y:S04]  /*16250*/  LD.E R13, desc[UR46][R22.64+0x240] ;  /* 0x0002402e160d7980 */ /* 0x000f68000c101900 */
[----:B------:R-:W5:Y:S04]  /*16260*/  LD.E R25, desc[UR46][R22.64+0x250] ;  /* 0x0002502e16197980 */ /* 0x000f68000c101900 */
[----:B-1----:R-:W5:Y:S04]  /*16270*/  LD.E R4, desc[UR46][R22.64+0x254] ;  /* 0x0002542e16047980 */ /* 0x002f68000c101900 */
[----:B------:R-:W5:Y:S04]  /*16280*/  LD.E R122, desc[UR46][R22.64+0x274] ;  /* 0x0002742e167a7980 */ /* 0x000f68000c101900 */
        /* <DEDUP_REMOVED lines=122> */
[C---:B-----5:R-:W-:Y:S01]  /*16a30*/  FMUL.FTZ R9, R28.reuse, R9 ;  /* 0x000000091c097220 */ /* 0x060fe20000410000 */
[C---:B------:R-:W-:Y:S01]  /*16a40*/  FMUL.FTZ R11, R28.reuse, R11 ;  /* 0x0000000b1c0b7220 */ /* 0x040fe20000410000 */
[C---:B------:R-:W-:Y:S01]  /*16a50*/  FMUL.FTZ R13, R28.reuse, R13 ;  /* 0x0000000d1c0d7220 */ /* 0x040fe20000410000 */
[C---:B------:R-:W-:Y:S01]  /*16a60*/  FMUL.FTZ R25, R28.reuse, R25 ;  /* 0x000000191c197220 */ /* 0x040fe20000410000 */
[----:B------:R1:W-:Y:S04]  /*16a70*/  ST.E desc[UR46][R22.64+0x220], R27 ;  /* 0x0002201b16007985 */ /* 0x0003e8000c10192e */
[----:B------:R3:W-:Y:S04]  /*16a80*/  ST.E desc[UR46][R22.64+0x224], R9 ;  /* 0x0002240916007985 */ /* 0x0007e8000c10192e */
[----:B------:R4:W-:Y:S04]  /*16a90*/  ST.E desc[UR46][R22.64+0x230], R11 ;  /* 0x0002300b16007985 */ /* 0x0009e8000c10192e */
[----:B------:R5:W-:Y:S01]  /*16aa0*/  ST.E desc[UR46][R22.64+0x240], R13 ;  /* 0x0002400d16007985 */ /* 0x000be2000c10192e */
[C---:B-1----:R-:W-:Y:S01]  /*16ab0*/  FMUL.FTZ R27, R28.reuse, R4 ;  /* 0x000000041c1b7220 */ /* 0x042fe20000410000 */
[C---:B---3--:R-:W-:Y:S01]  /*16ac0*/  FMUL.FTZ R9, R28.reuse, R122 ;  /* 0x0000007a1c097220 */ /* 0x048fe20000410000 */
[C---:B----4-:R-:W-:Y:S01]  /*16ad0*/  FMUL.FTZ R11, R28.reuse, R124 ;  /* 0x0000007c1c0b7220 */ /* 0x050fe20000410000 */
[C---:B-----5:R-:W-:Y:S01]  /*16ae0*/  FMUL.FTZ R13, R28.reuse, R114 ;  /* 0x000000721c0d7220 */ /* 0x060fe20000410000 */
[----:B------:R1:W-:Y:S04]  /*16af0*/  ST.E desc[UR46][R22.64+0x250], R25 ;  /* 0x0002501916007985 */ /* 0x0003e8000c10192e */
[----:B------:R3:W-:Y:S04]  /*16b00*/  ST.E desc[UR46][R22.64+0x254], R27 ;  /* 0x0002541b16007985 */ /* 0x0007e8000c10192e */
[----:B------:R4:W-:Y:S04]  /*16b10*/  ST.E desc[UR46][R22.64+0x274], R9 ;  /* 0x0002740916007985 */ /* 0x0009e8000c10192e */
[----:B------:R5:W-:Y:S01]  /*16b20*/  ST.E desc[UR46][R22.64+0x280], R11 ;  /* 0x0002800b16007985 */ /* 0x000be2000c10192e */
[----:B-1----:R-:W-:-:S03]  /*16b30*/  FMUL.FTZ R25, R28, R108 ;  /* 0x0000006c1c197220 */ /* 0x002fc60000410000 */
[----:B------:R1:W-:Y:S01]  /*16b40*/  ST.E desc[UR46][R22.64+0x284], R13 ;  /* 0x0002840d16007985 */ /* 0x0003e2000c10192e */
[C---:B---3--:R-:W-:Y:S01]  /*16b50*/  FMUL.FTZ R27, R28.reuse, R100 ;  /* 0x000000641c1b7220 */ /* 0x048fe20000410000 */
[C---:B----4-:R-:W-:Y:S01]  /*16b60*/  FMUL.FTZ R9, R28.reuse, R98 ;  /* 0x000000621c097220 */ /* 0x050fe20000410000 */
[C---:B-----5:R-:W-:Y:S01]  /*16b70*/  FMUL.FTZ R11, R28.reuse, R90 ;  /* 0x0000005a1c0b7220 */ /* 0x060fe20000410000 */
[C---:B-1----:R-:W-:Y:S01]  /*16b80*/  FMUL.FTZ R13, R28.reuse, R96 ;  /* 0x000000601c0d7220 */ /* 0x042fe20000410000 */
        /* <DEDUP_REMOVED lines=20> */
[----:B------:R1:W-:Y:S01]  /*16cd0*/  ST.E desc[UR46][R22.64+0x340], R25 ;  /* 0x0003401916007985 */ /* 0x0003e2000c10192e */
        /* <DEDUP_REMOVED lines=27> */
[C---:B-1----:R-:W-:Y:S01]  /*16e90*/  FMUL.FTZ R25, R28.reuse, R48 ;  /* 0x000000301c197220 */ /* 0x042fe20000410000 */
[C---:B---3--:R-:W-:Y:S01]  /*16ea0*/  FMUL.FTZ R27, R28.reuse, R40 ;  /* 0x000000281c1b7220 */ /* 0x048fe20000410000 */
[C---:B------:R-:W-:Y:S01]  /*16eb0*/  FMUL.FTZ R46, R28.reuse, R46 ;  /* 0x0000002e1c2e7220 */ /* 0x040fe20000410000 */
[C---:B------:R-:W-:Y:S01]  /*16ec0*/  FMUL.FTZ R44, R28.reuse, R44 ;  /* 0x0000002c1c2c7220 */ /* 0x040fe20000410000 */
[C---:B------:R-:W-:Y:S01]  /*16ed0*/  FMUL.FTZ R42, R28.reuse, R42 ;  /* 0x0000002a1c2a7220 */ /* 0x040fe20000410000 */
[C---:B----4-:R-:W-:Y:S01]  /*16ee0*/  FMUL.FTZ R9, R28.reuse, R38 ;  /* 0x000000261c097220 */ /* 0x050fe20000410000 */
[C---:B--2---:R-:W-:Y:S01]  /*16ef0*/  FMUL.FTZ R11, R28.reuse, R6 ;  /* 0x000000061c0b7220 */ /* 0x044fe20000410000 */
[C---:B-----5:R-:W-:Y:S01]  /*16f00*/  FMUL.FTZ R13, R28.reuse, R36 ;  /* 0x000000241c0d7220 */ /* 0x060fe20000410000 */
        /* <DEDUP_REMOVED lines=171> */
[----:B------:R4:W-:Y:S04]  /*179c0*/  ST.E desc[UR46][R22.64+0x3f8], R35 ;  /* 0x0003f82316007985 */ /* 0x0009e8000c10192e */
[----:B------:R5:W-:Y:S04]  /*179d0*/  ST.E desc[UR46][R22.64+0x3fc], R7 ;  /* 0x0003fc0716007985 */ /* 0x000be8000c10192e */
[----:B------:R5:W-:Y:S04]  /*179e0*/  ST.E desc[UR46][R22.64+0x408], R33 ;  /* 0x0004082116007985 */ /* 0x000be8000c10192e */
[----:B------:R5:W-:Y:S04]  /*179f0*/  ST.E desc[UR46][R22.64+0x40c], R31 ;  /* 0x00040c1f16007985 */ /* 0x000be8000c10192e */
[----:B------:R5:W-:Y:S01]  /*17a00*/  ST.E desc[UR46][R22.64+0x418], R29 ;  /* 0x0004181d16007985 */ /* 0x000be2000c10192e */
[----:B------:R3:W-:Y:S06]  /*17a10*/  BAR.SYNC.DEFER_BLOCKING R208, 0x100 ;  /* 0x000400d00000751d */ /* 0x0007ec0000010000 */
[----:B-1----:R-:W5:Y:S04]  /*17a20*/  LD.E R11, desc[UR46][R22.64+0x220] ;  /* 0x0002202e160b7980 */ /* 0x002f68000c101900 */
[----:B--2---:R-:W2:Y:S04]  /*17a30*/  LD.E R13, desc[UR46][R22.64+0x224] ;  /* 0x0002242e160d7980 */ /* 0x004ea8000c101900 */
[----:B------:R-:W2:Y:S04]  /*17a40*/  LD.E R25, desc[UR46][R22.64+0x228] ;  /* 0x0002282e16197980 */ /* 0x000ea8000c101900 */
[----:B------:R-:W2:Y:S04]  /*17a50*/  LD.E R27, desc[UR46][R22.64+0x22c] ;  /* 0x00022c2e161b7980 */ /* 0x000ea8000c101900 */
[----:B---3--:R-:W3:Y:S04]  /*17a60*/  LD.E R37, desc[UR46][R22.64+0x230] ;  /* 0x0002302e16257980 */ /* 0x008ee8000c101900 */
[----:B----4-:R-:W4:Y:S04]  /*17a70*/  LD.E R35, desc[UR46][R22.64+0x234] ;  /* 0x0002342e16237980 */ /* 0x010f28000c101900 */
[----:B-----5:R-:W5:Y:S04]  /*17a80*/  LD.E R7, desc[UR46][R22.64+0x238] ;  /* 0x0002382e16077980 */ /* 0x020f68000c101900 */
        /* <DEDUP_REMOVED lines=122> */
[----:B------:R-:W-:Y:S04]  /*18230*/  ST.E desc[UR46][R22.64+0x220], R11 ;  /* 0x0002200b16007985 */ /* 0x000fe8000c10192e */
[----:B--2---:R-:W-:Y:S04]  /*18240*/  ST.E desc[UR46][R22.64+0x224], R13 ;  /* 0x0002240d16007985 */ /* 0x004fe8000c10192e */
[----:B------:R-:W-:Y:S04]  /*18250*/  ST.E desc[UR46][R22.64+0x228], R25 ;  /* 0x0002281916007985 */ /* 0x000fe8000c10192e */
[----:B------:R-:W-:Y:S04]  /*18260*/  ST.E desc[UR46][R22.64+0x22c], R27 ;  /* 0x00022c1b16007985 */ /* 0x000fe8000c10192e */
[----:B---3--:R-:W-:Y:S04]  /*18270*/  ST.E desc[UR46][R22.64+0x230], R37 ;  /* 0x0002302516007985 */ /* 0x008fe8000c10192e */
[----:B----4-:R-:W-:Y:S04]  /*18280*/  ST.E desc[UR46][R22.64+0x234], R35 ;  /* 0x0002342316007985 */ /* 0x010fe8000c10192e */
[----:B-----5:R-:W-:Y:S04]  /*18290*/  ST.E desc[UR46][R22.64+0x238], R7 ;  /* 0x0002380716007985 */ /* 0x020fe8000c10192e */
        /* <DEDUP_REMOVED lines=121> */
[----:B-1----:R-:W5:Y:S04]  /*18a30*/  LD.E.64 R6, desc[UR46][R22.64+0xa8] ;  /* 0x0000a82e16067980 */ /* 0x002f68000c101b00 */
[----:B------:R-:W5:Y:S04]  /*18a40*/  LDL R4, [R1+0x88] ;  /* 0x0000880001047983 */ /* 0x000f680000100800 */
[----:B--2---:R-:W2:Y:S04]  /*18a50*/  LD.E R24, desc[UR46][R22.64+0x220] ;  /* 0x0002202e16187980 */ /* 0x004ea8000c101900 */
[----:B------:R-:W2:Y:S04]  /*18a60*/  LD.E R25, desc[UR46][R22.64+0x224] ;  /* 0x0002242e16197980 */ /* 0x000ea8000c101900 */
[----:B---3--:R-:W2:Y:S04]  /*18a70*/  LD.E R26, desc[UR46][R22.64+0x228] ;  /* 0x0002282e161a7980 */ /* 0x008ea8000c101900 */
[----:B------:R-:W2:Y:S04]  /*18a80*/  LD.E R27, desc[UR46][R22.64+0x22c] ;  /* 0x00022c2e161b7980 */ /* 0x000ea8000c101900 */
[----:B----4-:R-:W2:Y:S04]  /*18a90*/  LD.E R28, desc[UR46][R22.64+0x230] ;  /* 0x0002302e161c7980 */ /* 0x010ea8000c101900 */
[----:B------:R-:W2:Y:S04]  /*18aa0*/  LD.E R29, desc[UR46][R22.64+0x234] ;  /* 0x0002342e161d7980 */ /* 0x000ea8000c101900 */
[----:B-----5:R-:W2:Y:S04]  /*18ab0*/  LD.E R30, desc[UR46][R22.64+0x238] ;  /* 0x0002382e161e7980 */ /* 0x020ea8000c101900 */
        /* <DEDUP_REMOVED lines=121> */
[----:B------:R-:W-:Y:S01]  /*19250*/  IMAD R6, R9, 0xc00, R6 ;  /* 0x00000c0009067824 */ /* 0x000fe200078e0206 */
[----:B------:R-:W-:-:S02]  /*19260*/  ISETP.NE.U32.AND P0, PT, R4, RZ, PT ;  /* 0x000000ff0400720c */ /* 0x000fc40003f05070 */
[----:B------:R-:W-:Y:S02]  /*19270*/  R2UR UR7, R7 ;  /* 0x00000000070772ca */ /* 0x000fe400000e0000 */
[----:B------:R-:W-:Y:S02]  /*19280*/  R2UR UR6, R6 ;  /* 0x00000000060672ca */ /* 0x000fe400000e0000 */
[----:B------:R-:W-:Y:S02]  /*19290*/  F2FP.F16.F32.PACK_AB R154, R153, R154 ;  /* 0x0000009a999a723e */ /* 0x000fe400000000ff */
[----:B------:R-:W-:Y:S02]  /*192a0*/  F2FP.F16.F32.PACK_AB R152, R152, R5 ;  /* 0x000000059898723e */ /* 0x000fe400000000ff */
[----:B------:R-:W-:Y:S02]  /*192b0*/  F2FP.F16.F32.PACK_AB R153, R205, R206 ;  /* 0x000000cecd99723e */ /* 0x000fe400000000ff */
[----:B------:R-:W-:Y:S01]  /*192c0*/  F2FP.F16.F32.PACK_AB R155, R202, R155 ;  /* 0x0000009bca9b723e */ /* 0x000fe200000000ff */
[----:B------:R-:W-:Y:S01]  /*192d0*/  VOTEU.ANY UP0, P0 ;  /* 0x00000000003f7886 */ /* 0x000fe20000000100 */
[----:B------:R-:W-:-:S02]  /*192e0*/  VIADD R4, R6, 0x80 ;  /* 0x0000008006047836 */ /* 0x000fc40000000000 */
[----:B------:R-:W-:Y:S01]  /*192f0*/  IMAD.MOV.U32 R5, RZ, RZ, R7 ;  /* 0x000000ffff057224 */ /* 0x000fe200078e0007 */
[----:B--2---:R-:W-:-:S06]  /*19300*/  WARPGROUP.ARRIVE ;  /* 0x00000000000079c5 */ /* 0x004fcc0000000000 */
[----:B------:R-:W-:Y:S01]  /*19310*/  HGMMA.64x256x16.F32 R24, R152, gdesc[UR4].tnspB, R24, UP0, gsb0 ;  /* 0x43e0000498187df0 */ /* 0x000fe2000b800818 */
[----:B------:R-:W-:Y:S02]  /*19320*/  R2UR UR6, R4 ;  /* 0x00000000040672ca */ /* 0x000fe400000e0000 */
[----:B------:R-:W-:Y:S01]  /*19330*/  R2UR UR7, R5 ;  /* 0x00000000050772ca */ /* 0x000fe200000e0000 */
[----:B------:R-:W-:Y:S02]  /*19340*/  VIADD R4, R6, 0x100 ;  /* 0x0000010006047836 */ /* 0x000fe40000000000 */
[----:B------:R-:W-:Y:S01]  /*19350*/  IMAD.MOV.U32 R5, RZ, RZ, R7 ;  /* 0x000000ffff057224 */ /* 0x000fe200078e0007 */
[----:B------:R-:W-:Y:S02]  /*19360*/  WARPGROUP.DEPBAR.LE gsb0, 0x0 ;  /* 0x00008000000079c5 */ /* 0x000fe40000010000 */
[----:B------:R-:W-:Y:S02]  /*19370*/  F2FP.F16.F32.PACK_AB R152, R193, R196 ;  /* 0x000000c4c198723e */ /* 0x000fe400000000ff */
[----:B------:R-:W-:-:S02]  /*19380*/  F2FP.F16.F32.PACK_AB R154, R190, R187 ;  /* 0x000000bbbe9a723e */ /* 0x000fc400000000ff */
        /* <DEDUP_REMOVED lines=135> */
[----:B------:R-:W-:Y:S02]  /*19c00*/  VIADD R4, R6, 0x180 ;  /* 0x0000018006047836 */ /* 0x000fe40000000000 */
[----:B------:R-:W-:Y:S01]  /*19c10*/  IMAD.MOV.U32 R5, RZ, RZ, R7 ;  /* 0x000000ffff057224 */ /* 0x000fe200078e0007 */
[----:B------:R-:W-:Y:S02]  /*19c20*/  WARPGROUP.DEPBAR.LE gsb0, 0x0 ;  /* 0x00008000000079c5 */ /* 0x000fe40000010000 */
[----:B------:R-:W-:-:S02]  /*19c30*/  F2FP.F16.F32.PACK_AB R152, R184, R183 ;  /* 0x000000b7b898723e */ /* 0x000fc400000000ff */
        /* <DEDUP_REMOVED lines=276> */
[----:B------:R-:W-:Y:S01]  /*1ad80*/  VIADD R6, R6, 0x280 ;  /* 0x0000028006067836 */ /* 0x000fe20000000000 */
        /* <DEDUP_REMOVED lines=412> */
[----:B-1----:R-:W5:Y:S04]  /*1c750*/  LD.E R25, desc[UR46][R22.64+0x240] ;  /* 0x0002402e16197980 */ /* 0x002f68000c101900 */
[----:B--2---:R-:W2:Y:S04]  /*1c760*/  LD.E R27, desc[UR46][R22.64+0x244] ;  /* 0x0002442e161b7980 */ /* 0x004ea8000c101900 */
        /* <DEDUP_REMOVED lines=130> */
[----:B-----5:R1:W-:Y:S04]  /*1cf90*/  ST.E desc[UR46][R22.64+0x250], R33 ;  /* 0x0002502116007985 */ /* 0x0203e8000c10192e */
        /* <DEDUP_REMOVED lines=115> */
[----:B------:R-:W-:Y:S01]  /*1d6d0*/  LOP3.LUT P6, RZ, R212, 0x7f, RZ, 0xc0, !PT ;  /* 0x0000007fd4ff7812 */ /* 0x000fe200078cc0ff */
[----:B------:R-:W-:-:S12]  /*1d6e0*/  BSSY B0, `(.L_x_1590) ;  /* 0x0000008000007945 */ /* 0x000fd80003800000 */
[----:B-1----:R-:W-:Y:S05]  /*1d6f0*/  @P6 BRA `(.L_x_1591) ;  /* 0x0000000000186947 */ /* 0x002fea0003800000 */
[----:B------:R-:W2:Y:S04]  /*1d700*/  LDL.64 R4, [R1+0x68] ;  /* 0x0000680001047983 */ /* 0x000ea80000100a00 */
[----:B------:R-:W3:Y:S01]  /*1d710*/  LD.E R0, desc[UR46][R2.64] ;  /* 0x0000002e02007980 */ /* 0x000ee2000c101900 */
[----:B--2---:R-:W-:-:S05]  /*1d720*/  MOV R5, R4 ;  /* 0x0000000400057202 */ /* 0x004fca0000000f00 */
[----:B---3--:R-:W-:-:S05]  /*1d730*/  IMAD R0, R0, 0x8, R5 ;  /* 0x0000000800007824 */ /* 0x008fca00078e0205 */
[----:B------:R-:W-:-:S04]  /*1d740*/  PRMT R0, RZ, 0x654, R0 ;  /* 0x00000654ff007816 */ /* 0x000fc80000000000 */
[----:B------:R1:W-:Y:S03]  /*1d750*/  SYNCS.ARRIVE.TRANS64.RED.A1T0 RZ, [R0+URZ], RZ ;  /* 0x000000ff00ff79a7 */ /* 0x0003e6000810043f */
.L_x_1591:
[----:B------:R-:W-:Y:S05]  /*1d760*/  BSYNC B0 ;  /* 0x0000000000007941 */ /* 0x000fea0003800000 */
.L_x_1590:
[C---:B------:R-:W-:Y:S01]  /*1d770*/  ISETP.GT.AND P0, PT, R10.reuse, UR41, PT ;  /* 0x000000290a007c0c */ /* 0x040fe2000bf04270 */
[----:B------:R-:W-:-:S12]  /*1d780*/  VIADD R10, R10, 0xffffffff ;  /* 0xffffffff0a0a7836 */ /* 0x000fd80000000000 */
[----:B------:R-:W-:Y:S05]  /*1d790*/  @P0 BRA `(.L_x_1592) ;  /* 0xffffff5400300947 */ /* 0x000fea000383ffff */
.L_x_1561:
[----:B------:R-:W-:Y:S05]  /*1d7a0*/  WARPSYNC.ALL ;  /* 0x0000000000007948 */ /* 0x000fea0003800000 */
[----:B-1----:R-:W2:Y:S04]  /*1d7b0*/  LDL R5, [R1+0x440] ;  /* 0x0004400001057983 */ /* 0x002ea80000100800 */
[----:B------:R-:W3:Y:S04]  /*1d7c0*/  LDL R6, [R1+0x444] ;  /* 0x0004440001067983 */ /* 0x000ee80000100800 */
[----:B------:R-:W4:Y:S04]  /*1d7d0*/  LDL R132, [R1+0x210] ;  /* 0x0002100001847983 */ /* 0x000f280000100800 */
[----:B------:R-:W5:Y:S04]  /*1d7e0*/  LDL.64 R12, [R1+0x388] ;  /* 0x00038800010c7983 */ /* 0x000f680000100a00 */
        /* <DEDUP_REMOVED lines=60> */
[----:B------:R-:W5:Y:S04]  /*1dbb0*/  LDL R133, [R1+0x218] ;  /* 0x0002180001857983 */ /* 0x000f680000100800 */
[----:B--2---:R-:W1:Y:S02]  /*1dbc0*/  SHFL.BFLY PT, R0, R5, 0x2, 0x1f ;  /* 0x0c401f0005007f89 */ /* 0x004e6400000e0000 */
[----:B-1----:R-:W-:-:S05]  /*1dbd0*/  FADD.FTZ R0, R5, R0 ;  /* 0x0000000005007221 */ /* 0x002fca0000010000 */
[----:B------:R-:W1:Y:S02]  /*1dbe0*/  SHFL.BFLY PT, R3, R0, 0x1, 0x1f ;  /* 0x0c201f0000037f89 */ /* 0x000e6400000e0000 */
[----:B-1----:R-:W-:Y:S01]  /*1dbf0*/  FADD.FTZ R2, R0, R3 ;  /* 0x0000000300027221 */ /* 0x002fe20000010000 */
[----:B----4-:R-:W-:Y:S01]  /*1dc00*/  VIADD R132, R132, 0x1 ;  /* 0x0000000184847836 */ /* 0x010fe20000000000 */
[----:B------:R-:W2:Y:S04]  /*1dc10*/  LDL R0, [R1+0x21c] ;  /* 0x00021c0001007983 */ /* 0x000ea80000100800 */
[----:B------:R-:W-:Y:S04]  /*1dc20*/  STL [R1+0x440], R2 ;  /* 0x0004400201007387 */ /* 0x000fe80000100800 */
[----:B------:R-:W4:Y:S04]  /*1dc30*/  LDL R148, [R1+0x440] ;  /* 0x0004400001947983 */ /* 0x000f280000100800 */
[----:B---3--:R-:W1:Y:S02]  /*1dc40*/  SHFL.BFLY PT, R3, R6, 0x2, 0x1f ;  /* 0x0c401f0006037f89 */ /* 0x008e6400000e0000 */
[----:B-1----:R-:W-:Y:S01]  /*1dc50*/  FADD.FTZ R3, R3, R6 ;  /* 0x0000000603037221 */ /* 0x002fe20000010000 */
[----:B------:R-:W-:Y:S01]  /*1dc60*/  ISETP.NE.AND P2, PT, R132, 0x2, PT ;  /* 0x000000028400780c */ /* 0x000fe20003f45270 */
[----:B------:R-:W3:Y:S04]  /*1dc70*/  LDL.64 R6, [R1+0x418] ;  /* 0x0004180001067983 */ /* 0x000ee80000100a00 */
[----:B------:R-:W1:Y:S08]  /*1dc80*/  SHFL.BFLY PT, R4, R3, 0x1, 0x1f ;  /* 0x0c201f0003047f89 */ /* 0x000e7000000e0000 */
[----:B------:R-:W3:Y:S01]  /*1dc90*/  @!P2 LDL R19, [R1+0x214] ;  /* 0x000214000113a983 */ /* 0x000ee20000100800 */
[----:B-1----:R-:W-:-:S03]  /*1dca0*/  FADD.FTZ R140, R3, R4 ;  /* 0x00000004038c7221 */ /* 0x002fc60000010000 */
[----:B------:R-:W3:Y:S02]  /*1dcb0*/  LDL.64 R4, [R1+0x3e8] ;  /* 0x0003e80001047983 */ /* 0x000ee40000100a00 */
[----:B------:R-:W-:Y:S02]  /*1dcc0*/  FSETP.NE.FTZ.AND P1, PT, R140, RZ, PT ;  /* 0x000000ff8c00720b */ /* 0x000fe40003f35000 */
[----:B------:R-:W3:Y:S11]  /*1dcd0*/  LDL.64 R2, [R1+0x408] ;  /* 0x0004080001027983 */ /* 0x000ef60000100a00 */
[----:B------:R-:W3:Y:S04]  /*1dce0*/  @P1 LDL R143, [R1+0x450] ;  /* 0x00045000018f1983 */ /* 0x000ee80000100800 */
[----:B------:R-:W3:Y:S01]  /*1dcf0*/  @P1 LDL R145, [R1+0x434] ;  /* 0x0004340001911983 */ /* 0x000ee20000100800 */
[----:B------:R-:W-:-:S02]  /*1dd00*/  IMAD.MOV.U32 R142, RZ, RZ, -0x800000 ;  /* 0xff800000ff8e7424 */ /* 0x000fc400078e00ff */
[----:B------:R-:W-:Y:S01]  /*1dd10*/  IMAD.MOV.U32 R134, RZ, RZ, RZ ;  /* 0x000000ffff867224 */ /* 0x000fe200078e00ff */
[----:B------:R1:W-:Y:S08]  /*1dd20*/  BAR.ARV R203, 0x100 ;  /* 0x000400cb0000751d */ /* 0x0003f00000002000 */
[----:B------:R-:W-:Y:S06]  /*1dd30*/  BAR.ARV 0x8, 0x120 ;  /* 0x0204800000007b1d */ /* 0x000fec0000002000 */
[----:B----4-:R-:W-:-:S13]  /*1dd40*/  FSETP.NE.FTZ.AND P0, PT, R148, RZ, PT ;  /* 0x000000ff9400720b */ /* 0x010fda0003f15000 */
[----:B------:R-:W4:Y:S04]  /*1dd50*/  @P0 LDL R135, [R1+0x450] ;  /* 0x0004500001870983 */ /* 0x000f280000100800 */
[----:B------:R-:W3:Y:S01]  /*1dd60*/  @P0 LDL R144, [R1+0x430] ;  /* 0x0004300001900983 */ /* 0x000ee20000100800 */
[----:B------:R-:W1:Y:S02]  /*1dd70*/  @P0 MUFU.LG2 R141, R148 ;  /* 0x00000094008d0308 */ /* 0x000e640000000c00 */
[----:B-1----:R-:W-:-:S06]  /*1dd80*/  @P0 FMUL.FTZ R146, R141, 0.69314718246459960938 ;  /* 0x3f3172188d920820 */ /* 0x002fcc0000410000 */
[----:B------:R-:W1:Y:S08]  /*1dd90*/  @P1 MUFU.LG2 R147, R140 ;  /* 0x0000008c00931308 */ /* 0x000e700000000c00 */
[----:B------:R-:W5:Y:S01]  /*1dda0*/  @P0 MUFU.RCP R134, R148 ;  /* 0x0000009400860308 */ /* 0x000f620000001000 */
[----:B--2---:R-:W-:Y:S02]  /*1ddb0*/  VIADD R0, R0, 0x1 ;  /* 0x0000000100007836 */ /* 0x004fe40000000000 */
[----:B-1----:R-:W-:Y:S01]  /*1ddc0*/  @P1 FMUL.FTZ R147, R147, 0.69314718246459960938 ;  /* 0x3f31721893931820 */ /* 0x002fe20000410000 */
[----:B------:R-:W-:Y:S01]  /*1ddd0*/  STL [R1+0x444], R140 ;  /* 0x0004448c01007387 */ /* 0x000fe20000100800 */
[-C--:B-----5:R-:W-:Y:S01]  /*1dde0*/  FMUL.FTZ R139, R139, R134.reuse ;  /* 0x000000868b8b7220 */ /* 0x0a0fe20000410000 */
        /* <DEDUP_REMOVED lines=63> */
[----:B------:R-:W-:Y:S04]  /*1e1e0*/  STL [R1+0x210], R132 ;  /* 0x0002108401007387 */ /* 0x000fe80000100800 */
[----:B------:R-:W-:Y:S04]  /*1e1f0*/  STL.64 [R1+0x220], R138 ;  /* 0x0002208a01007387 */ /* 0x000fe80000100a00 */
        /* <DEDUP_REMOVED lines=31> */
[----:B------:R-:W-:Y:S04]  /*1e3f0*/  STL [R1+0x21c], R0 ;  /* 0x00021c0001007387 */ /* 0x000fe80000100800 */
[----:B------:R-:W-:Y:S01]  /*1e400*/  @!P2 STL [R1+0x210], RZ ;  /* 0x000210ff0100a387 */ /* 0x000fe20000100800 */
[----:B----4-:R-:W-:-:S04]  /*1e410*/  @P0 FMUL.FTZ R135, R135, 0.69314718246459960938 ;  /* 0x3f31721887870820 */ /* 0x010fc80000410000 */
[----:B---3--:R-:W-:Y:S01]  /*1e420*/  @P0 FFMA.FTZ R142, R135, R144, R146 ;  /* 0x00000090878e0223 */ /* 0x008fe20000010092 */
[----:B------:R-:W-:-:S06]  /*1e430*/  IMAD.MOV.U32 R135, RZ, RZ, RZ ;  /* 0x000000ffff877224 */ /* 0x000fcc00078e00ff */
[----:B------:R-:W1:Y:S01]  /*1e440*/  @P1 MUFU.RCP R135, R140 ;  /* 0x0000008c00871308 */ /* 0x000e620000001000 */
[----:B------:R-:W-:Y:S01]  /*1e450*/  @P1 FMUL.FTZ R146, R143, 0.69314718246459960938 ;  /* 0x3f3172188f921820 */ /* 0x000fe20000410000 */
[----:B------:R-:W-:-:S03]  /*1e460*/  IMAD.MOV.U32 R144, RZ, RZ, -0x800000 ;  /* 0xff800000ff907424 */ /* 0x000fc600078e00ff */
[----:B------:R-:W-:Y:S01]  /*1e470*/  @P1 FFMA.FTZ R144, R146, R145, R147 ;  /* 0x0000009192901223 */ /* 0x000fe20000010093 */
[----:B------:R-:W-:Y:S01]  /*1e480*/  STL [R1+0x440], R142 ;  /* 0x0004408e01007387 */ /* 0x000fe20000100800 */
[-C--:B-1----:R-:W-:Y:S01]  /*1e490*/  FMUL.FTZ R13, R13, R135.reuse ;  /* 0x000000870d0d7220 */ /* 0x082fe20000410000 */
[-C--:B------:R-:W-:Y:S01]  /*1e4a0*/  FMUL.FTZ R12, R12, R135.reuse ;  /* 0x000000870c0c7220 */ /* 0x080fe20000410000 */
[-C--:B------:R-:W-:Y:S01]  /*1e4b0*/  FMUL.FTZ R15, R15, R135.reuse ;  /* 0x000000870f0f7220 */ /* 0x080fe20000410000 */
[-C--:B------:R-:W-:Y:S01]  /*1e4c0*/  FMUL.FTZ R14, R14, R135.reuse ;  /* 0x000000870e0e7220 */ /* 0x080fe20000410000 */
[-C--:B------:R-:W-:Y:S01]  /*1e4d0*/  FMUL.FTZ R73, R73, R135.reuse ;  /* 0x0000008749497220 */ /* 0x080fe20000410000 */
[-C--:B------:R-:W-:Y:S01]  /*1e4e0*/  FMUL.FTZ R72, R72, R135.reuse ;  /* 0x0000008748487220 */ /* 0x080fe20000410000 */
[----:B------:R1:W-:Y:S01]  /*1e4f0*/  STL.64 [R1+0x388], R12 ;  /* 0x0003880c01007387 */ /* 0x0003e20000100a00 */
[-C--:B------:R-:W-:Y:S01]  /*1e500*/  FMUL.FTZ R71, R71, R135.reuse ;  /* 0x0000008747477220 */ /* 0x080fe20000410000 */
[-C--:B------:R-:W-:Y:S01]  /*1e510*/  FMUL.FTZ R70, R70, R135.reuse ;  /* 0x0000008746467220 */ /* 0x080fe20000410000 */
[-C--:B------:R-:W-:Y:S01]  /*1e520*/  FMUL.FTZ R59, R59, R135.reuse ;  /* 0x000000873b3b7220 */ /* 0x080fe20000410000 */
[----:B------:R2:W-:Y:S01]  /*1e530*/  STL.64 [R1+0x3c8], R14 ;  /* 0x0003c80e01007387 */ /* 0x0005e20000100a00 */
        /* <DEDUP_REMOVED lines=55> */
[----:B-1----:R-:W-:Y:S01]  /*1e8b0*/  VIADD R12, R133, 0x1 ;  /* 0x00000001850c7836 */ /* 0x002fe20000000000 */
[----:B--2---:R-:W-:Y:S01]  /*1e8c0*/  @!P2 LOP3.LUT R14, R19, 0x1, RZ, 0x3c, !PT ;  /* 0x00000001130ea812 */ /* 0x004fe200078e3cff */
[----:B------:R2:W-:Y:S04]  /*1e8d0*/  STL [R1+0x444], R144 ;  /* 0x0004449001007387 */ /* 0x0005e80000100800 */
[----:B------:R2:W-:Y:S04]  /*1e8e0*/  STL.64 [R1+0x228], R72 ;  /* 0x0002284801007387 */ /* 0x0005e80000100a00 */
        /* <DEDUP_REMOVED lines=29> */
[----:B------:R2:W-:Y:S04]  /*1eac0*/  STL [R1+0x218], R12 ;  /* 0x0002180c01007387 */ /* 0x0005e80000100800 */
[----:B------:R2:W-:Y:S01]  /*1ead0*/  @!P2 STL [R1+0x214], R14 ;  /* 0x0002140e0100a387 */ /* 0x0005e20000100800 */
[----:B------:R-:W-:-:S13]  /*1eae0*/  PLOP3.LUT P0, PT, PT, PT, PT, 0x8, 0x0 ;  /* 0x000000000000781c */ /* 0x000fda0003f0e170 */
.L_x_1496:
[----:B------:R-:W3:Y:S08]  /*1eaf0*/  S2UR UR4, SR_CgaCtaId ;  /* 0x00000000000479c3 */ /* 0x000ef00000008800 */
[----:B------:R-:W-:Y:S06]  /*1eb00*/  BAR.SYNC.DEFER_BLOCKING 0x5, 0x120 ;  /* 0x0144800000007b1d */ /* 0x000fec0000010000 */
[----:B------:R-:W-:-:S02]  /*1eb10*/  UMOV UR50, 0x400 ;  /* 0x0000040000327882 */ /* 0x000fc40000000000 */
[----:B---3--:R-:W-:-:S09]  /*1eb20*/  ULEA UR50, UR4, UR50, 0x18 ;  /* 0x0000003204327291 */ /* 0x008fd2000f8ec03f */
[----:B-1----:R-:W1:Y:S02]  /*1eb30*/  LDS R0, [UR50+0x324d0] ;  /* 0x0324d032ff007984 */ /* 0x002e640008000800 */
[----:B-1----:R-:W-:Y:S01]  /*1eb40*/  R2UR UR4, R0 ;  /* 0x00000000000472ca */ /* 0x002fe200000e0000 */
[----:B------:R-:W-:Y:S06]  /*1eb50*/  BAR.ARV 0x4, 0x120 ;  /* 0x0104800000007b1d */ /* 0x000fec0000002000 */
[----:B------:R-:W-:Y:S08]  /*1eb60*/  @P0 BRA `(.L_x_1593) ;  /* 0x0000000c00780947 */ /* 0x000ff00003800000 */
[----:B------:R-:W3:Y:S04]  /*1eb70*/  LDL.128 R136, [R1+0x220] ;  /* 0x0002200001887983 */ /* 0x000ee80000100c00 */
[----:B------:R-:W4:Y:S04]  /*1eb80*/  LDL.128 R128, [R1+0x240] ;  /* 0x0002400001807983 */ /* 0x000f280000100c00 */
[----:B------:R-:W5:Y:S04]  /*1eb90*/  LDL.128 R132, [R1+0x230] ;  /* 0x0002300001847983 */ /* 0x000f680000100c00 */
[----:B------:R-:W5:Y:S04]  /*1eba0*/  LDL.128 R120, [R1+0x260] ;  /* 0x0002600001787983 */ /* 0x000f680000100c00 */
[----:B--2---:R-:W2:Y:S04]  /*1ebb0*/  LDL.128 R72, [R1+0x320] ;  /* 0x0003200001487983 */ /* 0x004ea80000100c00 */
[----:B------:R-:W2:Y:S04]  /*1ebc0*/  LDL.128 R124, [R1+0x250] ;  /* 0x00025000017c7983 */ /* 0x000ea80000100c00 */
        /* <DEDUP_REMOVED lines=10> */
[----:B------:R-:W2:Y:S04]  /*1ec70*/  LDL R152, [R1+0x46c] ;  /* 0x00046c0001987983 */ /* 0x000ea80000100800 */
[----:B------:R-:W2:Y:S04]  /*1ec80*/  LDL.128 R84, [R1+0x2f0] ;  /* 0x0002f00001547983 */ /* 0x000ea80000100c00 */
[----:B------:R-:W2:Y:S04]  /*1ec90*/  LDL R151, [R1+0x468] ;  /* 0x0004680001977983 */ /* 0x000ea80000100800 */
        /* <DEDUP_REMOVED lines=12> */
[----:B------:R-:W2:Y:S01]  /*1ed60*/  LDL.128 R12, [R1+0x3f0] ;  /* 0x0003f000010c7983 */ /* 0x000ea20000100c00 */
[----:B------:R-:W-:Y:S01]  /*1ed70*/  VIADD R20, R200, UR42 ;  /* 0x0000002ac8147c36 */ /* 0x000fe20008000000 */
[----:B------:R-:W-:-:S02]  /*1ed80*/  ULDC UR5, c[0x0][0xb88] ;  /* 0x0002e20000057ab9 */ /* 0x000fc40000000800 */
[----:B------:R-:W2:Y:S04]  /*1ed90*/  LDL.128 R8, [R1+0x400] ;  /* 0x0004000001087983 */ /* 0x000ea80000100c00 */
[----:B------:R-:W2:Y:S01]  /*1eda0*/  LDL.128 R4, [R1+0x410] ;  /* 0x0004100001047983 */ /* 0x000ea20000100c00 */
[----:B------:R-:W-:Y:S01]  /*1edb0*/  LOP3.LUT P0, RZ, R209, 0x3, RZ, 0xc0, !PT ;  /* 0x00000003d1ff7812 */ /* 0x000fe2000780c0ff */
[----:B------:R-:W-:Y:S01]  /*1edc0*/  VIADD R0, R20, 0x8 ;  /* 0x0000000814007836 */ /* 0x000fe20000000000 */
[----:B------:R-:W-:Y:S01]  /*1edd0*/  IADD3 R142, P3, R194, 0xc040, RZ ;  /* 0x0000c040c28e7810 */ /* 0x000fe20007f7e0ff */
[----:B------:R-:W-:Y:S01]  /*1ede0*/  ULDC.64 UR6, c[0x0][0xc70] ;  /* 0x00031c0000067ab9 */ /* 0x000fe20000000a00 */
[----:B------:R-:W-:Y:S02]  /*1edf0*/  ISETP.GE.OR P1, PT, R20, UR5, P0 ;  /* 0x0000000514007c0c */ /* 0x000fe40008726670 */
[----:B------:R-:W-:-:S11]  /*1ee00*/  ISETP.GE.OR P0, PT, R0, UR5, P0 ;  /* 0x0000000500007c0c */ /* 0x000fd60008706670 */
[----:B------:R-:W2:Y:S04]  /*1ee10*/  @!P1 LDL R19, [R1+0x440] ;  /* 0x0004400001139983 */ /* 0x000ea80000100800 */
[----:B------:R-:W2:Y:S01]  /*1ee20*/  @!P0 LDL R0, [R1+0x444] ;  /* 0x0004440001008983 */ /* 0x000ea20000100800 */
[----:B------:R-:W-:Y:S02]  /*1ee30*/  IADD3 R3, P6, R194, 0x8060, RZ ;  /* 0x00008060c2037810 */ /* 0x000fe40007fde0ff */
[----:B------:R-:W-:Y:S02]  /*1ee40*/  LOP3.LUT R147, R142, 0x380, RZ, 0xc0, !PT ;  /* 0x000003808e937812 */ /* 0x000fe400078ec0ff */
[----:B------:R-:W-:Y:S02]  /*1ee50*/  LOP3.LUT R143, R194, 0x380, RZ, 0xc0, !PT ;  /* 0x00000380c28f7812 */ /* 0x000fe400078ec0ff */
[----:B------:R-:W-:-:S02]  /*1ee60*/  LOP3.LUT R2, R3, 0x380, RZ, 0xc0, !PT ;  /* 0x0000038003027812 */ /* 0x000fc400078ec0ff */
[----:B------:R-:W-:Y:S02]  /*1ee70*/  SHF.R.U64 R147, R147, 0x3, RZ ;  /* 0x0000000393937819 */ /* 0x000fe400000012ff */
[----:B------:R-:W-:Y:S02]  /*1ee80*/  SHF.R.U64 R143, R143, 0x3, RZ ;  /* 0x000000038f8f7819 */ /* 0x000fe400000012ff */
[----:B------:R-:W-:Y:S02]  /*1ee90*/  SHF.R.U64 R2, R2, 0x3, RZ ;  /* 0x0000000302027819 */ /* 0x000fe400000012ff */
[----:B------:R-:W-:Y:S02]  /*1eea0*/  LOP3.LUT R146, R147, R142, RZ, 0x3c, !PT ;  /* 0x0000008e93927212 */ /* 0x000fe400078e3cff */
[C---:B------:R-:W-:Y:S02]  /*1eeb0*/  IADD3 R141, P4, R194.reuse, 0xc020, RZ ;  /* 0x0000c020c28d7810 */ /* 0x040fe40007f9e0ff */
[----:B------:R-:W-:Y:S01]  /*1eec0*/  LOP3.LUT R142, R143, R194, RZ, 0x3c, !PT ;  /* 0x000000c28f8e7212 */ /* 0x000fe200078e3cff */
[----:B------:R-:W-:Y:S01]  /*1eed0*/  IMAD.MOV.U32 R143, RZ, RZ, R195 ;  /* 0x000000ffff8f7224 */ /* 0x000fe200078e00c3 */
[----:B------:R-:W-:-:S02]  /*1eee0*/  IADD3 R140, P5, R194, 0xc000, RZ ;  /* 0x0000c000c28c7810 */ /* 0x000fc40007fbe0ff */
[----:B------:R-:W-:Y:S02]  /*1eef0*/  LOP3.LUT R2, R2, R3, RZ, 0x3c, !PT ;  /* 0x0000000302027212 */ /* 0x000fe400078e3cff */
[----:B------:R-:W-:Y:S02]  /*1ef00*/  IADD3 R149, P2, R194, 0xc060, RZ ;  /* 0x0000c060c2957810 */ /* 0x000fe40007f5e0ff */
[----:B------:R-:W-:Y:S02]  /*1ef10*/  LOP3.LUT R3, R141, 0x380, RZ, 0xc0, !PT ;  /* 0x000003808d037812 */ /* 0x000fe400078ec0ff */
[----:B------:R-:W-:Y:S02]  /*1ef20*/  LOP3.LUT R21, R140, 0x380, RZ, 0xc0, !PT ;  /* 0x000003808c157812 */ /* 0x000fe400078ec0ff */
[----:B------:R-:W-:Y:S01]  /*1ef30*/  MOV R150, R142 ;  /* 0x0000008e00967202 */ /* 0x000fe20000000f00 */
[----:B------:R-:W-:Y:S01]  /*1ef40*/  USHF.R.S32.HI UR5, URZ, 0x1f, UR43 ;  /* 0x0000001f3f057899 */ /* 0x000fe2000801142b */
[----:B------:R-:W-:-:S02]  /*1ef50*/  LOP3.LUT R148, R149, 0x380, RZ, 0xc0, !PT ;  /* 0x0000038095947812 */ /* 0x000fc400078ec0ff */
[----:B------:R-:W-:Y:S02]  /*1ef60*/  SHF.R.U64 R144, R3, 0x3, RZ ;  /* 0x0000000303907819 */ /* 0x000fe400000012ff */
[----:B------:R-:W-:Y:S01]  /*1ef70*/  SHF.R.U64 R21, R21, 0x3, RZ ;  /* 0x0000000315157819 */ /* 0x000fe200000012ff */
[--C-:B------:R-:W-:Y:S01]  /*1ef80*/  IMAD.X R3, RZ, RZ, R195.reuse, P6 ;  /* 0x000000ffff037224 */ /* 0x100fe200030e06c3 */
[----:B------:R-:W-:Y:S01]  /*1ef90*/  SHF.R.U64 R148, R148, 0x3, RZ ;  /* 0x0000000394947819 */ /* 0x000fe200000012ff */
[----:B------:R-:W-:Y:S01]  /*1efa0*/  UIMAD UR5, UR5, UR6, URZ ;  /* 0x00000006050572a4 */ /* 0x000fe2000f8e023f */
[----:B------:R-:W-:Y:S01]  /*1efb0*/  LOP3.LUT R144, R144, R141, RZ, 0x3c, !PT ;  /* 0x0000008d90907212 */ /* 0x000fe200078e3cff */
[--C-:B------:R-:W-:Y:S01]  /*1efc0*/  IMAD.X R141, RZ, RZ, R195.reuse, P5 ;  /* 0x000000ffff8d7224 */ /* 0x100fe200028e06c3 */
[----:B------:R-:W-:Y:S01]  /*1efd0*/  LOP3.LUT R140, R21, R140, RZ, 0x3c, !PT ;  /* 0x0000008c158c7212 */ /* 0x000fe200078e3cff */
[--C-:B------:R-:W-:Y:S01]  /*1efe0*/  IMAD.X R145, RZ, RZ, R195.reuse, P4 ;  /* 0x000000ffff917224 */ /* 0x100fe200020e06c3 */
[----:B------:R-:W-:Y:S01]  /*1eff0*/  LOP3.LUT R148, R148, R149, RZ, 0x3c, !PT ;  /* 0x0000009594947212 */ /* 0x000fe200078e3cff */
[--C-:B------:R-:W-:Y:S01]  /*1f000*/  IMAD.X R147, RZ, RZ, R195.reuse, P3 ;  /* 0x000000ffff937224 */ /* 0x100fe200018e06c3 */
[----:B------:R-:W-:Y:S01]  /*1f010*/  UIMAD.WIDE.U32 UR8, UR43, UR6, URZ ;  /* 0x000000062b0872a5 */ /* 0x000fe2000f8e003f */
[----:B------:R-:W-:Y:S01]  /*1f020*/  IMAD.X R149, RZ, RZ, R195, P2 ;  /* 0x000000ffff957224 */ /* 0x000fe200010e06c3 */
[----:B------:R-:W-:Y:S01]  /*1f030*/  UIMAD UR5, UR43, UR7, UR5 ;  /* 0x000000072b0572a4 */ /* 0x000fe2000f8e0205 */
[----:B------:R-:W-:-:S02]  /*1f040*/  MOV R142, R2 ;  /* 0x00000002008e7202 */ /* 0x000fc40000000f00 */
[----:B------:R-:W-:Y:S01]  /*1f050*/  MOV R143, R140 ;  /* 0x0000008c008f7202 */ /* 0x000fe20000000f00 */
[----:B------:R-:W-:Y:S01]  /*1f060*/  UIADD3 UR5, UR9, UR5, URZ ;  /* 0x0000000509057290 */ /* 0x000fe2000fffe03f */
[----:B------:R-:W-:Y:S01]  /*1f070*/  MOV R21, R144 ;  /* 0x0000009000157202 */ /* 0x000fe20000000f00 */
[----:B------:R-:W-:Y:S01]  /*1f080*/  ULDC.64 UR6, c[0x0][0xc40] ;  /* 0x0003100000067ab9 */ /* 0x000fe20000000a00 */
[----:B------:R-:W-:Y:S02]  /*1f090*/  MOV R140, R146 ;  /* 0x00000092008c7202 */ /* 0x000fe40000000f00 */
[----:B------:R-:W-:Y:S01]  /*1f0a0*/  MOV R141, R148 ;  /* 0x00000094008d7202 */ /* 0x000fe20000000f00 */
[----:B------:R-:W-:Y:S02]  /*1f0b0*/  IMAD.U32 R3, RZ, RZ, UR9 ;  /* 0x00000009ff037e24 */ /* 0x000fe4000f8e00ff */
[----:B------:R-:W-:Y:S01]  /*1f0c0*/  IMAD.U32 R3, RZ, RZ, UR5 ;  /* 0x00000005ff037e24 */ /* 0x000fe2000f8e00ff */
[----:B------:R-:W-:Y:S01]  /*1f0d0*/  USHF.R.S32.HI UR5, URZ, 0x1f, UR44 ;  /* 0x0000001f3f057899 */ /* 0x000fe2000801142c */
[----:B------:R-:W-:Y:S01]  /*1f0e0*/  IMAD.U32 R2, RZ, RZ, UR8 ;  /* 0x00000008ff027e24 */ /* 0x000fe2000f8e00ff */
[----:B---3--:R-:W-:-:S02]  /*1f0f0*/  F2FP.F16.F32.PACK_AB R136, R137, R136 ;  /* 0x000000888988723e */ /* 0x008fc400000000ff */
[----:B------:R-:W-:Y:S02]  /*1f100*/  F2FP.F16.F32.PACK_AB R137, R139, R138 ;  /* 0x0000008a8b89723e */ /* 0x000fe400000000ff */
[----:B----4-:R-:W-:Y:S02]  /*1f110*/  F2FP.F16.F32.PACK_AB R128, R129, R128 ;  /* 0x000000808180723e */ /* 0x010fe400000000ff */
[----:B------:R-:W-:Y:S02]  /*1f120*/  F2FP.F16.F32.PACK_AB R129, R131, R130 ;  /* 0x000000828381723e */ /* 0x000fe400000000ff */
[----:B-----5:R-:W-:Y:S02]  /*1f130*/  F2FP.F16.F32.PACK_AB R138, R133, R132 ;  /* 0x00000084858a723e */ /* 0x020fe400000000ff */
[----:B------:R-:W-:Y:S01]  /*1f140*/  F2FP.F16.F32.PACK_AB R139, R135, R134 ;  /* 0x00000086878b723e */ /* 0x000fe200000000ff */
[----:B------:R-:W-:Y:S01]  /*1f150*/  BAR.SYNC.DEFER_BLOCKING 0x1, 0x100 ;  /* 0x0044000000007b1d */ /* 0x000fe20000010000 */
[----:B------:R-:W-:-:S02]  /*1f160*/  F2FP.F16.F32.PACK_AB R120, R121, R120 ;  /* 0x000000787978723e */ /* 0x000fc400000000ff */
[----:B------:R-:W-:Y:S02]  /*1f170*/  F2FP.F16.F32.PACK_AB R121, R123, R122 ;  /* 0x0000007a7b79723e */ /* 0x000fe400000000ff */
[----:B--2---:R-:W-:Y:S02]  /*1f180*/  F2FP.F16.F32.PACK_AB R72, R73, R72 ;  /* 0x000000484948723e */ /* 0x004fe400000000ff */
[----:B------:R-:W-:Y:S02]  /*1f190*/  F2FP.F16.F32.PACK_AB R73, R75, R74 ;  /* 0x0000004a4b49723e */ /* 0x000fe400000000ff */
[----:B------:R-:W-:Y:S02]  /*1f1a0*/  F2FP.F16.F32.PACK_AB R130, R125, R124 ;  /* 0x0000007c7d82723e */ /* 0x000fe400000000ff */
[----:B------:R-:W-:Y:S02]  /*1f1b0*/  F2FP.F16.F32.PACK_AB R131, R127, R126 ;  /* 0x0000007e7f83723e */ /* 0x000fe400000000ff */
[----:B------:R-:W-:-:S02]  /*1f1c0*/  F2FP.F16.F32.PACK_AB R112, R113, R112 ;  /* 0x000000707170723e */ /* 0x000fc400000000ff */
[----:B------:R-:W-:Y:S02]  /*1f1d0*/  F2FP.F16.F32.PACK_AB R113, R115, R114 ;  /* 0x000000727371723e */ /* 0x000fe400000000ff */
[----:B------:R-:W-:Y:S02]  /*1f1e0*/  F2FP.F16.F32.PACK_AB R122, R117, R116 ;  /* 0x00000074757a723e */ /* 0x000fe400000000ff */
[----:B------:R-:W-:Y:S02]  /*1f1f0*/  F2FP.F16.F32.PACK_AB R123, R119, R118 ;  /* 0x00000076777b723e */ /* 0x000fe400000000ff */
[----:B------:R-:W-:Y:S02]  /*1f200*/  F2FP.F16.F32.PACK_AB R104, R105, R104 ;  /* 0x000000686968723e */ /* 0x000fe400000000ff */
[----:B------:R-:W-:Y:S02]  /*1f210*/  F2FP.F16.F32.PACK_AB R105, R107, R106 ;  /* 0x0000006a6b69723e */ /* 0x000fe400000000ff */
[----:B------:R-:W-:-:S02]  /*1f220*/  F2FP.F16.F32.PACK_AB R74, R69, R68 ;  /* 0x00000044454a723e */ /* 0x000fc400000000ff */
[----:B------:R-:W1:Y:S01]  /*1f230*/  LDC.64 R68, c[0x0][0xc78] ;  /* 0x00031e00ff447b82 */ /* 0x000e620000000a00 */
[----:B------:R-:W-:Y:S02]  /*1f240*/  F2FP.F16.F32.PACK_AB R114, R109, R108 ;  /* 0x0000006c6d72723e */ /* 0x000fe400000000ff */
[----:B------:R-:W-:Y:S02]  /*1f250*/  F2FP.F16.F32.PACK_AB R115, R111, R110 ;  /* 0x0000006e6f73723e */ /* 0x000fe400000000ff */
[----:B------:R-:W-:Y:S01]  /*1f260*/  F2FP.F16.F32.PACK_AB R96, R97, R96 ;  /* 0x000000606160723e */ /* 0x000fe200000000ff */
[----:B------:R-:W-:Y:S01]  /*1f270*/  STSM.16.M88.4 [R150], R136 ;  /* 0x0000008896007844 */ /* 0x000fe20000000200 */
        /* <DEDUP_REMOVED lines=8> */
[----:B------:R-:W-:Y:S01]  /*1f300*/  F2FP.F16.F32.PACK_AB R81, R83, R82 ;  /* 0x000000525351723e */ /* 0x000fe200000000ff */
[----:B------:R-:W-:Y:S01]  /*1f310*/  STSM.16.M88.4 [R152], R128 ;  /* 0x0000008098007844 */ /* 0x000fe20000000200 */
[----:B------:R-:W-:-:S02]  /*1f320*/  F2FP.F16.F32.PACK_AB R75, R71, R70 ;  /* 0x00000046474b723e */ /* 0x000fc400000000ff */
[----:B------:R-:W-:Y:S02]  /*1f330*/  F2FP.F16.F32.PACK_AB R90, R85, R84 ;  /* 0x00000054555a723e */ /* 0x000fe400000000ff */
[----:B------:R-:W-:Y:S01]  /*1f340*/  F2FP.F16.F32.PACK_AB R91, R87, R86 ;  /* 0x00000056575b723e */ /* 0x000fe200000000ff */
[----:B------:R-:W-:Y:S01]  /*1f350*/  STSM.16.M88.4 [R151], R120 ;  /* 0x0000007897007844 */ /* 0x000fe20000000200 */
[----:B------:R-:W-:-:S03]  /*1f360*/  F2FP.F16.F32.PACK_AB R82, R77, R76 ;  /* 0x0000004c4d52723e */ /* 0x000fc600000000ff */
[----:B------:R-:W-:Y:S01]  /*1f370*/  STSM.16.M88.4 [R237], R112 ;  /* 0x00000070ed007844 */ /* 0x000fe20000000200 */
[----:B------:R-:W-:Y:S02]  /*1f380*/  F2FP.F16.F32.PACK_AB R83, R79, R78 ;  /* 0x0000004e4f53723e */ /* 0x000fe400000000ff */
[----:B------:R-:W-:Y:S01]  /*1f390*/  F2FP.F16.F32.PACK_AB R28, R29, R28 ;  /* 0x0000001c1d1c723e */ /* 0x000fe200000000ff */
[----:B------:R-:W-:Y:S01]  /*1f3a0*/  STSM.16.M88.4 [R236], R104 ;  /* 0x00000068ec007844 */ /* 0x000fe20000000200 */
[----:B------:R-:W-:Y:S02]  /*1f3b0*/  F2FP.F16.F32.PACK_AB R29, R31, R30 ;  /* 0x0000001e1f1d723e */ /* 0x000fe400000000ff */
[----:B------:R-:W-:Y:S01]  /*1f3c0*/  F2FP.F16.F32.PACK_AB R60, R61, R60 ;  /* 0x0000003c3d3c723e */ /* 0x000fe200000000ff */
[----:B------:R-:W-:Y:S01]  /*1f3d0*/  STSM.16.M88.4 [R235], R96 ;  /* 0x00000060eb007844 */ /* 0x000fe20000000200 */
        /* <DEDUP_REMOVED lines=13> */
[----:B------:R-:W-:Y:S01]  /*1f4b0*/  F2FP.F16.F32.PACK_AB R36, R37, R36 ;  /* 0x000000242524723e */ /* 0x000fe200000000ff */
[----:B------:R-:W-:Y:S01]  /*1f4c0*/  STSM.16.M88.4 [R232], R72 ;  /* 0x00000048e8007844 */ /* 0x000fe20000000200 */
[----:B------:R-:W-:Y:S02]  /*1f4d0*/  F2FP.F16.F32.PACK_AB R37, R39, R38 ;  /* 0x000000262725723e */ /* 0x000fe400000000ff */
[----:B------:R-:W-:Y:S02]  /*1f4e0*/  F2FP.F16.F32.PACK_AB R46, R41, R40 ;  /* 0x00000028292e723e */ /* 0x000fe400000000ff */
[----:B------:R-:W-:-:S02]  /*1f4f0*/  F2FP.F16.F32.PACK_AB R47, R43, R42 ;  /* 0x0000002a2b2f723e */ /* 0x000fc400000000ff */
[----:B------:R-:W-:Y:S01]  /*1f500*/  F2FP.F16.F32.PACK_AB R24, R25, R24 ;  /* 0x000000181918723e */ /* 0x000fe200000000ff */
[----:B------:R2:W-:Y:S01]  /*1f510*/  STSM.16.M88.4 [R231], R28 ;  /* 0x0000001ce7007844 */ /* 0x0005e20000000200 */
[----:B------:R-:W-:Y:S02]  /*1f520*/  F2FP.F16.F32.PACK_AB R25, R27, R26 ;  /* 0x0000001a1b19723e */ /* 0x000fe400000000ff */
        /* <DEDUP_REMOVED lines=9> */
[----:B------:R-:W-:Y:S01]  /*1f5c0*/  F2FP.F16.F32.PACK_AB R11, R7, R6 ;  /* 0x00000006070b723e */ /* 0x000fe200000000ff */
[----:B------:R-:W-:Y:S04]  /*1f5d0*/  STSM.16.M88.4 [R143], R44 ;  /* 0x0000002c8f007844 */ /* 0x000fe80000000200 */
[----:B------:R-:W-:Y:S04]  /*1f5e0*/  STSM.16.M88.4 [R21], R36 ;  /* 0x0000002415007844 */ /* 0x000fe80000000200 */
[----:B------:R-:W-:Y:S04]  /*1f5f0*/  STSM.16.M88.4 [R140], R24 ;  /* 0x000000188c007844 */ /* 0x000fe80000000200 */
[----:B------:R-:W-:Y:S01]  /*1f600*/  STSM.16.M88.4 [R141], R8 ;  /* 0x000000088d007844 */ /* 0x000fe20000000200 */
[----:B------:R-:W-:Y:S01]  /*1f610*/  @!PT LDS RZ, [RZ] ;  /* 0x00000000fffff984 */ /* 0x000fe20000000800 */
[----:B------:R-:W-:Y:S01]  /*1f620*/  @!PT LDS RZ, [RZ] ;  /* 0x00000000fffff984 */ /* 0x000fe20000000800 */
[----:B------:R-:W-:Y:S01]  /*1f630*/  @!PT LDS RZ, [RZ] ;  /* 0x00000000fffff984 */ /* 0x000fe20000000800 */
[----:B------:R-:W-:Y:S01]  /*1f640*/  @!PT LDS RZ, [RZ] ;  /* 0x00000000fffff984 */ /* 0x000fe20000000800 */
[----:B------:R3:W-:Y:S06]  /*1f650*/  MEMBAR.ALL.CTA ;  /* 0x0000000000007992 */ /* 0x0007ec0000008000 */
[----:B---3--:R-:W3:Y:S01]  /*1f660*/  FENCE.VIEW.ASYNC.S ;  /* 0x00000000000073c6 */ /* 0x008ee20000000000 */
[----:B-1----:R-:W-:-:S02]  /*1f670*/  IMAD R40, R68, UR5, RZ ;  /* 0x0000000544287c24 */ /* 0x002fc4000f8e02ff */
[----:B------:R-:W-:Y:S01]  /*1f680*/  IMAD.WIDE.U32 R2, R68, UR44, R2 ;  /* 0x0000002c44027c25 */ /* 0x000fe2000f8e0002 */
[----:B---3--:R-:W1:Y:S01]  /*1f690*/  SHFL.IDX PT, R4, R221, RZ, 0x1f ;  /* 0x00001fffdd047589 */ /* 0x008e6200000e0000 */
[----:B--2---:R-:W-:Y:S02]  /*1f6a0*/  SHF.R.S32.HI R29, RZ, 0x1f, R20 ;  /* 0x0000001fff1d7819 */ /* 0x004fe40000011414 */
[----:B------:R-:W-:Y:S01]  /*1f6b0*/  IMAD R40, R69, UR44, R40 ;  /* 0x0000002c45287c24 */ /* 0x000fe2000f8e0228 */
[----:B------:R-:W-:Y:S06]  /*1f6c0*/  BAR.ARV 0x1, 0x120 ;  /* 0x0044800000007b1d */ /* 0x000fec0000002000 */
[----:B------:R-:W-:-:S04]  /*1f6d0*/  IADD3 R20, P2, R20, R2, RZ ;  /* 0x0000000214147210 */ /* 0x000fc80007f5e0ff */
[----:B------:R-:W-:Y:S02]  /*1f6e0*/  IADD3.X R29, R29, R3, R40, P2, !PT ;  /* 0x000000031d1d7210 */ /* 0x000fe400017fe428 */
        /* <DEDUP_REMOVED lines=36> */
.L_x_1596:
[----:B------:R-:W-:Y:S05]  /*1f930*/  BSYNC B0 ;  /* 0x0000000000007941 */ /* 0x000fea0003800000 */
.L_x_1595:
[----:B------:R-:W-:Y:S05]  /*1f940*/  BRA `(.L_x_1594) ;  /* 0x00000008007c7947 */ /* 0x000fea0003800000 */
.L_x_1593:
[----:B--2---:R-:W1:Y:S01]  /*1f950*/  LDC.64 R8, c[0x0][0xbe0] ;  /* 0x0002f800ff087b82 */ /* 0x004e620000000a00 */
[----:B------:R-:W-:Y:S01]  /*1f960*/  ISETP.GT.AND P0, PT, R197, 0x7f, PT ;  /* 0x0000007fc500780c */ /* 0x000fe20003f04270 */
[----:B------:R-:W-:Y:S01]  /*1f970*/  USHF.R.S32.HI UR5, URZ, 0x1f, UR43 ;  /* 0x0000001f3f057899 */ /* 0x000fe2000801142b */
[--C-:B------:R-:W-:Y:S01]  /*1f980*/  SHF.R.S32.HI R189, RZ, 0x1f, R188.reuse ;  /* 0x0000001fffbd7819 */ /* 0x100fe200000114bc */
[----:B------:R-:W-:Y:S01]  /*1f990*/  USHF.R.S32.HI UR6, URZ, 0x1f, UR44 ;  /* 0x0000001f3f067899 */ /* 0x000fe2000801142c */
[----:B------:R-:W-:Y:S03]  /*1f9a0*/  BSSY B0, `(.L_x_1597) ;  /* 0x000001c000007945 */ /* 0x000fe60003800000 */
[----:B------:R-:W2:Y:S08]  /*1f9b0*/  LDC R14, c[0x0][0xeac] ;  /* 0x0003ab00ff0e7b82 */ /* 0x000eb00000000800 */
[----:B------:R-:W3:Y:S01]  /*1f9c0*/  LDC.64 R10, c[0x0][0xbe8] ;  /* 0x0002fa00ff0a7b82 */ /* 0x000ee20000000a00 */
[----:B-1----:R-:W-:-:S04]  /*1f9d0*/  IMAD.WIDE.U32 R6, R8, UR43, R188 ;  /* 0x0000002b08067c25 */ /* 0x002fc8000f8e00bc */
[----:B------:R-:W-:Y:S01]  /*1f9e0*/  IMAD R8, R8, UR5, RZ ;  /* 0x0000000508087c24 */ /* 0x000fe2000f8e02ff */
[----:B------:R-:W-:Y:S06]  /*1f9f0*/  @P0 BRA `(.L_x_1598) ;  /* 0x0000000000580947 */ /* 0x000fec0003800000 */
[----:B------:R-:W1:Y:S01]  /*1fa00*/  S2R R0, SR_TID.X ;  /* 0x0000000000007919 */ /* 0x000e620000002100 */
[----:B------:R-:W-:Y:S01]  /*1fa10*/  IMAD.U32 R2, RZ, RZ, UR42 ;  /* 0x0000002aff027e24 */ /* 0x000fe2000f8e00ff */
[----:B------:R-:W-:-:S04]  /*1fa20*/  ULDC UR7, c[0x0][0xb88] ;  /* 0x0002e20000077ab9 */ /* 0x000fc80000000800 */
        /* <DEDUP_REMOVED lines=19> */
.L_x_1598:
[----:B------:R-:W-:Y:S05]  /*1fb60*/  BSYNC B0 ;  /* 0x0000000000007941 */ /* 0x000fea0003800000 */
.L_x_1597:
[----:B------:R-:W-:Y:S01]  /*1fb70*/  ULDC UR5, c[0x0][0xb88] ;  /* 0x0002e20000057ab9 */ /* 0x000fe20000000800 */
[C---:B------:R-:W-:Y:S01]  /*1fb80*/  VIADD R0, R198.reuse, 0x20 ;  /* 0x00000020c6007836 */ /* 0x040fe20000000000 */
[----:B------:R-:W-:Y:S01]  /*1fb90*/  UIADD3 UR42, -UR42, UR5, URZ ;  /* 0x000000052a2a7290 */ /* 0x000fe2000fffe13f */
[----:B-1----:R-:W-:Y:S01]  /*1fba0*/  IMAD R3, R9, UR43, R8 ;  /* 0x0000002b09037c24 */ /* 0x002fe2000f8e0208 */
[----:B------:R-:W-:Y:S01]  /*1fbb0*/  ULOP3.LUT UR39, URZ, UR39, URZ, 0x33, !UPT ;  /* 0x000000273f277292 */ /* 0x000fe2000f8e333f */
[C---:B------:R-:W-:Y:S01]  /*1fbc0*/  VIADD R2, R198.reuse, 0x40 ;  /* 0x00000040c6027836 */ /* 0x040fe20000000000 */
[----:B------:R-:W-:Y:S01]  /*1fbd0*/  SHF.R.S32.HI R199, RZ, 0x1f, R198 ;  /* 0x0000001fffc77819 */ /* 0x000fe200000114c6 */
[----:B------:R-:W-:Y:S01]  /*1fbe0*/  IMAD.IADD R7, R7, 0x1, R3 ;  /* 0x0000000107077824 */ /* 0x000fe200078e0203 */
[----:B------:R-:W-:Y:S01]  /*1fbf0*/  ISETP.GE.AND P2, PT, R198, UR42, PT ;  /* 0x0000002ac6007c0c */ /* 0x000fe2000bf46270 */
[----:B------:R-:W-:Y:S01]  /*1fc00*/  BSSY B0, `(.L_x_1599) ;  /* 0x0000021000007945 */ /* 0x000fe20003800000 */
[----:B------:R-:W-:Y:S01]  /*1fc10*/  ISETP.GE.AND P0, PT, R0, UR42, PT ;  /* 0x0000002a00007c0c */ /* 0x000fe2000bf06270 */
[----:B---3--:R-:W-:Y:S01]  /*1fc20*/  IMAD R0, R10, UR6, RZ ;  /* 0x000000060a007c24 */ /* 0x008fe2000f8e02ff */
[----:B------:R-:W-:Y:S01]  /*1fc30*/  ISETP.GE.AND P1, PT, R2, UR42, PT ;  /* 0x0000002a02007c0c */ /* 0x000fe2000bf26270 */
[----:B--2---:R-:W-:-:S02]  /*1fc40*/  VIADD R5, R14, UR39 ;  /* 0x000000270e057c36 */ /* 0x004fc40008000000 */
        /* <DEDUP_REMOVED lines=28> */
.L_x_1600:
[----:B------:R-:W-:Y:S05]  /*1fe10*/  BSYNC B0 ;  /* 0x0000000000007941 */ /* 0x000fea0003800000 */
.L_x_1599:
        /* <DEDUP_REMOVED lines=27> */
.L_x_1602:
[----:B------:R-:W-:Y:S05]  /*1ffd0*/  BSYNC B0 ;  /* 0x0000000000007941 */ /* 0x000fea0003800000 */
.L_x_1601:
[----:B------:R-:W-:Y:S04]  /*1ffe0*/  BSSY B0, `(.L_x_1603) ;  /* 0x000001a000007945 */ /* 0x000fe80003800000 */
[----:B------:R-:W-:Y:S05]  /*1fff0*/  @P1 BRA `(.L_x_1604) ;  /* 0x0000000000601947 */ /* 0x000fea0003800000 */
[----:B--2---:R-:W-:Y:S01]  /*20000*/  IADD3 R9, P0, R4, 0x40, RZ ;  /* 0x0000004004097810 */ /* 0x004fe20007f1e0ff */
        /* <DEDUP_REMOVED lines=23> */
.L_x_1604:
[----:B------:R-:W-:Y:S05]  /*20180*/  BSYNC B0 ;  /* 0x0000000000007941 */ /* 0x000fea0003800000 */
.L_x_1603:
        /* <DEDUP_REMOVED lines=26> */
.L_x_1605:
[----:B------:R-:W-:Y:S05]  /*20330*/  BSYNC B0 ;  /* 0x0000000000007941 */ /* 0x000fea0003800000 */
.L_x_1594:
[----:B------:R-:W5:Y:S02]  /*20340*/  LDC R0, c[0x0][0xea8] ;  /* 0x0003aa00ff007b82 */ /* 0x000f640000000800 */
[----:B-----5:R-:W-:-:S13]  /*20350*/  ISETP.LE.AND P0, PT, R0, UR4, PT ;  /* 0x0000000400007c0c */ /* 0x020fda000bf03270 */
[----:B------:R-:W-:Y:S05]  /*20360*/  @!P0 BRA `(.L_x_1606) ;  /* 0xfffffe0c00f88947 */ /* 0x000fea000383ffff */
[----:B------:R-:W-:Y:S05]  /*20370*/  EXIT ;  /* 0x000000000000794d */ /* 0x000fea0003800000 */
.L_x_1486:
[----:B------:R-:W-:-:S08]  /*20380*/  NOP ;  /* 0x0000000000007918 */ /* 0x000fd00000000000 */
[----:B------:R-:W1:-:S00]  /*20390*/  USETMAXREG.DEALLOC.CTAPOOL 0x18 ;  /* 0x00000018000079c8 */ /* 0x000e4000080e0500 */
[----:B-1----:R-:W-:-:S06]  /*203a0*/  LOP3.LUT R0, R0, 0x3, RZ, 0xc0, !PT ;  /* 0x0000000300007812 */ /* 0x002fcc00078ec0ff */
[----:B------:R-:W1:Y:S02]  /*203b0*/  SHFL.IDX PT, R0, R0, RZ, 0x1f ;  /* 0x00001fff00007589 */ /* 0x000e6400000e0000 */
[----:B-1----:R-:W-:-:S13]  /*203c0*/  ISETP.NE.AND P0, PT, R0, RZ, PT ;  /* 0x000000ff0000720c */ /* 0x002fda0003f05270 */
[----:B------:R-:W-:Y:S05]  /*203d0*/  @P0 EXIT ;  /* 0x000000000000094d */ /* 0x000fea0003800000 */
[----:B------:R-:W1:Y:S01]  /*203e0*/  S2UR UR4, SR_CTAID.X ;  /* 0x00000000000479c3 */ /* 0x000e620000002500 */
[----:B------:R2:W-:Y:S01]  /*203f0*/  STL [R1+0x468], RZ ;  /* 0x000468ff01007387 */ /* 0x0005e20000100800 */
[----:B------:R-:W-:Y:S02]  /*20400*/  IMAD.MOV.U32 R16, RZ, RZ, RZ ;  /* 0x000000ffff107224 */ /* 0x000fe400078e00ff */
[----:B------:R-:W-:-:S04]  /*20410*/  IMAD.MOV.U32 R17, RZ, RZ, 0x1 ;  /* 0x00000001ff117424 */ /* 0x000fc800078e00ff */
[----:B------:R-:W1:Y:S02]  /*20420*/  LDC R0, c[0x0][0xea8] ;  /* 0x0003aa00ff007b82 */ /* 0x000e640000000800 */
[----:B-1----:R-:W-:-:S13]  /*20430*/  ISETP.LE.AND P0, PT, R0, UR4, PT ;  /* 0x0000000400007c0c */ /* 0x002fda000bf03270 */
[----:B--2---:R-:W-:Y:S05]  /*20440*/  @P0 BRA `(.L_x_1607) ;  /* 0x0000002c00a40947 */ /* 0x004fea0003800000 */
[----:B------:R-:W-:Y:S01]  /*20450*/  IMAD.U32 R0, RZ, RZ, UR4 ;  /* 0x00000004ff007e24 */ /* 0x000fe2000f8e00ff */
[----:B------:R1:W-:Y:S01]  /*20460*/  STL [R1+0x468], RZ ;  /* 0x000468ff01007387 */ /* 0x0003e20000100800 */
[----:B------:R-:W-:Y:S01]  /*20470*/  IMAD.MOV.U32 R17, RZ, RZ, 0x1 ;  /* 0x00000001ff117424 */ /* 0x000fe200078e00ff */
[----:B------:R-:W-:Y:S01]  /*20480*/  ULDC UR44, c[0x0][0xc] ;  /* 0x00000300002c7ab9 */ /* 0x000fe20000000800 */
[----:B------:R-:W-:Y:S01]  /*20490*/  IMAD.MOV.U32 R16, RZ, RZ, RZ ;  /* 0x000000ffff107224 */ /* 0x000fe200078e00ff */
[----:B------:R1:W-:Y:S01]  /*204a0*/  STL [R1+0x460], R0 ;  /* 0x0004600001007387 */ /* 0x0003e20000100800 */
[----:B------:R-:W-:-:S05]  /*204b0*/  ULDC.64 UR48, c[0x0][0x198] ;  /* 0x0000660000307ab9 */ /* 0x000fca0000000a00 */
.L_x_1663:
[----:B--2---:R-:W2:Y:S01]  /*204c0*/  LDL R2, [R1+0x460] ;  /* 0x0004600001027983 */ /* 0x004ea20000100800 */
[----:B------:R-:W-:Y:S01]  /*204d0*/  ULDC UR10, c[0x0][0xed0] ;  /* 0x0003b400000a7ab9 */ /* 0x000fe20000000800 */
[----:B-1----:R-:W1:Y:S01]  /*204e0*/  LDC R0, c[0x0][0xee8] ;  /* 0x0003ba00ff007b82 */ /* 0x002e620000000800 */
[----:B------:R-:W-:-:S11]  /*204f0*/  UISETP.NE.AND UP0, UPT, UR10, 0x1, UPT ;  /* 0x000000010a00788c */ /* 0x000fd6000bf05270 */
[----:B------:R-:W-:Y:S01]  /*20500*/  @UP0 ULDC UR6, c[0x0][0xed4] ;  /* 0x0003b50000060ab9 */ /* 0x000fe20000000800 */
[----:B------:R-:W-:Y:S01]  /*20510*/  @UP0 ULDC UR11, c[0x0][0xed8] ;  /* 0x0003b600000b0ab9 */ /* 0x000fe20000000800 */
[C---:B--2---:R-:W-:Y:S02]  /*20520*/  R2UR UR8, R2.reuse ;  /* 0x00000000020872ca */ /* 0x044fe400000e0000 */
[----:B------:R-:W-:-:S11]  /*20530*/  R2UR UR9, R2 ;  /* 0x00000000020972ca */ /* 0x000fd600000e0000 */
[----:B------:R-:W-:-:S04]  /*20540*/  UIMAD.WIDE.U32 UR6, UR8, UR6, URZ ;  /* 0x00000006080672a5 */ /* 0x000fc8000f8e003f */
[----:B------:R-:W-:-:S04]  /*20550*/  @UP0 USHF.R.U32.HI UR8, URZ, UR11, UR7 ;  /* 0x0000000b3f080299 */ /* 0x000fc80008011607 */
[----:B------:R-:W-:Y:S02]  /*20560*/  UIADD3 UR6, -UR8, URZ, URZ ;  /* 0x0000003f08067290 */ /* 0x000fe4000fffe13f */
[----:B-1----:R-:W-:Y:S02]  /*20570*/  ISETP.LE.AND P0, PT, R0, UR8, PT ;  /* 0x0000000800007c0c */ /* 0x002fe4000bf03270 */
[----:B------:R-:W-:-:S11]  /*20580*/  UIMAD UR10, UR10, UR6, UR9 ;  /* 0x000000060a0a72a4 */ /* 0x000fd6000f8e0209 */
[----:B---3--:R-:W-:Y:S05]  /*20590*/  @!P0 BRA `(.L_x_1608) ;  /* 0x0000000000208947 */ /* 0x008fea0003800000 */
        /* <DEDUP_REMOVED lines=8> */
.L_x_1608:
[----:B------:R-:W-:Y:S01]  /*20620*/  ULDC UR11, c[0x0][0xec4] ;  /* 0x0003b100000b7ab9 */ /* 0x000fe20000000800 */
[----:B------:R-:W-:Y:S01]  /*20630*/  UMOV UR9, UR10 ;  /* 0x0000000a00097c82 */ /* 0x000fe20008000000 */
[----:B------:R-:W-:-:S11]  /*20640*/  UISETP.NE.AND UP0, UPT, UR11, 0x1, UPT ;  /* 0x000000010b00788c */ /* 0x000fd6000bf05270 */
[----:B------:R-:W-:Y:S02]  /*20650*/  @UP0 ULDC.64 UR12, c[0x0][0xec8] ;  /* 0x0003b200000c0ab9 */ /* 0x000fe40000000a00 */
[----:B------:R-:W-:-:S04]  /*20660*/  UIMAD.WIDE.U32 UR6, UR10, UR12, URZ ;  /* 0x0000000c0a0672a5 */ /* 0x000fc8000f8e003f */
[----:B------:R-:W-:-:S04]  /*20670*/  @UP0 USHF.R.U32.HI UR9, URZ, UR13, UR7 ;  /* 0x0000000d3f090299 */ /* 0x000fc80008011607 */
[----:B------:R-:W-:-:S12]  /*20680*/  UIMAD UR6, UR9, UR11, URZ ;  /* 0x0000000b090672a4 */ /* 0x000fd8000f8e023f */
.L_x_1609:
[----:B------:R-:W-:Y:S01]  /*20690*/  ULDC.64 UR12, c[0x0][0x3f8] ;  /* 0x0000fe00000c7ab9 */ /* 0x000fe20000000a00 */
[----:B------:R-:W-:Y:S02]  /*206a0*/  ULOP3.LUT UR9, URZ, UR9, URZ, 0x33, !UPT ;  /* 0x000000093f097292 */ /* 0x000fe4000f8e333f */
[----:B------:R-:W-:Y:S01]  /*206b0*/  UISETP.NE.U32.AND UP0, UPT, UR12, URZ, UPT ;  /* 0x0000003f0c00728c */ /* 0x000fe2000bf05070 */
[----:B------:R-:W-:Y:S02]  /*206c0*/  ULDC UR41, c[0x0][0xeac] ;  /* 0x0003ab0000297ab9 */ /* 0x000fe40000000800 */
[----:B------:R-:W-:Y:S01]  /*206d0*/  ULDC UR12, c[0x0][0xeb8] ;  /* 0x0003ae00000c7ab9 */ /* 0x000fe20000000800 */
[----:B------:R-:W-:Y:S02]  /*206e0*/  UIADD3 UR41, UR9, UR41, URZ ;  /* 0x0000002909297290 */ /* 0x000fe4000fffe03f */
[----:B------:R-:W-:Y:S02]  /*206f0*/  UISETP.NE.AND UP1, UPT, UR12, 0x1, UPT ;  /* 0x000000010c00788c */ /* 0x000fe4000bf25270 */
[----:B------:R-:W-:Y:S01]  /*20700*/  UIADD3 UR10, UR10, -UR6, URZ ;  /* 0x800000060a0a7290 */ /* 0x000fe2000fffe03f */
[----:B------:R-:W-:-:S02]  /*20710*/  ULDC UR11, c[0x0][0xec4] ;  /* 0x0003b100000b7ab9 */ /* 0x000fc40000000800 */
[----:B------:R-:W-:Y:S01]  /*20720*/  ULDC.64 UR6, c[0x0][0xad8] ;  /* 0x0002b60000067ab9 */ /* 0x000fe20000000a00 */
[----:B------:R-:W-:Y:S02]  /*20730*/  UISETP.NE.AND.EX UP0, UPT, UR13, URZ, UPT, UP0 ;  /* 0x0000003f0d00728c */ /* 0x000fe4000bf05300 */
[----:B------:R-:W-:Y:S02]  /*20740*/  UISETP.GE.AND UP2, UPT, UR7, 0x1, UPT ;  /* 0x000000010700788c */ /* 0x000fe4000bf46270 */
[----:B------:R-:W-:Y:S01]  /*20750*/  USHF.L.U32 UR41, UR41, 0x7, URZ ;  /* 0x0000000729297899 */ /* 0x000fe2000800063f */
[----:B------:R-:W-:Y:S01]  /*20760*/  ULDC UR13, c[0x0][0x404] ;  /* 0x00010100000d7ab9 */ /* 0x000fe20000000800 */
[----:B------:R-:W-:Y:S01]  /*20770*/  ULDC UR14, c[0x0][0x288] ;  /* 0x0000a200000e7ab9 */ /* 0x000fe20000000800 */
[----:B------:R-:W-:Y:S01]  /*20780*/  UIMAD UR11, UR8, UR11, UR10 ;  /* 0x0000000b080b72a4 */ /* 0x000fe2000f8e020a */
[----:B------:R-:W-:Y:S01]  /*20790*/  PLOP3.LUT P1, PT, PT, PT, UP2, 0x80, 0x0 ;  /* 0x000000000000781c */ /* 0x000fe20003f2f028 */
[----:B------:R-:W-:Y:S01]  /*207a0*/  USEL UR13, UR13, 0x1, UP0 ;  /* 0x000000010d0d7887 */ /* 0x000fe20008000000 */
[----:B------:R-:W-:Y:S01]  /*207b0*/  @UP1 ULDC UR8, c[0x0][0xebc] ;  /* 0x0003af0000081ab9 */ /* 0x000fe20000000800 */
[----:B------:R-:W-:Y:S01]  /*207c0*/  UIADD3 UR10, UR41, 0x80, -UR14 ;  /* 0x00000080290a7890 */ /* 0x000fe2000fffe80e */
[----:B------:R-:W-:Y:S01]  /*207d0*/  ULDC UR15, c[0x0][0x2e0] ;  /* 0x0000b800000f7ab9 */ /* 0x000fe20000000800 */
[----:B------:R-:W-:Y:S01]  /*207e0*/  UIMAD.WIDE.U32 UR8, UR11, UR8, URZ ;  /* 0x000000080b0872a5 */ /* 0x000fe2000f8e003f */
[----:B------:R-:W-:Y:S01]  /*207f0*/  @UP1 ULDC UR16, c[0x0][0xec0] ;  /* 0x0003b00000101ab9 */ /* 0x000fe20000000800 */
[----:B------:R-:W-:Y:S01]  /*20800*/  UIMAD UR10, UR13, UR15, UR10 ;  /* 0x0000000f0d0a72a4 */ /* 0x000fe2000f8e020a */
[----:B------:R-:W-:Y:S01]  /*20810*/  UMOV UR43, UR11 ;  /* 0x0000000b002b7c82 */ /* 0x000fe20008000000 */
[----:B------:R-:W-:-:S02]  /*20820*/  @UP1 USHF.R.U32.HI UR43, URZ, UR16, UR9 ;  /* 0x000000103f2b1299 */ /* 0x000fc40008011609 */
[----:B------:R-:W-:Y:S02]  /*20830*/  UIADD3 UR6, UR10, UR6, URZ ;  /* 0x000000060a067290 */ /* 0x000fe4000fffe03f */
[----:B------:R-:W-:-:S04]  /*20840*/  UIADD3 UR42, -UR43, URZ, URZ ;  /* 0x0000003f2b2a7290 */ /* 0x000fc8000fffe13f */
[----:B------:R-:W-:Y:S01]  /*20850*/  UIMAD UR42, UR12, UR42, UR11 ;  /* 0x0000002a0c2a72a4 */ /* 0x000fe2000f8e020b */
[----:B------:R-:W-:Y:S01]  /*20860*/  IMAD.U32 R0, RZ, RZ, UR6 ;  /* 0x00000006ff007e24 */ /* 0x000fe2000f8e00ff */
[----:B------:R-:W-:Y:S10]  /*20870*/  @!P1 BRA `(.L_x_1610) ;  /* 0x0000000000409947 */ /* 0x000ff40003800000 */
        /* <DEDUP_REMOVED lines=10> */
.L_x_1611:
[----:B------:R-:W-:-:S11]  /*20920*/  UISETP.NE.AND UP0, UPT, UR7, 0x1, UPT ;  /* 0x000000010700788c */ /* 0x000fd6000bf05270 */
[----:B------:R-:W-:Y:S02]  /*20930*/  @UP0 ULDC.64 UR10, c[0x0][0xae0] ;  /* 0x0002b800000a0ab9 */ /* 0x000fe40000000a00 */
[----:B------:R-:W-:-:S04]  /*20940*/  UIMAD.WIDE.U32 UR8, UR6, UR10, URZ ;  /* 0x0000000a060872a5 */ /* 0x000fc8000f8e003f */
[----:B------:R-:W-:-:S12]  /*20950*/  @UP0 USHF.R.U32.HI UR6, URZ, UR11, UR9 ;  /* 0x0000000b3f060299 */ /* 0x000fd80008011609 */
.L_x_1612:
[----:B------:R-:W-:-:S06]  /*20960*/  UIMAD UR6, UR6, UR7, UR7 ;  /* 0x00000007060672a4 */ /* 0x000fcc000f8e0207 */
[----:B------:R-:W-:-:S07]  /*20970*/  VIMNMX R0, R0, UR6, PT ;  /* 0x0000000600007c48 */ /* 0x000fce000bfe0100 */
.L_x_1610:
[----:B------:R-:W-:Y:S01]  /*20980*/  UIMAD UR8, UR13, UR15, 0x5f ;  /* 0x0000005f0d0874a4 */ /* 0x000fe2000f8e020f */
[----:B------:R-:W-:Y:S01]  /*20990*/  VIADD R0, R0, 0x5f ;  /* 0x0000005f00007836 */ /* 0x000fe20000000000 */
[----:B------:R-:W-:Y:S02]  /*209a0*/  UIADD3 UR10, UR41, -UR14, URZ ;  /* 0x8000000e290a7290 */ /* 0x000fe4000fffe03f */
[----:B------:R-:W-:Y:S01]  /*209b0*/  UIMAD.WIDE UR8, UR8, 0x2aaaaaab, URZ ;  /* 0x2aaaaaab080878a5 */ /* 0x000fe2000f8e023f */
[----:B------:R-:W-:Y:S01]  /*209c0*/  IMAD.HI R0, R0, 0x2aaaaaab, RZ ;  /* 0x2aaaaaab00007827 */ /* 0x000fe200078e02ff */
[----:B------:R-:W-:Y:S02]  /*209d0*/  UIMAD UR10, UR13, UR15, UR10 ;  /* 0x0000000f0d0a72a4 */ /* 0x000fe4000f8e020a */
[----:B------:R-:W-:Y:S02]  /*209e0*/  USHF.R.U32.HI UR6, URZ, 0x1f, UR9 ;  /* 0x0000001f3f067899 */ /* 0x000fe40008011609 */
[----:B------:R-:W-:Y:S01]  /*209f0*/  SHF.R.U32.HI R3, RZ, 0x1f, R0 ;  /* 0x0000001fff037819 */ /* 0x000fe20000011600 */
[----:B------:R-:W-:Y:S01]  /*20a00*/  ULDC UR11, c[0x0][0xad4] ;  /* 0x0002b500000b7ab9 */ /* 0x000fe20000000800 */
[----:B------:R-:W-:-:S02]  /*20a10*/  ULEA.HI.SX32 UR6, UR9, UR6, 0x1c ;  /* 0x0000000609067291 */ /* 0x000fc4000f8fe23f */
[----:B------:R-:W-:Y:S01]  /*20a20*/  LEA.HI.SX32 R3, R0, R3, 0x1c ;  /* 0x0000000300037211 */ /* 0x000fe200078fe2ff */
[----:B------:R-:W-:-:S03]  /*20a30*/  UIADD3 UR11, UR10, -UR11, URZ ;  /* 0x8000000b0a0b7290 */ /* 0x000fc6000fffe03f */
[----:B------:R-:W-:Y:S01]  /*20a40*/  VIMNMX R19, R3, UR6, PT ;  /* 0x0000000603137c48 */ /* 0x000fe2000bfe0100 */
[----:B------:R-:W-:Y:S08]  /*20a50*/  @!P1 BRA `(.L_x_1613) ;  /* 0x0000000000449947 */ /* 0x000ff00003800000 */
        /* <DEDUP_REMOVED lines=10> */
.L_x_1614:
[----:B------:R-:W-:-:S11]  /*20b00*/  UISETP.NE.AND UP0, UPT, UR7, 0x1, UPT ;  /* 0x000000010700788c */ /* 0x000fd6000bf05270 */
[----:B------:R-:W-:Y:S02]  /*20b10*/  @UP0 ULDC.64 UR12, c[0x0][0xae0] ;  /* 0x0002b800000c0ab9 */ /* 0x000fe40000000a00 */
[----:B------:R-:W-:-:S04]  /*20b20*/  UIMAD.WIDE.U32 UR8, UR10, UR12, URZ ;  /* 0x0000000c0a0872a5 */ /* 0x000fc8000f8e003f */
[----:B------:R-:W-:-:S12]  /*20b30*/  @UP0 USHF.R.U32.HI UR10, URZ, UR13, UR9 ;  /* 0x0000000d3f0a0299 */ /* 0x000fd80008011609 */
.L_x_1615:
[----:B------:R-:W-:-:S04]  /*20b40*/  UIMAD UR7, UR10, UR7, URZ ;  /* 0x000000070a0772a4 */ /* 0x000fc8000f8e023f */
[----:B------:R-:W-:-:S04]  /*20b50*/  UISETP.LT.AND UP0, UPT, UR11, UR7, UPT ;  /* 0x000000070b00728c */ /* 0x000fc8000bf01270 */
[----:B------:R-:W-:-:S12]  /*20b60*/  USEL UR11, UR11, UR7, !UP0 ;  /* 0x000000070b0b7287 */ /* 0x000fd8000c000000 */
.L_x_1613:
[----:B------:R-:W-:Y:S01]  /*20b70*/  UIMAD.WIDE UR6, UR11, 0x2aaaaaab, URZ ;  /* 0x2aaaaaab0b0678a5 */ /* 0x000fe2000f8e023f */
[----:B------:R-:W-:Y:S03]  /*20b80*/  BSSY B6, `(.L_x_1616) ;  /* 0x0000263000067945 */ /* 0x000fe60003800000 */
[----:B------:R-:W-:-:S04]  /*20b90*/  USHF.R.U32.HI UR6, URZ, 0x1f, UR7 ;  /* 0x0000001f3f067899 */ /* 0x000fc80008011607 */
[----:B------:R-:W-:-:S04]  /*20ba0*/  ULEA.HI.SX32 UR6, UR7, UR6, 0x1c ;  /* 0x0000000607067291 */ /* 0x000fc8000f8fe23f */
[----:B------:R-:W-:-:S04]  /*20bb0*/  UISETP.LT.AND UP0, UPT, URZ, UR6, UPT ;  /* 0x000000063f00728c */ /* 0x000fc8000bf01270 */
[----:B------:R-:W-:-:S06]  /*20bc0*/  USEL UR39, URZ, UR6, !UP0 ;  /* 0x000000063f277287 */ /* 0x000fcc000c000000 */
[----:B------:R-:W-:-:S13]  /*20bd0*/  ISETP.GT.AND P0, PT, R19, UR39, PT ;  /* 0x0000002713007c0c */ /* 0x000fda000bf04270 */
[----:B------:R-:W-:Y:S05]  /*20be0*/  @P0 BRA `(.L_x_1617) ;  /* 0x0000000000480947 */ /* 0x000fea0003800000 */
[----:B------:R-:W1:Y:S01]  /*20bf0*/  S2R R0, SR_TID.X ;  /* 0x0000000000007919 */ /* 0x000e620000002100 */
[----:B------:R-:W-:Y:S01]  /*20c00*/  IMAD.MOV.U32 R13, RZ, RZ, R2 ;  /* 0x000000ffff0d7224 */ /* 0x000fe200078e0002 */
[----:B-1----:R-:W-:-:S04]  /*20c10*/  LOP3.LUT R0, R0, 0x1f, RZ, 0xc0, !PT ;  /* 0x0000001f00007812 */ /* 0x002fc800078ec0ff */
[----:B------:R-:W-:-:S13]  /*20c20*/  ISETP.NE.AND P0, PT, R0, RZ, PT ;  /* 0x000000ff0000720c */ /* 0x000fda0003f05270 */
        /* <DEDUP_REMOVED lines=14> */
.L_x_1617:
[----:B------:R-:W1:Y:S01]  /*20d10*/  S2R R3, SR_CgaCtaId ;  /* 0x0000000000037919 */ /* 0x000e620000008800 */
[----:B------:R-:W-:-:S04]  /*20d20*/  MOV R18, 0x400 ;  /* 0x0000040000127802 */ /* 0x000fc80000000f00 */
[----:B-1----:R-:W-:-:S05]  /*20d30*/  LEA R18, R3, R18, 0x18 ;  /* 0x0000001203127211 */ /* 0x002fca00078ec0ff */
[----:B------:R-:W-:-:S05]  /*20d40*/  VIADD R0, R18, 0x1c400 ;  /* 0x0001c40012007836 */ /* 0x000fca0000000000 */
[----:B------:R-:W-:-:S13]  /*20d50*/  LOP3.LUT P0, RZ, R0, 0x3ff, RZ, 0xc0, !PT ;  /* 0x000003ff00ff7812 */ /* 0x000fda000780c0ff */
        /* <DEDUP_REMOVED lines=17> */
.L_x_1619:
[----:B------:R-:W-:-:S05]  /*20e70*/  VIADD R0, R18, 0x400 ;  /* 0x0000040012007836 */ /* 0x000fca0000000000 */
[----:B------:R-:W-:-:S13]  /*20e80*/  LOP3.LUT P0, RZ, R0, 0x3ff, RZ, 0xc0, !PT ;  /* 0x000003ff00ff7812 */ /* 0x000fda000780c0ff */
        /* <DEDUP_REMOVED lines=17> */
.L_x_1621:
        /* <DEDUP_REMOVED lines=16> */
.L_x_1620:
[----:B------:R-:W-:Y:S01]  /*210a0*/  ULDC.64 UR4, c[0x0][0xaf0] ;  /* 0x0002bc0000047ab9 */ /* 0x000fe20000000a00 */
[----:B------:R-:W-:Y:S01]  /*210b0*/  IMAD.U32 R5, RZ, RZ, UR43 ;  /* 0x0000002bff057e24 */ /* 0x000fe2000f8e00ff */
[----:B------:R-:W-:Y:S01]  /*210c0*/  ISETP.NE.U32.AND P0, PT, RZ, UR4, PT ;  /* 0x00000004ff007c0c */ /* 0x000fe2000bf05070 */
[----:B------:R-:W-:Y:S01]  /*210d0*/  IMAD.U32 R6, RZ, RZ, UR43 ;  /* 0x0000002bff067e24 */ /* 0x000fe2000f8e00ff */
[----:B------:R-:W1:Y:S01]  /*210e0*/  LDC R0, c[0x0][0x428] ;  /* 0x00010a00ff007b82 */ /* 0x000e620000000800 */
[----:B------:R-:W2:Y:S01]  /*210f0*/  S2R R4, SR_TID.X ;  /* 0x0000000000047919 */ /* 0x000ea20000002100 */
[----:B------:R-:W-:-:S13]  /*21100*/  ISETP.NE.AND.EX P0, PT, RZ, UR5, PT, P0 ;  /* 0x00000005ff007c0c */ /* 0x000fda000bf05300 */
[----:B------:R-:W3:Y:S02]  /*21110*/  @P0 LDC.64 R2, c[0x0][0xaf0] ;  /* 0x0002bc00ff020b82 */ /* 0x000ee40000000a00 */
[----:B---3--:R-:W-:-:S05]  /*21120*/  @P0 IMAD.WIDE R2, R5, 0x4, R2 ;  /* 0x0000000405020825 */ /* 0x008fca00078e0202 */
[----:B------:R3:W4:Y:S01]  /*21130*/  @P0 LDG.E R6, desc[UR46][R2.64] ;  /* 0x0000002e02060981 */ /* 0x000722000c1e1900 */
[----:B-1----:R-:W-:Y:S01]  /*21140*/  ISETP.NE.AND P0, PT, R0, 0x1, PT ;  /* 0x000000010000780c */ /* 0x002fe20003f05270 */
[----:B------:R-:W-:Y:S01]  /*21150*/  IMAD.U32 R0, RZ, RZ, UR42 ;  /* 0x0000002aff007e24 */ /* 0x000fe2000f8e00ff */
[----:B--2---:R-:W-:Y:S01]  /*21160*/  LOP3.LUT R7, R4, 0x1f, RZ, 0xc0, !PT ;  /* 0x0000001f04077812 */ /* 0x004fe200078ec0ff */
[----:B------:R-:W-:Y:S01]  /*21170*/  UMOV UR40, URZ ;  /* 0x0000003f00287c82 */ /* 0x000fe20008000000 */
[----:B------:R-:W-:Y:S01]  /*21180*/  UMOV UR6, 0xffffffff ;  /* 0xffffffff00067882 */ /* 0x000fe20000000000 */
[----:B------:R-:W-:Y:S01]  /*21190*/  VIADD R8, R19, 0xffffffff ;  /* 0xffffffff13087836 */ /* 0x000fe20000000000 */
[----:B------:R-:W-:Y:S01]  /*211a0*/  ISETP.NE.AND P1, PT, R7, RZ, PT ;  /* 0x000000ff0700720c */ /* 0x000fe20003f25270 */
[----:B---3--:R-:W1:Y:S08]  /*211b0*/  LDC.64 R2, c[0x0][0x3f8] ;  /* 0x0000fe00ff027b82 */ /* 0x008e700000000a00 */
[----:B------:R-:W2:Y:S04]  /*211c0*/  @P0 LDC R4, c[0x0][0x42c] ;  /* 0x00010b00ff040b82 */ /* 0x000ea80000000800 */
[----:B------:R-:W-:-:S05]  /*211d0*/  VOTEU.ALL UP1, P1 ;  /* 0x00000000003f7886 */ /* 0x000fca0000820000 */
[----:B------:R-:W-:Y:S01]  /*211e0*/  @!UP1 UIADD3 UR4, UP0, UR48, 0x270, URZ ;  /* 0x0000027030049890 */ /* 0x000fe2000ff1e03f */
[----:B------:R-:W3:Y:S03]  /*211f0*/  @P0 LDC R5, c[0x0][0x430] ;  /* 0x00010c00ff050b82 */ /* 0x000ee60000000800 */
[----:B------:R-:W-:-:S09]  /*21200*/  @!UP1 UIADD3.X UR5, URZ, UR49, URZ, UP0, !UPT ;  /* 0x000000313f059290 */ /* 0x000fd200087fe43f */
[----:B------:R1:W-:Y:S01]  /*21210*/  @!UP1 UTMAPF.L2.4D [UR40], [UR4] ;  /* 0x00000028040095b8 */ /* 0x0003e20008018000 */
[----:B--2---:R-:W-:-:S05]  /*21220*/  @P0 IMAD.HI.U32 R4, R4, UR42, RZ ;  /* 0x0000002a04040c27 */ /* 0x004fca000f8e00ff */
[----:B---3--:R-:W-:Y:S02]  /*21230*/  @P0 SHF.R.U32.HI R0, RZ, R5, R4 ;  /* 0x00000005ff000219 */ /* 0x008fe40000011604 */
[----:B-1----:R-:W-:-:S04]  /*21240*/  ISETP.NE.U32.AND P0, PT, R2, RZ, PT ;  /* 0x000000ff0200720c */ /* 0x002fc80003f05070 */
[----:B------:R-:W-:-:S04]  /*21250*/  ISETP.NE.AND.EX P0, PT, R3, RZ, PT, P0 ;  /* 0x000000ff0300720c */ /* 0x000fc80003f05300 */
[----:B----4-:R-:W-:Y:S01]  /*21260*/  SEL R4, R6, RZ, !P0 ;  /* 0x000000ff06047207 */ /* 0x010fe20004000000 */
[----:B------:R-:W-:Y:S08]  /*21270*/  BRA.DIV UR6, `(.L_x_1622) ;  /* 0x0000002606907947 */ /* 0x000ff0000b800000 */
.L_x_1676:
[----:B------:R-:W-:Y:S01]  /*21280*/  UMOV UR4, 0xffffffff ;  /* 0xffffffff00047882 */ /* 0x000fe20000000000 */
[----:B------:R-:W-:Y:S02]  /*21290*/  SHF.R.S32.HI R7, RZ, 0x1f, R6 ;  /* 0x0000001fff077819 */ /* 0x000fe40000011406 */
[----:B------:R-:W-:Y:S05]  /*212a0*/  BRA.DIV UR4, `(.L_x_1623) ;  /* 0x0000002604b07947 */ /* 0x000fea000b800000 */
[----:B------:R-:W-:-:S13]  /*212b0*/  ELECT P6, URZ, PT ;  /* 0x00000000003f782f */ /* 0x000fda00038c0000 */
.L_x_1679:
[----:B------:R-:W-:Y:S05]  /*212c0*/  @!P6 BRA `(.L_x_1624) ;  /* 0x0000000000c8e947 */ /* 0x000fea0003800000 */
[----:B------:R-:W-:Y:S01]  /*212d0*/  IMAD.MOV.U32 R4, RZ, RZ, R6 ;  /* 0x000000ffff047224 */ /* 0x000fe200078e0006 */
[----:B------:R-:W-:Y:S06]  /*212e0*/  @!P0 BRA `(.L_x_1625) ;  /* 0x0000000000448947 */ /* 0x000fec0003800000 */
[----:B------:R-:W1:Y:S01]  /*212f0*/  LDC R9, c[0x0][0x41c] ;  /* 0x00010700ff097b82 */ /* 0x000e620000000800 */
[----:B------:R-:W-:Y:S01]  /*21300*/  ULDC.64 UR4, c[0x0][0x408] ;  /* 0x0001020000047ab9 */ /* 0x000fe20000000a00 */
[----:B-1----:R-:W-:-:S13]  /*21310*/  ISETP.NE.AND P2, PT, R9, 0x1, PT ;  /* 0x000000010900780c */ /* 0x002fda0003f45270 */
[----:B------:R-:W1:Y:S02]  /*21320*/  @P2 LDC.64 R4, c[0x0][0x420] ;  /* 0x00010800ff042b82 */ /* 0x000e640000000a00 */
[----:B-1----:R-:W-:-:S04]  /*21330*/  @P2 IMAD.HI.U32 R10, R8, R4, RZ ;  /* 0x00000004080a2227 */ /* 0x002fc800078e00ff */
[----:B------:R-:W-:Y:S01]  /*21340*/  IMAD.MOV.U32 R4, RZ, RZ, R8 ;  /* 0x000000ffff047224 */ /* 0x000fe200078e0008 */
[----:B------:R-:W-:-:S05]  /*21350*/  @P2 SHF.R.U32.HI R4, RZ, R5, R10 ;  /* 0x00000005ff042219 */ /* 0x000fca000001160a */
[----:B------:R-:W-:-:S04]  /*21360*/  IMAD.MOV R5, RZ, RZ, -R4 ;  /* 0x000000ffff057224 */ /* 0x000fc800078e0a04 */
[----:B------:R-:W-:Y:S01]  /*21370*/  IMAD R8, R9, R5, R8 ;  /* 0x0000000509087224 */ /* 0x000fe200078e0208 */
[----:B------:R-:W-:Y:S01]  /*21380*/  SHF.R.S32.HI R5, RZ, 0x1f, R4 ;  /* 0x0000001fff057819 */ /* 0x000fe20000011404 */
[----:B------:R-:W-:-:S04]  /*21390*/  IMAD R9, R7, UR4, RZ ;  /* 0x0000000407097c24 */ /* 0x000fc8000f8e02ff */
[C---:B------:R-:W-:Y:S02]  /*213a0*/  IMAD R9, R6.reuse, UR5, R9 ;  /* 0x0000000506097c24 */ /* 0x040fe4000f8e0209 */
[----:B------:R-:W-:-:S04]  /*213b0*/  IMAD.WIDE.U32 R4, R6, UR4, R4 ;  /* 0x0000000406047c25 */ /* 0x000fc8000f8e0004 */
[----:B------:R-:W-:Y:S01]  /*213c0*/  IMAD.IADD R5, R5, 0x1, R9 ;  /* 0x0000000105057824 */ /* 0x000fe200078e0209 */
[----:B------:R-:W-:-:S04]  /*213d0*/  LEA R10, P2, R4, R2, 0x2 ;  /* 0x00000002040a7211 */ /* 0x000fc800078410ff */
[----:B------:R-:W-:-:S05]  /*213e0*/  LEA.HI.X R11, R4, R3, R5, 0x2, P2 ;  /* 0x00000003040b7211 */ /* 0x000fca00010f1405 */
[----:B------:R1:W5:Y:S04]  /*213f0*/  LDG.E R4, desc[UR46][R10.64] ;  /* 0x0000002e0a047981 */ /* 0x000368000c1e1900 */
.L_x_1625:
[----:B------:R-:W2:Y:S01]  /*21400*/  S2R R5, SR_TID.X ;  /* 0x0000000000057919 */ /* 0x000ea20000002100 */
[----:B-1----:R-:W-:Y:S01]  /*21410*/  IMAD R10, R16, 0x8, R18 ;  /* 0x00000008100a7824 */ /* 0x002fe200078e0212 */
[----:B--2---:R-:W-:Y:S02]  /*21420*/  LOP3.LUT R9, R5, 0x7f, RZ, 0xc0, !PT ;  /* 0x0000007f05097812 */ /* 0x004fe400078ec0ff */
[----:B------:R-:W-:Y:S02]  /*21430*/  SHF.L.U32 R5, R17, 0x1f, RZ ;  /* 0x0000001f11057819 */ /* 0x000fe400000006ff */
[----:B------:R-:W-:Y:S02]  /*21440*/  ISETP.NE.AND P3, PT, R9, RZ, PT ;  /* 0x000000ff0900720c */ /* 0x000fe40003f65270 */
[----:B------:R-:W1:Y:S02]  /*21450*/  SYNCS.PHASECHK.TRANS64.TRYWAIT P2, [R10+URZ+0x32440], R5 ;  /* 0x032440050a0075a7 */ /* 0x000e64000804017f */
[----:B-1----:R-:W-:Y:S09]  /*21460*/  @!P2 BRA `(.L_x_1626) ;  /* 0x000000240060a947 */ /* 0x002ff20003800000 */
.L_x_1680:
[----:B------:R-:W-:Y:S05]  /*21470*/  @P3 BRA `(.L_x_1627) ;  /* 0x00000000001c3947 */ /* 0x000fea0003800000 */
[----:B------:R-:W2:Y:S01]  /*21480*/  S2R R9, SR_TID.X ;  /* 0x0000000000097919 */ /* 0x000ea20000002100 */
[----:B-1----:R-:W-:-:S04]  /*21490*/  IMAD.MOV.U32 R5, RZ, RZ, 0x3000 ;  /* 0x00003000ff057424 */ /* 0x002fc800078e00ff */
[----:B------:R3:W-:Y:S01]  /*214a0*/  SYNCS.ARRIVE.TRANS64 RZ, [R10+URZ+0x32430], R5 ;  /* 0x032430050aff79a7 */ /* 0x0007e2000800003f */
[----:B--2---:R-:W-:-:S04]  /*214b0*/  LOP3.LUT R9, R9, 0x1f, RZ, 0xc0, !PT ;  /* 0x0000001f09097812 */ /* 0x004fc800078ec0ff */
[----:B------:R-:W-:-:S13]  /*214c0*/  ISETP.NE.AND P2, PT, R9, RZ, PT ;  /* 0x000000ff0900720c */ /* 0x000fda0003f45270 */
[----:B---3--:R-:W-:Y:S05]  /*214d0*/  @!P2 BRA `(.L_x_1627) ;  /* 0x000000000004a947 */ /* 0x008fea0003800000 */
[----:B------:R-:W-:Y:S01]  /*214e0*/  BPT.TRAP 0x1 ;  /* 0x000000040000795c */ /* 0x000fe20000300000 */
.L_x_1627:
[----:B-1----:R-:W-:Y:S01]  /*214f0*/  IMAD R5, R16, 0x3000, R18 ;  /* 0x0000300010057824 */ /* 0x002fe200078e0212 */
        /* <DEDUP_REMOVED lines=10> */
[----:B------:R-:W-:Y:S02]  /*215a0*/  UIADD3 UR9, UR9, 0x32430, URZ ;  /* 0x0003243009097890 */ /* 0x000fe4000fffe03f */
[----:B------:R-:W-:Y:S02]  /*215b0*/  UIMAD UR11, UR11, 0x60, URZ ;  /* 0x000000600b0b78a4 */ /* 0x000fe4000f8e023f */
[----:B------:R-:W-:-:S09]  /*215c0*/  UIADD3 UR8, UR8, 0x1c400, URZ ;  /* 0x0001c40008087890 */ /* 0x000fd2000fffe03f */
[----:B------:R1:W-:Y:S02]  /*215d0*/  UTMALDG.4D [UR8], [UR4], desc[UR6] ;  /* 0x00000608040075b4 */ /* 0x0003e40008019000 */
[----:B-1----:R-:W-:Y:S01]  /*215e0*/  NOP ;  /* 0x0000000000007918 */ /* 0x002fe20000000000 */
.L_x_1624:
[----:B------:R-:W2:Y:S01]  /*215f0*/  LDL.LU R9, [R1+0x468] ;  /* 0x0004680001097983 */ /* 0x000ea20000300800 */
[----:B------:R-:W-:Y:S05]  /*21600*/  WARPSYNC.ALL ;  /* 0x0000000000007948 */ /* 0x000fea0003800000 */
[----:B------:R-:W-:Y:S01]  /*21610*/  BAR.SYNC.DEFER_BLOCKING 0x8, 0x120 ;  /* 0x0204800000007b1d */ /* 0x000fe20000010000 */
[----:B------:R-:W-:-:S05]  /*21620*/  ELECT P2, URZ, PT ;  /* 0x00000000003f782f */ /* 0x000fca0003840000 */
[----:B------:R-:W-:Y:S01]  /*21630*/  BSSY B0, `(.L_x_1628) ;  /* 0x0000034000007945 */ /* 0x000fe20003800000 */
[----:B--2---:R-:W-:-:S05]  /*21640*/  VIADD R9, R9, 0x1 ;  /* 0x0000000109097836 */ /* 0x004fca0000000000 */
[----:B------:R1:W-:Y:S01]  /*21650*/  STL [R1+0x468], R9 ;  /* 0x0004680901007387 */ /* 0x0003e20000100800 */
[----:B------:R-:W-:-:S04]  /*21660*/  LEA.HI R5, R9, R9, RZ, 0x1 ;  /* 0x0000000909057211 */ /* 0x000fc800078f08ff */
[----:B------:R-:W-:-:S05]  /*21670*/  LOP3.LUT R5, R5, 0xfffffffe, RZ, 0xc0, !PT ;  /* 0xfffffffe05057812 */ /* 0x000fca00078ec0ff */
[----:B------:R-:W-:-:S05]  /*21680*/  IMAD.IADD R5, R9, 0x1, -R5 ;  /* 0x0000000109057824 */ /* 0x000fca00078e0a05 */
[----:B------:R-:W-:Y:S01]  /*21690*/  SHF.L.U32 R5, R5, 0x1f, RZ ;  /* 0x0000001f05057819 */ /* 0x000fe200000006ff */
[----:B-1----:R-:W-:Y:S06]  /*216a0*/  @!P2 BRA `(.L_x_1629) ;  /* 0x0000000000b0a947 */ /* 0x002fec0003800000 */
[----:B------:R-:W-:Y:S01]  /*216b0*/  R2UR UR17, R18 ;  /* 0x00000000121172ca */ /* 0x000fe200000e0000 */
[----:B------:R-:W-:Y:S01]  /*216c0*/  UIADD3 UR4, UP0, UR48, 0x270, URZ ;  /* 0x0000027030047890 */ /* 0x000fe2000ff1e03f */
[----:B------:R-:W-:Y:S01]  /*216d0*/  IMAD.MOV.U32 R9, RZ, RZ, 0x4000 ;  /* 0x00004000ff097424 */ /* 0x000fe200078e00ff */
[----:B------:R-:W-:Y:S01]  /*216e0*/  UMOV UR14, 0x0 ;  /* 0x00000000000e7882 */ /* 0x000fe20000000000 */
[----:B------:R-:W-:Y:S01]  /*216f0*/  UMOV UR15, 0x12f00000 ;  /* 0x12f00000000f7882 */ /* 0x000fe20000000000 */
[----:B------:R-:W-:Y:S01]  /*21700*/  UIADD3.X UR5, URZ, UR49, URZ, UP0, !UPT ;  /* 0x000000313f057290 */ /* 0x000fe200087fe43f */
[----:B------:R1:W-:Y:S01]  /*21710*/  SYNCS.ARRIVE.TRANS64 RZ, [R18+URZ+0x32400], R9 ;  /* 0x0324000912ff79a7 */ /* 0x0003e2000800003f */
[----:B------:R-:W-:Y:S01]  /*21720*/  UIADD3 UR6, UP0, UR48, 0x770, URZ ;  /* 0x0000077030067890 */ /* 0x000fe2000ff1e03f */
[----:B------:R-:W-:Y:S01]  /*21730*/  UMOV UR10, URZ ;  /* 0x0000003f000a7c82 */ /* 0x000fe20008000000 */
[----:B------:R-:W-:Y:S01]  /*21740*/  UMOV UR11, UR41 ;  /* 0x00000029000b7c82 */ /* 0x000fe20008000000 */
[----:B------:R-:W-:Y:S01]  /*21750*/  UMOV UR12, UR42 ;  /* 0x0000002a000c7c82 */ /* 0x000fe20008000000 */
[----:B------:R-:W-:-:S02]  /*21760*/  UMOV UR13, UR43 ;  /* 0x0000002b000d7c82 */ /* 0x000fc40008000000 */
[----:B------:R-:W-:Y:S02]  /*21770*/  UIADD3 UR8, UR17, 0x18400, URZ ;  /* 0x0001840011087890 */ /* 0x000fe4000fffe03f */
[----:B------:R-:W-:Y:S01]  /*21780*/  UIADD3 UR9, UR17, 0x32400, URZ ;  /* 0x0003240011097890 */ /* 0x000fe2000fffe03f */
[----:B-1----:R-:W-:Y:S01]  /*21790*/  IMAD.MOV.U32 R9, RZ, RZ, 0x10000 ;  /* 0x00010000ff097424 */ /* 0x002fe200078e00ff */
[----:B------:R-:W-:Y:S02]  /*217a0*/  UIADD3.X UR7, URZ, UR49, URZ, UP0, !UPT ;  /* 0x000000313f077290 */ /* 0x000fe400087fe43f */
[----:B------:R-:W-:Y:S02]  /*217b0*/  UIADD3 UR32, UR17, 0x22400, URZ ;  /* 0x0002240011207890 */ /* 0x000fe4000fffe03f */
[----:B------:R-:W-:Y:S02]  /*217c0*/  UIADD3 UR33, UR17, 0x32410, URZ ;  /* 0x0003241011217890 */ /* 0x000fe4000fffe03f */
[----:B------:R-:W-:Y:S01]  /*217d0*/  UIADD3 UR24, UR17, 0x26400, URZ ;  /* 0x0002640011187890 */ /* 0x000fe2000fffe03f */
[----:B------:R1:W-:Y:S01]  /*217e0*/  UTMALDG.4D [UR8], [UR4], desc[UR14] ;  /* 0x00000e08040075b4 */ /* 0x0003e20008019000 */
[----:B------:R-:W-:Y:S01]  /*217f0*/  UIADD3 UR16, UR17, 0x2a400, URZ ;  /* 0x0002a40011107890 */ /* 0x000fe2000fffe03f */
[----:B------:R2:W-:Y:S01]  /*21800*/  SYNCS.ARRIVE.TRANS64 RZ, [R18+URZ+0x32410], R9 ;  /* 0x0324100912ff79a7 */ /* 0x0005e2000800003f */
[----:B------:R-:W-:Y:S01]  /*21810*/  UMOV UR35, UR41 ;  /* 0x0000002900237c82 */ /* 0x000fe20008000000 */
[----:B------:R-:W-:Y:S01]  /*21820*/  UMOV UR36, UR42 ;  /* 0x0000002a00247c82 */ /* 0x000fe20008000000 */
[----:B------:R-:W-:Y:S01]  /*21830*/  UMOV UR37, UR43 ;  /* 0x0000002b00257c82 */ /* 0x000fe20008000000 */
[----:B------:R-:W-:Y:S01]  /*21840*/  UMOV UR34, UR10 ;  /* 0x0000000a00227c82 */ /* 0x000fe20008000000 */
[----:B------:R-:W-:Y:S01]  /*21850*/  UMOV UR26, 0x40 ;  /* 0x00000040001a7882 */ /* 0x000fe20000000000 */
[----:B------:R-:W-:Y:S01]  /*21860*/  UMOV UR27, UR41 ;  /* 0x00000029001b7c82 */ /* 0x000fe20008000000 */
[----:B------:R-:W-:Y:S01]  /*21870*/  UMOV UR28, UR42 ;  /* 0x0000002a001c7c82 */ /* 0x000fe20008000000 */
[----:B------:R-:W-:Y:S01]  /*21880*/  UMOV UR29, UR43 ;  /* 0x0000002b001d7c82 */ /* 0x000fe20008000000 */
[----:B------:R-:W-:Y:S01]  /*21890*/  UMOV UR25, UR33 ;  /* 0x0000002100197c82 */ /* 0x000fe20008000000 */
[----:B------:R-:W-:Y:S01]  /*218a0*/  UMOV UR18, 0x80 ;  /* 0x0000008000127882 */ /* 0x000fe20000000000 */
[----:B------:R-:W-:Y:S01]  /*218b0*/  UMOV UR19, UR41 ;  /* 0x0000002900137c82 */ /* 0x000fe20008000000 */
[----:B------:R-:W-:Y:S01]  /*218c0*/  UMOV UR20, UR42 ;  /* 0x0000002a00147c82 */ /* 0x000fe20008000000 */
[----:B------:R2:W-:Y:S01]  /*218d0*/  UTMALDG.4D [UR32], [UR6], desc[UR14] ;  /* 0x00000e20060075b4 */ /* 0x0005e20008019000 */
[----:B------:R-:W-:Y:S01]  /*218e0*/  UMOV UR21, UR43 ;  /* 0x0000002b00157c82 */ /* 0x000fe20008000000 */
[----:B------:R2:W-:Y:S01]  /*218f0*/  UTMALDG.4D [UR24], [UR6], desc[UR14] ;  /* 0x00000e18060075b4 */ /* 0x0005e20008019000 */
[----:B-1----:R-:W-:Y:S01]  /*21900*/  UIADD3 UR8, UR17, 0x2e400, URZ ;  /* 0x0002e40011087890 */ /* 0x002fe2000fffe03f */
[----:B------:R-:W-:-:S02]  /*21910*/  UMOV UR10, 0xc0 ;  /* 0x000000c0000a7882 */ /* 0x000fc40000000000 */
[----:B------:R-:W-:Y:S01]  /*21920*/  UMOV UR17, UR33 ;  /* 0x0000002100117c82 */ /* 0x000fe20008000000 */
[----:B------:R-:W-:Y:S01]  /*21930*/  UMOV UR9, UR33 ;  /* 0x0000002100097c82 */ /* 0x000fe20008000000 */
[----:B------:R2:W-:Y:S04]  /*21940*/  UTMALDG.4D [UR16], [UR6], desc[UR14] ;  /* 0x00000e10060075b4 */ /* 0x0005e80008019000 */
[----:B------:R2:W-:Y:S02]  /*21950*/  UTMALDG.4D [UR8], [UR6], desc[UR14] ;  /* 0x00000e08060075b4 */ /* 0x0005e40008019000 */
[----:B--2---:R-:W-:Y:S01]  /*21960*/  NOP ;  /* 0x0000000000007918 */ /* 0x004fe20000000000 */
.L_x_1629:
[----:B------:R-:W-:Y:S05]  /*21970*/  BSYNC B0 ;  /* 0x0000000000007941 */ /* 0x000fea0003800000 */
.L_x_1628:
[----:B------:R-:W1:Y:S02]  /*21980*/  SYNCS.PHASECHK.TRANS64.TRYWAIT P2, [R18+URZ+0x32420], R5 ;  /* 0x03242005120075a7 */ /* 0x000e64000804017f */
[----:B-1----:R-:W-:Y:S05]  /*21990*/  @!P2 BRA `(.L_x_1630) ;  /* 0x000000200028a947 */ /* 0x002fea0003800000 */
.L_x_1681:
[----:B------:R-:W-:Y:S01]  /*219a0*/  ULDC.64 UR4, c[0x0][0x408] ;  /* 0x0001020000047ab9 */ /* 0x000fe20000000a00 */
[----:B------:R-:W-:Y:S04]  /*219b0*/  BSSY B0, `(.L_x_1631) ;  /* 0x0000030000007945 */ /* 0x000fe80003800000 */
[----:B------:R-:W-:Y:S05]  /*219c0*/  @!P6 BRA `(.L_x_1632) ;  /* 0x0000000000b8e947 */ /* 0x000fea0003800000 */
[----:B------:R-:W-:Y:S01]  /*219d0*/  IMAD R10, R16, 0x8, R18 ;  /* 0x00000008100a7824 */ /* 0x000fe200078e0212 */
[----:B-1----:R-:W-:Y:S01]  /*219e0*/  SHF.L.U32 R5, R17, 0x1f, RZ ;  /* 0x0000001f11057819 */ /* 0x002fe200000006ff */
[----:B------:R-:W1:Y:S03]  /*219f0*/  S2R R9, SR_TID.X ;  /* 0x0000000000097919 */ /* 0x000e660000002100 */
[----:B------:R-:W2:Y:S01]  /*21a00*/  SYNCS.PHASECHK.TRANS64.TRYWAIT P2, [R10+URZ+0x32460], R5 ;  /* 0x032460050a0075a7 */ /* 0x000ea2000804017f */
[----:B-1----:R-:W-:-:S04]  /*21a10*/  LOP3.LUT R9, R9, 0x7f, RZ, 0xc0, !PT ;  /* 0x0000007f09097812 */ /* 0x002fc800078ec0ff */
[----:B------:R-:W-:Y:S01]  /*21a20*/  ISETP.NE.AND P3, PT, R9, RZ, PT ;  /* 0x000000ff0900720c */ /* 0x000fe20003f65270 */
[----:B--2---:R-:W-:-:S12]  /*21a30*/  @!P2 BRA `(.L_x_1633) ;  /* 0x000000200014a947 */ /* 0x004fd80003800000 */
.L_x_1682:
        /* <DEDUP_REMOVED lines=8> */
.L_x_1634:
[----:B-1----:R-:W-:Y:S01]  /*21ac0*/  IMAD R5, R16, 0xc000, R18 ;  /* 0x0000c00010057824 */ /* 0x002fe200078e0212 */
        /* <DEDUP_REMOVED lines=11> */
[----:B------:R-:W-:Y:S02]  /*21b80*/  UIMAD UR11, UR11, 0x60, URZ ;  /* 0x000000600b0b78a4 */ /* 0x000fe4000f8e023f */
[----:B------:R-:W-:Y:S02]  /*21b90*/  UIADD3 UR9, UR9, 0x32450, URZ ;  /* 0x0003245009097890 */ /* 0x000fe4000fffe03f */
        /* <DEDUP_REMOVED lines=17> */
.L_x_1632:
[----:B------:R-:W-:Y:S05]  /*21cb0*/  BSYNC B0 ;  /* 0x0000000000007941 */ /* 0x000fea0003800000 */
.L_x_1631:
[----:B------:R-:W-:-:S05]  /*21cc0*/  VIADD R8, R19, 0xfffffffe ;  /* 0xfffffffe13087836 */ /* 0x000fca0000000000 */
[----:B------:R-:W-:-:S13]  /*21cd0*/  ISETP.GE.AND P2, PT, R8, UR39, PT ;  /* 0x0000002708007c0c */ /* 0x000fda000bf46270 */
[----:B------:R-:W-:Y:S05]  /*21ce0*/  @!P2 BRA `(.L_x_1635) ;  /* 0x0000001000d4a947 */ /* 0x000fea0003800000 */
[----:B------:R-:W-:Y:S01]  /*21cf0*/  IMAD.MOV R10, RZ, RZ, -R19 ;  /* 0x000000ffff0a7224 */ /* 0x000fe200078e0a13 */
[----:B------:R-:W-:-:S04]  /*21d00*/  LOP3.LUT R9, RZ, UR39, RZ, 0x33, !PT ;  /* 0x00000027ff097c12 */ /* 0x000fc8000f8e33ff */
[----:B------:R-:W-:-:S05]  /*21d10*/  VIADDMNMX R9, R10, 0x1, R9, !PT ;  /* 0x000000010a097846 */ /* 0x000fca0007800109 */
[----:B-1----:R-:W-:-:S05]  /*21d20*/  IMAD.IADD R5, R19, 0x1, R9 ;  /* 0x0000000113057824 */ /* 0x002fca00078e0209 */
        /* <DEDUP_REMOVED lines=28> */
.L_x_1639:
[----:B-1----:R-:W1:Y:S01]  /*21ef0*/  S2R R2, SR_TID.X ;  /* 0x0000000000027919 */ /* 0x002e620000002100 */
[----:B------:R-:W-:Y:S02]  /*21f00*/  SHF.L.U32 R3, R17, 0x1f, RZ ;  /* 0x0000001f11037819 */ /* 0x000fe400000006ff */
[----:B-1----:R-:W-:Y:S01]  /*21f10*/  LOP3.LUT R5, R2, 0x7f, RZ, 0xc0, !PT ;  /* 0x0000007f02057812 */ /* 0x002fe200078ec0ff */
[----:B------:R-:W-:-:S03]  /*21f20*/  IMAD R2, R16, 0x8, R18 ;  /* 0x0000000810027824 */ /* 0x000fc600078e0212 */
[----:B------:R-:W-:Y:S01]  /*21f30*/  ISETP.NE.AND P2, PT, R5, RZ, PT ;  /* 0x000000ff0500720c */ /* 0x000fe20003f45270 */
[----:B------:R-:W1:Y:S02]  /*21f40*/  SYNCS.PHASECHK.TRANS64.TRYWAIT P3, [R2+URZ+0x32440], R3 ;  /* 0x03244003020075a7 */ /* 0x000e64000806017f */
[----:B-1----:R-:W-:Y:S10]  /*21f50*/  @!P3 BRA `(.L_x_1640) ;  /* 0x0000001800e0b947 */ /* 0x002ff40003800000 */
.L_x_1683:
[----:B------:R-:W-:Y:S05]  /*21f60*/  @P2 BRA `(.L_x_1641) ;  /* 0x00000000001c2947 */ /* 0x000fea0003800000 */
[----:B------:R-:W2:Y:S02]  /*21f70*/  S2R R5, SR_TID.X ;  /* 0x0000000000057919 */ /* 0x000ea40000002100 */
[----:B--2---:R-:W-:Y:S01]  /*21f80*/  LOP3.LUT R10, R5, 0x1f, RZ, 0xc0, !PT ;  /* 0x0000001f050a7812 */ /* 0x004fe200078ec0ff */
[----:B------:R-:W-:-:S03]  /*21f90*/  IMAD.MOV.U32 R5, RZ, RZ, 0x3000 ;  /* 0x00003000ff057424 */ /* 0x000fc600078e00ff */
[----:B------:R-:W-:Y:S01]  /*21fa0*/  ISETP.NE.AND P3, PT, R10, RZ, PT ;  /* 0x000000ff0a00720c */ /* 0x000fe20003f65270 */
[----:B------:R2:W-:-:S12]  /*21fb0*/  SYNCS.ARRIVE.TRANS64 RZ, [R2+URZ+0x32430], R5 ;  /* 0x0324300502ff79a7 */ /* 0x0005d8000800003f */
[----:B--2---:R-:W-:Y:S05]  /*21fc0*/  @!P3 BRA `(.L_x_1641) ;  /* 0x000000000004b947 */ /* 0x004fea0003800000 */
[----:B------:R-:W-:Y:S01]  /*21fd0*/  BPT.TRAP 0x1 ;  /* 0x000000040000795c */ /* 0x000fe20000300000 */
.L_x_1641:
[----:B------:R-:W-:Y:S01]  /*21fe0*/  IMAD R5, R16, 0x3000, R18 ;  /* 0x0000300010057824 */ /* 0x000fe200078e0212 */
        /* <DEDUP_REMOVED lines=11> */
[----:B------:R-:W-:-:S04]  /*220a0*/  UIADD3 UR9, UR9, 0x32430, URZ ;  /* 0x0003243009097890 */ /* 0x000fc8000fffe03f */
[----:B------:R-:W-:-:S09]  /*220b0*/  UIADD3 UR8, UR8, 0x1c400, URZ ;  /* 0x0001c40008087890 */ /* 0x000fd2000fffe03f */
[----:B------:R2:W-:Y:S01]  /*220c0*/  UTMALDG.4D [UR8], [UR6], desc[UR14] ;  /* 0x00000e08060075b4 */ /* 0x0005e20008019000 */
[----:B------:R-:W3:Y:S02]  /*220d0*/  SYNCS.PHASECHK.TRANS64.TRYWAIT P3, [R2+URZ+0x32460], R3 ;  /* 0x03246003020075a7 */ /* 0x000ee4000806017f */
[----:B--23--:R-:W-:Y:S05]  /*220e0*/  @!P3 BRA `(.L_x_1642) ;  /* 0x000000180090b947 */ /* 0x00cfea0003800000 */
.L_x_1684:
        /* <DEDUP_REMOVED lines=8> */
.L_x_1643:
[----:B------:R-:W-:Y:S01]  /*22170*/  R2UR UR9, R2 ;  /* 0x00000000020972ca */ /* 0x000fe200000e0000 */
[----:B-12---:R-:W-:Y:S01]  /*22180*/  IMAD R2, R16, 0xc000, R18 ;  /* 0x0000c00010027824 */ /* 0x006fe200078e0212 */
        /* <DEDUP_REMOVED lines=9> */
[----:B------:R-:W-:-:S02]  /*22220*/  UMOV UR18, 0x40 ;  /* 0x0000004000127882 */ /* 0x000fc40000000000 */
[----:B------:R-:W-:-:S06]  /*22230*/  UIADD3 UR9, UR9, 0x32450, URZ ;  /* 0x0003245009097890 */ /* 0x000fcc000fffe03f */
        /* <DEDUP_REMOVED lines=17> */
.L_x_1638:
[----:B------:R-:W-:Y:S05]  /*22350*/  BSYNC B0 ;  /* 0x0000000000007941 */ /* 0x000fea0003800000 */
.L_x_1637:
[----:B------:R-:W-:-:S07]  /*22360*/  VIADD R8, R19, 0xfffffffd ;  /* 0xfffffffd13087836 */ /* 0x000fce0000000000 */
.L_x_1636:
[----:B------:R-:W-:Y:S01]  /*22370*/  VIADD R9, R9, 0xfffffffe ;  /* 0xfffffffe09097836 */ /* 0x000fe20000000000 */
[----:B------:R-:W-:Y:S01]  /*22380*/  LOP3.LUT R2, RZ, R19, RZ, 0x33, !PT ;  /* 0x00000013ff027212 */ /* 0x000fe200078e33ff */
[----:B------:R-:W-:Y:S03]  /*22390*/  BSSY B0, `(.L_x_1635) ;  /* 0x00000ca000007945 */ /* 0x000fe60003800000 */
[----:B------:R-:W-:-:S13]  /*223a0*/  ISETP.NE.AND P2, PT, R9, R2, PT ;  /* 0x000000020900720c */ /* 0x000fda0003f45270 */
[----:B------:R-:W-:Y:S05]  /*223b0*/  @!P2 BRA `(.L_x_1644) ;  /* 0x0000000c001ca947 */ /* 0x000fea0003800000 */
.L_x_1659:
[----:B------:R-:W-:Y:S01]  /*223c0*/  VIADD R9, R16, 0x1 ;  /* 0x0000000110097836 */ /* 0x000fe20000000000 */
[----:B------:R-:W-:Y:S05]  /*223d0*/  YIELD ;  /* 0x0000000000007946 */ /* 0x000fea0003800000 */
[----:B------:R-:W-:Y:S01]  /*223e0*/  ISETP.NE.AND P2, PT, R9, 0x2, PT ;  /* 0x000000020900780c */ /* 0x000fe20003f45270 */
[----:B------:R-:W-:Y:S03]  /*223f0*/  BSSY B1, `(.L_x_1645) ;  /* 0x000005e000017945 */ /* 0x000fe60003800000 */
[----:B------:R-:W-:-:S02]  /*22400*/  SEL R2, RZ, 0x1, P2 ;  /* 0x00000001ff027807 */ /* 0x000fc40001000000 */
[----:B------:R-:W-:Y:S02]  /*22410*/  SEL R9, R9, RZ, P2 ;  /* 0x000000ff09097207 */ /* 0x000fe40001000000 */
[----:B------:R-:W-:Y:S01]  /*22420*/  LOP3.LUT R17, R17, R2, RZ, 0x3c, !PT ;  /* 0x0000000211117212 */ /* 0x000fe200078e3cff */
[----:B------:R-:W-:Y:S06]  /*22430*/  @!P6 BRA `(.L_x_1646) ;  /* 0x000000040064e947 */ /* 0x000fec0003800000 */
[----:B------:R-:W-:Y:S01]  /*22440*/  IMAD.MOV.U32 R10, RZ, RZ, R8 ;  /* 0x000000ffff0a7224 */ /* 0x000fe200078e0008 */
        /* <DEDUP_REMOVED lines=9> */
[----:B------:R-:W1:Y:S03]  /*224e0*/  LDC.64 R4, c[0x0][0x3f8] ;  /* 0x0000fe00ff047b82 */ /* 0x000e660000000a00 */
[----:B------:R-:W-:-:S04]  /*224f0*/  IMAD.MOV R3, RZ, RZ, -R2 ;  /* 0x000000ffff037224 */ /* 0x000fc800078e0a02 */
[----:B------:R-:W-:Y:S01]  /*22500*/  IMAD R10, R10, R3, R8 ;  /* 0x000000030a0a7224 */ /* 0x000fe200078e0208 */
[----:B------:R-:W-:-:S03]  /*22510*/  SHF.R.S32.HI R3, RZ, 0x1f, R2 ;  /* 0x0000001fff037819 */ /* 0x000fc60000011402 */
[----:B------:R-:W-:-:S04]  /*22520*/  IMAD.WIDE.U32 R2, R6, UR4, R2 ;  /* 0x0000000406027c25 */ /* 0x000fc8000f8e0002 */
[----:B------:R-:W-:Y:S01]  /*22530*/  IMAD.IADD R3, R11, 0x1, R3 ;  /* 0x000000010b037824 */ /* 0x000fe200078e0203 */
[----:B-1----:R-:W-:-:S04]  /*22540*/  LEA R4, P2, R2, R4, 0x2 ;  /* 0x0000000402047211 */ /* 0x002fc800078410ff */
[----:B------:R-:W-:-:S05]  /*22550*/  LEA.HI.X R5, R2, R5, R3, 0x2, P2 ;  /* 0x0000000502057211 */ /* 0x000fca00010f1403 */
[----:B------:R1:W5:Y:S04]  /*22560*/  LDG.E R4, desc[UR46][R4.64] ;  /* 0x0000002e04047981 */ /* 0x000368000c1e1900 */
.L_x_1647:
[----:B------:R-:W1:Y:S01]  /*22570*/  S2R R2, SR_TID.X ;  /* 0x0000000000027919 */ /* 0x000e620000002100 */
[----:B------:R-:W-:Y:S01]  /*22580*/  IMAD R3, R9, 0x8, R18 ;  /* 0x0000000809037824 */ /* 0x000fe200078e0212 */
[----:B-1----:R-:W-:Y:S02]  /*22590*/  LOP3.LUT R5, R2, 0x7f, RZ, 0xc0, !PT ;  /* 0x0000007f02057812 */ /* 0x002fe400078ec0ff */
[----:B------:R-:W-:Y:S02]  /*225a0*/  SHF.L.U32 R2, R17, 0x1f, RZ ;  /* 0x0000001f11027819 */ /* 0x000fe400000006ff */
[----:B------:R-:W-:Y:S02]  /*225b0*/  ISETP.NE.AND P2, PT, R5, RZ, PT ;  /* 0x000000ff0500720c */ /* 0x000fe40003f45270 */
[----:B------:R-:W1:Y:S02]  /*225c0*/  SYNCS.PHASECHK.TRANS64.TRYWAIT P3, [R3+URZ+0x32440], R2 ;  /* 0x03244002030075a7 */ /* 0x000e64000806017f */
[----:B-1----:R-:W-:Y:S09]  /*225d0*/  @!P3 BRA `(.L_x_1648) ;  /* 0x000000140068b947 */ /* 0x002ff20003800000 */
.L_x_1685:
        /* <DEDUP_REMOVED lines=8> */
.L_x_1649:
[----:B------:R-:W-:Y:S01]  /*22660*/  IMAD R5, R9, 0x3000, R18 ;  /* 0x0000300009057824 */ /* 0x000fe200078e0212 */
[----:B------:R-:W-:Y:S01]  /*22670*/  R2UR UR9, R3 ;  /* 0x00000000030972ca */ /* 0x000fe200000e0000 */
[----:B------:R-:W-:Y:S01]  /*22680*/  UIADD3 UR6, UP0, UR48, 0x370, URZ ;  /* 0x0000037030067890 */ /* 0x000fe2000ff1e03f */
[----:B------:R-:W-:Y:S01]  /*22690*/  R2UR UR12, R0 ;  /* 0x00000000000c72ca */ /* 0x000fe200000e0000 */
[----:B------:R-:W-:Y:S01]  /*226a0*/  UMOV UR14, 0x0 ;  /* 0x00000000000e7882 */ /* 0x000fe20000000000 */
[----:B------:R-:W-:Y:S01]  /*226b0*/  R2UR UR8, R5 ;  /* 0x00000000050872ca */ /* 0x000fe200000e0000 */
[----:B------:R-:W-:Y:S01]  /*226c0*/  IMAD R5, R10, 0x60, RZ ;  /* 0x000000600a057824 */ /* 0x000fe200078e02ff */
[----:B-----5:R-:W-:Y:S01]  /*226d0*/  R2UR UR13, R4 ;  /* 0x00000000040d72ca */ /* 0x020fe200000e0000 */
[----:B------:R-:W-:Y:S01]  /*226e0*/  UIADD3.X UR7, URZ, UR49, URZ, UP0, !UPT ;  /* 0x000000313f077290 */ /* 0x000fe200087fe43f */
[----:B------:R-:W-:Y:S02]  /*226f0*/  UMOV UR15, 0x14f00000 ;  /* 0x14f00000000f7882 */ /* 0x000fe40000000000 */
[----:B------:R-:W-:Y:S01]  /*22700*/  R2UR UR11, R5 ;  /* 0x00000000050b72ca */ /* 0x000fe200000e0000 */
[----:B------:R-:W-:-:S02]  /*22710*/  UMOV UR10, URZ ;  /* 0x0000003f000a7c82 */ /* 0x000fc40008000000 */
[----:B------:R-:W-:-:S04]  /*22720*/  UIADD3 UR9, UR9, 0x32430, URZ ;  /* 0x0003243009097890 */ /* 0x000fc8000fffe03f */
[----:B------:R-:W-:-:S09]  /*22730*/  UIADD3 UR8, UR8, 0x1c400, URZ ;  /* 0x0001c40008087890 */ /* 0x000fd2000fffe03f */
[----:B------:R2:W-:Y:S01]  /*22740*/  UTMALDG.4D [UR8], [UR6], desc[UR14] ;  /* 0x00000e08060075b4 */ /* 0x0005e20008019000 */
[----:B------:R-:W3:Y:S02]  /*22750*/  SYNCS.PHASECHK.TRANS64.TRYWAIT P3, [R3+URZ+0x32460], R2 ;  /* 0x03246002030075a7 */ /* 0x000ee4000806017f */
[----:B--23--:R-:W-:Y:S05]  /*22760*/  @!P3 BRA `(.L_x_1650) ;  /* 0x000000140018b947 */ /* 0x00cfea0003800000 */
.L_x_1686:
        /* <DEDUP_REMOVED lines=8> */
.L_x_1651:
        /* <DEDUP_REMOVED lines=12> */
[----:B------:R-:W-:-:S04]  /*228b0*/  UIADD3 UR9, UR9, 0x32450, URZ ;  /* 0x0003245009097890 */ /* 0x000fc8000fffe03f */
        /* <DEDUP_REMOVED lines=17> */
.L_x_1646:
[----:B------:R-:W-:Y:S05]  /*229d0*/  BSYNC B1 ;  /* 0x0000000000017941 */ /* 0x000fea0003800000 */
.L_x_1645:
[----:B------:R-:W-:Y:S01]  /*229e0*/  VIADD R9, R9, 0x1 ;  /* 0x0000000109097836 */ /* 0x000fe20000000000 */
[----:B------:R-:W-:Y:S04]  /*229f0*/  BSSY B1, `(.L_x_1652) ;  /* 0x0000060000017945 */ /* 0x000fe80003800000 */
[----:B------:R-:W-:-:S04]  /*22a00*/  ISETP.NE.AND P2, PT, R9, 0x2, PT ;  /* 0x000000020900780c */ /* 0x000fc80003f45270 */
[----:B------:R-:W-:Y:S02]  /*22a10*/  SEL R2, RZ, 0x1, P2 ;  /* 0x00000001ff027807 */ /* 0x000fe40001000000 */
[----:B------:R-:W-:Y:S01]  /*22a20*/  SEL R16, R9, RZ, P2 ;  /* 0x000000ff09107207 */ /* 0x000fe20001000000 */
[----:B------:R-:W-:Y:S01]  /*22a30*/  VIADD R9, R8, 0xffffffff ;  /* 0xffffffff08097836 */ /* 0x000fe20000000000 */
        /* <DEDUP_REMOVED lines=21> */
.L_x_1654:
[----:B------:R-:W1:Y:S01]  /*22b90*/  S2R R2, SR_TID.X ;  /* 0x0000000000027919 */ /* 0x000e620000002100 */
[----:B------:R-:W-:Y:S02]  /*22ba0*/  SHF.L.U32 R3, R17, 0x1f, RZ ;  /* 0x0000001f11037819 */ /* 0x000fe400000006ff */
[----:B-1----:R-:W-:Y:S01]  /*22bb0*/  LOP3.LUT R5, R2, 0x7f, RZ, 0xc0, !PT ;  /* 0x0000007f02057812 */ /* 0x002fe200078ec0ff */
[----:B------:R-:W-:-:S03]  /*22bc0*/  IMAD R2, R16, 0x8, R18 ;  /* 0x0000000810027824 */ /* 0x000fc600078e0212 */
[----:B------:R-:W-:Y:S01]  /*22bd0*/  ISETP.NE.AND P2, PT, R5, RZ, PT ;  /* 0x000000ff0500720c */ /* 0x000fe20003f45270 */
[----:B------:R-:W1:Y:S02]  /*22be0*/  SYNCS.PHASECHK.TRANS64.TRYWAIT P3, [R2+URZ+0x32440], R3 ;  /* 0x03244003020075a7 */ /* 0x000e64000806017f */
[----:B-1----:R-:W-:Y:S10]  /*22bf0*/  @!P3 BRA `(.L_x_1655) ;  /* 0x000000100008b947 */ /* 0x002ff40003800000 */
.L_x_1687:
        /* <DEDUP_REMOVED lines=8> */
.L_x_1656:
        /* <DEDUP_REMOVED lines=17> */
.L_x_1688:
        /* <DEDUP_REMOVED lines=8> */
.L_x_1658:
        /* <DEDUP_REMOVED lines=30> */
.L_x_1653:
[----:B------:R-:W-:Y:S05]  /*22ff0*/  BSYNC B1 ;  /* 0x0000000000017941 */ /* 0x000fea0003800000 */
.L_x_1652:
[----:B------:R-:W-:Y:S01]  /*23000*/  ISETP.GT.AND P2, PT, R9, UR39, PT ;  /* 0x0000002709007c0c */ /* 0x000fe2000bf44270 */
[----:B------:R-:W-:-:S12]  /*23010*/  VIADD R8, R8, 0xfffffffe ;  /* 0xfffffffe08087836 */ /* 0x000fd80000000000 */
[----:B------:R-:W-:Y:S05]  /*23020*/  @P2 BRA `(.L_x_1659) ;  /* 0xfffffff000e42947 */ /* 0x000fea000383ffff */
.L_x_1644:
[----:B------:R-:W-:Y:S05]  /*23030*/  BSYNC B0 ;  /* 0x0000000000007941 */ /* 0x000fea0003800000 */
.L_x_1635:
[----:B------:R2:W5:Y:S01]  /*23040*/  LDL R6, [R1+0x460] ;  /* 0x0004600001067983 */ /* 0x0005620000100800 */
[----:B------:R-:W-:Y:S01]  /*23050*/  VIADD R16, R16, 0x1 ;  /* 0x0000000110107836 */ /* 0x000fe20000000000 */
[----:B------:R-:W-:Y:S04]  /*23060*/  BSSY B0, `(.L_x_1660) ;  /* 0x0000012000007945 */ /* 0x000fe80003800000 */
[----:B------:R-:W-:-:S04]  /*23070*/  ISETP.NE.AND P0, PT, R16, 0x2, PT ;  /* 0x000000021000780c */ /* 0x000fc80003f05270 */
[----:B------:R-:W-:-:S04]  /*23080*/  SEL R0, RZ, 0x1, P0 ;  /* 0x00000001ff007807 */ /* 0x000fc80000000000 */
[----:B------:R-:W-:Y:S01]  /*23090*/  LOP3.LUT R17, R17, R0, RZ, 0x3c, !PT ;  /* 0x0000000011117212 */ /* 0x000fe200078e3cff */
[----:B--2---:R-:W-:Y:S06]  /*230a0*/  @P1 BRA `(.L_x_1661) ;  /* 0x0000000000341947 */ /* 0x004fec0003800000 */
[----:B-1----:R-:W1:Y:S01]  /*230b0*/  S2R R5, SR_LANEID ;  /* 0x0000000000057919 */ /* 0x002e620000000000 */
        /* <DEDUP_REMOVED lines=10> */
[----:B-1---5:R-:W-:-:S05]  /*23160*/  IADD3 R6, R0, UR44, R7 ;  /* 0x0000002c00067c10 */ /* 0x022fca000fffe007 */
[----:B------:R2:W-:Y:S02]  /*23170*/  STL [R1+0x460], R6 ;  /* 0x0004600601007387 */ /* 0x0005e40000100800 */
.L_x_1661:
[----:B------:R-:W-:Y:S05]  /*23180*/  BSYNC B0 ;  /* 0x0000000000007941 */ /* 0x000fea0003800000 */
.L_x_1660:
[----:B------:R-:W-:Y:S01]  /*23190*/  SEL R16, R16, RZ, P0 ;  /* 0x000000ff10107207 */ /* 0x000fe20000000000 */
[----:B-----5:R-:W-:-:S07]  /*231a0*/  IMAD.MOV.U32 R13, RZ, RZ, R6 ;  /* 0x000000ffff0d7224 */ /* 0x020fce00078e0006 */
.L_x_1618:
[----:B------:R-:W-:Y:S05]  /*231b0*/  BSYNC B6 ;  /* 0x0000000000067941 */ /* 0x000fea0003800000 */
.L_x_1616:
[----:B------:R-:W-:-:S03]  /*231c0*/  UMOV UR6, 0xffffffff ;  /* 0xffffffff00067882 */ /* 0x000fc60000000000 */
[----:B------:R-:W-:Y:S05]  /*231d0*/  BRA.DIV UR6, `(.L_x_1662) ;  /* 0x0000000a06b87947 */ /* 0x000fea000b800000 */
[----:B------:R3:W4:Y:S02]  /*231e0*/  SHFL.IDX PT, R14, R13, RZ, 0x1f ;  /* 0x00001fff0d0e7589 */ /* 0x00072400000e0000 */
.L_x_1691:
[----:B------:R-:W5:Y:S01]  /*231f0*/  S2R R0, SR_TID.X ;  /* 0x0000000000007919 */ /* 0x000f620000002100 */
[----:B------:R-:W-:Y:S05]  /*23200*/  WARPSYNC.ALL ;  /* 0x0000000000007948 */ /* 0x000fea0003800000 */
[----:B------:R-:W-:Y:S01]  /*23210*/  BAR.SYNC.DEFER_BLOCKING 0x4, 0x120 ;  /* 0x0104800000007b1d */ /* 0x000fe20000010000 */
[----:B----4-:R-:W-:-:S05]  /*23220*/  IMAD.MOV.U32 R2, RZ, RZ, R14 ;  /* 0x000000ffff027224 */ /* 0x010fca00078e000e */
[----:B------:R-:W-:Y:S01]  /*23230*/  ULDC UR6, c[0x0][0xea8] ;  /* 0x0003aa0000067ab9 */ /* 0x000fe20000000800 */
[----:B------:R4:W-:Y:S01]  /*23240*/  STL [R1+0x460], R2 ;  /* 0x0004600201007387 */ /* 0x0009e20000100800 */
[----:B-----5:R-:W-:-:S04]  /*23250*/  LOP3.LUT R0, R0, 0x1f, RZ, 0xc0, !PT ;  /* 0x0000001f00007812 */ /* 0x020fc800078ec0ff */
[----:B------:R-:W-:-:S13]  /*23260*/  ISETP.NE.AND P0, PT, R0, RZ, PT ;  /* 0x000000ff0000720c */ /* 0x000fda0003f05270 */
[----:B------:R-:W5:Y:S01]  /*23270*/  @!P0 S2R R3, SR_CgaCtaId ;  /* 0x0000000000038919 */ /* 0x000f620000008800 */
[----:B------:R-:W-:-:S04]  /*23280*/  @!P0 MOV R0, 0x400 ;  /* 0x0000040000008802 */ /* 0x000fc80000000f00 */
[----:B-----5:R-:W-:-:S05]  /*23290*/  @!P0 LEA R0, R3, R0, 0x18 ;  /* 0x0000000003008211 */ /* 0x020fca00078ec0ff */
[----:B------:R4:W-:Y:S01]  /*232a0*/  @!P0 STS [R0+0x324d0], R13 ;  /* 0x0324d00d00008388 */ /* 0x0009e20000000800 */
[----:B------:R-:W-:Y:S06]  /*232b0*/  BAR.ARV 0x5, 0x120 ;  /* 0x0144800000007b1d */ /* 0x000fec0000002000 */
[----:B------:R-:W-:-:S13]  /*232c0*/  ISETP.GE.AND P0, PT, R2, UR6, PT ;  /* 0x0000000602007c0c */ /* 0x000fda000bf06270 */
[----:B----4-:R-:W-:Y:S05]  /*232d0*/  @!P0 BRA `(.L_x_1663) ;  /* 0xffffffd000788947 */ /* 0x010fea000383ffff */
.L_x_1607:
[----:B------:R-:W4:Y:S01]  /*232e0*/  LDL.LU R0, [R1+0x468] ;  /* 0x0004680001007983 */ /* 0x000f220000300800 */
[----:B-1----:R-:W1:Y:S01]  /*232f0*/  S2R R5, SR_CgaCtaId ;  /* 0x0000000000057919 */ /* 0x002e620000008800 */
[----:B----4-:R-:W-:-:S05]  /*23300*/  VIADD R0, R0, 0x1 ;  /* 0x0000000100007836 */ /* 0x010fca0000000000 */
[----:B------:R-:W-:-:S04]  /*23310*/  LEA.HI R2, R0, R0, RZ, 0x1 ;  /* 0x0000000000027211 */ /* 0x000fc800078f08ff */
[----:B------:R-:W-:Y:S02]  /*23320*/  LOP3.LUT R3, R2, 0xfffffffe, RZ, 0xc0, !PT ;  /* 0xfffffffe02037812 */ /* 0x000fe400078ec0ff */
[----:B------:R-:W-:-:S03]  /*23330*/  MOV R2, 0x400 ;  /* 0x0000040000027802 */ /* 0x000fc60000000f00 */
[----:B------:R-:W-:Y:S01]  /*23340*/  IMAD.IADD R0, R0, 0x1, -R3 ;  /* 0x0000000100007824 */ /* 0x000fe200078e0a03 */
[----:B-1----:R-:W-:-:S04]  /*23350*/  LEA R7, R5, R2, 0x18 ;  /* 0x0000000205077211 */ /* 0x002fc800078ec0ff */
[----:B------:R-:W-:-:S04]  /*23360*/  SHF.L.U32 R0, R0, 0x1f, RZ ;  /* 0x0000001f00007819 */ /* 0x000fc800000006ff */
[----:B------:R-:W1:Y:S02]  /*23370*/  SYNCS.PHASECHK.TRANS64.TRYWAIT P0, [R7+URZ+0x32420], R0 ;  /* 0x03242000070075a7 */ /* 0x000e64000800017f */
[----:B-1----:R-:W-:Y:S05]  /*23380*/  @!P0 BRA `(.L_x_1664) ;  /* 0x0000000800708947 */ /* 0x002fea0003800000 */
.L_x_1692:
[----:B------:R-:W4:Y:S02]  /*23390*/  S2R R2, SR_TID.X ;  /* 0x0000000000027919 */ /* 0x000f240000002100 */
[----:B----4-:R-:W-:-:S04]  /*233a0*/  SHF.R.U32.HI R2, RZ, 0x5, R2 ;  /* 0x00000005ff027819 */ /* 0x010fc80000011602 */
        /* <DEDUP_REMOVED lines=12> */
.L_x_1667:
        /* <DEDUP_REMOVED lines=12> */
.L_x_1693:
[----:B------:R-:W4:Y:S02]  /*23530*/  SYNCS.PHASECHK.TRANS64.TRYWAIT P0, [R3+URZ], R0 ;  /* 0x00000000030075a7 */ /* 0x000f24000800017f */
[----:B----4-:R-:W-:Y:S05]  /*23540*/  @!P0 BRA `(.L_x_1669) ;  /* 0x0000000800288947 */ /* 0x010fea0003800000 */
.L_x_1694:
[----:B------:R-:W-:Y:S05]  /*23550*/  @!P2 BRA `(.L_x_1670) ;  /* 0x000000000004a947 */ /* 0x000fea0003800000 */
[----:B------:R-:W-:Y:S01]  /*23560*/  BPT.TRAP 0x1 ;  /* 0x000000040000795c */ /* 0x000fe20000300000 */
.L_x_1670:
[----:B----4-:R-:W-:-:S04]  /*23570*/  VIADD R3, R7, 0x32460 ;  /* 0x0003246007037836 */ /* 0x010fc80000000000 */
[----:B-1----:R-:W-:-:S04]  /*23580*/  IMAD R5, R16, 0x8, R3 ;  /* 0x0000000810057824 */ /* 0x002fc800078e0203 */
[----:B------:R-:W1:Y:S02]  /*23590*/  SYNCS.PHASECHK.TRANS64.TRYWAIT P0, [R5+URZ], R4 ;  /* 0x00000004050075a7 */ /* 0x000e64000800017f */
[----:B-1----:R-:W-:Y:S05]  /*235a0*/  @!P0 BRA `(.L_x_1671) ;  /* 0x0000000800248947 */ /* 0x002fea0003800000 */
.L_x_1695:
[----:B------:R-:W-:-:S07]  /*235b0*/  IMAD R3, R2, 0x8, R3 ;  /* 0x0000000802037824 */ /* 0x000fce00078e0203 */
.L_x_1672:
[----:B----4-:R4:W1:Y:S02]  /*235c0*/  SYNCS.PHASECHK.TRANS64.TRYWAIT P0, [R3+URZ], R0 ;  /* 0x00000000030075a7 */ /* 0x010864000800017f */
[----:B-1----:R-:W-:Y:S05]  /*235d0*/  @!P0 NANOSLEEP.SYNCS 0x989680 ;  /* 0x009896800000895d */ /* 0x002fea0003900000 */
[----:B------:R-:W1:Y:S02]  /*235e0*/  @!P0 SYNCS.PHASECHK.TRANS64 P0, [R3+URZ], R0 ;  /* 0x00000000030085a7 */ /* 0x000e64000800007f */
[----:B-1----:R-:W-:Y:S05]  /*235f0*/  @!P0 BRA `(.L_x_1672) ;  /* 0xfffffffc00f08947 */ /* 0x002fea000383ffff */
.L_x_1666:
[----:B------:R-:W-:Y:S05]  /*23600*/  BSYNC B0 ;  /* 0x0000000000007941 */ /* 0x000fea0003800000 */
.L_x_1665:
[----:B------:R-:W-:Y:S05]  /*23610*/  EXIT ;  /* 0x000000000000794d */ /* 0x000fea0003800000 */
.L_x_1499:
[----:B-1----:R-:W-:-:S04]  /*23620*/  IMAD.U32 R7, RZ, RZ, UR50 ;  /* 0x00000032ff077e24 */ /* 0x002fc8000f8e00ff */
[----:B------:R1:W2:Y:S03]  /*23630*/  SYNCS.PHASECHK.TRANS64.TRYWAIT P0, [R7+URZ+0x32400], R0 ;  /* 0x03240000070075a7 */ /* 0x0002a6000800017f */
[----:B--2---:R-:W-:Y:S05]  /*23640*/  @!P0 NANOSLEEP.SYNCS 0x989680 ;  /* 0x009896800000895d */ /* 0x004fea0003900000 */
[----:B------:R-:W2:Y:S02]  /*23650*/  @!P0 SYNCS.PHASECHK.TRANS64 P0, [R7+URZ+0x32400], R0 ;  /* 0x03240000070085a7 */ /* 0x000ea4000800007f */
[----:B--2---:R-:W-:Y:S05]  /*23660*/  @!P0 BRA `(.L_x_1499) ;  /* 0xfffffffc00ec8947 */ /* 0x004fea000383ffff */
[----:B------:R-:W-:Y:S05]  /*23670*/  BRA `(.L_x_1673) ;  /* 0xfffffdf000347947 */ /* 0x000fea000383ffff */
.L_x_1506:
[----:B--2---:R2:W3:Y:S02]  /*23680*/  SYNCS.PHASECHK.TRANS64.TRYWAIT P0, [R24+URZ], R25 ;  /* 0x00000019180075a7 */ /* 0x0044e4000800017f */
[----:B---3--:R-:W-:Y:S05]  /*23690*/  @!P0 NANOSLEEP.SYNCS 0x989680 ;  /* 0x009896800000895d */ /* 0x008fea0003900000 */
[----:B------:R-:W3:Y:S02]  /*236a0*/  @!P0 SYNCS.PHASECHK.TRANS64 P0, [R24+URZ], R25 ;  /* 0x00000019180085a7 */ /* 0x000ee4000800007f */
[----:B---3--:R-:W-:Y:S05]  /*236b0*/  @!P0 BRA `(.L_x_1506) ;  /* 0xfffffffc00f08947 */ /* 0x008fea000383ffff */
[----:B------:R-:W-:Y:S05]  /*236c0*/  BRA `(.L_x_1505) ;  /* 0xfffffdf4005c7947 */ /* 0x000fea000383ffff */
.L_x_1508:
[----:B-1----:R-:W-:-:S04]  /*236d0*/  IMAD.U32 R8, RZ, RZ, UR50 ;  /* 0x00000032ff087e24 */ /* 0x002fc8000f8e00ff */
[----:B------:R1:W2:Y:S03]  /*236e0*/  SYNCS.PHASECHK.TRANS64.TRYWAIT P0, [R8+URZ+0x32410], R7 ;  /* 0x03241007080075a7 */ /* 0x0002a6000800017f */
[----:B--2---:R-:W-:Y:S05]  /*236f0*/  @!P0 NANOSLEEP.SYNCS 0x989680 ;  /* 0x009896800000895d */ /* 0x004fea0003900000 */
[----:B------:R-:W2:Y:S02]  /*23700*/  @!P0 SYNCS.PHASECHK.TRANS64 P0, [R8+URZ+0x32410], R7 ;  /* 0x03241007080085a7 */ /* 0x000ea4000800007f */
[----:B--2---:R-:W-:Y:S05]  /*23710*/  @!P0 BRA `(.L_x_1508) ;  /* 0xfffffffc00ec8947 */ /* 0x004fea000383ffff */
[----:B------:R-:W-:Y:S05]  /*23720*/  BRA `(.L_x_1674) ;  /* 0xfffffdf800307947 */ /* 0x000fea000383ffff */
.L_x_1515:
[----:B--2---:R2:W3:Y:S02]  /*23730*/  SYNCS.PHASECHK.TRANS64.TRYWAIT P0, [R8+URZ], R9 ;  /* 0x00000009080075a7 */ /* 0x0044e4000800017f */
[----:B---3--:R-:W-:Y:S05]  /*23740*/  @!P0 NANOSLEEP.SYNCS 0x989680 ;  /* 0x009896800000895d */ /* 0x008fea0003900000 */
[----:B------:R-:W3:Y:S02]  /*23750*/  @!P0 SYNCS.PHASECHK.TRANS64 P0, [R8+URZ], R9 ;  /* 0x00000009080085a7 */ /* 0x000ee4000800007f */
[----:B---3--:R-:W-:Y:S05]  /*23760*/  @!P0 BRA `(.L_x_1515) ;  /* 0xfffffffc00f08947 */ /* 0x008fea000383ffff */
[----:B------:R-:W-:Y:S05]  /*23770*/  BRA `(.L_x_1514) ;  /* 0xfffffdf800747947 */ /* 0x000fea000383ffff */
.L_x_1550:
[----:B-1----:R1:W2:Y:S02]  /*23780*/  SYNCS.PHASECHK.TRANS64.TRYWAIT P1, [R0+URZ], R3 ;  /* 0x00000003000075a7 */ /* 0x0022a4000802017f */
[----:B--2---:R-:W-:Y:S05]  /*23790*/  @!P1 NANOSLEEP.SYNCS 0x989680 ;  /* 0x009896800000995d */ /* 0x004fea0003900000 */
[----:B------:R-:W2:Y:S02]  /*237a0*/  @!P1 SYNCS.PHASECHK.TRANS64 P1, [R0+URZ], R3 ;  /* 0x00000003000095a7 */ /* 0x000ea4000802007f */
[----:B--2---:R-:W-:Y:S05]  /*237b0*/  @!P1 BRA `(.L_x_1550) ;  /* 0xfffffffc00f09947 */ /* 0x004fea000383ffff */
[----:B------:R-:W-:Y:S05]  /*237c0*/  BRA `(.L_x_1549) ;  /* 0xfffffe5c00ec7947 */ /* 0x000fea000383ffff */
.L_x_1557:
[----:B--2---:R2:W3:Y:S02]  /*237d0*/  SYNCS.PHASECHK.TRANS64.TRYWAIT P1, [R4+URZ], R5 ;  /* 0x00000005040075a7 */ /* 0x0044e4000802017f */
[----:B---3--:R-:W-:Y:S05]  /*237e0*/  @!P1 NANOSLEEP.SYNCS 0x989680 ;  /* 0x009896800000995d */ /* 0x008fea0003900000 */
[----:B------:R-:W3:Y:S02]  /*237f0*/  @!P1 SYNCS.PHASECHK.TRANS64 P1, [R4+URZ], R5 ;  /* 0x00000005040095a7 */ /* 0x000ee4000802007f */
[----:B---3--:R-:W-:Y:S05]  /*23800*/  @!P1 BRA `(.L_x_1557) ;  /* 0xfffffffc00f09947 */ /* 0x008fea000383ffff */
[----:B------:R-:W-:Y:S05]  /*23810*/  BRA `(.L_x_1556) ;  /* 0xfffffe6400107947 */ /* 0x000fea000383ffff */
.L_x_1568:
[----:B--2---:R2:W3:Y:S02]  /*23820*/  SYNCS.PHASECHK.TRANS64.TRYWAIT P0, [R0+URZ], R7 ;  /* 0x00000007000075a7 */ /* 0x0044e4000800017f */
[----:B---3--:R-:W-:Y:S05]  /*23830*/  @!P0 NANOSLEEP.SYNCS 0x989680 ;  /* 0x009896800000895d */ /* 0x008fea0003900000 */
[----:B------:R-:W3:Y:S02]  /*23840*/  @!P0 SYNCS.PHASECHK.TRANS64 P0, [R0+URZ], R7 ;  /* 0x00000007000085a7 */ /* 0x000ee4000800007f */
[----:B---3--:R-:W-:Y:S05]  /*23850*/  @!P0 BRA `(.L_x_1568) ;  /* 0xfffffffc00f08947 */ /* 0x008fea000383ffff */
[----:B------:R-:W-:Y:S05]  /*23860*/  BRA `(.L_x_1567) ;  /* 0xfffffef400ac7947 */ /* 0x000fea000383ffff */
.L_x_1575:
[----:B-1----:R1:W2:Y:S02]  /*23870*/  SYNCS.PHASECHK.TRANS64.TRYWAIT P0, [R4+URZ], R5 ;  /* 0x00000005040075a7 */ /* 0x0022a4000800017f */
[----:B--2---:R-:W-:Y:S05]  /*23880*/  @!P0 NANOSLEEP.SYNCS 0x989680 ;  /* 0x009896800000895d */ /* 0x004fea0003900000 */
[----:B------:R-:W2:Y:S02]  /*23890*/  @!P0 SYNCS.PHASECHK.TRANS64 P0, [R4+URZ], R5 ;  /* 0x00000005040085a7 */ /* 0x000ea4000800007f */
[----:B--2---:R-:W-:Y:S05]  /*238a0*/  @!P0 BRA `(.L_x_1575) ;  /* 0xfffffffc00f08947 */ /* 0x004fea000383ffff */
[----:B------:R-:W-:Y:S05]  /*238b0*/  BRA `(.L_x_1574) ;  /* 0xfffffef800d07947 */ /* 0x000fea000383ffff */
.L_x_1622:
        /* <DEDUP_REMOVED lines=10> */
.L_x_1675:
[----:B------:R-:W-:Y:S05]  /*23960*/  BRA `(.L_x_1676) ;  /* 0xffffffd800447947 */ /* 0x000fea000383ffff */
.L_x_1623:
[----:B------:R-:W-:Y:S01]  /*23970*/  BSSY B0, `(.L_x_1677) ;  /* 0x0000006000007945 */ /* 0x000fe20003800000 */
[----:B------:R-:W-:-:S07]  /*23980*/  IMAD.MOV.U32 R15, RZ, RZ, -0x1 ;  /* 0xffffffffff0f7424 */ /* 0x000fce00078e00ff */
[----:B------:R-:W-:Y:S05]  /*23990*/  WARPSYNC.COLLECTIVE R15, `(.L_x_1678) ;  /* 0x000000000f0c7348 */ /* 0x000fea0003c00000 */
[----:B------:R-:W-:Y:S02]  /*239a0*/  ELECT P6, UR62, PT ;  /* 0x00000000003e782f */ /* 0x000fe400038c0000 */
[----:B------:R-:W-:Y:S01]  /*239b0*/  MOV R14, UR62 ;  /* 0x0000003e000e7c02 */ /* 0x000fe20008000f00 */
[----:B------:R-:W-:Y:S10]  /*239c0*/  ENDCOLLECTIVE ;  /* 0x000000000000791b */ /* 0x000ff40003800000 */
.L_x_1678:
[----:B------:R-:W-:Y:S05]  /*239d0*/  BSYNC B0 ;  /* 0x0000000000007941 */ /* 0x000fea0003800000 */
.L_x_1677:
[----:B------:R-:W-:Y:S05]  /*239e0*/  BRA `(.L_x_1679) ;  /* 0xffffffd800347947 */ /* 0x000fea000383ffff */
.L_x_1626:
[----:B-1----:R1:W2:Y:S02]  /*239f0*/  SYNCS.PHASECHK.TRANS64.TRYWAIT P2, [R10+URZ+0x32440], R5 ;  /* 0x032440050a0075a7 */ /* 0x0022a4000804017f */
[----:B--2---:R-:W-:Y:S05]  /*23a00*/  @!P2 NANOSLEEP.SYNCS 0x989680 ;  /* 0x009896800000a95d */ /* 0x004fea0003900000 */
[----:B------:R-:W2:Y:S02]  /*23a10*/  @!P2 SYNCS.PHASECHK.TRANS64 P2, [R10+URZ+0x32440], R5 ;  /* 0x032440050a00a5a7 */ /* 0x000ea4000804007f */
[----:B--2---:R-:W-:Y:S05]  /*23a20*/  @!P2 BRA `(.L_x_1626) ;  /* 0xfffffffc00f0a947 */ /* 0x004fea000383ffff */
[----:B------:R-:W-:Y:S05]  /*23a30*/  BRA `(.L_x_1680) ;  /* 0xffffffd8008c7947 */ /* 0x000fea000383ffff */
.L_x_1630:
[----:B-1----:R1:W2:Y:S02]  /*23a40*/  SYNCS.PHASECHK.TRANS64.TRYWAIT P2, [R18+URZ+0x32420], R5 ;  /* 0x03242005120075a7 */ /* 0x0022a4000804017f */
[----:B--2---:R-:W-:Y:S05]  /*23a50*/  @!P2 NANOSLEEP.SYNCS 0x989680 ;  /* 0x009896800000a95d */ /* 0x004fea0003900000 */
[----:B------:R-:W2:Y:S02]  /*23a60*/  @!P2 SYNCS.PHASECHK.TRANS64 P2, [R18+URZ+0x32420], R5 ;  /* 0x032420051200a5a7 */ /* 0x000ea4000804007f */
[----:B--2---:R-:W-:Y:S05]  /*23a70*/  @!P2 BRA `(.L_x_1630) ;  /* 0xfffffffc00f0a947 */ /* 0x004fea000383ffff */
[----:B------:R-:W-:Y:S05]  /*23a80*/  BRA `(.L_x_1681) ;  /* 0xffffffdc00c47947 */ /* 0x000fea000383ffff */
.L_x_1633:
[----:B-1----:R1:W2:Y:S02]  /*23a90*/  SYNCS.PHASECHK.TRANS64.TRYWAIT P2, [R10+URZ+0x32460], R5 ;  /* 0x032460050a0075a7 */ /* 0x0022a4000804017f */
[----:B--2---:R-:W-:Y:S05]  /*23aa0*/  @!P2 NANOSLEEP.SYNCS 0x989680 ;  /* 0x009896800000a95d */ /* 0x004fea0003900000 */
[----:B------:R-:W2:Y:S02]  /*23ab0*/  @!P2 SYNCS.PHASECHK.TRANS64 P2, [R10+URZ+0x32460], R5 ;  /* 0x032460050a00a5a7 */ /* 0x000ea4000804007f */
[----:B--2---:R-:W-:Y:S05]  /*23ac0*/  @!P2 BRA `(.L_x_1633) ;  /* 0xfffffffc00f0a947 */ /* 0x004fea000383ffff */
[----:B------:R-:W-:Y:S05]  /*23ad0*/  BRA `(.L_x_1682) ;  /* 0xffffffdc00d87947 */ /* 0x000fea000383ffff */
.L_x_1640:
[----:B-1----:R1:W2:Y:S02]  /*23ae0*/  SYNCS.PHASECHK.TRANS64.TRYWAIT P3, [R2+URZ+0x32440], R3 ;  /* 0x03244003020075a7 */ /* 0x0022a4000806017f */
[----:B--2---:R-:W-:Y:S05]  /*23af0*/  @!P3 NANOSLEEP.SYNCS 0x989680 ;  /* 0x009896800000b95d */ /* 0x004fea0003900000 */
[----:B------:R-:W2:Y:S02]  /*23b00*/  @!P3 SYNCS.PHASECHK.TRANS64 P3, [R2+URZ+0x32440], R3 ;  /* 0x032440030200b5a7 */ /* 0x000ea4000806007f */
[----:B--2---:R-:W-:Y:S05]  /*23b10*/  @!P3 BRA `(.L_x_1640) ;  /* 0xfffffffc00f0b947 */ /* 0x004fea000383ffff */
[----:B------:R-:W-:Y:S05]  /*23b20*/  BRA `(.L_x_1683) ;  /* 0xffffffe4000c7947 */ /* 0x000fea000383ffff */
.L_x_1642:
[----:B--2---:R2:W3:Y:S02]  /*23b30*/  SYNCS.PHASECHK.TRANS64.TRYWAIT P3, [R2+URZ+0x32460], R3 ;  /* 0x03246003020075a7 */ /* 0x0044e4000806017f */
[----:B---3--:R-:W-:Y:S05]  /*23b40*/  @!P3 NANOSLEEP.SYNCS 0x989680 ;  /* 0x009896800000b95d */ /* 0x008fea0003900000 */
[----:B------:R-:W3:Y:S02]  /*23b50*/  @!P3 SYNCS.PHASECHK.TRANS64 P3, [R2+URZ+0x32460], R3 ;  /* 0x032460030200b5a7 */ /* 0x000ee4000806007f */
[----:B---3--:R-:W-:Y:S05]  /*23b60*/  @!P3 BRA `(.L_x_1642) ;  /* 0xfffffffc00f0b947 */ /* 0x008fea000383ffff */
[----:B------:R-:W-:Y:S05]  /*23b70*/  BRA `(.L_x_1684) ;  /* 0xffffffe4005c7947 */ /* 0x000fea000383ffff */
.L_x_1648:
[----:B-1----:R1:W2:Y:S02]  /*23b80*/  SYNCS.PHASECHK.TRANS64.TRYWAIT P3, [R3+URZ+0x32440], R2 ;  /* 0x03244002030075a7 */ /* 0x0022a4000806017f */
[----:B--2---:R-:W-:Y:S05]  /*23b90*/  @!P3 NANOSLEEP.SYNCS 0x989680 ;  /* 0x009896800000b95d */ /* 0x004fea0003900000 */
[----:B------:R-:W2:Y:S02]  /*23ba0*/  @!P3 SYNCS.PHASECHK.TRANS64 P3, [R3+URZ+0x32440], R2 ;  /* 0x032440020300b5a7 */ /* 0x000ea4000806007f */
[----:B--2---:R-:W-:Y:S05]  /*23bb0*/  @!P3 BRA `(.L_x_1648) ;  /* 0xfffffffc00f0b947 */ /* 0x004fea000383ffff */
[----:B------:R-:W-:Y:S05]  /*23bc0*/  BRA `(.L_x_1685) ;  /* 0xffffffe800847947 */ /* 0x000fea000383ffff */
.L_x_1650:
[----:B--2---:R2:W3:Y:S02]  /*23bd0*/  SYNCS.PHASECHK.TRANS64.TRYWAIT P3, [R3+URZ+0x32460], R2 ;  /* 0x03246002030075a7 */ /* 0x0044e4000806017f */
[----:B---3--:R-:W-:Y:S05]  /*23be0*/  @!P3 NANOSLEEP.SYNCS 0x989680 ;  /* 0x009896800000b95d */ /* 0x008fea0003900000 */
[----:B------:R-:W3:Y:S02]  /*23bf0*/  @!P3 SYNCS.PHASECHK.TRANS64 P3, [R3+URZ+0x32460], R2 ;  /* 0x032460020300b5a7 */ /* 0x000ee4000806007f */
[----:B---3--:R-:W-:Y:S05]  /*23c00*/  @!P3 BRA `(.L_x_1650) ;  /* 0xfffffffc00f0b947 */ /* 0x008fea000383ffff */
[----:B------:R-:W-:Y:S05]  /*23c10*/  BRA `(.L_x_1686) ;  /* 0xffffffe800d47947 */ /* 0x000fea000383ffff */
.L_x_1655:
[----:B-1----:R1:W2:Y:S02]  /*23c20*/  SYNCS.PHASECHK.TRANS64.TRYWAIT P3, [R2+URZ+0x32440], R3 ;  /* 0x03244003020075a7 */ /* 0x0022a4000806017f */
[----:B--2---:R-:W-:Y:S05]  /*23c30*/  @!P3 NANOSLEEP.SYNCS 0x989680 ;  /* 0x009896800000b95d */ /* 0x004fea0003900000 */
[----:B------:R-:W2:Y:S02]  /*23c40*/  @!P3 SYNCS.PHASECHK.TRANS64 P3, [R2+URZ+0x32440], R3 ;  /* 0x032440030200b5a7 */ /* 0x000ea4000806007f */
[----:B--2---:R-:W-:Y:S05]  /*23c50*/  @!P3 BRA `(.L_x_1655) ;  /* 0xfffffffc00f0b947 */ /* 0x004fea000383ffff */
[----:B------:R-:W-:Y:S05]  /*23c60*/  BRA `(.L_x_1687) ;  /* 0xffffffec00e47947 */ /* 0x000fea000383ffff */
.L_x_1657:
[----:B--2---:R2:W3:Y:S02]  /*23c70*/  SYNCS.PHASECHK.TRANS64.TRYWAIT P3, [R2+URZ+0x32460], R3 ;  /* 0x03246003020075a7 */ /* 0x0044e4000806017f */
[----:B---3--:R-:W-:Y:S05]  /*23c80*/  @!P3 NANOSLEEP.SYNCS 0x989680 ;  /* 0x009896800000b95d */ /* 0x008fea0003900000 */
[----:B------:R-:W3:Y:S02]  /*23c90*/  @!P3 SYNCS.PHASECHK.TRANS64 P3, [R2+URZ+0x32460], R3 ;  /* 0x032460030200b5a7 */ /* 0x000ee4000806007f */
[----:B---3--:R-:W-:Y:S05]  /*23ca0*/  @!P3 BRA `(.L_x_1657) ;  /* 0xfffffffc00f0b947 */ /* 0x008fea000383ffff */
[----:B------:R-:W-:Y:S05]  /*23cb0*/  BRA `(.L_x_1688) ;  /* 0xfffffff000347947 */ /* 0x000fea000383ffff */
.L_x_1662:
[----:B------:R-:W-:Y:S01]  /*23cc0*/  BSSY B0, `(.L_x_1689) ;  /* 0x0000007000007945 */ /* 0x000fe20003800000 */
[----:B------:R-:W-:Y:S02]  /*23cd0*/  IMAD.MOV.U32 R12, RZ, RZ, RZ ;  /* 0x000000ffff0c7224 */ /* 0x000fe400078e00ff */
[----:B------:R-:W-:Y:S02]  /*23ce0*/  IMAD.MOV.U32 R11, RZ, RZ, 0x1f ;  /* 0x0000001fff0b7424 */ /* 0x000fe400078e00ff */
[----:B------:R-:W-:-:S07]  /*23cf0*/  IMAD.MOV.U32 R15, RZ, RZ, -0x1 ;  /* 0xffffffffff0f7424 */ /* 0x000fce00078e00ff */
[----:B-12---:R-:W-:Y:S05]  /*23d00*/  WARPSYNC.COLLECTIVE R15, `(.L_x_1690) ;  /* 0x000000000f087348 */ /* 0x006fea0003c00000 */
[----:B------:R3:W4:Y:S02]  /*23d10*/  SHFL.IDX P6, R14, R13, R12, R11 ;  /* 0x0000000c0d0e7389 */ /* 0x00072400000c000b */
[----:B-1234-:R-:W-:Y:S01]  /*23d20*/  ENDCOLLECTIVE ;  /* 0x000000000000791b */ /* 0x01efe20003800000 */
.L_x_1690:
[----:B------:R-:W-:Y:S05]  /*23d30*/  BSYNC B0 ;  /* 0x0000000000007941 */ /* 0x000fea0003800000 */
.L_x_1689:
[----:B------:R-:W-:Y:S05]  /*23d40*/  BRA `(.L_x_1691) ;  /* 0xfffffff400287947 */ /* 0x000fea000383ffff */
.L_x_1664:
[----:B-1----:R1:W4:Y:S02]  /*23d50*/  SYNCS.PHASECHK.TRANS64.TRYWAIT P0, [R7+URZ+0x32420], R0 ;  /* 0x03242000070075a7 */ /* 0x002324000800017f */
[----:B----4-:R-:W-:Y:S05]  /*23d60*/  @!P0 NANOSLEEP.SYNCS 0x989680 ;  /* 0x009896800000895d */ /* 0x010fea0003900000 */
[----:B------:R-:W4:Y:S02]  /*23d70*/  @!P0 SYNCS.PHASECHK.TRANS64 P0, [R7+URZ+0x32420], R0 ;  /* 0x03242000070085a7 */ /* 0x000f24000800007f */
[----:B----4-:R-:W-:Y:S05]  /*23d80*/  @!P0 BRA `(.L_x_1664) ;  /* 0xfffffffc00f08947 */ /* 0x010fea000383ffff */
[----:B------:R-:W-:Y:S05]  /*23d90*/  BRA `(.L_x_1692) ;  /* 0xfffffff4007c7947 */ /* 0x000fea000383ffff */
.L_x_1668:
[----:B-1----:R1:W4:Y:S02]  /*23da0*/  SYNCS.PHASECHK.TRANS64.TRYWAIT P0, [R5+URZ], R4 ;  /* 0x00000004050075a7 */ /* 0x002324000800017f */
[----:B----4-:R-:W-:Y:S05]  /*23db0*/  @!P0 NANOSLEEP.SYNCS 0x989680 ;  /* 0x009896800000895d */ /* 0x010fea0003900000 */
[----:B------:R-:W4:Y:S02]  /*23dc0*/  @!P0 SYNCS.PHASECHK.TRANS64 P0, [R5+URZ], R4 ;  /* 0x00000004050085a7 */ /* 0x000f24000800007f */
[----:B----4-:R-:W-:Y:S05]  /*23dd0*/  @!P0 BRA `(.L_x_1668) ;  /* 0xfffffffc00f08947 */ /* 0x010fea000383ffff */
[----:B------:R-:W-:Y:S05]  /*23de0*/  BRA `(.L_x_1693) ;  /* 0xfffffff400d07947 */ /* 0x000fea000383ffff */
.L_x_1669:
[----:B----4-:R4:W1:Y:S02]  /*23df0*/  SYNCS.PHASECHK.TRANS64.TRYWAIT P0, [R3+URZ], R0 ;  /* 0x00000000030075a7 */ /* 0x010864000800017f */
[----:B-1----:R-:W-:Y:S05]  /*23e00*/  @!P0 NANOSLEEP.SYNCS 0x989680 ;  /* 0x009896800000895d */ /* 0x002fea0003900000 */
[----:B------:R-:W1:Y:S02]  /*23e10*/  @!P0 SYNCS.PHASECHK.TRANS64 P0, [R3+URZ], R0 ;  /* 0x00000000030085a7 */ /* 0x000e64000800007f */
[----:B-1----:R-:W-:Y:S05]  /*23e20*/  @!P0 BRA `(.L_x_1669) ;  /* 0xfffffffc00f08947 */ /* 0x002fea000383ffff */
[----:B------:R-:W-:Y:S05]  /*23e30*/  BRA `(.L_x_1694) ;  /* 0xfffffff400c47947 */ /* 0x000fea000383ffff */
.L_x_1671:
[----:B-1----:R1:W4:Y:S02]  /*23e40*/  SYNCS.PHASECHK.TRANS64.TRYWAIT P0, [R5+URZ], R4 ;  /* 0x00000004050075a7 */ /* 0x002324000800017f */
[----:B----4-:R-:W-:Y:S05]  /*23e50*/  @!P0 NANOSLEEP.SYNCS 0x989680 ;  /* 0x009896800000895d */ /* 0x010fea0003900000 */
[----:B------:R-:W4:Y:S02]  /*23e60*/  @!P0 SYNCS.PHASECHK.TRANS64 P0, [R5+URZ], R4 ;  /* 0x00000004050085a7 */ /* 0x000f24000800007f */
[----:B----4-:R-:W-:Y:S05]  /*23e70*/  @!P0 BRA `(.L_x_1671) ;  /* 0xfffffffc00f08947 */ /* 0x010fea000383ffff */
[----:B------:R-:W-:Y:S05]  /*23e80*/  BRA `(.L_x_1695) ;  /* 0xfffffff400c87947 */ /* 0x000fea000383ffff */
        .type           $_ZN7cutlass13device_kernelIN5flash11enable_sm90INS1_16FlashAttnFwdSm90INS1_25CollectiveMainloopFwdSm90ILi2EN4cute5tupleIJNS5_1CILi1EEES8_S8_EEENS6_IJNS7_ILi128EEENS7_ILi96EEENS7_ILi64EEEEEELi256ENS_6half_tEfNS_4arch4Sm90ELb0ELb1ELb0ELb0ELb0ELb0ELb1ELb1ELb0ELb0ELb0ELb0EEENS1_21CollectiveEpilogueFwdINS6_IJSA_NS7_ILi256EEESB_EEES9_SE_SG_Li256ELb0ELb0ELb0ELb0EEENS1_30DynamicPersistentTileSchedulerILi256ELi32ELb0ELb0ELb1EEEEEEEEEvNT_6ParamsE$_ZZN5flash25CollectiveMainloopFwdSm90ILi2EN4cute5tupleIJNS1_1CILi1EEES4_S4_EEENS2_IJNS3_ILi128EEENS3_ILi96EEENS3_ILi64EEEEEELi256EN7cutlass6half_tEfNSA_4arch4Sm90ELb0ELb1ELb0ELb0ELb0ELb0ELb1ELb1ELb0ELb0ELb0ELb0EE3mmaINS_16FlashAttnFwdSm90ISE_NS_21CollectiveEpilogueFwdINS2_IJS6_NS3_ILi256EEES7_EEES5_SB_SD_Li256ELb0ELb0ELb0ELb0EEENS_30DynamicPersistentTileSchedulerILi256ELi32ELb0ELb0ELb1EEEE13SharedStorageENS1_6TensorINS1_11ArrayEngineIfLm128EEENS1_6LayoutINS2_IJNS2_IJNS3_ILi2EEEST_NS3_ILi32EEEEEES4_S4_EEENS2_IJNS2_IJS4_ST_NS3_ILi4EEEEEENS3_ILi0EEESZ_EEEEEEENS_7SoftmaxILi2ELi0EEEEEbRKNSE_6ParamsENSA_25PipelineTmaAsyncNoClusterILi2ENSA_16PipelineTmaAsyncILi2EEEEES1B_RNSA_13PipelineStateILj2EEERT0_RT1_iRiRKNS_16SeqlenInfoQKNewKILb0ELb0EEENS2_IJiiiiEEERT_ENKUliT_T0_T1_E_clIZSF_ISO_S12_S14_EbS17_S1B_S1B_S1E_S1G_S1I_iS1J_S1N_S1O_S1Q_EUlRS1R_iE1_NS3_ILb0EEENS3_ILb1EEEEEDaiS1R_S1S_S1T_,@function
        .size           $_ZN7cutlass13device_kernelIN5flash11enable_sm90INS1_16FlashAttnFwdSm90INS1_25CollectiveMainloopFwdSm90ILi2EN4cute5tupleIJNS5_1CILi1EEES8_S8_EEENS6_IJNS7_ILi128EEENS7_ILi96EEENS7_ILi64EEEEEELi256ENS_6half_tEfNS_4arch4Sm90ELb0ELb1ELb0ELb0ELb0ELb0ELb1ELb1ELb0ELb0ELb0ELb0EEENS1_21CollectiveEpilogueFwdINS6_IJSA_NS7_ILi256EEESB_EEES9_SE_SG_Li256ELb0ELb0ELb0ELb0EEENS1_30DynamicPersistentTileSchedulerILi256ELi32ELb0ELb0ELb1EEEEEEEEEvNT_6ParamsE$_ZZN5flash25CollectiveMainloopFwdSm90ILi2EN4cute5tupleIJNS1_1CILi1EEES4_S4_EEENS2_IJNS3_ILi128EEENS3_ILi96EEENS3_ILi64EEEEEELi256EN7cutlass6half_tEfNSA_4arch4Sm90ELb0ELb1ELb0ELb0ELb0ELb0ELb1ELb1ELb0ELb0ELb0ELb0EE3mmaINS_16FlashAttnFwdSm90ISE_NS_21CollectiveEpilogueFwdINS2_IJS6_NS3_ILi256EEES7_EEES5_SB_SD_Li256ELb0ELb0ELb0ELb0EEENS_30DynamicPersistentTileSchedulerILi256ELi32ELb0ELb0ELb1EEEE13SharedStorageENS1_6TensorINS1_11ArrayEngineIfLm128EEENS1_6LayoutINS2_IJNS2_IJNS3_ILi2EEEST_NS3_ILi32EEEEEES4_S4_EEENS2_IJNS2_IJS4_ST_NS3_ILi4EEEEEENS3_ILi0EEESZ_EEEEEEENS_7SoftmaxILi2ELi0EEEEEbRKNSE_6ParamsENSA_25PipelineTmaAsyncNoClusterILi2ENSA_16PipelineTmaAsyncILi2EEEEES1B_RNSA_13PipelineStateILj2EEERT0_RT1_iRiRKNS_16SeqlenInfoQKNewKILb0ELb0EEENS2_IJiiiiEEERT_ENKUliT_T0_T1_E_clIZSF_ISO_S12_S14_EbS17_S1B_S1B_S1E_S1G_S1I_iS1J_S1N_S1O_S1Q_EUlRS1R_iE1_NS3_ILb0EEENS3_ILb1EEEEEDaiS1R_S1S_S1T_,(.L_x_4721 - $_ZN7cutlass13device_kernelIN5flash11enable_sm90INS1_16FlashAttnFwdSm90INS1_25CollectiveMainloopFwdSm90ILi2EN4cute5tupleIJNS5_1CILi1EEES8_S8_EEENS6_IJNS7_ILi128EEENS7_ILi96EEENS7_ILi64EEEEEELi256ENS_6half_tEfNS_4arch4Sm90ELb0ELb1ELb0ELb0ELb0ELb0ELb1ELb1ELb0ELb0ELb0ELb0EEENS1_21CollectiveEpilogueFwdINS6_IJSA_NS7_ILi256EEESB_EEES9_SE_SG_Li256ELb0ELb0ELb0ELb0EEENS1_30DynamicPersistentTileSchedulerILi256ELi32ELb0ELb0ELb1EEEEEEEEEvNT_6ParamsE$_ZZN5flash25CollectiveMainloopFwdSm90ILi2EN4cute5tupleIJNS1_1CILi1EEES4_S4_EEENS2_IJNS3_ILi128EEENS3_ILi96EEENS3_ILi64EEEEEELi256EN7cutlass6half_tEfNSA_4arch4Sm90ELb0ELb1ELb0ELb0ELb0ELb0ELb1ELb1ELb0ELb0ELb0ELb0EE3mmaINS_16FlashAttnFwdSm90ISE_NS_21CollectiveEpilogueFwdINS2_IJS6_NS3_ILi256EEES7_EEES5_SB_SD_Li256ELb0ELb0ELb0ELb0EEENS_30DynamicPersistentTileSchedulerILi256ELi32ELb0ELb0ELb1EEEE13SharedStorageENS1_6TensorINS1_11ArrayEngineIfLm128EEENS1_6LayoutINS2_IJNS2_IJNS3_ILi2EEEST_NS3_ILi32EEEEEES4_S4_EEENS2_IJNS2_IJS4_ST_NS3_ILi4EEEEEENS3_ILi0EEESZ_EEEEEEENS_7SoftmaxILi2ELi0EEEEEbRKNSE_6ParamsENSA_25PipelineTmaAsyncNoClusterILi2ENSA_16PipelineTmaAsyncILi2EEEEES1B_RNSA_13PipelineStateILj2EEERT0_RT1_iRiRKNS_16SeqlenInfoQKNewKILb0ELb0EEENS2_IJiiiiEEERT_ENKUliT_T0_T1_E_clIZSF_ISO_S12_S14_EbS17_S1B_S1B_S1E_S1G_S1I_iS1J_S1N_S1O_S1Q_EUlRS1R_iE1_NS3_ILb0EEENS3_ILb1EEEEEDaiS1R_S1S_S1T_)
$_ZN7cutlass13device_kernelIN5flash11enable_sm90INS1_16FlashAttnFwdSm90INS1_25CollectiveMainloopFwdSm90ILi2EN4cute5tupleIJNS5_1CILi1EEES8_S8_EEENS6_IJNS7_ILi128EEENS7_ILi96EEENS7_ILi64EEEEEELi256ENS_6half_tEfNS_4arch4Sm90ELb0ELb1ELb0ELb0ELb0ELb0ELb1ELb1ELb0ELb0ELb0ELb0EEENS1_21CollectiveEpilogueFwdINS6_IJSA_NS7_ILi256EEESB_EEES9_SE_SG_Li256ELb0ELb0ELb0ELb0EEENS1_30DynamicPersistentTileSchedulerILi256ELi32ELb0ELb0ELb1EEEEEEEEEvNT_6ParamsE$_ZZN5flash25CollectiveMainloopFwdSm90ILi2EN4cute5tupleIJNS1_1CILi1EEES4_S4_EEENS2_IJNS3_ILi128EEENS3_ILi96EEENS3_ILi64EEEEEELi256EN7cutlass6half_tEfNSA_4arch4Sm90ELb0ELb1ELb0ELb0ELb0ELb0ELb1ELb1ELb0ELb0ELb0ELb0EE3mmaINS_16FlashAttnFwdSm90ISE_NS_21CollectiveEpilogueFwdINS2_IJS6_NS3_ILi256EEES7_EEES5_SB_SD_Li256ELb0ELb0ELb0ELb0EEENS_30DynamicPersistentTileSchedulerILi256ELi32ELb0ELb0ELb1EEEE13SharedStorageENS1_6TensorINS1_11ArrayEngineIfLm128EEENS1_6LayoutINS2_IJNS2_IJNS3_ILi2EEEST_NS3_ILi32EEEEEES4_S4_EEENS2_IJNS2_IJS4_ST_NS3_ILi4EEEEEENS3_ILi0EEESZ_EEEEEEENS_7SoftmaxILi2ELi0EEEEEbRKNSE_6ParamsENSA_25PipelineTmaAsyncNoClusterILi2ENSA_16PipelineTmaAsyncILi2EEEEES1B_RNSA_13PipelineStateILj2EEERT0_RT1_iRiRKNS_16SeqlenInfoQKNewKILb0ELb0EEENS2_IJiiiiEEERT_ENKUliT_T0_T1_E_clIZSF_ISO_S12_S14_EbS17_S1B_S1B_S1E_S1G_S1I_iS1J_S1N_S1O_S1Q_EUlRS1R_iE1_NS3_ILb0EEENS3_ILb1EEEEEDaiS1R_S1S_S1T_:
[----:B------:R-:W-:Y:S05]  /*23e90*/  YIELD ;  /* 0x0000000000007946 */ /* 0x000fea0003800000 */
[----:B------:R-:W-:Y:S02]  /*23ea0*/  ULDC UR4, c[0x0][0x20] ;  /* 0x0000080000047ab9 */ /* 0x000fe40000000800 */
[----:B------:R-:W-:-:S05]  /*23eb0*/  VIADD R0, R0, -UR4 ;  /* 0x8000000400007c36 */ /* 0x000fca0008000000 */
[----:B------:R-:W2:Y:S01]  /*23ec0*/  LDL.64 R2, [R0] ;  /* 0x0000000000027983 */ /* 0x000ea20000100a00 */
[----:B------:R-:W1:Y:S02]  /*23ed0*/  LDC.64 R4, c[0x0][0x208] ;  /* 0x00008200ff047b82 */ /* 0x000e640000000a00 */
[----:B-1----:R-:W-:Y:S02]  /*23ee0*/  R2UR UR4, R4 ;  /* 0x00000000040472ca */ /* 0x002fe400000e0000 */
[----:B------:R-:W-:-:S13]  /*23ef0*/  R2UR UR5, R5 ;  /* 0x00000000050572ca */ /* 0x000fda00000e0000 */
[----:B--2---:R-:W2:Y:S01]  /*23f00*/  LD.E R6, desc[UR4][R2.64] ;  /* 0x0000000402067980 */ /* 0x004ea2000c101900 */
[----:B------:R-:W-:Y:S02]  /*23f10*/  R2UR UR4, R4 ;  /* 0x00000000040472ca */ /* 0x000fe400000e0000 */
[----:B------:R-:W-:Y:S01]  /*23f20*/  R2UR UR5, R5 ;  /* 0x00000000050572ca */ /* 0x000fe200000e0000 */
[----:B--2---:R-:W-:-:S12]  /*23f30*/  VIADD R11, R6, 0x1 ;  /* 0x00000001060b7836 */ /* 0x004fd80000000000 */
[----:B------:R-:W2:Y:S01]  /*23f40*/  LD.E R6, desc[UR4][R2.64+0x8] ;  /* 0x0000080402067980 */ /* 0x000ea2000c101900 */
[----:B------:R-:W-:-:S13]  /*23f50*/  ISETP.NE.AND P0, PT, R11, 0x2, PT ;  /* 0x000000020b00780c */ /* 0x000fda0003f05270 */
[----:B------:R-:W-:Y:S02]  /*23f60*/  @!P0 R2UR UR6, R4 ;  /* 0x00000000040682ca */ /* 0x000fe400000e0000 */
[----:B------:R-:W-:-:S13]  /*23f70*/  @!P0 R2UR UR7, R5 ;  /* 0x00000000050782ca */ /* 0x000fda00000e0000 */
[----:B------:R-:W3:Y:S01]  /*23f80*/  @!P0 LD.E R7, desc[UR6][R2.64+0x4] ;  /* 0x0000040602078980 */ /* 0x000ee2000c101900 */
[C---:B------:R-:W-:Y:S02]  /*23f90*/  R2UR UR4, R4.reuse ;  /* 0x00000000040472ca */ /* 0x040fe400000e0000 */
[C---:B------:R-:W-:Y:S02]  /*23fa0*/  R2UR UR5, R5.reuse ;  /* 0x00000000050572ca */ /* 0x040fe400000e0000 */
[C---:B------:R-:W-:Y:S02]  /*23fb0*/  R2UR UR6, R4.reuse ;  /* 0x00000000040672ca */ /* 0x040fe400000e0000 */
[C---:B------:R-:W-:Y:S02]  /*23fc0*/  R2UR UR7, R5.reuse ;  /* 0x00000000050772ca */ /* 0x040fe400000e0000 */
[----:B------:R-:W-:Y:S02]  /*23fd0*/  @!P0 R2UR UR8, R4 ;  /* 0x00000000040882ca */ /* 0x000fe400000e0000 */
[----:B------:R-:W-:-:S02]  /*23fe0*/  @!P0 R2UR UR9, R5 ;  /* 0x00000000050982ca */ /* 0x000fc400000e0000 */
[----:B------:R-:W-:Y:S02]  /*23ff0*/  @!P0 R2UR UR10, R4 ;  /* 0x00000000040a82ca */ /* 0x000fe400000e0000 */
[----:B------:R-:W-:Y:S01]  /*24000*/  @!P0 R2UR UR11, R5 ;  /* 0x00000000050b82ca */ /* 0x000fe200000e0000 */
[----:B------:R1:W-:Y:S08]  /*24010*/  ST.E desc[UR4][R2.64], R11 ;  /* 0x0000000b02007985 */ /* 0x0003f0000c101904 */
[----:B------:R4:W-:Y:S01]  /*24020*/  @!P0 ST.E desc[UR8][R2.64], RZ ;  /* 0x000000ff02008985 */ /* 0x0009e2000c101908 */
[----:B--2---:R-:W-:-:S05]  /*24030*/  VIADD R13, R6, 0x1 ;  /* 0x00000001060d7836 */ /* 0x004fca0000000000 */
[----:B------:R4:W-:Y:S01]  /*24040*/  ST.E desc[UR6][R2.64+0x8], R13 ;  /* 0x0000080d02007985 */ /* 0x0009e2000c101906 */
[----:B---3--:R-:W-:-:S05]  /*24050*/  @!P0 LOP3.LUT R15, R7, 0x1, RZ, 0x3c, !PT ;  /* 0x00000001070f8812 */ /* 0x008fca00078e3cff */
[----:B------:R4:W-:Y:S04]  /*24060*/  @!P0 ST.E desc[UR10][R2.64+0x4], R15 ;  /* 0x0000040f02008985 */ /* 0x0009e8000c10190a */
[----:B------:R-:W2:Y:S01]  /*24070*/  LDL.64 R8, [R0+0x18] ;  /* 0x0000180000087983 */ /* 0x000ea20000100a00 */
[----:B------:R-:W-:Y:S02]  /*24080*/  R2UR UR4, R4 ;  /* 0x00000000040472ca */ /* 0x000fe400000e0000 */
[----:B------:R-:W-:Y:S01]  /*24090*/  R2UR UR5, R5 ;  /* 0x00000000050572ca */ /* 0x000fe200000e0000 */
[----:B------:R-:W3:-:S12]  /*240a0*/  LDL.64 R6, [R0] ;  /* 0x0000000000067983 */ /* 0x000ed80000100a00 */
[----:B--2---:R-:W2:Y:S01]  /*240b0*/  LD.E R14, desc[UR4][R8.64+0x1c] ;  /* 0x00001c04080e7980 */ /* 0x004ea2000c101900 */
[C---:B------:R-:W-:Y:S02]  /*240c0*/  R2UR UR4, R4.reuse ;  /* 0x00000000040472ca */ /* 0x040fe400000e0000 */
[C---:B------:R-:W-:Y:S02]  /*240d0*/  R2UR UR5, R5.reuse ;  /* 0x00000000050572ca */ /* 0x040fe400000e0000 */
[----:B------:R-:W-:Y:S02]  /*240e0*/  R2UR UR6, R4 ;  /* 0x00000000040672ca */ /* 0x000fe400000e0000 */
[----:B------:R-:W-:Y:S01]  /*240f0*/  R2UR UR7, R5 ;  /* 0x00000000050772ca */ /* 0x000fe200000e0000 */
[----:B------:R-:W-:Y:S08]  /*24100*/  BSSY B3, `(.L_x_1696) ;  /* 0x0000007000037945 */ /* 0x000ff00003800000 */
[----:B---3--:R4:W5:Y:S04]  /*24110*/  LD.E R12, desc[UR4][R6.64] ;  /* 0x00000004060c7980 */ /* 0x008968000c101900 */
[----:B-1----:R4:W5:Y:S01]  /*24120*/  LD.E R11, desc[UR6][R6.64+0x4] ;  /* 0x00000406060b7980 */ /* 0x002962000c101900 */
[----:B--2---:R-:W-:-:S04]  /*24130*/  LOP3.LUT R14, R14, 0x1, RZ, 0xfc, !PT ;  /* 0x000000010e0e7812 */ /* 0x004fc800078efcff */
[----:B------:R-:W-:-:S13]  /*24140*/  ISETP.NE.AND P0, PT, R14, 0x3, PT ;  /* 0x000000030e00780c */ /* 0x000fda0003f05270 */
[----:B----4-:R-:W-:Y:S05]  /*24150*/  @!P0 BRA `(.L_x_1697) ;  /* 0x0000000000048947 */ /* 0x010fea0003800000 */
[----:B------:R-:W-:Y:S01]  /*24160*/  BPT.TRAP 0x1 ;  /* 0x000000040000795c */ /* 0x000fe20000300000 */
.L_x_1697:
[----:B------:R-:W-:Y:S05]  /*24170*/  BSYNC B3 ;  /* 0x0000000000037941 */ /* 0x000fea0003800000 */
.L_x_1696:
[----:B------:R-:W-:Y:S02]  /*24180*/  R2UR UR4, R4 ;  /* 0x00000000040472ca */ /* 0x000fe400000e0000 */
[----:B------:R-:W-:-:S13]  /*24190*/  R2UR UR5, R5 ;  /* 0x00000000050572ca */ /* 0x000fda00000e0000 */
[----:B------:R-:W2:Y:S01]  /*241a0*/  LD.E.64 R2, desc[UR4][R8.64+0x8] ;  /* 0x0000080408027980 */ /* 0x000ea2000c101b00 */
[----:B-----5:R-:W-:Y:S02]  /*241b0*/  SHF.L.U32 R13, R11, 0x1f, RZ ;  /* 0x0000001f0b0d7819 */ /* 0x020fe400000006ff */
[----:B--2---:R-:W-:-:S05]  /*241c0*/  MOV R3, R2 ;  /* 0x0000000200037202 */ /* 0x004fca0000000f00 */
[----:B------:R-:W-:-:S04]  /*241d0*/  IMAD R12, R12, 0x8, R3 ;  /* 0x000000080c0c7824 */ /* 0x000fc800078e0203 */
[----:B------:R1:W2:Y:S01]  /*241e0*/  SYNCS.PHASECHK.TRANS64.TRYWAIT P0, [R12+URZ], R13 ;  /* 0x0000000d0c0075a7 */ /* 0x0002a2000800017f */
[----:B------:R-:W3:Y:S01]  /*241f0*/  LD.E R11, desc[UR4][R8.64+0x1c] ;  /* 0x00001c04080b7980 */ /* 0x000ee2000c101900 */
[----:B------:R-:W-:Y:S02]  /*24200*/  R2UR UR6, R4 ;  /* 0x00000000040672ca */ /* 0x000fe400000e0000 */
[----:B------:R-:W-:Y:S01]  /*24210*/  R2UR UR7, R5 ;  /* 0x00000000050772ca */ /* 0x000fe200000e0000 */
[----:B------:R1:W5:Y:S01]  /*24220*/  LD.E R2, desc[UR4][R6.64] ;  /* 0x0000000406027980 */ /* 0x000362000c101900 */
[----:B------:R-:W-:Y:S11]  /*24230*/  BSSY B3, `(.L_x_1698) ;  /* 0x0000006000037945 */ /* 0x000ff60003800000 */
[----:B------:R1:W5:Y:S01]  /*24240*/  LD.E R3, desc[UR6][R6.64+0x4] ;  /* 0x0000040606037980 */ /* 0x000362000c101900 */
[----:B---3--:R-:W-:-:S04]  /*24250*/  LOP3.LUT R11, R11, 0x1, RZ, 0xfc, !PT ;  /* 0x000000010b0b7812 */ /* 0x008fc800078efcff */
[----:B------:R-:W-:-:S13]  /*24260*/  ISETP.NE.AND P1, PT, R11, 0x3, PT ;  /* 0x000000030b00780c */ /* 0x000fda0003f25270 */
[----:B-12---:R-:W-:Y:S05]  /*24270*/  @!P1 BRA `(.L_x_1699) ;  /* 0x0000000000049947 */ /* 0x006fea0003800000 */
[----:B------:R-:W-:Y:S01]  /*24280*/  BPT.TRAP 0x1 ;  /* 0x000000040000795c */ /* 0x000fe20000300000 */
.L_x_1699:
[----:B------:R-:W-:Y:S05]  /*24290*/  BSYNC B3 ;  /* 0x0000000000037941 */ /* 0x000fea0003800000 */
.L_x_1698:
[----:B------:R-:W-:Y:S04]  /*242a0*/  BSSY B3, `(.L_x_1700) ;  /* 0x000000a000037945 */ /* 0x000fe80003800000 */
[----:B------:R-:W-:Y:S05]  /*242b0*/  @P0 BRA `(.L_x_1701) ;  /* 0x0000000000200947 */ /* 0x000fea0003800000 */
[----:B------:R-:W-:Y:S02]  /*242c0*/  R2UR UR4, R4 ;  /* 0x00000000040472ca */ /* 0x000fe400000e0000 */
[----:B------:R-:W-:-:S13]  /*242d0*/  R2UR UR5, R5 ;  /* 0x00000000050572ca */ /* 0x000fda00000e0000 */
[----:B------:R-:W2:Y:S01]  /*242e0*/  LD.E.64 R8, desc[UR4][R8.64+0x8] ;  /* 0x0000080408087980 */ /* 0x000ea2000c101b00 */
[----:B-----5:R-:W-:Y:S02]  /*242f0*/  SHF.L.U32 R3, R3, 0x1f, RZ ;  /* 0x0000001f03037819 */ /* 0x020fe400000006ff */
[----:B--2---:R-:W-:-:S05]  /*24300*/  MOV R7, R8 ;  /* 0x0000000800077202 */ /* 0x004fca0000000f00 */
[----:B------:R-:W-:-:S04]  /*24310*/  IMAD R2, R2, 0x8, R7 ;  /* 0x0000000802027824 */ /* 0x000fc800078e0207 */
[----:B------:R-:W1:Y:S02]  /*24320*/  SYNCS.PHASECHK.TRANS64.TRYWAIT P0, [R2+URZ], R3 ;  /* 0x00000003020075a7 */ /* 0x000e64000800017f */
[----:B-1----:R-:W-:Y:S05]  /*24330*/  @!P0 BRA `(.L_x_1702) ;  /* 0x000001ac00f48947 */ /* 0x002fea0003800000 */
.L_x_1701:
[----:B------:R-:W-:Y:S05]  /*24340*/  BSYNC B3 ;  /* 0x0000000000037941 */ /* 0x000fea0003800000 */
.L_x_1700:
[----:B------:R-:W2:Y:S04]  /*24350*/  LDL.64 R8, [R0] ;  /* 0x0000000000087983 */ /* 0x000ea80000100a00 */
[----:B------:R-:W3:Y:S01]  /*24360*/  LDL.64 R6, [R0+0x28] ;  /* 0x0000280000067983 */ /* 0x000ee20000100a00 */
[C---:B------:R-:W-:Y:S02]  /*24370*/  R2UR UR6, R4.reuse ;  /* 0x00000000040672ca */ /* 0x040fe400000e0000 */
[C---:B------:R-:W-:Y:S01]  /*24380*/  R2UR UR7, R5.reuse ;  /* 0x00000000050772ca */ /* 0x040fe200000e0000 */
[----:B-1---5:R-:W4:Y:S01]  /*24390*/  LDL.64 R2, [R0+0x20] ;  /* 0x0000200000027983 */ /* 0x022f220000100a00 */
[C---:B------:R-:W-:Y:S02]  /*243a0*/  R2UR UR4, R4.reuse ;  /* 0x00000000040472ca */ /* 0x040fe400000e0000 */
[----:B------:R-:W-:Y:S01]  /*243b0*/  R2UR UR5, R5 ;  /* 0x00000000050572ca */ /* 0x000fe200000e0000 */
[----:B------:R-:W4:Y:S08]  /*243c0*/  LDL.64 R12, [R0+0x8] ;  /* 0x00000800000c7983 */ /* 0x000f300000100a00 */
[----:B--2---:R-:W2:Y:S04]  /*243d0*/  LD.E R9, desc[UR6][R8.64] ;  /* 0x0000000608097980 */ /* 0x004ea8000c101900 */
[----:B---3--:R-:W2:Y:S01]  /*243e0*/  LD.E.64 R14, desc[UR4][R6.64] ;  /* 0x00000004060e7980 */ /* 0x008ea2000c101b00 */
[----:B------:R-:W-:Y:S05]  /*243f0*/  WARPSYNC.ALL ;  /* 0x0000000000007948 */ /* 0x000fea0003800000 */
[----:B------:R-:W-:-:S02]  /*24400*/  R2UR UR4, R4 ;  /* 0x00000000040472ca */ /* 0x000fc400000e0000 */
[C---:B------:R-:W-:Y:S02]  /*24410*/  R2UR UR5, R5.reuse ;  /* 0x00000000050572ca */ /* 0x040fe400000e0000 */
[----:B------:R-:W-:Y:S02]  /*24420*/  R2UR UR6, R4 ;  /* 0x00000000040672ca */ /* 0x000fe400000e0000 */
[----:B------:R-:W-:-:S09]  /*24430*/  R2UR UR7, R5 ;  /* 0x00000000050772ca */ /* 0x000fd200000e0000 */
[----:B----4-:R1:W-:Y:S04]  /*24440*/  ST.E desc[UR4][R12.64], RZ ;  /* 0x000000ff0c007985 */ /* 0x0103e8000c101904 */
[----:B------:R-:W3:Y:S01]  /*24450*/  LD.E.64 R6, desc[UR6][R2.64] ;  /* 0x0000000602067980 */ /* 0x000ee2000c101b00 */
[----:B--2---:R-:W-:Y:S01]  /*24460*/  IMAD R8, R9, 0x300, R14 ;  /* 0x0000030009087824 */ /* 0x004fe200078e020e */
[----:B------:R-:W-:Y:S01]  /*24470*/  WARPGROUP.ARRIVE ;  /* 0x00000000000079c5 */ /* 0x000fe20000000000 */
[----:B------:R-:W-:Y:S01]  /*24480*/  IMAD.MOV.U32 R9, RZ, RZ, R15 ;  /* 0x000000ffff097224 */ /* 0x000fe200078e000f */
[----:B------:R-:W-:Y:S01]  /*24490*/  R2UR UR8, R4 ;  /* 0x00000000040872ca */ /* 0x000fe200000e0000 */
[----:B------:R-:W-:Y:S01]  /*244a0*/  IMAD.MOV.U32 R196, RZ, RZ, 0x1 ;  /* 0x00000001ffc47424 */ /* 0x000fe200078e00ff */
[----:B------:R-:W-:-:S02]  /*244b0*/  R2UR UR6, R8 ;  /* 0x00000000080672ca */ /* 0x000fc400000e0000 */
[----:B------:R-:W-:Y:S02]  /*244c0*/  R2UR UR7, R9 ;  /* 0x00000000090772ca */ /* 0x000fe400000e0000 */
[C---:B------:R-:W-:Y:S02]  /*244d0*/  R2UR UR9, R5.reuse ;  /* 0x00000000050972ca */ /* 0x040fe400000e0000 */
[----:B------:R-:W-:Y:S02]  /*244e0*/  R2UR UR10, R4 ;  /* 0x00000000040a72ca */ /* 0x000fe400000e0000 */
[----:B------:R-:W-:Y:S02]  /*244f0*/  R2UR UR11, R5 ;  /* 0x00000000050b72ca */ /* 0x000fe400000e0000 */
[----:B---3--:R-:W-:Y:S02]  /*24500*/  R2UR UR4, R6 ;  /* 0x00000000060472ca */ /* 0x008fe400000e0000 */
[----:B------:R-:W-:-:S13]  /*24510*/  R2UR UR5, R7 ;  /* 0x00000000070572ca */ /* 0x000fda00000e0000 */
[----:B------:R-:W-:Y:S03]  /*24520*/  HGMMA.64x96x16.F32 R24, gdesc[UR4], RZ, !UPT, gsb0 ;  /* 0x01600000041879f0 */ /* 0x000fe6000c0008ff */
[----:B------:R-:W-:Y:S02]  /*24530*/  WARPGROUP.DEPBAR.LE gsb0, 0x0 ;  /* 0x00008000000079c5 */ /* 0x000fe40000010000 */
[----:B------:R1:W-:Y:S04]  /*24540*/  ST.E desc[UR8][R12.64], R196 ;  /* 0x000000c40c007985 */ /* 0x0003e8000c101908 */
[----:B------:R-:W2:Y:S01]  /*24550*/  LD.E.64 R6, desc[UR10][R2.64] ;  /* 0x0000000a02067980 */ /* 0x000ea2000c101b00 */
[----:B------:R-:W-:Y:S01]  /*24560*/  VIADD R14, R8, 0x2 ;  /* 0x00000002080e7836 */ /* 0x000fe20000000000 */
[----:B------:R-:W-:Y:S01]  /*24570*/  R2UR UR7, R15 ;  /* 0x000000000f0772ca */ /* 0x000fe200000e0000 */
[----:B------:R-:W-:Y:S01]  /*24580*/  WARPGROUP.ARRIVE ;  /* 0x00000000000079c5 */ /* 0x000fe20000000000 */
[----:B------:R-:W-:-:S02]  /*24590*/  R2UR UR8, R4 ;  /* 0x00000000040872ca */ /* 0x000fc400000e0000 */
[----:B------:R-:W-:Y:S02]  /*245a0*/  R2UR UR6, R14 ;  /* 0x000000000e0672ca */ /* 0x000fe400000e0000 */
[C---:B------:R-:W-:Y:S02]  /*245b0*/  R2UR UR9, R5.reuse ;  /* 0x00000000050972ca */ /* 0x040fe400000e0000 */
[----:B------:R-:W-:Y:S02]  /*245c0*/  R2UR UR10, R4 ;  /* 0x00000000040a72ca */ /* 0x000fe400000e0000 */
[----:B------:R-:W-:Y:S01]  /*245d0*/  R2UR UR11, R5 ;  /* 0x00000000050b72ca */ /* 0x000fe200000e0000 */
[----:B--2---:R-:W-:Y:S01]  /*245e0*/  VIADD R6, R6, 0x2 ;  /* 0x0000000206067836 */ /* 0x004fe20000000000 */
[----:B------:R-:W-:-:S04]  /*245f0*/  R2UR UR5, R7 ;  /* 0x00000000070572ca */ /* 0x000fc800000e0000 */
[----:B------:R-:W-:-:S13]  /*24600*/  R2UR UR4, R6 ;  /* 0x00000000060472ca */ /* 0x000fda00000e0000 */
[----:B------:R-:W-:Y:S03]  /*24610*/  HGMMA.64x96x16.F32 R24, gdesc[UR4], R24, gsb0 ;  /* 0x01600000041879f0 */ /* 0x000fe60008000818 */
        /* <DEDUP_REMOVED lines=19> */
[----:B------:R-:W-:Y:S01]  /*24750*/  WARPGROUP.ARRIVE ;  /* 0x00000000000079c5 */ /* 0x000fe20000000000 */
[----:B------:R-:W-:Y:S01]  /*24760*/  IMAD.MOV.U32 R9, RZ, RZ, R15 ;  /* 0x000000ffff097224 */ /* 0x000fe200078e000f */
[----:B------:R-:W-:-:S02]  /*24770*/  R2UR UR8, R4 ;  /* 0x00000000040872ca */ /* 0x000fc400000e0000 */
[----:B------:R-:W-:Y:S02]  /*24780*/  R2UR UR6, R8 ;  /* 0x00000000080672ca */ /* 0x000fe400000e0000 */
        /* <DEDUP_REMOVED lines=8> */
[----:B------:R-:W2:Y:S01]  /*24810*/  LDL.64 R6, [R0+0x40] ;  /* 0x0000400000067983 */ /* 0x000ea20000100a00 */
[----:B------:R-:W-:-:S02]  /*24820*/  R2UR UR4, R4 ;  /* 0x00000000040472ca */ /* 0x000fc400000e0000 */
        /* <DEDUP_REMOVED lines=9> */
[----:B------:R1:W5:Y:S01]  /*248c0*/  LD.E R14, desc[UR6][R2.64+0x4] ;  /* 0x00000406020e7980 */ /* 0x000362000c101900 */
[----:B--2---:R-:W-:-:S04]  /*248d0*/  LOP3.LUT R8, R8, 0x1, RZ, 0xfc, !PT ;  /* 0x0000000108087812 */ /* 0x004fc800078efcff */
[----:B------:R-:W-:-:S13]  /*248e0*/  ISETP.NE.AND P0, PT, R8, 0x3, PT ;  /* 0x000000030800780c */ /* 0x000fda0003f05270 */
[----:B-1----:R-:W-:Y:S05]  /*248f0*/  @!P0 BRA `(.L_x_1704) ;  /* 0x0000000000048947 */ /* 0x002fea0003800000 */
[----:B------:R-:W-:Y:S01]  /*24900*/  BPT.TRAP 0x1 ;  /* 0x000000040000795c */ /* 0x000fe20000300000 */
.L_x_1704:
[----:B------:R-:W-:Y:S05]  /*24910*/  BSYNC B3 ;  /* 0x0000000000037941 */ /* 0x000fea0003800000 */
.L_x_1703:
        /* <DEDUP_REMOVED lines=17> */
.L_x_1706:
[----:B------:R-:W-:Y:S05]  /*24a30*/  BSYNC B3 ;  /* 0x0000000000037941 */ /* 0x000fea0003800000 */
.L_x_1705:
        /* <DEDUP_REMOVED lines=10> */
.L_x_1708:
[----:B------:R-:W-:Y:S05]  /*24ae0*/  BSYNC B3 ;  /* 0x0000000000037941 */ /* 0x000fea0003800000 */
.L_x_1707:
[----:B------:R-:W2:Y:S04]  /*24af0*/  LDL.64 R12, [R0] ;  /* 0x00000000000c7983 */ /* 0x000ea80000100a00 */
[----:B------:R-:W3:Y:S01]  /*24b00*/  LDL.64 R6, [R0+0x58] ;  /* 0x0000580000067983 */ /* 0x000ee20000100a00 */
[C---:B------:R-:W-:Y:S02]  /*24b10*/  R2UR UR6, R4.reuse ;  /* 0x00000000040672ca */ /* 0x040fe400000e0000 */
[C---:B------:R-:W-:Y:S01]  /*24b20*/  R2UR UR7, R5.reuse ;  /* 0x00000000050772ca */ /* 0x040fe200000e0000 */
[----:B------:R-:W4:Y:S01]  /*24b30*/  LDL.64 R2, [R0+0x48] ;  /* 0x0000480000027983 */ /* 0x000f220000100a00 */
[C---:B------:R-:W-:Y:S02]  /*24b40*/  R2UR UR4, R4.reuse ;  /* 0x00000000040472ca */ /* 0x040fe400000e0000 */
[C---:B------:R-:W-:Y:S01]  /*24b50*/  R2UR UR5, R5.reuse ;  /* 0x00000000050572ca */ /* 0x040fe200000e0000 */
[----:B-1---5:R-:W4:Y:S08]  /*24b60*/  LDL.64 R8, [R0+0x50] ;  /* 0x0000500000087983 */ /* 0x022f300000100a00 */
[----:B--2---:R-:W2:Y:S04]  /*24b70*/  LD.E R11, desc[UR6][R12.64] ;  /* 0x000000060c0b7980 */ /* 0x004ea8000c101900 */
[----:B---3--:R-:W2:Y:S01]  /*24b80*/  LD.E.64 R6, desc[UR4][R6.64] ;  /* 0x0000000406067980 */ /* 0x008ea2000c101b00 */
[----:B------:R-:W-:Y:S05]  /*24b90*/  WARPSYNC.ALL ;  /* 0x0000000000007948 */ /* 0x000fea0003800000 */
[----:B------:R-:W-:Y:S01]  /*24ba0*/  R2UR UR6, R4 ;  /* 0x00000000040672ca */ /* 0x000fe200000e0000 */
[----:B------:R-:W3:Y:S01]  /*24bb0*/  LDL R21, [R1+0x460] ;  /* 0x0004600001157983 */ /* 0x000ee20000100800 */
[----:B------:R-:W-:-:S02]  /*24bc0*/  R2UR UR7, R5 ;  /* 0x00000000050772ca */ /* 0x000fc400000e0000 */
[----:B------:R-:W-:Y:S01]  /*24bd0*/  R2UR UR4, R4 ;  /* 0x00000000040472ca */ /* 0x000fe200000e0000 */
[----:B------:R-:W3:Y:S01]  /*24be0*/  LDL R20, [R1+0x464] ;  /* 0x0004640001147983 */ /* 0x000ee20000100800 */
[----:B------:R-:W-:-:S09]  /*24bf0*/  R2UR UR5, R5 ;  /* 0x00000000050572ca */ /* 0x000fd200000e0000 */
[----:B----4-:R-:W4:Y:S04]  /*24c00*/  LD.E R14, desc[UR6][R2.64] ;  /* 0x00000006020e7980 */ /* 0x010f28000c101900 */
[----:B------:R-:W3:Y:S01]  /*24c10*/  LD.E.64 R12, desc[UR4][R8.64] ;  /* 0x00000004080c7980 */ /* 0x000ee2000c101b00 */
[----:B--2---:R-:W-:Y:S01]  /*24c20*/  IMAD R6, R11, 0xc00, R6 ;  /* 0x00000c000b067824 */ /* 0x004fe200078e0206 */
[----:B------:R-:W-:Y:S01]  /*24c30*/  R2UR UR7, R7 ;  /* 0x00000000070772ca */ /* 0x000fe200000e0000 */
[----:B------:R-:W-:Y:S01]  /*24c40*/  WARPGROUP.ARRIVE ;  /* 0x00000000000079c5 */ /* 0x000fe20000000000 */
[----:B------:R-:W-:Y:S02]  /*24c50*/  R2UR UR8, R4 ;  /* 0x00000000040872ca */ /* 0x000fe400000e0000 */
[----:B------:R-:W-:-:S02]  /*24c60*/  R2UR UR6, R6 ;  /* 0x00000000060672ca */ /* 0x000fc400000e0000 */
[C---:B------:R-:W-:Y:S02]  /*24c70*/  R2UR UR9, R5.reuse ;  /* 0x00000000050972ca */ /* 0x040fe400000e0000 */
[----:B------:R-:W-:Y:S02]  /*24c80*/  R2UR UR10, R4 ;  /* 0x00000000040a72ca */ /* 0x000fe400000e0000 */
[----:B------:R-:W-:Y:S02]  /*24c90*/  R2UR UR11, R5 ;  /* 0x00000000050b72ca */ /* 0x000fe400000e0000 */
[----:B----4-:R-:W-:Y:S02]  /*24ca0*/  ISETP.NE.U32.AND P0, PT, R14, RZ, PT ;  /* 0x000000ff0e00720c */ /* 0x010fe40003f05070 */
[----:B---3--:R-:W-:Y:S02]  /*24cb0*/  R2UR UR4, R12 ;  /* 0x000000000c0472ca */ /* 0x008fe400000e0000 */
[----:B------:R-:W-:-:S09]  /*24cc0*/  R2UR UR5, R13 ;  /* 0x000000000d0572ca */ /* 0x000fd200000e0000 */
[----:B------:R-:W-:-:S05]  /*24cd0*/  VOTEU.ANY UP0, P0 ;  /* 0x00000000003f7886 */ /* 0x000fca0000000100 */
[----:B------:R-:W-:Y:S03]  /*24ce0*/  HGMMA.64x96x16.F32 R24, gdesc[UR4], R24, UP0, gsb0 ;  /* 0x01600000041879f0 */ /* 0x000fe6000b800818 */
[----:B------:R-:W-:Y:S02]  /*24cf0*/  WARPGROUP.DEPBAR.LE gsb0, 0x0 ;  /* 0x00008000000079c5 */ /* 0x000fe40000010000 */
[----:B------:R-:W-:Y:S04]  /*24d00*/  ST.E desc[UR8][R2.64], R196 ;  /* 0x000000c402007985 */ /* 0x000fe8000c101908 */
[----:B------:R-:W2:Y:S01]  /*24d10*/  LD.E.64 R12, desc[UR10][R8.64] ;  /* 0x0000000a080c7980 */ /* 0x000ea2000c101b00 */
[----:B------:R-:W-:Y:S01]  /*24d20*/  VIADD R14, R6, 0x2 ;  /* 0x00000002060e7836 */ /* 0x000fe20000000000 */
[----:B------:R-:W-:Y:S01]  /*24d30*/  WARPGROUP.ARRIVE ;  /* 0x00000000000079c5 */ /* 0x000fe20000000000 */
[----:B------:R-:W-:Y:S01]  /*24d40*/  IMAD.MOV.U32 R15, RZ, RZ, R7 ;  /* 0x000000ffff0f7224 */ /* 0x000fe200078e0007 */
[----:B------:R-:W-:-:S02]  /*24d50*/  R2UR UR8, R4 ;  /* 0x00000000040872ca */ /* 0x000fc400000e0000 */
[----:B------:R-:W-:Y:S02]  /*24d60*/  R2UR UR6, R14 ;  /* 0x000000000e0672ca */ /* 0x000fe400000e0000 */
        /* <DEDUP_REMOVED lines=221> */
[----:B------:R-:W-:-:S05]  /*25b40*/  IMAD.MOV.U32 R13, RZ, RZ, R7 ;  /* 0x000000ffff0d7224 */ /* 0x000fca00078e0007 */
[----:B------:R-:W1:Y:S01]  /*25b50*/  S2R R202, SR_TID.X ;  /* 0x0000000000ca7919 */ /* 0x000e620000002100 */
[----:B------:R-:W-:Y:S02]  /*25b60*/  R2UR UR8, R4 ;  /* 0x00000000040872ca */ /* 0x000fe400000e0000 */
[----:B------:R-:W-:Y:S02]  /*25b70*/  R2UR UR6, R12 ;  /* 0x000000000c0672ca */ /* 0x000fe400000e0000 */
[----:B------:R-:W-:Y:S02]  /*25b80*/  R2UR UR7, R13 ;  /* 0x000000000d0772ca */ /* 0x000fe400000e0000 */
[----:B------:R-:W-:Y:S02]  /*25b90*/  R2UR UR9, R5 ;  /* 0x00000000050972ca */ /* 0x000fe400000e0000 */
[----:B------:R-:W-:Y:S02]  /*25ba0*/  LOP3.LUT R166, R166, 0xfffbffff, RZ, 0xc0, !PT ;  /* 0xfffbffffa6a67812 */ /* 0x000fe400078ec0ff */
[----:B-1----:R-:W-:Y:S01]  /*25bb0*/  LOP3.LUT P1, RZ, R202, 0x7f, RZ, 0xc0, !PT ;  /* 0x0000007fcaff7812 */ /* 0x002fe2000782c0ff */
[----:B--2---:R-:W-:-:S02]  /*25bc0*/  VIADD R6, R8, 0xc06 ;  /* 0x00000c0608067836 */ /* 0x004fc40000000000 */
[----:B------:R-:W-:Y:S01]  /*25bd0*/  IMAD.MOV.U32 R7, RZ, RZ, R9 ;  /* 0x000000ffff077224 */ /* 0x000fe200078e0009 */
[----:B------:R-:W-:Y:S02]  /*25be0*/  SHF.R.U32.HI R11, RZ, 0x7, R202 ;  /* 0x00000007ff0b7819 */ /* 0x000fe400000116ca */
[----:B------:R-:W-:Y:S02]  /*25bf0*/  R2UR UR4, R6 ;  /* 0x00000000060472ca */ /* 0x000fe400000e0000 */
[----:B------:R-:W-:Y:S01]  /*25c00*/  R2UR UR5, R7 ;  /* 0x00000000070572ca */ /* 0x000fe200000e0000 */
[----:B------:R-:W-:Y:S01]  /*25c10*/  IMAD.MOV.U32 R19, RZ, RZ, R165 ;  /* 0x000000ffff137224 */ /* 0x000fe200078e00a5 */
[C---:B------:R-:W-:Y:S02]  /*25c20*/  R2UR UR10, R4.reuse ;  /* 0x00000000040a72ca */ /* 0x040fe400000e0000 */
[----:B------:R-:W-:Y:S02]  /*25c30*/  R2UR UR11, R5 ;  /* 0x00000000050b72ca */ /* 0x000fe400000e0000 */
[----:B------:R-:W-:-:S02]  /*25c40*/  R2UR UR12, R4 ;  /* 0x00000000040c72ca */ /* 0x000fc400000e0000 */
[----:B------:R-:W-:Y:S01]  /*25c50*/  R2UR UR13, R5 ;  /* 0x00000000050d72ca */ /* 0x000fe200000e0000 */
[----:B------:R-:W-:Y:S01]  /*25c60*/  BSSY B3, `(.L_x_1710) ;  /* 0x000006d000037945 */ /* 0x000fe20003800000 */
[----:B------:R-:W-:-:S03]  /*25c70*/  @P1 LOP3.LUT R166, R166, 0x40000, RZ, 0xfc, !PT ;  /* 0x00040000a6a61812 */ /* 0x000fc600078efcff */
[----:B------:R-:W-:Y:S03]  /*25c80*/  HGMMA.64x96x16.F32 R24, gdesc[UR4], R24, gsb0 ;  /* 0x01600000041879f0 */ /* 0x000fe60008000818 */
[----:B------:R-:W-:Y:S02]  /*25c90*/  WARPGROUP.DEPBAR.LE gsb0, 0x0 ;  /* 0x00008000000079c5 */ /* 0x000fe40000010000 */
[----:B------:R1:W-:Y:S04]  /*25ca0*/  ST.E desc[UR8][R2.64], R196 ;  /* 0x000000c402007985 */ /* 0x0003e8000c101908 */
[----:B------:R-:W2:Y:S04]  /*25cb0*/  @!P1 LDL.64 R6, [R0+0x18] ;  /* 0x0000180000069983 */ /* 0x000ea80000100a00 */
[----:B------:R-:W3:Y:S01]  /*25cc0*/  @!P1 LDL.64 R8, [R0] ;  /* 0x0000000000089983 */ /* 0x000ee20000100a00 */
[----:B------:R-:W-:-:S02]  /*25cd0*/  @!P1 R2UR UR4, R4 ;  /* 0x00000000040492ca */ /* 0x000fc400000e0000 */
[C---:B------:R-:W-:Y:S02]  /*25ce0*/  @!P1 R2UR UR5, R5.reuse ;  /* 0x00000000050592ca */ /* 0x040fe400000e0000 */
[----:B------:R-:W-:Y:S02]  /*25cf0*/  @!P1 R2UR UR6, R4 ;  /* 0x00000000040692ca */ /* 0x000fe400000e0000 */
[----:B------:R-:W-:Y:S02]  /*25d00*/  @!P1 R2UR UR7, R5 ;  /* 0x00000000050792ca */ /* 0x000fe400000e0000 */
[----:B------:R-:W-:-:S05]  /*25d10*/  IADD3 R11, -R11, 0xb, RZ ;  /* 0x0000000b0b0b7810 */ /* 0x000fca0007ffe1ff */
[----:B------:R4:W-:Y:S06]  /*25d20*/  BAR.ARV R11, 0x100 ;  /* 0x0004000b0000751d */ /* 0x0009ec0000002000 */
[----:B--2---:R-:W1:Y:S04]  /*25d30*/  @!P1 LD.E.64 R6, desc[UR4][R6.64+0x30] ;  /* 0x0000300406069980 */ /* 0x004e68000c101b00 */
[----:B---3--:R-:W2:Y:S01]  /*25d40*/  @!P1 LD.E R8, desc[UR6][R8.64] ;  /* 0x0000000608089980 */ /* 0x008ea2000c101900 */
[----:B------:R-:W-:-:S02]  /*25d50*/  R2UR UR4, R4 ;  /* 0x00000000040472ca */ /* 0x000fc400000e0000 */
[C---:B------:R-:W-:Y:S02]  /*25d60*/  R2UR UR5, R5.reuse ;  /* 0x00000000050572ca */ /* 0x040fe400000e0000 */
[C---:B------:R-:W-:Y:S02]  /*25d70*/  R2UR UR6, R4.reuse ;  /* 0x00000000040672ca */ /* 0x040fe400000e0000 */
[C---:B------:R-:W-:Y:S02]  /*25d80*/  R2UR UR7, R5.reuse ;  /* 0x00000000050772ca */ /* 0x040fe400000e0000 */
[----:B------:R-:W-:Y:S02]  /*25d90*/  R2UR UR8, R4 ;  /* 0x00000000040872ca */ /* 0x000fe400000e0000 */
[----:B------:R-:W-:Y:S02]  /*25da0*/  R2UR UR9, R5 ;  /* 0x00000000050972ca */ /* 0x000fe400000e0000 */
[----:B-1----:R-:W-:-:S05]  /*25db0*/  @!P1 MOV R3, R6 ;  /* 0x0000000600039202 */ /* 0x002fca0000000f00 */
[----:B--2---:R-:W-:-:S05]  /*25dc0*/  @!P1 IMAD R2, R8, 0x8, R3 ;  /* 0x0000000808029824 */ /* 0x004fca00078e0203 */
[----:B------:R-:W-:-:S04]  /*25dd0*/  @!P1 PRMT R2, RZ, 0x654, R2 ;  /* 0x00000654ff029816 */ /* 0x000fc80000000002 */
[----:B------:R1:W-:Y:S01]  /*25de0*/  @!P1 SYNCS.ARRIVE.TRANS64.RED.A1T0 RZ, [R2+URZ], RZ ;  /* 0x000000ff02ff99a7 */ /* 0x0003e2000810043f */
[----:B------:R-:W2:Y:S01]  /*25df0*/  LD.E R12, desc[UR4][R18.64] ;  /* 0x00000004120c7980 */ /* 0x000ea2000c101900 */
[----:B------:R-:W-:Y:S02]  /*25e00*/  R2UR UR4, R4 ;  /* 0x00000000040472ca */ /* 0x000fe400000e0000 */
[----:B------:R-:W-:Y:S01]  /*25e10*/  R2UR UR5, R5 ;  /* 0x00000000050572ca */ /* 0x000fe200000e0000 */
[----:B------:R-:W-:Y:S01]  /*25e20*/  IMAD.MOV.U32 R3, RZ, RZ, R21 ;  /* 0x000000ffff037224 */ /* 0x000fe200078e0015 */
[----:B------:R-:W3:Y:S01]  /*25e30*/  LD.E R73, desc[UR12][R18.64+0x18] ;  /* 0x0000180c12497980 */ /* 0x000ee2000c101900 */
[----:B-1----:R-:W-:-:S03]  /*25e40*/  IMAD.MOV.U32 R2, RZ, RZ, R20 ;  /* 0x000000ffff027224 */ /* 0x002fc600078e0014 */
[----:B------:R-:W3:Y:S04]  /*25e50*/  LD.E R14, desc[UR6][R18.64+0x4] ;  /* 0x00000406120e7980 */ /* 0x000ee8000c101900 */
[----:B------:R1:W3:Y:S04]  /*25e60*/  LD.E R72, desc[UR10][R2.64] ;  /* 0x0000000a02487980 */ /* 0x0002e8000c101900 */
[----:B------:R-:W3:Y:S01]  /*25e70*/  LD.E R13, desc[UR4][R18.64+0x8] ;  /* 0x00000804120d7980 */ /* 0x000ee2000c101900 */
[C---:B------:R-:W-:Y:S02]  /*25e80*/  R2UR UR4, R4.reuse ;  /* 0x00000000040472ca */ /* 0x040fe400000e0000 */
[----:B------:R-:W-:Y:S01]  /*25e90*/  R2UR UR5, R5 ;  /* 0x00000000050572ca */ /* 0x000fe200000e0000 */
[----:B------:R-:W3:Y:S01]  /*25ea0*/  LD.E R20, desc[UR8][R18.64+0xc] ;  /* 0x00000c0812147980 */ /* 0x000ee2000c101900 */
[----:B------:R-:W-:-:S02]  /*25eb0*/  R2UR UR10, R4 ;  /* 0x00000000040a72ca */ /* 0x000fc400000e0000 */
[----:B------:R-:W-:-:S09]  /*25ec0*/  R2UR UR11, R5 ;  /* 0x00000000050b72ca */ /* 0x000fd200000e0000 */
[----:B------:R-:W3:Y:S04]  /*25ed0*/  LD.E R15, desc[UR4][R18.64+0x10] ;  /* 0x00001004120f7980 */ /* 0x000ee8000c101900 */
[----:B------:R-:W3:Y:S01]  /*25ee0*/  LD.E R21, desc[UR10][R18.64+0x14] ;  /* 0x0000140a12157980 */ /* 0x000ee2000c101900 */
[----:B--2---:R-:W-:-:S04]  /*25ef0*/  SHF.R.S32.HI R7, RZ, 0x1f, R12 ;  /* 0x0000001fff077819 */ /* 0x004fc8000001140c */
[----:B------:R-:W-:-:S04]  /*25f00*/  LEA.HI R7, R7, R12, RZ, 0x7 ;  /* 0x0000000c07077211 */ /* 0x000fc800078f38ff */
[----:B-1----:R-:W-:-:S05]  /*25f10*/  LOP3.LUT R3, R7, 0xffffff80, RZ, 0xc0, !PT ;  /* 0xffffff8007037812 */ /* 0x002fca00078ec0ff */
[----:B------:R-:W-:-:S05]  /*25f20*/  IMAD.IADD R3, R12, 0x1, -R3 ;  /* 0x000000010c037824 */ /* 0x000fca00078e0a03 */
[----:B------:R-:W-:-:S04]  /*25f30*/  SHF.R.S32.HI R2, RZ, 0x1f, R3 ;  /* 0x0000001fff027819 */ /* 0x000fc80000011403 */
[----:B------:R-:W-:-:S04]  /*25f40*/  LEA.HI R6, R2, R3, RZ, 0x2 ;  /* 0x0000000302067211 */ /* 0x000fc800078f10ff */
[--C-:B------:R-:W-:Y:S02]  /*25f50*/  SHF.R.S32.HI R8, RZ, 0x2, R6.reuse ;  /* 0x00000002ff087819 */ /* 0x100fe40000011406 */
[----:B----4-:R-:W-:Y:S02]  /*25f60*/  SHF.R.S32.HI R11, RZ, 0x1f, R6 ;  /* 0x0000001fff0b7819 */ /* 0x010fe40000011406 */
[----:B------:R-:W-:Y:S02]  /*25f70*/  LEA.HI R9, R2, R3, RZ, 0x5 ;  /* 0x0000000302097211 */ /* 0x000fe400078f28ff */
[----:B------:R-:W-:Y:S02]  /*25f80*/  SHF.R.S32.HI R2, RZ, 0x7, R7 ;  /* 0x00000007ff027819 */ /* 0x000fe40000011407 */
[----:B------:R-:W-:Y:S02]  /*25f90*/  LEA.HI R11, R11, R8, RZ, 0x3 ;  /* 0x000000080b0b7211 */ /* 0x000fe400078f18ff */
[----:B------:R-:W-:-:S02]  /*25fa0*/  SHF.R.S32.HI R9, RZ, 0x5, R9 ;  /* 0x00000005ff097819 */ /* 0x000fc40000011409 */
[----:B------:R-:W-:Y:S02]  /*25fb0*/  LEA.HI R7, R7, R2, RZ, 0x1 ;  /* 0x0000000207077211 */ /* 0x000fe400078f08ff */
[----:B------:R-:W-:Y:S01]  /*25fc0*/  LOP3.LUT R11, R11, 0xfffffff8, RZ, 0xc0, !PT ;  /* 0xfffffff80b0b7812 */ /* 0x000fe200078ec0ff */
[----:B---3--:R-:W-:Y:S01]  /*25fd0*/  IMAD R12, R10, -0x60, R13 ;  /* 0xffffffa00a0c7824 */ /* 0x008fe200078e020d */
[----:B------:R-:W-:Y:S01]  /*25fe0*/  LOP3.LUT R6, R6, 0x7ffffffc, RZ, 0xc0, !PT ;  /* 0x7ffffffc06067812 */ /* 0x000fe200078ec0ff */
[----:B------:R-:W-:Y:S01]  /*25ff0*/  IMAD R72, R72, 0x8, R9 ;  /* 0x0000000848487824 */ /* 0x000fe200078e0209 */
[----:B------:R-:W-:Y:S01]  /*26000*/  LOP3.LUT R7, R7, 0x3fffffe, RZ, 0xc0, !PT ;  /* 0x03fffffe07077812 */ /* 0x000fe200078ec0ff */
[----:B------:R-:W-:Y:S01]  /*26010*/  IMAD.IADD R11, R8, 0x1, -R11 ;  /* 0x00000001080b7824 */ /* 0x000fe200078e0a0b */
[----:B------:R-:W-:Y:S01]  /*26020*/  ISETP.GE.AND P0, PT, R73, 0x1, PT ;  /* 0x000000014900780c */ /* 0x000fe20003f06270 */
        /* <DEDUP_REMOVED lines=15> */
[----:B------:R-:W-:Y:S01]  /*26120*/  IADD3 R6, -R14, R13, R8 ;  /* 0x0000000d0e067210 */ /* 0x000fe20007ffe108 */
[----:B------:R-:W-:Y:S03]  /*26130*/  BSSY B4, `(.L_x_1712) ;  /* 0x000001c000047945 */ /* 0x000fe60003800000 */
[----:B------:R-:W-:-:S13]  /*26140*/  ISETP.GT.AND P0, PT, R6, -0x1, PT ;  /* 0xffffffff0600780c */ /* 0x000fda0003f04270 */
[----:B------:R-:W-:Y:S05]  /*26150*/  @P0 BRA `(.L_x_1713) ;  /* 0x00000000003c0947 */ /* 0x000fea0003800000 */
[----:B------:R-:W-:Y:S01]  /*26160*/  ISETP.NE.AND P0, PT, R73, 0x1, PT ;  /* 0x000000014900780c */ /* 0x000fe20003f05270 */
[----:B------:R-:W-:Y:S01]  /*26170*/  BSSY B5, `(.L_x_1714) ;  /* 0x000000b000057945 */ /* 0x000fe20003800000 */
[----:B------:R-:W-:-:S11]  /*26180*/  LOP3.LUT R6, RZ, R6, RZ, 0x33, !PT ;  /* 0x00000006ff067212 */ /* 0x000fd600078e33ff */
[----:B------:R-:W-:Y:S05]  /*26190*/  @!P0 BRA `(.L_x_1715) ;  /* 0x0000000000208947 */ /* 0x000fea0003800000 */
[C---:B------:R-:W-:Y:S02]  /*261a0*/  R2UR UR4, R4.reuse ;  /* 0x00000000040472ca */ /* 0x040fe400000e0000 */
[C---:B------:R-:W-:Y:S02]  /*261b0*/  R2UR UR5, R5.reuse ;  /* 0x00000000050572ca */ /* 0x040fe400000e0000 */
[----:B------:R-:W-:Y:S02]  /*261c0*/  R2UR UR6, R4 ;  /* 0x00000000040672ca */ /* 0x000fe400000e0000 */
[----:B------:R-:W-:-:S09]  /*261d0*/  R2UR UR7, R5 ;  /* 0x00000000050772ca */ /* 0x000fd200000e0000 */
[----:B------:R-:W2:Y:S04]  /*261e0*/  LD.E R7, desc[UR4][R18.64+0x1c] ;  /* 0x00001c0412077980 */ /* 0x000ea8000c101900 */
[----:B------:R-:W3:Y:S01]  /*261f0*/  LD.E R9, desc[UR6][R18.64+0x20] ;  /* 0x0000200612097980 */ /* 0x000ee2000c101900 */
[----:B--2---:R-:W-:-:S05]  /*26200*/  IMAD.HI.U32 R6, R6, R7, RZ ;  /* 0x0000000706067227 */ /* 0x004fca00078e00ff */
[----:B---3--:R-:W-:-:S07]  /*26210*/  SHF.R.U32.HI R6, RZ, R9, R6 ;  /* 0x00000009ff067219 */ /* 0x008fce0000011606 */
.L_x_1715:
[----:B------:R-:W-:Y:S05]  /*26220*/  BSYNC B5 ;  /* 0x0000000000057941 */ /* 0x000fea0003800000 */
.L_x_1714:
[----:B------:R-:W-:Y:S01]  /*26230*/  LOP3.LUT R6, RZ, R6, RZ, 0x33, !PT ;  /* 0x00000006ff067212 */ /* 0x000fe200078e33ff */
[----:B------:R-:W-:Y:S06]  /*26240*/  BRA `(.L_x_1716) ;  /* 0x0000000000287947 */ /* 0x000fec0003800000 */
.L_x_1713:
[----:B------:R-:W-:-:S13]  /*26250*/  ISETP.NE.AND P0, PT, R73, 0x1, PT ;  /* 0x000000014900780c */ /* 0x000fda0003f05270 */
        /* <DEDUP_REMOVED lines=9> */
.L_x_1716:
[----:B------:R-:W-:Y:S05]  /*262f0*/  BSYNC B4 ;  /* 0x0000000000047941 */ /* 0x000fea0003800000 */
.L_x_1712:
[----:B------:R-:W-:-:S05]  /*26300*/  IMAD R6, R73, R6, R20 ;  /* 0x0000000649067224 */ /* 0x000fca00078e0214 */
[----:B------:R-:W-:Y:S02]  /*26310*/  VIMNMX R3, R3, R6, !PT ;  /* 0x0000000603037248 */ /* 0x000fe40007fe0100 */
[----:B------:R-:W-:-:S07]  /*26320*/  VIADDMNMX R2, R6, R73, R2, PT ;  /* 0x0000004906027246 */ /* 0x000fce0003800102 */
.L_x_1711:
[----:B------:R-:W-:Y:S05]  /*26330*/  BSYNC B3 ;  /* 0x0000000000037941 */ /* 0x000fea0003800000 */
.L_x_1710:
[C---:B------:R-:W-:Y:S01]  /*26340*/  ISETP.GE.AND P1, PT, R21.reuse, 0x9, PT ;  /* 0x000000091500780c */ /* 0x040fe20003f26270 */
[----:B------:R-:W-:Y:S01]  /*26350*/  VIADD R8, R8, 0x8 ;  /* 0x0000000808087836 */ /* 0x000fe20000000000 */
[----:B------:R-:W-:Y:S01]  /*26360*/  ISETP.GE.AND P0, PT, R21, 0x2, PT ;  /* 0x000000021500780c */ /* 0x000fe20003f06270 */
[----:B------:R-:W-:Y:S01]  /*26370*/  BSSY B3, `(.L_x_1717) ;  /* 0x0000096000037945 */ /* 0x000fe20003800000 */
[----:B------:R-:W-:Y:S01]  /*26380*/  ISETP.GT.AND P2, PT, R3, 0x8, !P1 ;  /* 0x000000080300780c */ /* 0x000fe20004f44270 */
[--C-:B------:R-:W-:Y:S01]  /*26390*/  IMAD.IADD R12, R15, 0x1, R8.reuse ;  /* 0x000000010f0c7824 */ /* 0x100fe200078e0208 */
[----:B------:R-:W-:Y:S01]  /*263a0*/  ISETP.GT.AND P3, PT, R3, 0x1, !P0 ;  /* 0x000000010300780c */ /* 0x000fe20004764270 */
[----:B------:R-:W-:Y:S01]  /*263b0*/  IMAD.IADD R9, R75, 0x1, R8 ;  /* 0x000000014b097824 */ /* 0x000fe200078e0208 */
[----:B------:R-:W-:Y:S02]  /*263c0*/  ISETP.LT.OR P2, PT, R2, 0x9, P2 ;  /* 0x000000090200780c */ /* 0x000fe40001741670 */
[----:B------:R-:W-:-:S02]  /*263d0*/  ISETP.GE.AND P4, PT, R21, 0xa, PT ;  /* 0x0000000a1500780c */ /* 0x000fc40003f86270 */
[----:B------:R-:W-:Y:S02]  /*263e0*/  FSEL R28, R28, -INF , !P2 ;  /* 0xff8000001c1c7808 */ /* 0x000fe40005000000 */
[C---:B------:R-:W-:Y:S02]  /*263f0*/  ISETP.LT.OR P3, PT, R2.reuse, 0x2, P3 ;  /* 0x000000020200780c */ /* 0x040fe40001f61670 */
[----:B------:R-:W-:Y:S02]  /*26400*/  ISETP.GT.AND P2, PT, R3, 0x9, !P4 ;  /* 0x000000090300780c */ /* 0x000fe40006744270 */
[----:B------:R-:W-:Y:S02]  /*26410*/  FSEL R25, R25, -INF , !P3 ;  /* 0xff80000019197808 */ /* 0x000fe40005800000 */
        /* <DEDUP_REMOVED lines=20> */
[C---:B------:R-:W-:Y:S02]  /*26560*/  ISETP.LT.OR P2, PT, R2.reuse, 0x1a, P2 ;  /* 0x0000001a0200780c */ /* 0x040fe40001741670 */
        /* <DEDUP_REMOVED lines=81> */
[----:B------:R-:W-:-:S04]  /*26a80*/  ISETP.LT.OR P6, PT, R2, 0x5a, P6 ;  /* 0x0000005a0200780c */ /* 0x000fc800037c1670 */
[----:B------:R-:W-:Y:S02]  /*26a90*/  FSEL R69, R69, -INF , !P6 ;  /* 0xff80000045457808 */ /* 0x000fe40007000000 */
[----:B------:R-:W-:-:S13]  /*26aa0*/  ISETP.GE.AND P6, PT, R73, 0x1, PT ;  /* 0x000000014900780c */ /* 0x000fda0003fc6270 */
[----:B------:R-:W-:Y:S05]  /*26ab0*/  @!P6 BRA `(.L_x_1718) ;  /* 0x000000000084e947 */ /* 0x000fea0003800000 */
        /* <DEDUP_REMOVED lines=16> */
.L_x_1722:
[----:B------:R-:W-:Y:S05]  /*26bc0*/  BSYNC B5 ;  /* 0x0000000000057941 */ /* 0x000fea0003800000 */
.L_x_1721:
[----:B------:R-:W-:Y:S01]  /*26bd0*/  LOP3.LUT R8, RZ, R8, RZ, 0x33, !PT ;  /* 0x00000008ff087212 */ /* 0x000fe200078e33ff */
[----:B------:R-:W-:Y:S06]  /*26be0*/  BRA `(.L_x_1723) ;  /* 0x0000000000287947 */ /* 0x000fec0003800000 */
.L_x_1720:
        /* <DEDUP_REMOVED lines=10> */
.L_x_1723:
[----:B------:R-:W-:Y:S05]  /*26c90*/  BSYNC B4 ;  /* 0x0000000000047941 */ /* 0x000fea0003800000 */
.L_x_1719:
[----:B------:R-:W-:-:S05]  /*26ca0*/  IMAD R8, R73, R8, R20 ;  /* 0x0000000849087224 */ /* 0x000fca00078e0214 */
[----:B------:R-:W-:Y:S02]  /*26cb0*/  VIADDMNMX R12, R8, R73, R12, PT ;  /* 0x00000049080c7246 */ /* 0x000fe4000380010c */
[----:B------:R-:W-:-:S07]  /*26cc0*/  VIMNMX R9, R9, R8, !PT ;  /* 0x0000000809097248 */ /* 0x000fce0007fe0100 */
.L_x_1718:
[----:B------:R-:W-:Y:S05]  /*26cd0*/  BSYNC B3 ;  /* 0x0000000000037941 */ /* 0x000fea0003800000 */
.L_x_1717:
        /* <DEDUP_REMOVED lines=25> */
[----:B------:R-:W-:Y:S02]  /*26e70*/  R2UR UR4, R4 ;  /* 0x00000000040472ca */ /* 0x000fe400000e0000 */
[----:B------:R-:W-:Y:S02]  /*26e80*/  ISETP.LT.OR P0, PT, R12, 0x1a, P0 ;  /* 0x0000001a0c00780c */ /* 0x000fe40000701670 */
[----:B------:R-:W-:Y:S02]  /*26e90*/  R2UR UR5, R5 ;  /* 0x00000000050572ca */ /* 0x000fe400000e0000 */
[----:B------:R-:W-:-:S02]  /*26ea0*/  FSEL R39, R39, -INF , !P0 ;  /* 0xff80000027277808 */ /* 0x000fc40004000000 */
[----:B------:R-:W-:Y:S02]  /*26eb0*/  ISETP.GT.AND P0, PT, R9, 0x20, !P6 ;  /* 0x000000200900780c */ /* 0x000fe40007704270 */
[----:B------:R-:W-:Y:S02]  /*26ec0*/  ISETP.NE.AND P6, PT, R6, RZ, PT ;  /* 0x000000ff0600720c */ /* 0x000fe40003fc5270 */
[----:B------:R-:W2:Y:S01]  /*26ed0*/  LDL.64 R6, [R0+0x70] ;  /* 0x0000700000067983 */ /* 0x000ea20000100a00 */
[----:B------:R-:W-:Y:S02]  /*26ee0*/  ISETP.LT.OR P0, PT, R12, 0x21, P0 ;  /* 0x000000210c00780c */ /* 0x000fe40000701670 */
[----:B------:R-:W-:Y:S02]  /*26ef0*/  ISETP.NE.AND P1, PT, R89, RZ, PT ;  /* 0x000000ff5900720c */ /* 0x000fe40003f25270 */
        /* <DEDUP_REMOVED lines=37> */
[----:B------:R-:W-:-:S04]  /*27150*/  ISETP.GT.AND P0, PT, R9, 0x48, !P1 ;  /* 0x000000480900780c */ /* 0x000fc80004f04270 */
[----:B------:R-:W-:-:S04]  /*27160*/  ISETP.LT.OR P0, PT, R12, 0x49, P0 ;  /* 0x000000490c00780c */ /* 0x000fc80000701670 */
[----:B------:R-:W-:Y:S02]  /*27170*/  FSEL R62, R62, -INF , !P0 ;  /* 0xff8000003e3e7808 */ /* 0x000fe40004000000 */
[----:B------:R-:W-:Y:S02]  /*27180*/  ISETP.GT.AND P0, PT, R9, RZ, !P6 ;  /* 0x000000ff0900720c */ /* 0x000fe40007704270 */
[----:B------:R-:W-:Y:S02]  /*27190*/  ISETP.NE.AND P6, PT, R21, RZ, PT ;  /* 0x000000ff1500720c */ /* 0x000fe40003fc5270 */
[----:B------:R-:W-:-:S04]  /*271a0*/  ISETP.LT.OR P0, PT, R12, 0x1, P0 ;  /* 0x000000010c00780c */ /* 0x000fc80000701670 */
[----:B------:R-:W-:Y:S01]  /*271b0*/  FSEL R26, R26, -INF , !P0 ;  /* 0xff8000001a1a7808 */ /* 0x000fe20004000000 */
[----:B--2---:R-:W2:Y:S01]  /*271c0*/  LD.E.64 R2, desc[UR4][R6.64] ;  /* 0x0000000406027980 */ /* 0x004ea2000c101b00 */
[C---:B------:R-:W-:Y:S02]  /*271d0*/  ISETP.GT.AND P2, PT, R9.reuse, 0x49, !P2 ;  /* 0x000000490900780c */ /* 0x040fe40005744270 */
[C---:B------:R-:W-:Y:S01]  /*271e0*/  ISETP.GT.AND P3, PT, R9.reuse, 0x50, !P3 ;  /* 0x000000500900780c */ /* 0x040fe20005f64270 */
[----:B------:R-:W3:Y:S01]  /*271f0*/  LD.E R19, desc[UR4][R6.64+0x10] ;  /* 0x0000100406137980 */ /* 0x000ee2000c101900 */
[C---:B------:R-:W-:Y:S02]  /*27200*/  ISETP.GT.AND P4, PT, R9.reuse, 0x51, !P4 ;  /* 0x000000510900780c */ /* 0x040fe40006784270 */
[C---:B------:R-:W-:Y:S02]  /*27210*/  ISETP.GT.AND P5, PT, R9.reuse, 0x58, !P5 ;  /* 0x000000580900780c */ /* 0x040fe40006fa4270 */
[----:B------:R-:W-:-:S02]  /*27220*/  ISETP.GT.AND P0, PT, R9, 0x59, !P6 ;  /* 0x000000590900780c */ /* 0x000fc40007704270 */
[C---:B------:R-:W-:Y:S02]  /*27230*/  ISETP.LT.OR P2, PT, R12.reuse, 0x4a, P2 ;  /* 0x0000004a0c00780c */ /* 0x040fe40001741670 */
[C---:B------:R-:W-:Y:S02]  /*27240*/  ISETP.LT.OR P3, PT, R12.reuse, 0x51, P3 ;  /* 0x000000510c00780c */ /* 0x040fe40001f61670 */
[----:B------:R-:W-:Y:S02]  /*27250*/  FSEL R63, R63, -INF , !P2 ;  /* 0xff8000003f3f7808 */ /* 0x000fe40005000000 */
[----:B------:R-:W-:Y:S02]  /*27260*/  ISETP.LT.OR P4, PT, R12, 0x52, P4 ;  /* 0x000000520c00780c */ /* 0x000fe40002781670 */
[----:B------:R-:W-:Y:S02]  /*27270*/  FSEL R66, R66, -INF , !P3 ;  /* 0xff80000042427808 */ /* 0x000fe40005800000 */
[----:B------:R-:W-:-:S02]  /*27280*/  ISETP.LT.OR P5, PT, R12, 0x59, P5 ;  /* 0x000000590c00780c */ /* 0x000fc40002fa1670 */
[----:B------:R-:W-:Y:S02]  /*27290*/  ISETP.LT.OR P0, PT, R12, 0x5a, P0 ;  /* 0x0000005a0c00780c */ /* 0x000fe40000701670 */
[----:B------:R-:W-:Y:S02]  /*272a0*/  FSEL R67, R67, -INF , !P4 ;  /* 0xff80000043437808 */ /* 0x000fe40006000000 */
[----:B------:R-:W-:Y:S02]  /*272b0*/  FSEL R70, R70, -INF , !P5 ;  /* 0xff80000046467808 */ /* 0x000fe40006800000 */
[----:B------:R-:W-:Y:S02]  /*272c0*/  R2UR UR6, R4 ;  /* 0x00000000040672ca */ /* 0x000fe400000e0000 */
[----:B------:R-:W-:Y:S02]  /*272d0*/  R2UR UR7, R5 ;  /* 0x00000000050772ca */ /* 0x000fe400000e0000 */
[----:B------:R-:W-:-:S11]  /*272e0*/  FSEL R71, R71, -INF , !P0 ;  /* 0xff80000047477808 */ /* 0x000fd60004000000 */
[----:B------:R-:W4:Y:S01]  /*272f0*/  LD.E R20, desc[UR6][R6.64+0x14] ;  /* 0x0000140606147980 */ /* 0x000f22000c101900 */
[----:B--2---:R-:W-:Y:S02]  /*27300*/  FMNMX.FTZ R8, R11, R2, !PT ;  /* 0x000000020b087209 */ /* 0x004fe40007810000 */
        /* <DEDUP_REMOVED lines=46> */
[----:B------:R-:W-:-:S03]  /*275f0*/  FMNMX.FTZ R9, R71, R12, !PT ;  /* 0x0000000c47097209 */ /* 0x000fc60007810000 */
[----:B------:R-:W1:Y:S04]  /*27600*/  SHFL.BFLY PT, R13, R8, 0x2, 0x1f ;  /* 0x0c401f00080d7f89 */ /* 0x000e6800000e0000 */
[----:B------:R-:W-:Y:S04]  /*27610*/  ST.E.64 desc[UR4][R6.64], R8 ;  /* 0x0000000806007985 */ /* 0x000fe8000c101b04 */
[----:B------:R-:W2:Y:S01]  /*27620*/  LD.E R21, desc[UR6][R6.64+0x4] ;  /* 0x0000040606157980 */ /* 0x000ea2000c101900 */
[----:B-1----:R-:W-:-:S05]  /*27630*/  FMNMX.FTZ R13, R8, R13, !PT ;  /* 0x0000000d080d7209 */ /* 0x002fca0007810000 */
[----:B------:R-:W1:Y:S02]  /*27640*/  SHFL.BFLY PT, R12, R13, 0x1, 0x1f ;  /* 0x0c201f000d0c7f89 */ /* 0x000e6400000e0000 */
[----:B-1----:R-:W-:Y:S02]  /*27650*/  FMNMX.FTZ R15, R13, R12, !PT ;  /* 0x0000000c0d0f7209 */ /* 0x002fe40007810000 */
[----:B------:R-:W5:Y:S04]  /*27660*/  LD.E R12, desc[UR4][R6.64+0x20] ;  /* 0x00002004060c7980 */ /* 0x000f68000c101900 */
[----:B------:R-:W-:Y:S04]  /*27670*/  ST.E desc[UR4][R6.64], R15 ;  /* 0x0000000f06007985 */ /* 0x000fe8000c101904 */
[----:B------:R-:W3:Y:S01]  /*27680*/  LD.E R14, desc[UR6][R6.64] ;  /* 0x00000006060e7980 */ /* 0x000ee2000c101900 */
[----:B------:R-:W-:-:S02]  /*27690*/  R2UR UR8, R4 ;  /* 0x00000000040872ca */ /* 0x000fc400000e0000 */
[----:B------:R-:W-:Y:S01]  /*276a0*/  R2UR UR9, R5 ;  /* 0x00000000050972ca */ /* 0x000fe200000e0000 */
[----:B--2---:R-:W1:Y:S02]  /*276b0*/  SHFL.BFLY PT, R8, R21, 0x2, 0x1f ;  /* 0x0c401f0015087f89 */ /* 0x004e6400000e0000 */
[----:B-1----:R-:W-:-:S05]  /*276c0*/  FMNMX.FTZ R9, R8, R21, !PT ;  /* 0x0000001508097209 */ /* 0x002fca0007810000 */
[----:B------:R-:W1:Y:S02]  /*276d0*/  SHFL.BFLY PT, R8, R9, 0x1, 0x1f ;  /* 0x0c201f0009087f89 */ /* 0x000e6400000e0000 */
[----:B-1----:R-:W-:Y:S02]  /*276e0*/  FMNMX.FTZ R13, R9, R8, !PT ;  /* 0x00000008090d7209 */ /* 0x002fe40007810000 */
[C---:B---3--:R-:W-:Y:S02]  /*276f0*/  FSETP.NEU.FTZ.AND P0, PT, R14.reuse, -INF , PT ;  /* 0xff8000000e00780b */ /* 0x048fe40003f1d000 */
[C---:B------:R-:W-:Y:S02]  /*27700*/  FSETP.NEU.FTZ.AND P1, PT, R13.reuse, -INF , PT ;  /* 0xff8000000d00780b */ /* 0x040fe40003f3d000 */
[----:B------:R-:W-:Y:S02]  /*27710*/  FSEL R15, R14, RZ, P0 ;  /* 0x000000ff0e0f7208 */ /* 0x000fe40000000000 */
[----:B------:R-:W-:-:S03]  /*27720*/  FSEL R8, R13, RZ, P1 ;  /* 0x000000ff0d087208 */ /* 0x000fc60000800000 */
[----:B------:R-:W-:Y:S02]  /*27730*/  FADD.FTZ R15, R2, -R15 ;  /* 0x8000000f020f7221 */ /* 0x000fe40000010000 */
[----:B------:R-:W-:Y:S02]  /*27740*/  FADD.FTZ R3, R3, -R8 ;  /* 0x8000000803037221 */ /* 0x000fe40000010000 */
[----:B-----5:R-:W-:Y:S02]  /*27750*/  FMUL.FTZ R8, R15, R12 ;  /* 0x0000000c0f087220 */ /* 0x020fe40000410000 */
[----:B------:R-:W-:-:S04]  /*27760*/  FMUL.FTZ R12, R12, R3 ;  /* 0x000000030c0c7220 */ /* 0x000fc80000410000 */
[----:B------:R-:W1:Y:S08]  /*27770*/  MUFU.EX2 R8, R8 ;  /* 0x0000000800087308 */ /* 0x000e700000000800 */
[----:B------:R-:W4:Y:S01]  /*27780*/  MUFU.EX2 R9, R12 ;  /* 0x0000000c00097308 */ /* 0x000f220000000800 */
[----:B------:R-:W-:Y:S01]  /*27790*/  ST.E desc[UR4][R6.64+0x4], R13 ;  /* 0x0000040d06007985 */ /* 0x000fe2000c101904 */
[----:B-1----:R-:W-:Y:S01]  /*277a0*/  FMUL.FTZ R19, R8, R19 ;  /* 0x0000001308137220 */ /* 0x002fe20000410000 */
[----:B----4-:R-:W-:-:S04]  /*277b0*/  FMUL.FTZ R15, R9, R20 ;  /* 0x00000014090f7220 */ /* 0x010fc80000410000 */
[----:B------:R-:W-:Y:S04]  /*277c0*/  ST.E desc[UR6][R6.64+0x10], R19 ;  /* 0x0000101306007985 */ /* 0x000fe8000c101906 */
[----:B------:R1:W-:Y:S04]  /*277d0*/  ST.E desc[UR8][R6.64+0x14], R15 ;  /* 0x0000140f06007985 */ /* 0x0003e8000c101908 */
[----:B------:R-:W2:Y:S04]  /*277e0*/  LDL.64 R2, [R0+0x70] ;  /* 0x0000700000027983 */ /* 0x000ea80000100a00 */
[----:B--2---:R-:W1:Y:S04]  /*277f0*/  LD.E R14, desc[UR6][R2.64+0x20] ;  /* 0x00002006020e7980 */ /* 0x004e68000c101900 */
[----:B------:R-:W1:Y:S04]  /*27800*/  LD.E R12, desc[UR4][R2.64] ;  /* 0x00000004020c7980 */ /* 0x000e68000c101900 */
[----:B------:R-:W2:Y:S04]  /*27810*/  LD.E R21, desc[UR8][R2.64+0x4] ;  /* 0x0000040802157980 */ /* 0x000ea8000c101900 */
[----:B------:R-:W3:Y:S04]  /*27820*/  LD.E R24, desc[UR4][R2.64+0x10] ;  /* 0x0000100402187980 */ /* 0x000ee8000c101900 */
[----:B------:R-:W4:Y:S01]  /*27830*/  LD.E R72, desc[UR6][R2.64+0x14] ;  /* 0x0000140602487980 */ /* 0x000f22000c101900 */
[C---:B-1----:R-:W-:Y:S01]  /*27840*/  FMUL.FTZ R6, R12.reuse, R14 ;  /* 0x0000000e0c067220 */ /* 0x042fe20000410000 */
[----:B------:R-:W-:-:S02]  /*27850*/  FSETP.NEU.FTZ.AND P0, PT, R12, -INF , PT ;  /* 0xff8000000c00780b */ /* 0x000fc40003f1d000 */
[----:B--2---:R-:W-:Y:S01]  /*27860*/  FSETP.NEU.FTZ.AND P1, PT, R21, -INF , PT ;  /* 0xff8000001500780b */ /* 0x004fe20003f3d000 */
[----:B------:R-:W-:Y:S01]  /*27870*/  FMUL.FTZ R21, R14, R21 ;  /* 0x000000150e157220 */ /* 0x000fe20000410000 */
[----:B------:R-:W-:-:S04]  /*27880*/  FSEL R7, R6, RZ, P0 ;  /* 0x000000ff06077208 */ /* 0x000fc80000000000 */
[----:B------:R-:W-:Y:S01]  /*27890*/  FSEL R13, R21, RZ, P1 ;  /* 0x000000ff150d7208 */ /* 0x000fe20000800000 */
[-CC-:B------:R-:W-:Y:S01]  /*278a0*/  FFMA.FTZ R213, R11, R14.reuse, -R7.reuse ;  /* 0x0000000e0bd57223 */ /* 0x180fe20000010807 */
[----:B------:R-:W-:-:S03]  /*278b0*/  FFMA.FTZ R152, R25, R14, -R7 ;  /* 0x0000000e19987223 */ /* 0x000fc60000010807 */
[-CC-:B------:R-:W-:Y:S01]  /*278c0*/  FFMA.FTZ R153, R26, R14.reuse, -R13.reuse ;  /* 0x0000000e1a997223 */ /* 0x180fe2000001080d */
[-C--:B------:R-:W-:Y:S01]  /*278d0*/  FFMA.FTZ R206, R27, R14.reuse, -R13 ;  /* 0x0000000e1bce7223 */ /* 0x080fe2000001080d */
[----:B------:R-:W3:Y:S01]  /*278e0*/  MUFU.EX2 R213, R213 ;  /* 0x000000d500d57308 */ /* 0x000ee20000000800 */
[-C--:B------:R-:W-:Y:S01]  /*278f0*/  FFMA.FTZ R154, R28, R14.reuse, -R7 ;  /* 0x0000000e1c9a7223 */ /* 0x080fe20000010807 */
[-C--:B------:R-:W-:Y:S01]  /*27900*/  FFMA.FTZ R155, R30, R14.reuse, -R13 ;  /* 0x0000000e1e9b7223 */ /* 0x080fe2000001080d */
[----:B------:R-:W-:-:S05]  /*27910*/  FFMA.FTZ R207, R29, R14, -R7 ;  /* 0x0000000e1dcf7223 */ /* 0x000fca0000010807 */
[----:B------:R-:W4:Y:S01]  /*27920*/  MUFU.EX2 R153, R153 ;  /* 0x0000009900997308 */ /* 0x000f220000000800 */
[-C--:B------:R-:W-:Y:S01]  /*27930*/  FFMA.FTZ R158, R31, R14.reuse, -R13 ;  /* 0x0000000e1f9e7223 */ /* 0x080fe2000001080d */
[----:B------:R-:W-:-:S06]  /*27940*/  FFMA.FTZ R157, R32, R14, -R7 ;  /* 0x0000000e209d7223 */ /* 0x000fcc0000010807 */
[----:B------:R-:W1:Y:S08]  /*27950*/  MUFU.EX2 R152, R152 ;  /* 0x0000009800987308 */ /* 0x000e700000000800 */
[----:B------:R-:W2:Y:S01]  /*27960*/  MUFU.EX2 R206, R206 ;  /* 0x000000ce00ce7308 */ /* 0x000ea20000000800 */
[-C--:B------:R-:W-:Y:S01]  /*27970*/  FFMA.FTZ R34, R34, R14.reuse, -R13 ;  /* 0x0000000e22227223 */ /* 0x080fe2000001080d */
[----:B------:R-:W-:-:S06]  /*27980*/  FFMA.FTZ R156, R33, R14, -R7 ;  /* 0x0000000e219c7223 */ /* 0x000fcc0000010807 */
[----:B------:R-:W5:Y:S01]  /*27990*/  MUFU.EX2 R154, R154 ;  /* 0x0000009a009a7308 */ /* 0x000f620000000800 */
[----:B------:R-:W-:-:S07]  /*279a0*/  FFMA.FTZ R12, R35, R14, -R13 ;  /* 0x0000000e230c7223 */ /* 0x000fce000001080d */
[----:B------:R-:W5:Y:S01]  /*279b0*/  MUFU.EX2 R155, R155 ;  /* 0x0000009b009b7308 */ /* 0x000f620000000800 */
[-CC-:B------:R-:W-:Y:S01]  /*279c0*/  FFMA.FTZ R21, R36, R14.reuse, -R7.reuse ;  /* 0x0000000e24157223 */ /* 0x180fe20000010807 */
[-CC-:B------:R-:W-:Y:S01]  /*279d0*/  FFMA.FTZ R37, R37, R14.reuse, -R7.reuse ;  /* 0x0000000e25257223 */ /* 0x180fe20000010807 */
[-CC-:B------:R-:W-:Y:S01]  /*279e0*/  FFMA.FTZ R168, R40, R14.reuse, -R7.reuse ;  /* 0x0000000e28a87223 */ /* 0x180fe20000010807 */
[----:B------:R-:W-:-:S04]  /*279f0*/  FFMA.FTZ R167, R41, R14, -R7 ;  /* 0x0000000e29a77223 */ /* 0x000fc80000010807 */
        /* <DEDUP_REMOVED lines=14> */
[-CC-:B------:R-:W-:Y:S01]  /*27ae0*/  FFMA.FTZ R190, R68, R14.reuse, -R7.reuse ;  /* 0x0000000e44be7223 */ /* 0x180fe20000010807 */
[-C--:B------:R-:W-:Y:S01]  /*27af0*/  FFMA.FTZ R187, R69, R14.reuse, -R7 ;  /* 0x0000000e45bb7223 */ /* 0x080fe20000010807 */
        /* <DEDUP_REMOVED lines=17> */
[----:B------:R-:W-:Y:S01]  /*27c10*/  FFMA.FTZ R161, R71, R14, -R13 ;  /* 0x0000000e47a17223 */ /* 0x000fe2000001080d */
[----:B------:R-:W5:Y:S01]  /*27c20*/  MUFU.EX2 R157, R157 ;  /* 0x0000009d009d7308 */ /* 0x000f620000000800 */
[----:B---3--:R-:W-:Y:S01]  /*27c30*/  FADD.FTZ R7, R213, R24 ;  /* 0x00000018d5077221 */ /* 0x008fe20000010000 */
[----:B----4-:R-:W-:-:S06]  /*27c40*/  FADD.FTZ R25, R153, R72 ;  /* 0x0000004899197221 */ /* 0x010fcc0000010000 */
[----:B------:R-:W3:Y:S01]  /*27c50*/  MUFU.EX2 R13, R34 ;  /* 0x00000022000d7308 */ /* 0x000ee20000000800 */
[----:B-1----:R-:W-:Y:S01]  /*27c60*/  FADD.FTZ R7, R152, R7 ;  /* 0x0000000798077221 */ /* 0x002fe20000010000 */
[----:B--2---:R-:W-:-:S06]  /*27c70*/  FADD.FTZ R6, R206, R25 ;  /* 0x00000019ce067221 */ /* 0x004fcc0000010000 */
[----:B------:R-:W1:Y:S01]  /*27c80*/  MUFU.EX2 R156, R156 ;  /* 0x0000009c009c7308 */ /* 0x000e620000000800 */
[----:B-----5:R-:W-:Y:S01]  /*27c90*/  FADD.FTZ R24, R154, R7 ;  /* 0x000000079a187221 */ /* 0x020fe20000010000 */
[----:B------:R-:W-:-:S06]  /*27ca0*/  FADD.FTZ R7, R155, R6 ;  /* 0x000000069b077221 */ /* 0x000fcc0000010000 */
[----:B------:R-:W2:Y:S01]  /*27cb0*/  MUFU.EX2 R12, R12 ;  /* 0x0000000c000c7308 */ /* 0x000ea20000000800 */
[----:B------:R-:W-:Y:S01]  /*27cc0*/  FADD.FTZ R24, R207, R24 ;  /* 0x00000018cf187221 */ /* 0x000fe20000010000 */
[----:B------:R-:W-:-:S06]  /*27cd0*/  FADD.FTZ R6, R158, R7 ;  /* 0x000000079e067221 */ /* 0x000fcc0000010000 */
[----:B------:R-:W4:Y:S08]  /*27ce0*/  MUFU.EX2 R21, R21 ;  /* 0x0000001500157308 */ /* 0x000f300000000800 */
[----:B------:R-:W5:Y:S01]  /*27cf0*/  MUFU.EX2 R160, R160 ;  /* 0x000000a000a07308 */ /* 0x000f620000000800 */
[----:B------:R-:W-:Y:S01]  /*27d00*/  FADD.FTZ R7, R157, R24 ;  /* 0x000000189d077221 */ /* 0x000fe20000010000 */
[----:B---3--:R-:W-:-:S06]  /*27d10*/  FADD.FTZ R25, R13, R6 ;  /* 0x000000060d197221 */ /* 0x008fcc0000010000 */
[----:B------:R-:W3:Y:S08]  /*27d20*/  MUFU.EX2 R14, R37 ;  /* 0x00000025000e7308 */ /* 0x000ef00000000800 */
[----:B------:R-:W3:Y:S01]  /*27d30*/  MUFU.EX2 R159, R159 ;  /* 0x0000009f009f7308 */ /* 0x000ee20000000800 */
[----:B-1----:R-:W-:Y:S01]  /*27d40*/  FADD.FTZ R6, R156, R7 ;  /* 0x000000079c067221 */ /* 0x002fe20000010000 */
[----:B--2---:R-:W-:-:S06]  /*27d50*/  FADD.FTZ R25, R12, R25 ;  /* 0x000000190c197221 */ /* 0x004fcc0000010000 */
[----:B------:R-:W1:Y:S08]  /*27d60*/  MUFU.EX2 R168, R168 ;  /* 0x000000a800a87308 */ /* 0x000e700000000800 */
[----:B------:R-:W2:Y:S01]  /*27d70*/  MUFU.EX2 R11, R11 ;  /* 0x0000000b000b7308 */ /* 0x000ea20000000800 */
[----:B----4-:R-:W-:Y:S01]  /*27d80*/  FADD.FTZ R7, R21, R6 ;  /* 0x0000000615077221 */ /* 0x010fe20000010000 */
[----:B-----5:R-:W-:-:S06]  /*27d90*/  FADD.FTZ R6, R160, R25 ;  /* 0x00000019a0067221 */ /* 0x020fcc0000010000 */
[----:B------:R-:W4:Y:S08]  /*27da0*/  MUFU.EX2 R167, R167 ;  /* 0x000000a700a77308 */ /* 0x000f300000000800 */
[----:B------:R-:W5:Y:S01]  /*27db0*/  MUFU.EX2 R171, R171 ;  /* 0x000000ab00ab7308 */ /* 0x000f620000000800 */
[----:B---3--:R-:W-:Y:S01]  /*27dc0*/  FADD.FTZ R7, R14, R7 ;  /* 0x000000070e077221 */ /* 0x008fe20000010000 */
[----:B------:R-:W-:-:S06]  /*27dd0*/  FADD.FTZ R6, R159, R6 ;  /* 0x000000069f067221 */ /* 0x000fcc0000010000 */
        /* <DEDUP_REMOVED lines=55> */
[----:B-----5:R-:W-:-:S03]  /*28150*/  FADD.FTZ R25, R163, R24 ;  /* 0x00000018a3197221 */ /* 0x020fc60000010000 */
[----:B---3--:R-:W-:Y:S01]  /*28160*/  FADD.FTZ R6, R190, R7 ;  /* 0x00000007be067221 */ /* 0x008fe20000010000 */
[----:B------:R-:W-:-:S03]  /*28170*/  FADD.FTZ R24, R162, R25 ;  /* 0x00000019a2187221 */ /* 0x000fc60000010000 */
[----:B-1----:R-:W-:Y:S01]  /*28180*/  FADD.FTZ R25, R187, R6 ;  /* 0x00000006bb197221 */ /* 0x002fe20000010000 */
[----:B--2---:R-:W-:-:S04]  /*28190*/  FADD.FTZ R27, R161, R24 ;  /* 0x00000018a11b7221 */ /* 0x004fc80000010000 */
[----:B------:R1:W-:Y:S04]  /*281a0*/  ST.E desc[UR4][R2.64+0x10], R25 ;  /* 0x0000101902007985 */ /* 0x0003e8000c101904 */
[----:B------:R2:W-:Y:S04]  /*281b0*/  ST.E desc[UR6][R2.64+0x14], R27 ;  /* 0x0000141b02007985 */ /* 0x0005e8000c101906 */
[----:B------:R-:W1:Y:S01]  /*281c0*/  LDL.64 R6, [R0+0x80] ;  /* 0x0000800000067983 */ /* 0x000e620000100a00 */
[----:B------:R-:W-:Y:S02]  /*281d0*/  R2UR UR10, R4 ;  /* 0x00000000040a72ca */ /* 0x000fe400000e0000 */
[----:B------:R-:W-:-:S02]  /*281e0*/  R2UR UR11, R5 ;  /* 0x00000000050b72ca */ /* 0x000fc400000e0000 */
[C---:B------:R-:W-:Y:S02]  /*281f0*/  R2UR UR12, R4.reuse ;  /* 0x00000000040c72ca */ /* 0x040fe400000e0000 */
[----:B------:R-:W-:Y:S01]  /*28200*/  R2UR UR13, R5 ;  /* 0x00000000050d72ca */ /* 0x000fe200000e0000 */
[----:B-1----:R-:W3:Y:S08]  /*28210*/  LD.E R25, desc[UR8][R6.64+0x10] ;  /* 0x0000100806197980 */ /* 0x002ef0000c101900 */
[----:B--2---:R-:W2:Y:S04]  /*28220*/  LD.E R3, desc[UR10][R6.64+0x14] ;  /* 0x0000140a06037980 */ /* 0x004ea8000c101900 */
[----:B------:R-:W4:Y:S01]  /*28230*/  LD.E R27, desc[UR12][R6.64+0x20] ;  /* 0x0000200c061b7980 */ /* 0x000f22000c101900 */
[----:B------:R-:W-:-:S02]  /*28240*/  R2UR UR18, R4 ;  /* 0x00000000041272ca */ /* 0x000fc400000e0000 */
[C---:B------:R-:W-:Y:S01]  /*28250*/  R2UR UR19, R5.reuse ;  /* 0x00000000051372ca */ /* 0x040fe200000e0000 */
[----:B------:R-:W5:Y:S01]  /*28260*/  LD.E R2, desc[UR6][R6.64+0x8] ;  /* 0x0000080606027980 */ /* 0x000f62000c101900 */
[C---:B------:R-:W-:Y:S02]  /*28270*/  R2UR UR14, R4.reuse ;  /* 0x00000000040e72ca */ /* 0x040fe400000e0000 */
[C---:B------:R-:W-:Y:S01]  /*28280*/  R2UR UR15, R5.reuse ;  /* 0x00000000050f72ca */ /* 0x040fe200000e0000 */
[----:B------:R-:W5:Y:S01]  /*28290*/  LD.E R29, desc[UR4][R6.64] ;  /* 0x00000004061d7980 */ /* 0x000f62000c101900 */
[----:B------:R-:W-:Y:S02]  /*282a0*/  R2UR UR16, R4 ;  /* 0x00000000041072ca */ /* 0x000fe400000e0000 */
[----:B------:R-:W-:Y:S01]  /*282b0*/  R2UR UR17, R5 ;  /* 0x00000000051172ca */ /* 0x000fe200000e0000 */
        /* <DEDUP_REMOVED lines=37> */
[----:B------:R-:W5:Y:S01]  /*28510*/  LD.E R105, desc[UR16][R6.64+0x144] ;  /* 0x0001441006697980 */ /* 0x000f62000c101900 */
[----:B---3--:R-:W-:-:S05]  /*28520*/  FMUL.FTZ R25, R8, R25 ;  /* 0x0000001908197220 */ /* 0x008fca0000410000 */
[----:B------:R1:W-:Y:S04]  /*28530*/  ST.E desc[UR8][R6.64+0x10], R25 ;  /* 0x0000101906007985 */ /* 0x0003e8000c101908 */
[----:B-1----:R-:W3:Y:S01]  /*28540*/  LD.E R25, desc[UR6][R6.64+0x154] ;  /* 0x0001540606197980 */ /* 0x002ee2000c101900 */
[C---:B--2---:R-:W-:Y:S01]  /*28550*/  FMUL.FTZ R3, R8.reuse, R3 ;  /* 0x0000000308037220 */ /* 0x044fe20000410000 */
[----:B----4-:R-:W-:-:S04]  /*28560*/  FMUL.FTZ R27, R8, R27 ;  /* 0x0000001b081b7220 */ /* 0x010fc80000410000 */
[----:B------:R1:W-:Y:S04]  /*28570*/  ST.E desc[UR10][R6.64+0x14], R3 ;  /* 0x0000140306007985 */ /* 0x0003e8000c10190a */
[----:B------:R2:W-:Y:S04]  /*28580*/  ST.E desc[UR12][R6.64+0x20], R27 ;  /* 0x0000201b06007985 */ /* 0x0005e8000c10190c */
[----:B-1----:R-:W4:Y:S04]  /*28590*/  LD.E R3, desc[UR18][R6.64+0x150] ;  /* 0x0001501206037980 */ /* 0x002f28000c101900 */
[----:B--2---:R-:W2:Y:S01]  /*285a0*/  LD.E R27, desc[UR6][R6.64+0x160] ;  /* 0x00016006061b7980 */ /* 0x004ea2000c101900 */
[----:B---3--:R-:W-:-:S05]  /*285b0*/  FMUL.FTZ R25, R8, R25 ;  /* 0x0000001908197220 */ /* 0x008fca0000410000 */
[----:B------:R1:W-:Y:S04]  /*285c0*/  ST.E desc[UR4][R6.64+0x154], R25 ;  /* 0x0001541906007985 */ /* 0x0003e8000c101904 */
[----:B-1----:R-:W3:Y:S01]  /*285d0*/  LD.E R25, desc[UR6][R6.64+0x170] ;  /* 0x0001700606197980 */ /* 0x002ee2000c101900 */
[C---:B----4-:R-:W-:Y:S01]  /*285e0*/  FMUL.FTZ R3, R8.reuse, R3 ;  /* 0x0000000308037220 */ /* 0x050fe20000410000 */
[----:B--2---:R-:W-:-:S04]  /*285f0*/  FMUL.FTZ R27, R8, R27 ;  /* 0x0000001b081b7220 */ /* 0x004fc80000410000 */
        /* <DEDUP_REMOVED lines=50> */
[----:B------:R5:W-:Y:S02]  /*28920*/  ST.E desc[UR4][R6.64+0x1e4], R25 ;  /* 0x0001e41906007985 */ /* 0x000be4000c101904 */
[----:B-----5:R-:W-:Y:S02]  /*28930*/  FMUL.FTZ R25, R9, R2 ;  /* 0x0000000209197220 */ /* 0x020fe40000410000 */
[----:B------:R-:W3:Y:S01]  /*28940*/  LD.E R2, desc[UR6][R6.64+0xc] ;  /* 0x00000c0606027980 */ /* 0x000ee2000c101900 */
[C---:B----4-:R-:W-:Y:S01]  /*28950*/  FMUL.FTZ R3, R8.reuse, R3 ;  /* 0x0000000308037220 */ /* 0x050fe20000410000 */
[----:B--2---:R-:W-:-:S04]  /*28960*/  FMUL.FTZ R27, R8, R27 ;  /* 0x0000001b081b7220 */ /* 0x004fc80000410000 */
[----:B------:R1:W-:Y:S04]  /*28970*/  ST.E desc[UR4][R6.64+0x1e0], R3 ;  /* 0x0001e00306007985 */ /* 0x0003e8000c101904 */
[----:B------:R3:W-:Y:S04]  /*28980*/  ST.E desc[UR4][R6.64+0x1f0], R27 ;  /* 0x0001f01b06007985 */ /* 0x0007e8000c101904 */
[----:B-1----:R-:W2:Y:S01]  /*28990*/  LD.E R3, desc[UR6][R6.64+0x1f4] ;  /* 0x0001f40606037980 */ /* 0x002ea2000c101900 */
[----:B---3--:R-:W-:-:S03]  /*289a0*/  FMUL.FTZ R27, R9, R2 ;  /* 0x00000002091b7220 */ /* 0x008fc60000410000 */
[----:B------:R-:W3:Y:S01]  /*289b0*/  LD.E R2, desc[UR6][R6.64+0x18] ;  /* 0x0000180606027980 */ /* 0x000ee2000c101900 */
[----:B--2---:R-:W-:-:S05]  /*289c0*/  FMUL.FTZ R3, R8, R3 ;  /* 0x0000000308037220 */ /* 0x004fca0000410000 */
[----:B------:R3:W-:Y:S02]  /*289d0*/  ST.E desc[UR4][R6.64+0x1f4], R3 ;  /* 0x0001f40306007985 */ /* 0x0007e4000c101904 */
[C---:B---3--:R-:W-:Y:S02]  /*289e0*/  FMUL.FTZ R3, R9.reuse, R2 ;  /* 0x0000000209037220 */ /* 0x048fe40000410000 */
[----:B------:R-:W2:Y:S04]  /*289f0*/  LD.E R2, desc[UR6][R6.64+0x1c] ;  /* 0x00001c0606027980 */ /* 0x000ea8000c101900 */
[----:B------:R2:W-:Y:S02]  /*28a00*/  ST.E desc[UR4][R6.64+0x8], R25 ;  /* 0x0000081906007985 */ /* 0x0005e4000c101904 */
[----:B--2---:R-:W-:-:S02]  /*28a10*/  FMUL.FTZ R25, R9, R2 ;  /* 0x0000000209197220 */ /* 0x004fc40000410000 */
[----:B------:R-:W2:Y:S04]  /*28a20*/  LD.E R2, desc[UR6][R6.64+0x28] ;  /* 0x0000280606027980 */ /* 0x000ea8000c101900 */
[----:B------:R2:W-:Y:S02]  /*28a30*/  ST.E desc[UR4][R6.64+0xc], R27 ;  /* 0x00000c1b06007985 */ /* 0x0005e4000c101904 */
[C---:B--2---:R-:W-:Y:S02]  /*28a40*/  FMUL.FTZ R27, R9.reuse, R2 ;  /* 0x00000002091b7220 */ /* 0x044fe40000410000 */
        /* <DEDUP_REMOVED lines=42> */
[----:B------:R-:W2:Y:S01]  /*28cf0*/  LD.E R2, desc[UR6][R6.64+0x9c] ;  /* 0x00009c0606027980 */ /* 0x000ea2000c101900 */
        /* <DEDUP_REMOVED lines=80> */
[----:B------:R3:W-:Y:S01]  /*29200*/  ST.E desc[UR4][R6.64+0x98], R25 ;  /* 0x0000981906007985 */ /* 0x0007e2000c101904 */
[----:B--2---:R-:W-:-:S05]  /*29210*/  FMUL.FTZ R27, R9, R2 ;  /* 0x00000002091b7220 */ /* 0x004fca0000410000 */
[----:B------:R2:W-:Y:S04]  /*29220*/  ST.E desc[UR4][R6.64+0x9c], R27 ;  /* 0x00009c1b06007985 */ /* 0x0005e8000c101904 */
[----:B------:R-:W1:Y:S02]  /*29230*/  LD.E R2, desc[UR6][R6.64+0xa8] ;  /* 0x0000a80606027980 */ /* 0x000e64000c101900 */
[----:B-1----:R-:W-:-:S05]  /*29240*/  FMUL.FTZ R3, R9, R2 ;  /* 0x0000000209037220 */ /* 0x002fca0000410000 */
[----:B------:R1:W-:Y:S04]  /*29250*/  ST.E desc[UR4][R6.64+0xa8], R3 ;  /* 0x0000a80306007985 */ /* 0x0003e8000c101904 */
[----:B------:R-:W3:Y:S02]  /*29260*/  LD.E R2, desc[UR6][R6.64+0xac] ;  /* 0x0000ac0606027980 */ /* 0x000ee4000c101900 */
[----:B---3--:R-:W-:-:S05]  /*29270*/  FMUL.FTZ R25, R9, R2 ;  /* 0x0000000209197220 */ /* 0x008fca0000410000 */
[----:B------:R3:W-:Y:S04]  /*29280*/  ST.E desc[UR4][R6.64+0xac], R25 ;  /* 0x0000ac1906007985 */ /* 0x0007e8000c101904 */
[----:B------:R-:W2:Y:S02]  /*29290*/  LD.E R2, desc[UR6][R6.64+0xb8] ;  /* 0x0000b80606027980 */ /* 0x000ea4000c101900 */
        /* <DEDUP_REMOVED lines=115> */
[----:B------:R-:W-:Y:S04]  /*299d0*/  ST.E desc[UR4][R6.64+0x1e8], R25 ;  /* 0x0001e81906007985 */ /* 0x000fe8000c101904 */
[----:B------:R-:W2:Y:S02]  /*299e0*/  LD.E R2, desc[UR6][R6.64+0x1ec] ;  /* 0x0001ec0606027980 */ /* 0x000ea4000c101900 */
[----:B--2---:R-:W-:-:S05]  /*299f0*/  FMUL.FTZ R27, R9, R2 ;  /* 0x00000002091b7220 */ /* 0x004fca0000410000 */
[----:B------:R2:W-:Y:S04]  /*29a00*/  ST.E desc[UR4][R6.64+0x1ec], R27 ;  /* 0x0001ec1b06007985 */ /* 0x0005e8000c101904 */
[----:B------:R-:W3:Y:S02]  /*29a10*/  LD.E R2, desc[UR6][R6.64+0x1f8] ;  /* 0x0001f80606027980 */ /* 0x000ee4000c101900 */
[----:B---3--:R-:W-:-:S05]  /*29a20*/  FMUL.FTZ R29, R9, R2 ;  /* 0x00000002091d7220 */ /* 0x008fca0000410000 */
[----:B------:R-:W-:Y:S04]  /*29a30*/  ST.E desc[UR4][R6.64+0x1f8], R29 ;  /* 0x0001f81d06007985 */ /* 0x000fe8000c101904 */
[----:B------:R-:W3:Y:S01]  /*29a40*/  LD.E R2, desc[UR6][R6.64+0x1fc] ;  /* 0x0001fc0606027980 */ /* 0x000ee2000c101900 */
[----:B------:R-:W-:Y:S01]  /*29a50*/  LEA.HI R28, R202, 0x8, RZ, 0x19 ;  /* 0x00000008ca1c7811 */ /* 0x000fe200078fc8ff */
[----:B---3--:R-:W-:-:S05]  /*29a60*/  FMUL.FTZ R9, R9, R2 ;  /* 0x0000000209097220 */ /* 0x008fca0000410000 */
[----:B------:R3:W-:Y:S04]  /*29a70*/  ST.E desc[UR4][R6.64+0x1fc], R9 ;  /* 0x0001fc0906007985 */ /* 0x0007e8000c101904 */
[----:B-1----:R-:W4:Y:S01]  /*29a80*/  LDL.64 R2, [R0+0x80] ;  /* 0x0000800000027983 */ /* 0x002f220000100a00 */
[----:B------:R1:W-:Y:S06]  /*29a90*/  BAR.SYNC.DEFER_BLOCKING R28, 0x100 ;  /* 0x0004001c0000751d */ /* 0x0003ec0000010000 */
[----:B--2---:R-:W2:Y:S04]  /*29aa0*/  LDL.64 R26, [R0] ;  /* 0x00000000001a7983 */ /* 0x004ea80000100a00 */
[----:B------:R-:W5:Y:S04]  /*29ab0*/  LDL.64 R24, [R0+0x98] ;  /* 0x0000980000187983 */ /* 0x000f680000100a00 */
[----:B---3--:R-:W3:Y:S04]  /*29ac0*/  LDL.64 R8, [R0+0x88] ;  /* 0x0000880000087983 */ /* 0x008ee80000100a00 */
[----:B----4-:R-:W4:Y:S04]  /*29ad0*/  LD.E R29, desc[UR4][R2.64] ;  /* 0x00000004021d7980 */ /* 0x010f28000c101900 */
[----:B--2---:R-:W2:Y:S04]  /*29ae0*/  LD.E R215, desc[UR6][R26.64] ;  /* 0x000000061ad77980 */ /* 0x004ea8000c101900 */
[----:B-----5:R-:W2:Y:S04]  /*29af0*/  LD.E.64 R6, desc[UR4][R24.64] ;  /* 0x0000000418067980 */ /* 0x020ea8000c101b00 */
[----:B----4-:R4:W-:Y:S04]  /*29b00*/  ST.E desc[UR8][R2.64], R29 ;  /* 0x0000001d02007985 */ /* 0x0109e8000c101908 */
[----:B------:R-:W5:Y:S04]  /*29b10*/  LD.E R31, desc[UR10][R2.64+0x4] ;  /* 0x0000040a021f7980 */ /* 0x000f68000c101900 */
[----:B-----5:R5:W-:Y:S04]  /*29b20*/  ST.E desc[UR4][R2.64+0x4], R31 ;  /* 0x0000041f02007985 */ /* 0x020be8000c101904 */
[----:B------:R-:W3:Y:S04]  /*29b30*/  LD.E R33, desc[UR6][R2.64+0x8] ;  /* 0x0000080602217980 */ /* 0x000ee8000c101900 */
[----:B---3--:R-:W-:Y:S04]  /*29b40*/  ST.E desc[UR4][R2.64+0x8], R33 ;  /* 0x0000082102007985 */ /* 0x008fe8000c101904 */
[----:B------:R-:W3:Y:S04]  /*29b50*/  LD.E R27, desc[UR6][R2.64+0xc] ;  /* 0x00000c06021b7980 */ /* 0x000ee8000c101900 */
[----:B---3--:R3:W-:Y:S04]  /*29b60*/  ST.E desc[UR4][R2.64+0xc], R27 ;  /* 0x00000c1b02007985 */ /* 0x0087e8000c101904 */
[----:B------:R-:W2:Y:S04]  /*29b70*/  LD.E R25, desc[UR6][R2.64+0x10] ;  /* 0x0000100602197980 */ /* 0x000ea8000c101900 */
[----:B--2---:R2:W-:Y:S04]  /*29b80*/  ST.E desc[UR4][R2.64+0x10], R25 ;  /* 0x0000101902007985 */ /* 0x0045e8000c101904 */
[----:B----4-:R-:W4:Y:S04]  /*29b90*/  LD.E R29, desc[UR6][R2.64+0x14] ;  /* 0x00001406021d7980 */ /* 0x010f28000c101900 */
[----:B----4-:R4:W-:Y:S04]  /*29ba0*/  ST.E desc[UR4][R2.64+0x14], R29 ;  /* 0x0000141d02007985 */ /* 0x0109e8000c101904 */
[----:B-----5:R-:W5:Y:S04]  /*29bb0*/  LD.E R31, desc[UR6][R2.64+0x18] ;  /* 0x00001806021f7980 */ /* 0x020f68000c101900 */
[----:B-----5:R5:W-:Y:S04]  /*29bc0*/  ST.E desc[UR4][R2.64+0x18], R31 ;  /* 0x0000181f02007985 */ /* 0x020be8000c101904 */
[----:B---3--:R-:W3:Y:S04]  /*29bd0*/  LD.E R27, desc[UR6][R2.64+0x1c] ;  /* 0x00001c06021b7980 */ /* 0x008ee8000c101900 */
[----:B---3--:R3:W-:Y:S04]  /*29be0*/  ST.E desc[UR4][R2.64+0x1c], R27 ;  /* 0x00001c1b02007985 */ /* 0x0087e8000c101904 */
[----:B--2---:R-:W2:Y:S04]  /*29bf0*/  LD.E R25, desc[UR6][R2.64+0x20] ;  /* 0x0000200602197980 */ /* 0x004ea8000c101900 */
        /* <DEDUP_REMOVED lines=234> */
[----:B----4-:R-:W-:Y:S04]  /*2aaa0*/  ST.E desc[UR4][R2.64+0x1f4], R29 ;  /* 0x0001f41d02007985 */ /* 0x010fe8000c101904 */
[----:B-----5:R-:W4:Y:S04]  /*2aab0*/  LD.E R31, desc[UR6][R2.64+0x1f8] ;  /* 0x0001f806021f7980 */ /* 0x020f28000c101900 */
[----:B----4-:R-:W-:Y:S04]  /*2aac0*/  ST.E desc[UR4][R2.64+0x1f8], R31 ;  /* 0x0001f81f02007985 */ /* 0x010fe8000c101904 */
[----:B---3--:R-:W3:Y:S01]  /*2aad0*/  LD.E R27, desc[UR6][R2.64+0x1fc] ;  /* 0x0001fc06021b7980 */ /* 0x008ee2000c101900 */
[----:B------:R-:W-:-:S02]  /*2aae0*/  R2UR UR20, R4 ;  /* 0x00000000041472ca */ /* 0x000fc400000e0000 */
[C---:B------:R-:W-:Y:S02]  /*2aaf0*/  R2UR UR21, R5.reuse ;  /* 0x00000000051572ca */ /* 0x040fe400000e0000 */
[C---:B------:R-:W-:Y:S02]  /*2ab00*/  R2UR UR22, R4.reuse ;  /* 0x00000000041672ca */ /* 0x040fe400000e0000 */
[C---:B------:R-:W-:Y:S02]  /*2ab10*/  R2UR UR23, R5.reuse ;  /* 0x00000000051772ca */ /* 0x040fe400000e0000 */
[C---:B------:R-:W-:Y:S02]  /*2ab20*/  R2UR UR24, R4.reuse ;  /* 0x00000000041872ca */ /* 0x040fe400000e0000 */
[----:B------:R-:W-:Y:S02]  /*2ab30*/  R2UR UR25, R5 ;  /* 0x00000000051972ca */ /* 0x000fe400000e0000 */
        /* <DEDUP_REMOVED lines=20> */
[----:B------:R-:W-:Y:S02]  /*2ac80*/  R2UR UR58, R4 ;  /* 0x00000000043a72ca */ /* 0x000fe400000e0000 */
[----:B------:R-:W-:Y:S01]  /*2ac90*/  R2UR UR59, R5 ;  /* 0x00000000053b72ca */ /* 0x000fe200000e0000 */
[----:B---3--:R3:W-:Y:S04]  /*2aca0*/  ST.E desc[UR4][R2.64+0x1fc], R27 ;  /* 0x0001fc1b02007985 */ /* 0x0087e8000c101904 */
[----:B------:R-:W4:Y:S04]  /*2acb0*/  LD.E R212, desc[UR6][R8.64] ;  /* 0x0000000608d47980 */ /* 0x000f28000c101900 */
[----:B------:R-:W5:Y:S04]  /*2acc0*/  LD.E R24, desc[UR8][R2.64] ;  /* 0x0000000802187980 */ /* 0x000f68000c101900 */
[----:B--2---:R-:W5:Y:S04]  /*2acd0*/  LD.E R25, desc[UR10][R2.64+0x4] ;  /* 0x0000040a02197980 */ /* 0x004f68000c101900 */
[----:B------:R-:W5:Y:S04]  /*2ace0*/  LD.E R26, desc[UR12][R2.64+0x8] ;  /* 0x0000080c021a7980 */ /* 0x000f68000c101900 */
[----:B---3--:R-:W5:Y:S04]  /*2acf0*/  LD.E R27, desc[UR14][R2.64+0xc] ;  /* 0x00000c0e021b7980 */ /* 0x008f68000c101900 */
        /* <DEDUP_REMOVED lines=124> */
[----:B------:R-:W-:Y:S01]  /*2b4c0*/  IMAD R6, R215, 0xc00, R6 ;  /* 0x00000c00d7067824 */ /* 0x000fe200078e0206 */
[----:B----4-:R-:W-:-:S02]  /*2b4d0*/  ISETP.NE.U32.AND P0, PT, R212, RZ, PT ;  /* 0x000000ffd400720c */ /* 0x010fc40003f05070 */
[----:B------:R-:W-:Y:S02]  /*2b4e0*/  R2UR UR7, R7 ;  /* 0x00000000070772ca */ /* 0x000fe400000e0000 */
[----:B------:R-:W-:Y:S02]  /*2b4f0*/  R2UR UR6, R6 ;  /* 0x00000000060672ca */ /* 0x000fe400000e0000 */
[----:B------:R-:W-:Y:S02]  /*2b500*/  F2FP.F16.F32.PACK_AB R152, R152, R213 ;  /* 0x000000d59898723e */ /* 0x000fe400000000ff */
[----:B------:R-:W-:Y:S02]  /*2b510*/  F2FP.F16.F32.PACK_AB R154, R207, R154 ;  /* 0x0000009acf9a723e */ /* 0x000fe400000000ff */
[----:B------:R-:W-:Y:S02]  /*2b520*/  F2FP.F16.F32.PACK_AB R153, R206, R153 ;  /* 0x00000099ce99723e */ /* 0x000fe400000000ff */
[----:B------:R-:W-:Y:S01]  /*2b530*/  F2FP.F16.F32.PACK_AB R155, R158, R155 ;  /* 0x0000009b9e9b723e */ /* 0x000fe200000000ff */
[----:B------:R-:W-:Y:S01]  /*2b540*/  VOTEU.ANY UP0, P0 ;  /* 0x00000000003f7886 */ /* 0x000fe20000000100 */
        /* <DEDUP_REMOVED lines=19> */
[----:B------:R-:W-:Y:S01]  /*2b680*/  R2UR UR25, R5 ;  /* 0x00000000051972ca */ /* 0x000fe200000e0000 */
[----:B-----5:R-:W-:-:S06]  /*2b690*/  WARPGROUP.ARRIVE ;  /* 0x00000000000079c5 */ /* 0x020fcc0000000000 */
[----:B------:R-:W-:Y:S01]  /*2b6a0*/  HGMMA.64x256x16.F32 R24, R152, gdesc[UR4].tnspB, R24, UP0, gsb0 ;  /* 0x43e0000498187df0 */ /* 0x000fe2000b800818 */
        /* <DEDUP_REMOVED lines=17> */
[----:B------:R-:W-:Y:S01]  /*2b7c0*/  R2UR UR55, R5 ;  /* 0x00000000053772ca */ /* 0x000fe200000e0000 */
[----:B------:R-:W-:-:S02]  /*2b7d0*/  WARPGROUP.DEPBAR.LE gsb0, 0x0 ;  /* 0x00008000000079c5 */ /* 0x000fc40000010000 */
[----:B------:R1:W-:Y:S01]  /*2b7e0*/  ST.E desc[UR4][R2.64], R24 ;  /* 0x0000001802007985 */ /* 0x0003e2000c101904 */
[C---:B------:R-:W-:Y:S02]  /*2b7f0*/  R2UR UR4, R4.reuse ;  /* 0x00000000040472ca */ /* 0x040fe400000e0000 */
[C---:B------:R-:W-:Y:S01]  /*2b800*/  R2UR UR5, R5.reuse ;  /* 0x00000000050572ca */ /* 0x040fe200000e0000 */
[----:B------:R2:W-:Y:S01]  /*2b810*/  ST.E desc[UR6][R2.64+0x4], R25 ;  /* 0x0000041902007985 */ /* 0x0005e2000c101906 */
[C---:B------:R-:W-:Y:S02]  /*2b820*/  R2UR UR6, R4.reuse ;  /* 0x00000000040672ca */ /* 0x040fe400000e0000 */
[C---:B------:R-:W-:Y:S01]  /*2b830*/  R2UR UR7, R5.reuse ;  /* 0x00000000050772ca */ /* 0x040fe200000e0000 */
[----:B------:R3:W-:Y:S01]  /*2b840*/  ST.E desc[UR8][R2.64+0x8], R26 ;  /* 0x0000081a02007985 */ /* 0x0007e2000c101908 */
[C---:B------:R-:W-:Y:S02]  /*2b850*/  R2UR UR8, R4.reuse ;  /* 0x00000000040872ca */ /* 0x040fe400000e0000 */
[----:B------:R-:W-:Y:S01]  /*2b860*/  R2UR UR9, R5 ;  /* 0x00000000050972ca */ /* 0x000fe200000e0000 */
[----:B------:R4:W-:Y:S01]  /*2b870*/  ST.E desc[UR10][R2.64+0xc], R27 ;  /* 0x00000c1b02007985 */ /* 0x0009e2000c10190a */
[----:B------:R-:W-:-:S02]  /*2b880*/  R2UR UR10, R4 ;  /* 0x00000000040a72ca */ /* 0x000fc400000e0000 */
        /* <DEDUP_REMOVED lines=27> */
[----:B------:R-:W-:Y:S01]  /*2ba40*/  R2UR UR7, R5 ;  /* 0x00000000050772ca */ /* 0x000fe200000e0000 */
[----:B------:R5:W-:Y:S04]  /*2ba50*/  ST.E desc[UR8][R2.64+0x34], R37 ;  /* 0x0000342502007985 */ /* 0x000be8000c101908 */
[----:B------:R5:W-:Y:S04]  /*2ba60*/  ST.E desc[UR10][R2.64+0x38], R38 ;  /* 0x0000382602007985 */ /* 0x000be8000c10190a */
[----:B------:R5:W-:Y:S04]  /*2ba70*/  ST.E desc[UR12][R2.64+0x3c], R39 ;  /* 0x00003c2702007985 */ /* 0x000be8000c10190c */
[----:B------:R5:W-:Y:S04]  /*2ba80*/  ST.E desc[UR14][R2.64+0x40], R40 ;  /* 0x0000402802007985 */ /* 0x000be8000c10190e */
[----:B------:R5:W-:Y:S04]  /*2ba90*/  ST.E desc[UR16][R2.64+0x44], R41 ;  /* 0x0000442902007985 */ /* 0x000be8000c101910 */
[----:B------:R5:W-:Y:S01]  /*2baa0*/  ST.E desc[UR18][R2.64+0x48], R42 ;  /* 0x0000482a02007985 */ /* 0x000be2000c101912 */
[----:B------:R-:W-:-:S03]  /*2bab0*/  R2UR UR8, R4 ;  /* 0x00000000040872ca */ /* 0x000fc600000e0000 */
[----:B------:R5:W-:Y:S01]  /*2bac0*/  ST.E desc[UR20][R2.64+0x4c], R43 ;  /* 0x00004c2b02007985 */ /* 0x000be2000c101914 */
[----:B------:R-:W-:-:S03]  /*2bad0*/  R2UR UR9, R5 ;  /* 0x00000000050972ca */ /* 0x000fc600000e0000 */
[----:B------:R5:W-:Y:S04]  /*2bae0*/  ST.E desc[UR22][R2.64+0x50], R44 ;  /* 0x0000502c02007985 */ /* 0x000be8000c101916 */
[----:B------:R5:W-:Y:S04]  /*2baf0*/  ST.E desc[UR24][R2.64+0x54], R45 ;  /* 0x0000542d02007985 */ /* 0x000be8000c101918 */
[----:B------:R5:W-:Y:S01]  /*2bb00*/  ST.E desc[UR4][R2.64+0x58], R46 ;  /* 0x0000582e02007985 */ /* 0x000be2000c101904 */
[C---:B------:R-:W-:Y:S02]  /*2bb10*/  R2UR UR4, R4.reuse ;  /* 0x00000000040472ca */ /* 0x040fe400000e0000 */
[----:B------:R-:W-:Y:S01]  /*2bb20*/  R2UR UR5, R5 ;  /* 0x00000000050572ca */ /* 0x000fe200000e0000 */
[----:B------:R5:W-:Y:S01]  /*2bb30*/  ST.E desc[UR6][R2.64+0x5c], R47 ;  /* 0x00005c2f02007985 */ /* 0x000be2000c101906 */
        /* <DEDUP_REMOVED lines=13> */
[C---:B------:R-:W-:Y:S01]  /*2bc10*/  R2UR UR21, R5.reuse ;  /* 0x00000000051572ca */ /* 0x040fe200000e0000 */
[----:B------:R5:W-:Y:S01]  /*2bc20*/  ST.E desc[UR8][R2.64+0x60], R48 ;  /* 0x0000603002007985 */ /* 0x000be2000c101908 */
[C---:B------:R-:W-:Y:S02]  /*2bc30*/  R2UR UR22, R4.reuse ;  /* 0x00000000041672ca */ /* 0x040fe400000e0000 */
[C---:B------:R-:W-:Y:S01]  /*2bc40*/  R2UR UR23, R5.reuse ;  /* 0x00000000051772ca */ /* 0x040fe200000e0000 */
[----:B------:R5:W-:Y:S01]  /*2bc50*/  ST.E desc[UR4][R2.64+0x64], R49 ;  /* 0x0000643102007985 */ /* 0x000be2000c101904 */
[C---:B------:R-:W-:Y:S02]  /*2bc60*/  R2UR UR24, R4.reuse ;  /* 0x00000000041872ca */ /* 0x040fe400000e0000 */
[----:B------:R-:W-:Y:S02]  /*2bc70*/  R2UR UR25, R5 ;  /* 0x00000000051972ca */ /* 0x000fe400000e0000 */
[----:B------:R-:W-:-:S02]  /*2bc80*/  R2UR UR8, R4 ;  /* 0x00000000040872ca */ /* 0x000fc400000e0000 */
[C---:B------:R-:W-:Y:S02]  /*2bc90*/  R2UR UR9, R5.reuse ;  /* 0x00000000050972ca */ /* 0x040fe400000e0000 */
[C---:B------:R-:W-:Y:S02]  /*2bca0*/  R2UR UR4, R4.reuse ;  /* 0x00000000040472ca */ /* 0x040fe400000e0000 */
[----:B------:R-:W-:Y:S01]  /*2bcb0*/  R2UR UR5, R5 ;  /* 0x00000000050572ca */ /* 0x000fe200000e0000 */
        /* <DEDUP_REMOVED lines=8> */
[----:B------:R5:W-:Y:S04]  /*2bd40*/  ST.E desc[UR20][R2.64+0x80], R56 ;  /* 0x0000803802007985 */ /* 0x000be8000c101914 */
[----:B------:R5:W-:Y:S04]  /*2bd50*/  ST.E desc[UR22][R2.64+0x84], R57 ;  /* 0x0000843902007985 */ /* 0x000be8000c101916 */
[----:B------:R5:W-:Y:S01]  /*2bd60*/  ST.E desc[UR24][R2.64+0x88], R58 ;  /* 0x0000883a02007985 */ /* 0x000be2000c101918 */
[----:B------:R-:W-:-:S03]  /*2bd70*/  R2UR UR10, R4 ;  /* 0x00000000040a72ca */ /* 0x000fc600000e0000 */
[----:B------:R5:W-:Y:S01]  /*2bd80*/  ST.E desc[UR8][R2.64+0x8c], R59 ;  /* 0x00008c3b02007985 */ /* 0x000be2000c101908 */
[C---:B------:R-:W-:Y:S02]  /*2bd90*/  R2UR UR8, R4.reuse ;  /* 0x00000000040872ca */ /* 0x040fe400000e0000 */
[C---:B------:R-:W-:Y:S01]  /*2bda0*/  R2UR UR9, R5.reuse ;  /* 0x00000000050972ca */ /* 0x040fe200000e0000 */
[----:B------:R5:W-:Y:S01]  /*2bdb0*/  ST.E desc[UR4][R2.64+0x90], R60 ;  /* 0x0000903c02007985 */ /* 0x000be2000c101904 */
        /* <DEDUP_REMOVED lines=289> */
[----:B------:R-:W-:Y:S01]  /*2cfd0*/  R2UR UR57, R5 ;  /* 0x00000000053972ca */ /* 0x000fe200000e0000 */
[----:B------:R-:W-:Y:S01]  /*2cfe0*/  ST.E desc[UR6][R8.64], R196 ;  /* 0x000000c408007985 */ /* 0x000fe2000c101906 */
[----:B------:R-:W-:-:S02]  /*2cff0*/  R2UR UR60, R4 ;  /* 0x00000000043c72ca */ /* 0x000fc400000e0000 */
[C---:B------:R-:W-:Y:S01]  /*2d000*/  R2UR UR61, R5.reuse ;  /* 0x00000000053d72ca */ /* 0x040fe200000e0000 */
[----:B-1----:R-:W5:Y:S01]  /*2d010*/  LD.E R24, desc[UR8][R2.64] ;  /* 0x0000000802187980 */ /* 0x002f62000c101900 */
[C---:B------:R-:W-:Y:S02]  /*2d020*/  R2UR UR58, R4.reuse ;  /* 0x00000000043a72ca */ /* 0x040fe400000e0000 */
[C---:B------:R-:W-:Y:S01]  /*2d030*/  R2UR UR59, R5.reuse ;  /* 0x00000000053b72ca */ /* 0x040fe200000e0000 */
[----:B--2---:R-:W2:Y:S01]  /*2d040*/  LD.E R25, desc[UR10][R2.64+0x4] ;  /* 0x0000040a02197980 */ /* 0x004ea2000c101900 */
[C---:B------:R-:W-:Y:S02]  /*2d050*/  R2UR UR4, R4.reuse ;  /* 0x00000000040472ca */ /* 0x040fe400000e0000 */
[----:B------:R-:W-:Y:S01]  /*2d060*/  R2UR UR5, R5 ;  /* 0x00000000050572ca */ /* 0x000fe200000e0000 */
[----:B---3--:R-:W2:Y:S01]  /*2d070*/  LD.E R26, desc[UR12][R2.64+0x8] ;  /* 0x0000080c021a7980 */ /* 0x008ea2000c101900 */
[----:B------:R-:W-:-:S02]  /*2d080*/  R2UR UR6, R4 ;  /* 0x00000000040672ca */ /* 0x000fc400000e0000 */
[C---:B------:R-:W-:Y:S01]  /*2d090*/  R2UR UR7, R5.reuse ;  /* 0x00000000050772ca */ /* 0x040fe200000e0000 */
[----:B----4-:R-:W2:Y:S01]  /*2d0a0*/  LD.E R27, desc[UR14][R2.64+0xc] ;  /* 0x00000c0e021b7980 */ /* 0x010ea2000c101900 */
[C---:B------:R-:W-:Y:S02]  /*2d0b0*/  R2UR UR8, R4.reuse ;  /* 0x00000000040872ca */ /* 0x040fe400000e0000 */
[C---:B------:R-:W-:Y:S01]  /*2d0c0*/  R2UR UR9, R5.reuse ;  /* 0x00000000050972ca */ /* 0x040fe200000e0000 */
[----:B-----5:R-:W2:Y:S01]  /*2d0d0*/  LD.E R28, desc[UR16][R2.64+0x10] ;  /* 0x00001010021c7980 */ /* 0x020ea2000c101900 */
[C---:B------:R-:W-:Y:S02]  /*2d0e0*/  R2UR UR10, R4.reuse ;  /* 0x00000000040a72ca */ /* 0x040fe400000e0000 */
[----:B------:R-:W-:Y:S01]  /*2d0f0*/  R2UR UR11, R5 ;  /* 0x00000000050b72ca */ /* 0x000fe200000e0000 */
[----:B------:R-:W2:Y:S01]  /*2d100*/  LD.E R29, desc[UR18][R2.64+0x14] ;  /* 0x00001412021d7980 */ /* 0x000ea2000c101900 */
[----:B------:R-:W-:-:S02]  /*2d110*/  R2UR UR12, R4 ;  /* 0x00000000040c72ca */ /* 0x000fc400000e0000 */
[C---:B------:R-:W-:Y:S01]  /*2d120*/  R2UR UR13, R5.reuse ;  /* 0x00000000050d72ca */ /* 0x040fe200000e0000 */
[----:B------:R-:W2:Y:S01]  /*2d130*/  LD.E R30, desc[UR20][R2.64+0x18] ;  /* 0x00001814021e7980 */ /* 0x000ea2000c101900 */
[C---:B------:R-:W-:Y:S02]  /*2d140*/  R2UR UR14, R4.reuse ;  /* 0x00000000040e72ca */ /* 0x040fe400000e0000 */
[C---:B------:R-:W-:Y:S01]  /*2d150*/  R2UR UR15, R5.reuse ;  /* 0x00000000050f72ca */ /* 0x040fe200000e0000 */
[----:B------:R-:W2:Y:S01]  /*2d160*/  LD.E R31, desc[UR22][R2.64+0x1c] ;  /* 0x00001c16021f7980 */ /* 0x000ea2000c101900 */
        /* <DEDUP_REMOVED lines=303> */
[----:B------:R-:W-:Y:S02]  /*2e460*/  R2UR UR56, R4 ;  /* 0x00000000043872ca */ /* 0x000fe400000e0000 */
[----:B------:R-:W-:Y:S01]  /*2e470*/  R2UR UR57, R5 ;  /* 0x00000000053972ca */ /* 0x000fe200000e0000 */
        /* <DEDUP_REMOVED lines=19> */
[----:B------:R-:W-:-:S02]  /*2e5b0*/  VIADD R152, R6, 0x80 ;  /* 0x0000008006987836 */ /* 0x000fc40000000000 */
[----:B------:R-:W-:Y:S01]  /*2e5c0*/  IMAD.MOV.U32 R153, RZ, RZ, R7 ;  /* 0x000000ffff997224 */ /* 0x000fe200078e0007 */
[----:B------:R-:W-:Y:S02]  /*2e5d0*/  F2FP.F16.F32.PACK_AB R156, R156, R157 ;  /* 0x0000009d9c9c723e */ /* 0x000fe400000000ff */
[----:B------:R-:W-:Y:S02]  /*2e5e0*/  R2UR UR6, R152 ;  /* 0x00000000980672ca */ /* 0x000fe400000e0000 */
[----:B------:R-:W-:Y:S02]  /*2e5f0*/  R2UR UR7, R153 ;  /* 0x00000000990772ca */ /* 0x000fe400000e0000 */
[----:B------:R-:W-:Y:S02]  /*2e600*/  F2FP.F16.F32.PACK_AB R158, R14, R21 ;  /* 0x000000150e9e723e */ /* 0x000fe400000000ff */
[----:B------:R-:W-:Y:S02]  /*2e610*/  F2FP.F16.F32.PACK_AB R157, R12, R13 ;  /* 0x0000000d0c9d723e */ /* 0x000fe400000000ff */
[----:B------:R-:W-:-:S02]  /*2e620*/  F2FP.F16.F32.PACK_AB R159, R159, R160 ;  /* 0x000000a09f9f723e */ /* 0x000fc400000000ff */
        /* <DEDUP_REMOVED lines=18> */
[----:B------:R-:W-:Y:S02]  /*2e750*/  R2UR UR24, R4 ;  /* 0x00000000041872ca */ /* 0x000fe400000e0000 */
[----:B------:R-:W-:Y:S01]  /*2e760*/  R2UR UR25, R5 ;  /* 0x00000000051972ca */ /* 0x000fe200000e0000 */
[----:B--2---:R-:W-:-:S06]  /*2e770*/  WARPGROUP.ARRIVE ;  /* 0x00000000000079c5 */ /* 0x004fcc0000000000 */
[----:B------:R-:W-:Y:S01]  /*2e780*/  HGMMA.64x256x16.F32 R24, R156, gdesc[UR4].tnspB, R24, gsb0 ;  /* 0x43e000049c187df0 */ /* 0x000fe20008000818 */
        /* <DEDUP_REMOVED lines=753> */
[----:B------:R-:W-:-:S03]  /*316a0*/  IMAD.MOV.U32 R13, RZ, RZ, R7 ;  /* 0x000000ffff0d7224 */ /* 0x000fc600078e0007 */
[----:B------:R-:W-:Y:S02]  /*316b0*/  R2UR UR6, R12 ;  /* 0x000000000c0672ca */ /* 0x000fe400000e0000 */
[----:B------:R-:W-:Y:S02]  /*316c0*/  R2UR UR7, R13 ;  /* 0x000000000d0772ca */ /* 0x000fe400000e0000 */
[----:B------:R-:W-:Y:S02]  /*316d0*/  F2FP.F16.F32.PACK_AB R152, R167, R168 ;  /* 0x000000a8a798723e */ /* 0x000fe400000000ff */
        /* <DEDUP_REMOVED lines=1602> */
[C---:B------:R-:W-:Y:S01]  /*37b00*/  R2UR UR51, R5.reuse ;  /* 0x00000000053372ca */ /* 0x040fe200000e0000 */
[----:B------:R-:W-:Y:S02]  /*37b10*/  WARPGROUP.DEPBAR.LE gsb0, 0x0 ;  /* 0x00008000000079c5 */ /* 0x000fe40000010000 */
        /* <DEDUP_REMOVED lines=351> */
[----:B------:R-:W-:Y:S01]  /*39110*/  ST.E desc[UR6][R2.64+0x1ec], R147 ;  /* 0x0001ec9302007985 */ /* 0x000fe2000c101906 */
[----:B------:R-:W-:-:S03]  /*39120*/  R2UR UR5, R5 ;  /* 0x00000000050572ca */ /* 0x000fc600000e0000 */
[----:B------:R-:W-:Y:S01]  /*39130*/  ST.E desc[UR8][R2.64+0x1f0], R148 ;  /* 0x0001f09402007985 */ /* 0x000fe2000c101908 */
[----:B------:R-:W-:-:S03]  /*39140*/  R2UR UR6, R4 ;  /* 0x00000000040672ca */ /* 0x000fc600000e0000 */
[----:B------:R-:W-:Y:S01]  /*39150*/  ST.E desc[UR10][R2.64+0x1f4], R149 ;  /* 0x0001f49502007985 */ /* 0x000fe2000c10190a */
[----:B------:R-:W-:-:S03]  /*39160*/  R2UR UR7, R5 ;  /* 0x00000000050772ca */ /* 0x000fc600000e0000 */
[----:B------:R-:W-:Y:S01]  /*39170*/  ST.E desc[UR12][R2.64+0x1f8], R150 ;  /* 0x0001f89602007985 */ /* 0x000fe2000c10190c */
[C---:B------:R-:W-:Y:S02]  /*39180*/  R2UR UR8, R4.reuse ;  /* 0x00000000040872ca */ /* 0x040fe400000e0000 */
[C---:B------:R-:W-:Y:S01]  /*39190*/  R2UR UR9, R5.reuse ;  /* 0x00000000050972ca */ /* 0x040fe200000e0000 */
[----:B------:R-:W-:Y:S01]  /*391a0*/  ST.E desc[UR14][R2.64+0x1fc], R151 ;  /* 0x0001fc9702007985 */ /* 0x000fe2000c10190e */
        /* <DEDUP_REMOVED lines=25> */
[----:B------:R-:W-:Y:S01]  /*39340*/  R2UR UR57, R5 ;  /* 0x00000000053972ca */ /* 0x000fe200000e0000 */
[----:B------:R5:W-:Y:S01]  /*39350*/  ST.E desc[UR4][R2.64+0x1e8], R146 ;  /* 0x0001e89202007985 */ /* 0x000be2000c101904 */
[----:B------:R-:W-:-:S03]  /*39360*/  R2UR UR60, R4 ;  /* 0x00000000043c72ca */ /* 0x000fc600000e0000 */
[----:B------:R-:W-:Y:S01]  /*39370*/  ST.E desc[UR6][R8.64], R196 ;  /* 0x000000c408007985 */ /* 0x000fe2000c101906 */
[C---:B------:R-:W-:Y:S02]  /*39380*/  R2UR UR61, R5.reuse ;  /* 0x00000000053d72ca */ /* 0x040fe400000e0000 */
        /* <DEDUP_REMOVED lines=324> */
[----:B------:R-:W-:Y:S01]  /*3a7d0*/  R2UR UR56, R4 ;  /* 0x00000000043872ca */ /* 0x000fe200000e0000 */
[----:B------:R-:W2:Y:S01]  /*3a7e0*/  LD.E R132, desc[UR4][R2.64+0x1b0] ;  /* 0x0001b00402847980 */ /* 0x000ea2000c101900 */
[----:B------:R-:W-:-:S03]  /*3a7f0*/  R2UR UR57, R5 ;  /* 0x00000000053972ca */ /* 0x000fc600000e0000 */
        /* <DEDUP_REMOVED lines=19> */
[----:B------:R-:W-:Y:S01]  /*3a930*/  VIADD R6, R6, 0x280 ;  /* 0x0000028006067836 */ /* 0x000fe20000000000 */
[----:B------:R-:W-:-:S04]  /*3a940*/  R2UR UR7, R7 ;  /* 0x00000000070772ca */ /* 0x000fc800000e0000 */
[----:B------:R-:W-:Y:S02]  /*3a950*/  R2UR UR6, R6 ;  /* 0x00000000060672ca */ /* 0x000fe400000e0000 */
[----:B------:R-:W-:Y:S02]  /*3a960*/  F2FP.F16.F32.PACK_AB R152, R191, R192 ;  /* 0x000000c0bf98723e */ /* 0x000fe400000000ff */
[----:B------:R-:W-:Y:S02]  /*3a970*/  F2FP.F16.F32.PACK_AB R154, R187, R190 ;  /* 0x000000bebb9a723e */ /* 0x000fe400000000ff */
[----:B------:R-:W-:Y:S02]  /*3a980*/  F2FP.F16.F32.PACK_AB R153, R163, R164 ;  /* 0x000000a4a399723e */ /* 0x000fe400000000ff */
[----:B------:R-:W-:Y:S02]  /*3a990*/  F2FP.F16.F32.PACK_AB R155, R161, R162 ;  /* 0x000000a2a19b723e */ /* 0x000fe400000000ff */
        /* <DEDUP_REMOVED lines=27> */
[----:B------:R-:W-:Y:S01]  /*3ab50*/  R2UR UR29, R5 ;  /* 0x00000000051d72ca */ /* 0x000fe200000e0000 */
[----:B------:R-:W-:-:S02]  /*3ab60*/  WARPGROUP.DEPBAR.LE gsb0, 0x0 ;  /* 0x00008000000079c5 */ /* 0x000fc40000010000 */
[----:B------:R-:W-:Y:S01]  /*3ab70*/  ST.E desc[UR4][R2.64], R24 ;  /* 0x0000001802007985 */ /* 0x000fe2000c101904 */
[C---:B------:R-:W-:Y:S02]  /*3ab80*/  R2UR UR4, R4.reuse ;  /* 0x00000000040472ca */ /* 0x040fe400000e0000 */
[C---:B------:R-:W-:Y:S01]  /*3ab90*/  R2UR UR5, R5.reuse ;  /* 0x00000000050572ca */ /* 0x040fe200000e0000 */
[----:B------:R-:W-:Y:S01]  /*3aba0*/  ST.E desc[UR6][R2.64+0x4], R25 ;  /* 0x0000041902007985 */ /* 0x000fe2000c101906 */
[C---:B------:R-:W-:Y:S02]  /*3abb0*/  R2UR UR6, R4.reuse ;  /* 0x00000000040672ca */ /* 0x040fe400000e0000 */
[----:B------:R-:W-:Y:S01]  /*3abc0*/  R2UR UR7, R5 ;  /* 0x00000000050772ca */ /* 0x000fe200000e0000 */
[----:B------:R-:W-:Y:S04]  /*3abd0*/  ST.E desc[UR8][R2.64+0x8], R26 ;  /* 0x0000081a02007985 */ /* 0x000fe8000c101908 */
[----:B------:R-:W-:Y:S04]  /*3abe0*/  ST.E desc[UR10][R2.64+0xc], R27 ;  /* 0x00000c1b02007985 */ /* 0x000fe8000c10190a */
[----:B------:R-:W-:Y:S01]  /*3abf0*/  ST.E desc[UR12][R2.64+0x10], R28 ;  /* 0x0000101c02007985 */ /* 0x000fe2000c10190c */
[----:B------:R-:W-:-:S03]  /*3ac00*/  R2UR UR8, R4 ;  /* 0x00000000040872ca */ /* 0x000fc600000e0000 */
[----:B------:R-:W-:Y:S01]  /*3ac10*/  ST.E desc[UR14][R2.64+0x14], R29 ;  /* 0x0000141d02007985 */ /* 0x000fe2000c10190e */
[----:B------:R-:W-:-:S03]  /*3ac20*/  R2UR UR9, R5 ;  /* 0x00000000050972ca */ /* 0x000fc600000e0000 */
[----:B------:R-:W-:Y:S04]  /*3ac30*/  ST.E desc[UR16][R2.64+0x18], R30 ;  /* 0x0000181e02007985 */ /* 0x000fe8000c101910 */
[----:B------:R-:W-:Y:S04]  /*3ac40*/  ST.E desc[UR18][R2.64+0x1c], R31 ;  /* 0x00001c1f02007985 */ /* 0x000fe8000c101912 */
[----:B------:R-:W-:Y:S04]  /*3ac50*/  ST.E desc[UR20][R2.64+0x20], R32 ;  /* 0x0000202002007985 */ /* 0x000fe8000c101914 */
[----:B------:R-:W-:Y:S04]  /*3ac60*/  ST.E desc[UR22][R2.64+0x24], R33 ;  /* 0x0000242102007985 */ /* 0x000fe8000c101916 */
        /* <DEDUP_REMOVED lines=19> */
[----:B------:R-:W-:Y:S01]  /*3ada0*/  ST.E desc[UR8][R2.64+0x34], R37 ;  /* 0x0000342502007985 */ /* 0x000fe2000c101908 */
        /* <DEDUP_REMOVED lines=8> */
[----:B------:R-:W-:Y:S01]  /*3ae30*/  R2UR UR5, R5 ;  /* 0x00000000050572ca */ /* 0x000fe200000e0000 */
[----:B------:R-:W-:Y:S04]  /*3ae40*/  ST.E desc[UR6][R2.64+0x3c], R39 ;  /* 0x00003c2702007985 */ /* 0x000fe8000c101906 */
[----:B------:R-:W-:Y:S04]  /*3ae50*/  ST.E desc[UR10][R2.64+0x40], R40 ;  /* 0x0000402802007985 */ /* 0x000fe8000c10190a */
[----:B------:R-:W-:Y:S04]  /*3ae60*/  ST.E desc[UR12][R2.64+0x44], R41 ;  /* 0x0000442902007985 */ /* 0x000fe8000c10190c */
        /* <DEDUP_REMOVED lines=8> */
[----:B------:R-:W-:Y:S01]  /*3aef0*/  ST.E desc[UR8][R2.64+0x60], R48 ;  /* 0x0000603002007985 */ /* 0x000fe2000c101908 */
[C---:B------:R-:W-:Y:S02]  /*3af00*/  R2UR UR8, R4.reuse ;  /* 0x00000000040872ca */ /* 0x040fe400000e0000 */
[----:B------:R-:W-:Y:S01]  /*3af10*/  R2UR UR9, R5 ;  /* 0x00000000050972ca */ /* 0x000fe200000e0000 */
[----:B------:R-:W-:Y:S01]  /*3af20*/  ST.E desc[UR4][R2.64+0x64], R49 ;  /* 0x0000643102007985 */ /* 0x000fe2000c101904 */
        /* <DEDUP_REMOVED lines=14> */
[----:B------:R-:W-:Y:S01]  /*3b010*/  ST.E desc[UR6][R2.64+0x68], R50 ;  /* 0x0000683202007985 */ /* 0x000fe2000c101906 */
        /* <DEDUP_REMOVED lines=288> */
[----:B------:R-:W2:Y:S01]  /*3c220*/  LD.E R7, desc[UR28][R2.64] ;  /* 0x0000001c02077980 */ /* 0x000ea2000c101900 */
[----:B------:R-:W-:-:S02]  /*3c230*/  R2UR UR4, R4 ;  /* 0x00000000040472ca */ /* 0x000fc400000e0000 */
[C---:B------:R-:W-:Y:S02]  /*3c240*/  R2UR UR5, R5.reuse ;  /* 0x00000000050572ca */ /* 0x040fe400000e0000 */
[----:B------:R-:W-:Y:S02]  /*3c250*/  R2UR UR6, R4 ;  /* 0x00000000040672ca */ /* 0x000fe400000e0000 */
[----:B------:R-:W-:-:S09]  /*3c260*/  R2UR UR7, R5 ;  /* 0x00000000050772ca */ /* 0x000fd200000e0000 */
[----:B--2---:R2:W-:Y:S04]  /*3c270*/  ST.E desc[UR4][R2.64], R7 ;  /* 0x0000000702007985 */ /* 0x0045e8000c101904 */
[----:B------:R-:W3:Y:S01]  /*3c280*/  LD.E R11, desc[UR6][R2.64+0x4] ;  /* 0x00000406020b7980 */ /* 0x000ee2000c101900 */
[C---:B------:R-:W-:Y:S02]  /*3c290*/  R2UR UR4, R4.reuse ;  /* 0x00000000040472ca */ /* 0x040fe400000e0000 */
[C---:B------:R-:W-:Y:S02]  /*3c2a0*/  R2UR UR5, R5.reuse ;  /* 0x00000000050572ca */ /* 0x040fe400000e0000 */
[----:B------:R-:W-:Y:S02]  /*3c2b0*/  R2UR UR6, R4 ;  /* 0x00000000040672ca */ /* 0x000fe400000e0000 */
[----:B------:R-:W-:-:S09]  /*3c2c0*/  R2UR UR7, R5 ;  /* 0x00000000050772ca */ /* 0x000fd200000e0000 */
[----:B---3--:R3:W-:Y:S04]  /*3c2d0*/  ST.E desc[UR4][R2.64+0x4], R11 ;  /* 0x0000040b02007985 */ /* 0x0087e8000c101904 */
[----:B------:R-:W4:Y:S01]  /*3c2e0*/  LD.E R13, desc[UR6][R2.64+0x8] ;  /* 0x00000806020d7980 */ /* 0x000f22000c101900 */
[C---:B------:R-:W-:Y:S02]  /*3c2f0*/  R2UR UR4, R4.reuse ;  /* 0x00000000040472ca */ /* 0x040fe400000e0000 */
[C---:B------:R-:W-:Y:S02]  /*3c300*/  R2UR UR5, R5.reuse ;  /* 0x00000000050572ca */ /* 0x040fe400000e0000 */
[----:B------:R-:W-:Y:S02]  /*3c310*/  R2UR UR6, R4 ;  /* 0x00000000040672ca */ /* 0x000fe400000e0000 */
[----:B------:R-:W-:-:S09]  /*3c320*/  R2UR UR7, R5 ;  /* 0x00000000050772ca */ /* 0x000fd200000e0000 */
[----:B----4-:R4:W-:Y:S04]  /*3c330*/  ST.E desc[UR4][R2.64+0x8], R13 ;  /* 0x0000080d02007985 */ /* 0x0109e8000c101904 */
[----:B-1----:R-:W5:Y:S01]  /*3c340*/  LD.E R9, desc[UR6][R2.64+0xc] ;  /* 0x00000c0602097980 */ /* 0x002f62000c101900 */
[C---:B------:R-:W-:Y:S02]  /*3c350*/  R2UR UR4, R4.reuse ;  /* 0x00000000040472ca */ /* 0x040fe400000e0000 */
[C---:B------:R-:W-:Y:S02]  /*3c360*/  R2UR UR5, R5.reuse ;  /* 0x00000000050572ca */ /* 0x040fe400000e0000 */
[----:B------:R-:W-:Y:S02]  /*3c370*/  R2UR UR6, R4 ;  /* 0x00000000040672ca */ /* 0x000fe400000e0000 */
[----:B------:R-:W-:-:S09]  /*3c380*/  R2UR UR7, R5 ;  /* 0x00000000050772ca */ /* 0x000fd200000e0000 */
[----:B-----5:R1:W-:Y:S04]  /*3c390*/  ST.E desc[UR4][R2.64+0xc], R9 ;  /* 0x00000c0902007985 */ /* 0x0203e8000c101904 */
[----:B--2---:R-:W2:Y:S01]  /*3c3a0*/  LD.E R7, desc[UR6][R2.64+0x10] ;  /* 0x0000100602077980 */ /* 0x004ea2000c101900 */
[C---:B------:R-:W-:Y:S02]  /*3c3b0*/  R2UR UR4, R4.reuse ;  /* 0x00000000040472ca */ /* 0x040fe400000e0000 */
[C---:B------:R-:W-:Y:S02]  /*3c3c0*/  R2UR UR5, R5.reuse ;  /* 0x00000000050572ca */ /* 0x040fe400000e0000 */
[----:B------:R-:W-:Y:S02]  /*3c3d0*/  R2UR UR6, R4 ;  /* 0x00000000040672ca */ /* 0x000fe400000e0000 */
[----:B------:R-:W-:-:S09]  /*3c3e0*/  R2UR UR7, R5 ;  /* 0x00000000050772ca */ /* 0x000fd200000e0000 */
[----:B--2---:R2:W-:Y:S04]  /*3c3f0*/  ST.E desc[UR4][R2.64+0x10], R7 ;  /* 0x0000100702007985 */ /* 0x0045e8000c101904 */
[----:B---3--:R-:W3:Y:S01]  /*3c400*/  LD.E R11, desc[UR6][R2.64+0x14] ;  /* 0x00001406020b7980 */ /* 0x008ee2000c101900 */
[C---:B------:R-:W-:Y:S02]  /*3c410*/  R2UR UR4, R4.reuse ;  /* 0x00000000040472ca */ /* 0x040fe400000e0000 */
[C---:B------:R-:W-:Y:S02]  /*3c420*/  R2UR UR5, R5.reuse ;  /* 0x00000000050572ca */ /* 0x040fe400000e0000 */
[----:B------:R-:W-:Y:S02]  /*3c430*/  R2UR UR6, R4 ;  /* 0x00000000040672ca */ /* 0x000fe400000e0000 */
[----:B------:R-:W-:-:S09]  /*3c440*/  R2UR UR7, R5 ;  /* 0x00000000050772ca */ /* 0x000fd200000e0000 */
[----:B---3--:R3:W-:Y:S04]  /*3c450*/  ST.E desc[UR4][R2.64+0x14], R11 ;  /* 0x0000140b02007985 */ /* 0x0087e8000c101904 */
[----:B----4-:R-:W4:Y:S01]  /*3c460*/  LD.E R13, desc[UR6][R2.64+0x18] ;  /* 0x00001806020d7980 */ /* 0x010f22000c101900 */
        /* <DEDUP_REMOVED lines=719> */
[----:B----4-:R-:W3:Y:S01]  /*3f160*/  LD.E R13, desc[UR6][R2.64+0x1f8] ;  /* 0x0001f806020d7980 */ /* 0x010ee2000c101900 */
[C---:B------:R-:W-:Y:S02]  /*3f170*/  R2UR UR4, R4.reuse ;  /* 0x00000000040472ca */ /* 0x040fe400000e0000 */
[C---:B------:R-:W-:Y:S02]  /*3f180*/  R2UR UR5, R5.reuse ;  /* 0x00000000050572ca */ /* 0x040fe400000e0000 */
[----:B------:R-:W-:Y:S02]  /*3f190*/  R2UR UR6, R4 ;  /* 0x00000000040672ca */ /* 0x000fe400000e0000 */
[----:B------:R-:W-:-:S02]  /*3f1a0*/  R2UR UR7, R5 ;  /* 0x00000000050772ca */ /* 0x000fc400000e0000 */
[----:B------:R-:W-:-:S07]  /*3f1b0*/  LOP3.LUT P6, RZ, R202, 0x7f, RZ, 0xc0, !PT ;  /* 0x0000007fcaff7812 */ /* 0x000fce00078cc0ff */
[----:B---3--:R2:W-:Y:S04]  /*3f1c0*/  ST.E desc[UR4][R2.64+0x1f8], R13 ;  /* 0x0001f80d02007985 */ /* 0x0085e8000c101904 */
[----:B-1----:R-:W3:Y:S01]  /*3f1d0*/  LD.E R9, desc[UR6][R2.64+0x1fc] ;  /* 0x0001fc0602097980 */ /* 0x002ee2000c101900 */
[----:B------:R-:W-:Y:S02]  /*3f1e0*/  R2UR UR4, R4 ;  /* 0x00000000040472ca */ /* 0x000fe400000e0000 */
[----:B------:R-:W-:-:S13]  /*3f1f0*/  R2UR UR5, R5 ;  /* 0x00000000050572ca */ /* 0x000fda00000e0000 */
[----:B---3--:R2:W-:Y:S01]  /*3f200*/  ST.E desc[UR4][R2.64+0x1fc], R9 ;  /* 0x0001fc0902007985 */ /* 0x0085e2000c101904 */
[----:B------:R-:W-:Y:S05]  /*3f210*/  @P6 BRA `(.L_x_1724) ;  /* 0x0000000000306947 */ /* 0x000fea0003800000 */
[----:B--2---:R-:W2:Y:S04]  /*3f220*/  LDL.64 R2, [R0+0x40] ;  /* 0x0000400000027983 */ /* 0x004ea80000100a00 */
[----:B------:R-:W3:Y:S01]  /*3f230*/  LDL.64 R6, [R0] ;  /* 0x0000000000067983 */ /* 0x000ee20000100a00 */
[C---:B------:R-:W-:Y:S02]  /*3f240*/  R2UR UR4, R4.reuse ;  /* 0x00000000040472ca */ /* 0x040fe400000e0000 */
[C---:B------:R-:W-:Y:S02]  /*3f250*/  R2UR UR5, R5.reuse ;  /* 0x00000000050572ca */ /* 0x040fe400000e0000 */
[----:B------:R-:W-:Y:S02]  /*3f260*/  R2UR UR6, R4 ;  /* 0x00000000040672ca */ /* 0x000fe400000e0000 */
[----:B------:R-:W-:-:S09]  /*3f270*/  R2UR UR7, R5 ;  /* 0x00000000050772ca */ /* 0x000fd200000e0000 */
[----:B--2---:R-:W2:Y:S04]  /*3f280*/  LD.E.64 R2, desc[UR4][R2.64+0x30] ;  /* 0x0000300402027980 */ /* 0x004ea8000c101b00 */
[----:B---3--:R-:W3:Y:S01]  /*3f290*/  LD.E R6, desc[UR6][R6.64] ;  /* 0x0000000606067980 */ /* 0x008ee2000c101900 */
[----:B--2---:R-:W-:-:S05]  /*3f2a0*/  MOV R5, R2 ;  /* 0x0000000200057202 */ /* 0x004fca0000000f00 */
[----:B---3--:R-:W-:-:S05]  /*3f2b0*/  IMAD R4, R6, 0x8, R5 ;  /* 0x0000000806047824 */ /* 0x008fca00078e0205 */
[----:B------:R-:W-:-:S04]  /*3f2c0*/  PRMT R4, RZ, 0x654, R4 ;  /* 0x00000654ff047816 */ /* 0x000fc80000000004 */
[----:B------:R1:W-:Y:S03]  /*3f2d0*/  SYNCS.ARRIVE.TRANS64.RED.A1T0 RZ, [R4+URZ], RZ ;  /* 0x000000ff04ff79a7 */ /* 0x0003e6000810043f */
.L_x_1724:
[----:B--2---:R-:W-:Y:S02]  /*3f2e0*/  IMAD.MOV.U32 R2, RZ, RZ, R205 ;  /* 0x000000ffff027224 */ /* 0x004fe400078e00cd */
[----:B------:R-:W-:-:S04]  /*3f2f0*/  IMAD.MOV.U32 R3, RZ, RZ, 0x0 ;  /* 0x00000000ff037424 */ /* 0x000fc800078e00ff */
[----:B-1----:R-:W-:Y:S05]  /*3f300*/  RET.REL.NODEC R2 `(_ZN7cutlass13device_kernelIN5flash11enable_sm90INS1_16FlashAttnFwdSm90INS1_25CollectiveMainloopFwdSm90ILi2EN4cute5tupleIJNS5_1CILi1EEES8_S8_EEENS6_IJNS7_ILi128EEENS7_ILi96EEENS7_ILi64EEEEEELi256ENS_6half_tEfNS_4arch4Sm90ELb0ELb1ELb0ELb0ELb0ELb0ELb1ELb1ELb0ELb0ELb0ELb0EEENS1_21CollectiveEpilogueFwdINS6_IJSA_NS7_ILi256EEESB_EEES9_SE_SG_Li256ELb0ELb0ELb0ELb0EEENS1_30DynamicPersistentTileSchedulerILi256ELi32ELb0ELb0ELb1EEEEEEEEEvNT_6ParamsE) ;  /* 0xfffffc0c023c7950 */ /* 0x002fea0003c3ffff */
.L_x_1702:
[----:B-1----:R1:W2:Y:S02]  /*3f310*/  SYNCS.PHASECHK.TRANS64.TRYWAIT P0, [R2+URZ], R3 ;  /* 0x00000003020075a7 */ /* 0x0022a4000800017f */
[----:B--2---:R-:W-:Y:S05]  /*3f320*/  @!P0 NANOSLEEP.SYNCS 0x989680 ;  /* 0x009896800000895d */ /* 0x004fea0003900000 */
[----:B------:R-:W2:Y:S02]  /*3f330*/  @!P0 SYNCS.PHASECHK.TRANS64 P0, [R2+URZ], R3 ;  /* 0x00000003020085a7 */ /* 0x000ea4000800007f */
[----:B--2---:R-:W-:Y:S05]  /*3f340*/  @!P0 BRA `(.L_x_1702) ;  /* 0xfffffffc00f08947 */ /* 0x004fea000383ffff */
[----:B------:R-:W-:Y:S05]  /*3f350*/  BRA `(.L_x_1701) ;  /* 0xfffffe4c00f87947 */ /* 0x000fea000383ffff */
.L_x_1709:
[----:B-1----:R1:W2:Y:S02]  /*3f360*/  SYNCS.PHASECHK.TRANS64.TRYWAIT P0, [R8+URZ], R9 ;  /* 0x00000009080075a7 */ /* 0x0022a4000800017f */
[----:B--2---:R-:W-:Y:S05]  /*3f370*/  @!P0 NANOSLEEP.SYNCS 0x989680 ;  /* 0x009896800000895d */ /* 0x004fea0003900000 */
[----:B------:R-:W2:Y:S02]  /*3f380*/  @!P0 SYNCS.PHASECHK.TRANS64 P0, [R8+URZ], R9 ;  /* 0x00000009080085a7 */ /* 0x000ea4000800007f */
[----:B--2---:R-:W-:Y:S05]  /*3f390*/  @!P0 BRA `(.L_x_1709) ;  /* 0xfffffffc00f08947 */ /* 0x004fea000383ffff */
[----:B------:R-:W-:Y:S05]  /*3f3a0*/  BRA `(.L_x_1708) ;  /* 0xfffffe5400cc7947 */ /* 0x000fea000383ffff */
.L_x_1725:
        /* <DEDUP_REMOVED lines=13> */
.L_x_4721:


//--------------------- .text._ZN7cutlass13device_kernelIN5flash11enable_sm90INS1_16FlashAttnFwdSm90INS1_25CollectiveMainloopFwdSm90ILi2EN4cute5tupleIJNS5_1CILi1EEES8_S8_EEENS6_IJNS7_ILi128EEENS7_ILi96EEENS7_ILi64EEEEEELi256ENS_6half_tEfNS_4arch4Sm90ELb0ELb1ELb0ELb1ELb0ELb0ELb0ELb1ELb0ELb0ELb0ELb0EEENS1_21CollectiveEpilogueFwdINS6_IJSA_NS7_ILi256EEESB_EEES9_SE_SG_Li256ELb1ELb0ELb0ELb0EEENS1_36VarlenDynamicPersistentTileSchedulerILi128ELi96ELi256ELi32ELb0ELb0ELb1ELb1ELb0ELb1EEEEEEEEEvNT_6ParamsE --------------------------
	.section	.text._ZN7cutlass13device_kernelIN5flash11enable_sm90INS1_16FlashAttnFwdSm90INS1_25CollectiveMainloopFwdSm90ILi2EN4cute5tupleIJNS5_1CILi1EEES8_S8_EEENS6_IJNS7_ILi128EEENS7_ILi96EEENS7_ILi64EEEEEELi256ENS_6half_tEfNS_4arch4Sm90ELb0ELb1ELb0ELb1ELb0ELb0ELb0ELb1ELb0ELb0ELb0ELb0EEENS1_21CollectiveEpilogueFwdINS6_IJSA_NS7_ILi256EEESB_EEES9_SE_SG_Li256ELb1ELb0ELb0ELb0EEENS1_36VarlenDynamicPersistentTileSchedulerILi128ELi96ELi256ELi32ELb0ELb0ELb1ELb1ELb0ELb1EEEEEEEEEvNT_6ParamsE,"ax",@progbits
	.align	128
.text._ZN7cutlass13device_kernelIN5flash11enable_sm90INS1_16FlashAttnFwdSm90INS1_25CollectiveMainloopFwdSm90ILi2EN4cute5tupleIJNS5_1CILi1EEES8_S8_EEENS6_IJNS7_ILi128EEENS7_ILi96EEENS7_ILi64EEEEEELi256ENS_6half_tEfNS_4arch4Sm90ELb0ELb1ELb0ELb1ELb0ELb0ELb0ELb1ELb0ELb0ELb0ELb0EEENS1_21CollectiveEpilogueFwdINS6_IJSA_NS7_ILi256EEESB_EEES9_SE_SG_Li256ELb1ELb0ELb0ELb0EEENS1_36VarlenDynamicPersistentTileSchedulerILi128ELi96ELi256ELi32ELb0ELb0ELb1ELb1ELb0ELb1EEEEEEEEEvNT_6ParamsE:
        .type           _ZN7cutlass13device_kernelIN5flash11enable_sm90INS1_16FlashAttnFwdSm90INS1_25CollectiveMainloopFwdSm90ILi2EN4cute5tupleIJNS5_1CILi1EEES8_S8_EEENS6_IJNS7_ILi128EEENS7_ILi96EEENS7_ILi64EEEEEELi256ENS_6half_tEfNS_4arch4Sm90ELb0ELb1ELb0ELb1ELb0ELb0ELb0ELb1ELb0ELb0ELb0ELb0EEENS1_21CollectiveEpilogueFwdINS6_IJSA_NS7_ILi256EEESB_EEES9_SE_SG_Li256ELb1ELb0ELb0ELb0EEENS1_36VarlenDynamicPersistentTileSchedulerILi128ELi96ELi256ELi32ELb0ELb0ELb1ELb1ELb0ELb1EEEEEEEEEvNT_6ParamsE,@function
        .size           _ZN7cutlass13device_kernelIN5flash11enable_sm90INS1_16FlashAttnFwdSm90INS1_25CollectiveMainloopFwdSm90ILi2EN4cute5tupleIJNS5_1CILi1EEES8_S8_EEENS6_IJNS7_ILi128EEENS7_ILi96EEENS7_ILi64EEEEEELi256ENS_6half_tEfNS_4arch4Sm90ELb0ELb1ELb0ELb1ELb0ELb0ELb0ELb1ELb0ELb0ELb0ELb0EEENS1_21CollectiveEpilogueFwdINS6_IJSA_NS7_ILi256EEESB_EEES9_SE_SG_Li256ELb1ELb0ELb0ELb0EEENS1_36VarlenDynamicPersistentTileSchedulerILi128ELi96ELi256ELi32ELb0ELb0ELb1ELb1ELb0ELb1EEEEEEEEEvNT_6ParamsE,(.L_x_4723 - _ZN7cutlass13device_kernelIN5flash11enable_sm90INS1_16FlashAttnFwdSm90INS1_25CollectiveMainloopFwdSm90ILi2EN4cute5tupleIJNS5_1CILi1EEES8_S8_EEENS6_IJNS7_ILi128EEENS7_ILi96EEENS7_ILi64EEEEEELi256ENS_6half_tEfNS_4arch4Sm90ELb0ELb1ELb0ELb1ELb0ELb0ELb0ELb1ELb0ELb0ELb0ELb0EEENS1_21CollectiveEpilogueFwdINS6_IJSA_NS7_ILi256EEESB_EEES9_SE_SG_Li256ELb1ELb0ELb0ELb0EEENS1_36VarlenDynamicPersistentTileSchedulerILi128ELi96ELi256ELi32ELb0ELb0ELb1ELb1ELb0ELb1EEEEEEEEEvNT_6ParamsE)
        .other          _ZN7cutlass13device_kernelIN5flash11enable_sm90INS1_16FlashAttnFwdSm90INS1_25CollectiveMainloopFwdSm90ILi2EN4cute5tupleIJNS5_1CILi1EEES8_S8_EEENS6_IJNS7_ILi128EEENS7_ILi96EEENS7_ILi64EEEEEELi256ENS_6half_tEfNS_4arch4Sm90ELb0ELb1ELb0ELb1ELb0ELb0ELb0ELb1ELb0ELb0ELb0ELb0EEENS1_21CollectiveEpilogueFwdINS6_IJSA_NS7_ILi256EEESB_EEES9_SE_SG_Li256ELb1ELb0ELb0ELb0EEENS1_36VarlenDynamicPersistentTileSchedulerILi128ELi96ELi256ELi32ELb0ELb0ELb1ELb1ELb0ELb1EEEEEEEEEvNT_6ParamsE,@"STO_CUDA_ENTRY STV_DEFAULT"
_ZN7cutlass13device_kernelIN5flash11enable_sm90INS1_16FlashAttnFwdSm90INS1_25CollectiveMainloopFwdSm90ILi2EN4cute5tupleIJNS5_1CILi1EEES8_S8_EEENS6_IJNS7_ILi128EEENS7_ILi96EEENS7_ILi64EEEEEELi256ENS_6half_tEfNS_4arch4Sm90ELb0ELb1ELb0ELb1ELb0ELb0ELb0ELb1ELb0ELb0ELb0ELb0EEENS1_21CollectiveEpilogueFwdINS6_IJSA_NS7_ILi256EEESB_EEES9_SE_SG_Li256ELb1ELb0ELb0ELb0EEENS1_36VarlenDynamicPersistentTileSchedulerILi128ELi96ELi256ELi32ELb0ELb0ELb1ELb1ELb0ELb1EEEEEEEEEvNT_6ParamsE:
        /* <DEDUP_REMOVED lines=21> */
.L_x_1727:
[----:B------:R-:W-:Y:S05]  /*0150*/  BSYNC B0 ;  /* 0x0000000000007941 */ /* 0x000fea0003800000 */
.L_x_1726:
        /* <DEDUP_REMOVED lines=41> */
.L_x_1728:
        /* <DEDUP_REMOVED lines=22> */
.L_x_1729:
        /* <DEDUP_REMOVED lines=18> */
.L_x_1730:
        /* <DEDUP_REMOVED lines=22> */
.L_x_1731:
        /* <DEDUP_REMOVED lines=22> */
.L_x_1732:
[----:B------:R-:W-:Y:S01]  /*0930*/  PLOP3.LUT P0, PT, PT, PT, UP0, 0x80, 0x0 ;  /* 0x000000000000781c */ /* 0x000fe20003f0f008 */
[----:B------:R-:W-:Y:S01]  /*0940*/  UMOV UR36, 0x1 ;  /* 0x0000000100247882 */ /* 0x000fe20000000000 */
[----:B------:R-:W-:Y:S01]  /*0950*/  NOP ;  /* 0x0000000000007918 */ /* 0x000fe20000000000 */
[----:B------:R-:W-:Y:S01]  /*0960*/  USEL UR36, UR36, 0x2, !UP0 ;  /* 0x0000000224247887 */ /* 0x000fe2000c000000 */
[----:B------:R-:W-:Y:S01]  /*0970*/  ULDC.64 UR38, c[0x0][0x208] ;  /* 0x0000820000267ab9 */ /* 0x000fe20000000a00 */
[----:B012-4-:R-:W-:Y:S08]  /*0980*/  BAR.SYNC.DEFER_BLOCKING 0x0 ;  /* 0x0000000000007b1d */ /* 0x017ff00000010000 */
[----:B------:R-:W-:Y:S05]  /*0990*/  @!P0 BRA `(.L_x_1733) ;  /* 0x000000ec00f08947 */ /* 0x000fea0003800000 */
.L_x_1734:
        /* <DEDUP_REMOVED lines=8> */
[----:B-1----:R-:W-:Y:S01]  /*0a20*/  ULEA UR4, UR5, UR4, 0x18 ;  /* 0x0000000405047291 */ /* 0x002fe2000f8ec03f */
[----:B0-----:R-:W-:-:S04]  /*0a30*/  SHF.R.U32.HI R0, RZ, 0x7, R0 ;  /* 0x00000007ff007819 */ /* 0x001fc80000011600 */
[----:B------:R-:W-:-:S13]  /*0a40*/  ISETP.NE.AND P0, PT, R0, 0x1, PT ;  /* 0x000000010000780c */ /* 0x000fda0003f05270 */
[----:B------:R-:W-:Y:S08]  /*0a50*/  @!P0 BAR.ARV 0x9, 0x100 ;  /* 0x0244000000008b1d */ /* 0x000ff00000002000 */
[----:B------:R-:W-:Y:S06]  /*0a60*/  BAR.SYNC.DEFER_BLOCKING 0x5, 0x120 ;  /* 0x0144800000007b1d */ /* 0x000fec0000010000 */
        /* <DEDUP_REMOVED lines=8> */
[----:B------:R-:W-:Y:S01]  /*0af0*/  R2UR UR5, R203 ;  /* 0x00000000cb0572ca */ /* 0x000fe200000e0000 */
[----:B------:R-:W-:Y:S01]  /*0b00*/  UMOV UR41, URZ ;  /* 0x0000003f00297c82 */ /* 0x000fe20008000000 */
[----:B------:R-:W-:Y:S01]  /*0b10*/  UMOV UR40, URZ ;  /* 0x0000003f00287c82 */ /* 0x000fe20008000000 */
[----:B------:R-:W-:Y:S01]  /*0b20*/  UMOV UR37, URZ ;  /* 0x0000003f00257c82 */ /* 0x000fe20008000000 */
[----:B0-----:R-:W-:-:S05]  /*0b30*/  VIADD R209, R0, 0xffffff80 ;  /* 0xffffff8000d17836 */ /* 0x001fca0000000000 */
[----:B------:R-:W-:-:S04]  /*0b40*/  SHF.R.S32.HI R0, RZ, 0x1f, R209 ;  /* 0x0000001fff007819 */ /* 0x000fc800000114d1 */
[CC--:B------:R-:W-:Y:S02]  /*0b50*/  LEA.HI R2, R0.reuse, R209.reuse, RZ, 0x7 ;  /* 0x000000d100027211 */ /* 0x0c0fe400078f38ff */
[----:B------:R-:W-:Y:S02]  /*0b60*/  LEA.HI R3, R0, R209, RZ, 0x4 ;  /* 0x000000d100037211 */ /* 0x000fe400078f20ff */
[----:B------:R-:W-:Y:S02]  /*0b70*/  LOP3.LUT R4, R2, 0xffffff80, RZ, 0xc0, !PT ;  /* 0xffffff8002047812 */ /* 0x000fe400078ec0ff */
[----:B------:R-:W-:-:S03]  /*0b80*/  SHF.R.S32.HI R207, RZ, 0x7, R2 ;  /* 0x00000007ffcf7819 */ /* 0x000fc60000011402 */
        /* <DEDUP_REMOVED lines=10> */
[----:B------:R-:W-:-:S04]  /*0c30*/  LEA.HI R4, R4, R5, RZ, 0x3 ;  /* 0x0000000504047211 */ /* 0x000fc800078f18ff */
[----:B------:R-:W-:Y:S02]  /*0c40*/  LOP3.LUT R6, R4, 0xfffffff8, RZ, 0xc0, !PT ;  /* 0xfffffff804067812 */ /* 0x000fe400078ec0ff */
[CC--:B------:R-:W-:Y:S02]  /*0c50*/  LEA.HI R4, R0.reuse, R209.reuse, RZ, 0x5 ;  /* 0x000000d100047211 */ /* 0x0c0fe400078f28ff */
[----:B------:R-:W-:Y:S01]  /*0c60*/  LEA.HI R0, R0, R209, RZ, 0x3 ;  /* 0x000000d100007211 */ /* 0x000fe200078f18ff */
[----:B------:R-:W-:Y:S01]  /*0c70*/  IMAD.IADD R9, R5, 0x1, -R6 ;  /* 0x0000000105097824 */ /* 0x000fe200078e0a06 */
[----:B------:R-:W-:Y:S01]  /*0c80*/  SHF.R.S32.HI R6, RZ, 0x4, R3 ;  /* 0x00000004ff067819 */ /* 0x000fe20000011403 */
[----:B------:R-:W-:Y:S01]  /*0c90*/  IMAD.SHL.U32 R5, R4, 0x20, RZ ;  /* 0x0000002004057824 */ /* 0x000fe200078e00ff */
[C---:B------:R-:W-:Y:S01]  /*0ca0*/  LOP3.LUT R4, R3.reuse, 0x3fffff0, RZ, 0xc0, !PT ;  /* 0x03fffff003047812 */ /* 0x040fe200078ec0ff */
[----:B------:R-:W-:Y:S01]  /*0cb0*/  IMAD R9, R8, 0x10, R9 ;  /* 0x0000001008097824 */ /* 0x000fe200078e0209 */
[----:B------:R-:W-:-:S02]  /*0cc0*/  LEA.HI R3, R3, R6, RZ, 0x1 ;  /* 0x0000000603037211 */ /* 0x000fc400078f08ff */
        /* <DEDUP_REMOVED lines=8> */
[----:B------:R-:W-:Y:S02]  /*0d50*/  IMAD.IADD R2, R209, 0x1, -R2 ;  /* 0x00000001d1027824 */ /* 0x000fe400078e0a02 */
[----:B------:R-:W-:Y:S01]  /*0d60*/  IMAD R208, R3, 0x8, R4 ;  /* 0x0000000803d07824 */ /* 0x000fe200078e0204 */
[----:B------:R-:W-:Y:S01]  /*0d70*/  LOP3.LUT R4, R7, 0x7ffffffc, RZ, 0xc0, !PT ;  /* 0x7ffffffc07047812 */ /* 0x000fe200078ec0ff */
[----:B------:R-:W-:-:S04]  /*0d80*/  IMAD.SHL.U32 R19, R2, 0x8, RZ ;  /* 0x0000000802137824 */ /* 0x000fc800078e00ff */
[----:B------:R-:W-:-:S04]  /*0d90*/  IMAD.IADD R4, R205, 0x1, -R4 ;  /* 0x00000001cd047824 */ /* 0x000fc800078e0a04 */
[----:B------:R-:W-:-:S07]  /*0da0*/  IMAD.SHL.U32 R16, R4, 0x2, RZ ;  /* 0x0000000204107824 */ /* 0x000fce00078e00ff */
.L_x_1834:
[----:B------:R-:W-:Y:S01]  /*0db0*/  ULDC.64 UR8, c[0x0][0xa28] ;  /* 0x00028a0000087ab9 */ /* 0x000fe20000000a00 */
[----:B0-----:R-:W0:Y:S01]  /*0dc0*/  LDC R18, c[0x0][0x288] ;  /* 0x0000a200ff127b82 */ /* 0x001e220000000800 */
[----:B------:R-:W-:Y:S01]  /*0dd0*/  UISETP.NE.U32.AND UP0, UPT, UR8, URZ, UPT ;  /* 0x0000003f0800728c */ /* 0x000fe2000bf05070 */
[----:B---3-5:R-:W-:-:S03]  /*0de0*/  IMAD.MOV.U32 R8, RZ, RZ, RZ ;  /* 0x000000ffff087224 */ /* 0x028fc600078e00ff */
[----:B------:R-:W-:-:S03]  /*0df0*/  UISETP.NE.AND.EX UP0, UPT, UR9, URZ, UPT, UP0 ;  /* 0x0000003f0900728c */ /* 0x000fc6000bf05300 */
[----:B------:R-:W-:Y:S01]  /*0e00*/  ULDC.64 UR8, c[0x0][0xa18] ;  /* 0x0002860000087ab9 */ /* 0x000fe20000000a00 */
[----:B-12-4-:R-:W1:Y:S01]  /*0e10*/  LDC.64 R10, c[0x0][0x3f8] ;  /* 0x0000fe00ff0a7b82 */ /* 0x016e620000000a00 */
[----:B------:R-:W-:Y:S01]  /*0e20*/  UISETP.NE.U32.AND UP1, UPT, UR8, URZ, UPT ;  /* 0x0000003f0800728c */ /* 0x000fe2000bf25070 */
[----:B------:R-:W-:-:S03]  /*0e30*/  PLOP3.LUT P0, PT, PT, PT, UP0, 0x80, 0x0 ;  /* 0x000000000000781c */ /* 0x000fc60003f0f008 */
[----:B------:R-:W-:-:S03]  /*0e40*/  UISETP.NE.AND.EX UP1, UPT, UR9, URZ, UPT, UP1 ;  /* 0x0000003f0900728c */ /* 0x000fc6000bf25310 */
[----:B------:R-:W-:Y:S01]  /*0e50*/  @UP0 ULDC.64 UR8, c[0x0][0xa28] ;  /* 0x00028a0000080ab9 */ /* 0x000fe20000000a00 */
[----:B------:R-:W2:Y:S01]  /*0e60*/  LDC R0, c[0x0][0x404] ;  /* 0x00010100ff007b82 */ /* 0x000ea20000000800 */
[----:B------:R-:W-:Y:S01]  /*0e70*/  @UP0 UIMAD.WIDE UR8, UR5, 0x4, UR8 ;  /* 0x00000004050808a5 */ /* 0x000fe2000f8e0208 */
[----:B------:R-:W-:-:S05]  /*0e80*/  PLOP3.LUT P2, PT, PT, PT, UP1, 0x80, 0x0 ;  /* 0x000000000000781c */ /* 0x000fca0003f4f018 */
[----:B------:R-:W-:Y:S01]  /*0e90*/  @UP1 ULDC.64 UR10, c[0x0][0xa18] ;  /* 0x00028600000a1ab9 */ /* 0x000fe20000000a00 */
[----:B------:R-:W-:Y:S01]  /*0ea0*/  IMAD.U32 R4, RZ, RZ, UR8 ;  /* 0x00000008ff047e24 */ /* 0x000fe2000f8e00ff */
[----:B------:R-:W3:Y:S01]  /*0eb0*/  LDC R17, c[0x0][0x2e0] ;  /* 0x0000b800ff117b82 */ /* 0x000ee20000000800 */
[----:B------:R-:W-:Y:S01]  /*0ec0*/  IMAD.U32 R5, RZ, RZ, UR9 ;  /* 0x00000009ff057e24 */ /* 0x000fe2000f8e00ff */
[----:B------:R-:W-:-:S04]  /*0ed0*/  @UP1 UIMAD.WIDE UR8, UR5, 0x4, UR10 ;  /* 0x00000004050818a5 */ /* 0x000fc8000f8e020a */
[----:B------:R4:W5:Y:S02]  /*0ee0*/  @P0 LDG.E R8, desc[UR38][R4.64] ;  /* 0x0000002604080981 */ /* 0x000964000c1e1900 */
[----:B------:R-:W-:Y:S02]  /*0ef0*/  IMAD.U32 R6, RZ, RZ, UR8 ;  /* 0x00000008ff067e24 */ /* 0x000fe4000f8e00ff */
[----:B------:R-:W-:Y:S01]  /*0f00*/  IMAD.U32 R7, RZ, RZ, UR9 ;  /* 0x00000009ff077e24 */ /* 0x000fe2000f8e00ff */
[----:B------:R-:W-:-:S04]  /*0f10*/  ULDC.64 UR8, c[0x0][0xa20] ;  /* 0x0002880000087ab9 */ /* 0x000fc80000000a00 */
[----:B0-----:R4:W5:Y:S01]  /*0f20*/  @P2 LDG.E R18, desc[UR38][R6.64] ;  /* 0x0000002606122981 */ /* 0x001962000c1e1900 */
[----:B-1----:R-:W-:Y:S01]  /*0f30*/  ISETP.NE.U32.AND P0, PT, R10, RZ, PT ;  /* 0x000000ff0a00720c */ /* 0x002fe20003f05070 */
[----:B------:R-:W-:Y:S01]  /*0f40*/  UMOV UR44, UR6 ;  /* 0x00000006002c7c82 */ /* 0x000fe20008000000 */
[----:B------:R-:W-:Y:S02]  /*0f50*/  ISETP.NE.U32.AND P1, PT, RZ, UR8, PT ;  /* 0x00000008ff007c0c */ /* 0x000fe4000bf25070 */
[----:B------:R-:W-:Y:S02]  /*0f60*/  ISETP.NE.AND.EX P0, PT, R11, RZ, PT, P0 ;  /* 0x000000ff0b00720c */ /* 0x000fe40003f05300 */
[----:B------:R-:W-:Y:S02]  /*0f70*/  ISETP.NE.AND.EX P1, PT, RZ, UR9, PT, P1 ;  /* 0x00000009ff007c0c */ /* 0x000fe4000bf25310 */
[----:B--2---:R-:W-:Y:S01]  /*0f80*/  SEL R0, R0, 0x1, P0 ;  /* 0x0000000100007807 */ /* 0x004fe20000000000 */
[----:B----4-:R-:W-:Y:S10]  /*0f90*/  @P2 BRA `(.L_x_1735) ;  /* 0x00000000002c2947 */ /* 0x010ff40003800000 */
        /* <DEDUP_REMOVED lines=8> */
[----:B-----5:R-:W2:Y:S04]  /*1020*/  LDG.E R18, desc[UR38][R4.64] ;  /* 0x0000002604127981 */ /* 0x020ea8000c1e1900 */
[----:B------:R-:W2:Y:S02]  /*1030*/  LDG.E R3, desc[UR38][R4.64+0x4] ;  /* 0x0000042604037981 */ /* 0x000ea4000c1e1900 */
[----:B--2---:R-:W-:-:S07]  /*1040*/  IMAD.IADD R18, R3, 0x1, -R18 ;  /* 0x0000000103127824 */ /* 0x004fce00078e0a12 */
.L_x_1735:
[----:B------:R-:W-:Y:S01]  /*1050*/  UMOV UR43, UR5 ;  /* 0x00000005002b7c82 */ /* 0x000fe20008000000 */
[----:B---3--:R-:W-:Y:S02]  /*1060*/  IMAD R17, R0, R17, RZ ;  /* 0x0000001100117224 */ /* 0x008fe400078e02ff */
[----:B------:R-:W-:Y:S01]  /*1070*/  IMAD.MOV.U32 R204, RZ, RZ, R201 ;  /* 0x000000ffffcc7224 */ /* 0x000fe200078e00c9 */
[----:B------:R-:W-:Y:S06]  /*1080*/  @!P1 BRA `(.L_x_1736) ;  /* 0x0000000000189947 */ /* 0x000fec0003800000 */
[----:B------:R-:W-:Y:S02]  /*1090*/  ULDC.64 UR6, c[0x0][0xa20] ;  /* 0x0002880000067ab9 */ /* 0x000fe40000000a00 */
[----:B------:R-:W-:-:S06]  /*10a0*/  UIMAD.WIDE UR4, UR5, 0x4, UR6 ;  /* 0x00000004050478a5 */ /* 0x000fcc000f8e0206 */
[----:B------:R-:W-:Y:S02]  /*10b0*/  IMAD.U32 R4, RZ, RZ, UR4 ;  /* 0x00000004ff047e24 */ /* 0x000fe4000f8e00ff */
[----:B------:R-:W-:-:S05]  /*10c0*/  IMAD.U32 R5, RZ, RZ, UR5 ;  /* 0x00000005ff057e24 */ /* 0x000fca000f8e00ff */
[----:B------:R0:W5:Y:S01]  /*10d0*/  LDG.E R17, desc[UR38][R4.64] ;  /* 0x0000002604117981 */ /* 0x000162000c1e1900 */
[----:B------:R-:W-:Y:S05]  /*10e0*/  BRA `(.L_x_1737) ;  /* 0x00000000002c7947 */ /* 0x000fea0003800000 */
.L_x_1736:
        /* <DEDUP_REMOVED lines=9> */
[----:B------:R-:W2:Y:S02]  /*1180*/  LDG.E R0, desc[UR38][R4.64+0x4] ;  /* 0x0000042604007981 */ /* 0x000ea4000c1e1900 */
[----:B--2---:R-:W-:-:S07]  /*1190*/  IMAD.IADD R17, R0, 0x1, -R17 ;  /* 0x0000000100117824 */ /* 0x004fce00078e0a11 */
.L_x_1737:
[----:B------:R-:W1:Y:S01]  /*11a0*/  LDC.64 R6, c[0x0][0x9e0] ;  /* 0x00027800ff067b82 */ /* 0x000e620000000a00 */
[----:B-----5:R-:W-:Y:S01]  /*11b0*/  IMAD.IADD R17, R17, 0x1, -R8 ;  /* 0x0000000111117824 */ /* 0x020fe200078e0a08 */
[----:B------:R-:W-:-:S04]  /*11c0*/  LEA R0, R201, 0x80, 0x7 ;  /* 0x00000080c9007811 */ /* 0x000fc800078e38ff */
[----:B------:R-:W-:Y:S02]  /*11d0*/  IADD3 R9, R17, R0, -R18 ;  /* 0x0000000011097210 */ /* 0x000fe40007ffe812 */
[----:B-1----:R-:W-:-:S03]  /*11e0*/  ISETP.GE.AND P1, PT, R7, 0x1, PT ;  /* 0x000000010700780c */ /* 0x002fc60003f26270 */
[----:B------:R-:W-:-:S10]  /*11f0*/  IMAD.IADD R0, R9, 0x1, R6 ;  /* 0x0000000109007824 */ /* 0x000fd400078e0206 */
[----:B------:R-:W-:Y:S05]  /*1200*/  @!P1 BRA `(.L_x_1738) ;  /* 0x0000000000409947 */ /* 0x000fea0003800000 */
[C---:B------:R-:W-:Y:S01]  /*1210*/  ISETP.GT.AND P0, PT, R9.reuse, RZ, PT ;  /* 0x000000ff0900720c */ /* 0x040fe20003f04270 */
[----:B------:R-:W-:-:S12]  /*1220*/  VIADD R3, R9, 0xffffffff ;  /* 0xffffffff09037836 */ /* 0x000fd80000000000 */
[----:B------:R-:W-:Y:S05]  /*1230*/  @P0 BRA `(.L_x_1739) ;  /* 0x00000000001c0947 */ /* 0x000fea0003800000 */
[----:B------:R-:W-:Y:S01]  /*1240*/  ISETP.NE.AND P0, PT, R7, 0x1, PT ;  /* 0x000000010700780c */ /* 0x000fe20003f05270 */
[----:B------:R-:W-:-:S12]  /*1250*/  IMAD.MOV R3, RZ, RZ, -R9 ;  /* 0x000000ffff037224 */ /* 0x000fd800078e0a09 */
[----:B0-----:R-:W0:Y:S02]  /*1260*/  @P0 LDC.64 R4, c[0x0][0x9e8] ;  /* 0x00027a00ff040b82 */ /* 0x001e240000000a00 */
[----:B0-----:R-:W-:-:S05]  /*1270*/  @P0 IMAD.HI.U32 R4, R3, R4, RZ ;  /* 0x0000000403040227 */ /* 0x001fca00078e00ff */
[----:B------:R-:W-:-:S04]  /*1280*/  @P0 SHF.R.U32.HI R3, RZ, R5, R4 ;  /* 0x00000005ff030219 */ /* 0x000fc80000011604 */
[----:B------:R-:W-:Y:S01]  /*1290*/  LOP3.LUT R3, RZ, R3, RZ, 0x33, !PT ;  /* 0x00000003ff037212 */ /* 0x000fe200078e33ff */
[----:B------:R-:W-:Y:S06]  /*12a0*/  BRA `(.L_x_1740) ;  /* 0x0000000000107947 */ /* 0x000fec0003800000 */
.L_x_1739:
[----:B------:R-:W-:-:S13]  /*12b0*/  ISETP.NE.AND P0, PT, R7, 0x1, PT ;  /* 0x000000010700780c */ /* 0x000fda0003f05270 */
[----:B0-----:R-:W0:Y:S02]  /*12c0*/  @P0 LDC.64 R4, c[0x0][0x9e8] ;  /* 0x00027a00ff040b82 */ /* 0x001e240000000a00 */
[----:B0-----:R-:W-:-:S05]  /*12d0*/  @P0 IMAD.HI.U32 R4, R3, R4, RZ ;  /* 0x0000000403040227 */ /* 0x001fca00078e00ff */
[----:B------:R-:W-:-:S07]  /*12e0*/  @P0 SHF.R.U32.HI R3, RZ, R5, R4 ;  /* 0x00000005ff030219 */ /* 0x000fce0000011604 */
.L_x_1740:
[----:B------:R-:W-:-:S05]  /*12f0*/  IMAD R3, R3, R7, R7 ;  /* 0x0000000703037224 */ /* 0x000fca00078e0207 */
[----:B------:R-:W-:-:S07]  /*1300*/  VIMNMX R0, R0, R3, PT ;  /* 0x0000000300007248 */ /* 0x000fce0003fe0100 */
.L_x_1738:
[----:B------:R-:W-:Y:S01]  /*1310*/  VIADD R3, R0, 0x5f ;  /* 0x0000005f00037836 */ /* 0x000fe20000000000 */
[----:B------:R-:W-:Y:S01]  /*1320*/  ULDC UR4, c[0x0][0x9dc] ;  /* 0x0002770000047ab9 */ /* 0x000fe20000000800 */
[----:B0-----:R-:W-:Y:S02]  /*1330*/  IMAD R4, R201, 0x80, -R18 ;  /* 0x00000080c9047824 */ /* 0x001fe400078e0a12 */
[C---:B------:R-:W-:Y:S02]  /*1340*/  VIADD R0, R17.reuse, 0x5f ;  /* 0x0000005f11007836 */ /* 0x040fe40000000000 */
[----:B------:R-:W-:Y:S02]  /*1350*/  IMAD.IADD R6, R17, 0x1, R4 ;  /* 0x0000000111067824 */ /* 0x000fe400078e0204 */
        /* <DEDUP_REMOVED lines=14> */
[----:B------:R-:W0:Y:S02]  /*1440*/  @P0 LDC.64 R4, c[0x0][0x9e8] ;  /* 0x00027a00ff040b82 */ /* 0x000e240000000a00 */
[----:B0-----:R-:W-:-:S05]  /*1450*/  @P0 IMAD.HI.U32 R0, R3, R4, RZ ;  /* 0x0000000403000227 */ /* 0x001fca00078e00ff */
[----:B------:R-:W-:-:S04]  /*1460*/  @P0 SHF.R.U32.HI R3, RZ, R5, R0 ;  /* 0x00000005ff030219 */ /* 0x000fc80000011600 */
[----:B------:R-:W-:Y:S01]  /*1470*/  LOP3.LUT R6, RZ, R3, RZ, 0x33, !PT ;  /* 0x00000003ff067212 */ /* 0x000fe200078e33ff */
[----:B------:R-:W-:Y:S06]  /*1480*/  BRA `(.L_x_1743) ;  /* 0x0000000000107947 */ /* 0x000fec0003800000 */
.L_x_1742:
[----:B------:R-:W-:-:S13]  /*1490*/  ISETP.NE.AND P0, PT, R7, 0x1, PT ;  /* 0x000000010700780c */ /* 0x000fda0003f05270 */
[----:B------:R-:W0:Y:S02]  /*14a0*/  @P0 LDC.64 R4, c[0x0][0x9e8] ;  /* 0x00027a00ff040b82 */ /* 0x000e240000000a00 */
[----:B0-----:R-:W-:-:S05]  /*14b0*/  @P0 IMAD.HI.U32 R0, R6, R4, RZ ;  /* 0x0000000406000227 */ /* 0x001fca00078e00ff */
[----:B------:R-:W-:-:S07]  /*14c0*/  @P0 SHF.R.U32.HI R6, RZ, R5, R0 ;  /* 0x00000005ff060219 */ /* 0x000fce0000011600 */
.L_x_1743:
[----:B------:R-:W-:-:S05]  /*14d0*/  IMAD R6, R6, R7, RZ ;  /* 0x0000000706067224 */ /* 0x000fca00078e02ff */
[----:B------:R-:W-:-:S13]  /*14e0*/  R2UR UR5, R6 ;  /* 0x00000000060572ca */ /* 0x000fda00000e0000 */
[----:B------:R-:W-:-:S04]  /*14f0*/  UISETP.LT.AND UP0, UPT, UR4, UR5, UPT ;  /* 0x000000050400728c */ /* 0x000fc8000bf01270 */
[----:B------:R-:W-:-:S12]  /*1500*/  USEL UR4, UR4, UR5, !UP0 ;  /* 0x0000000504047287 */ /* 0x000fd8000c000000 */
.L_x_1741:
[----:B------:R-:W-:Y:S01]  /*1510*/  UIMAD.WIDE UR4, UR4, 0x2aaaaaab, URZ ;  /* 0x2aaaaaab040478a5 */ /* 0x000fe2000f8e023f */
[----:B------:R-:W-:Y:S02]  /*1520*/  PLOP3.LUT P0, PT, PT, PT, PT, 0x80, 0x0 ;  /* 0x000000000000781c */ /* 0x000fe40003f0f070 */
[----:B------:R-:W-:Y:S02]  /*1530*/  CS2R R44, SRZ ;  /* 0x00000000002c7805 */ /* 0x000fe4000001ff00 */
[----:B------:R-:W-:Y:S01]  /*1540*/  CS2R R150, SRZ ;  /* 0x0000000000967805 */ /* 0x000fe2000001ff00 */
        /* <DEDUP_REMOVED lines=67> */
[----:B------:R-:W-:Y:S01]  /*1980*/  CS2R R4, SRZ ;  /* 0x0000000000047805 */ /* 0x000fe2000001ff00 */
[----:B------:R-:W-:Y:S02]  /*1990*/  IMAD.MOV.U32 R7, RZ, RZ, RZ ;  /* 0x000000ffff077224 */ /* 0x000fe400078e00ff */
[----:B------:R-:W-:Y:S02]  /*19a0*/  IMAD.MOV.U32 R175, RZ, RZ, RZ ;  /* 0x000000ffffaf7224 */ /* 0x000fe400078e00ff */
[----:B------:R-:W-:Y:S01]  /*19b0*/  IMAD.MOV.U32 R26, RZ, RZ, RZ ;  /* 0x000000ffff1a7224 */ /* 0x000fe200078e00ff */
[----:B------:R-:W-:Y:S06]  /*19c0*/  @!P1 BRA `(.L_x_1744) ;  /* 0x000000b4002c9947 */ /* 0x000fec0003800000 */
        /* <DEDUP_REMOVED lines=31> */
.L_x_1745:
[----:B------:R-:W0:Y:S01]  /*1bc0*/  S2R R0, SR_CgaCtaId ;  /* 0x0000000000007919 */ /* 0x000e220000008800 */
[----:B------:R-:W-:Y:S01]  /*1bd0*/  ULEA.HI UR4, UR41, UR41, URZ, 0x1 ;  /* 0x0000002929047291 */ /* 0x000fe2000f8f083f */
[----:B------:R-:W-:Y:S01]  /*1be0*/  MOV R9, 0x400 ;  /* 0x0000040000097802 */ /* 0x000fe20000000f00 */
[----:B------:R-:W1:Y:S02]  /*1bf0*/  S2R R20, SR_TID.X ;  /* 0x0000000000147919 */ /* 0x000e640000002100 */
        /* <DEDUP_REMOVED lines=9> */
.L_x_1928:
[----:B0-----:R-:W-:Y:S01]  /*1c90*/  IMAD.U32 R0, RZ, RZ, UR45 ;  /* 0x0000002dff007e24 */ /* 0x001fe2000f8e00ff */
[----:B------:R-:W-:Y:S05]  /*1ca0*/  WARPSYNC.ALL ;  /* 0x0000000000007948 */ /* 0x000fea0003800000 */
[----:B------:R0:W-:Y:S01]  /*1cb0*/  BAR.SYNC.DEFER_BLOCKING R10, 0x100 ;  /* 0x0004000a0000751d */ /* 0x0001e20000010000 */
[----:B------:R-:W-:-:S13]  /*1cc0*/  ISETP.NE.AND P0, PT, R0, 0x3, PT ;  /* 0x000000030000780c */ /* 0x000fda0003f05270 */
[----:B0-----:R-:W-:Y:S05]  /*1cd0*/  @!P0 BRA `(.L_x_1747) ;  /* 0x0000000000048947 */ /* 0x001fea0003800000 */
[----:B------:R-:W-:Y:S01]  /*1ce0*/  BPT.TRAP 0x1 ;  /* 0x000000040000795c */ /* 0x000fe20000300000 */
.L_x_1747:
[----:B------:R-:W-:Y:S02]  /*1cf0*/  IMAD.U32 R12, RZ, RZ, UR40 ;  /* 0x00000028ff0c7e24 */ /* 0x000fe4000f8e00ff */
[----:B------:R-:W-:-:S03]  /*1d00*/  IMAD.U32 R0, RZ, RZ, UR37 ;  /* 0x00000025ff007e24 */ /* 0x000fc6000f8e00ff */
[----:B------:R-:W-:Y:S01]  /*1d10*/  SHF.L.U32 R12, R12, 0x1f, RZ ;  /* 0x0000001f0c0c7819 */ /* 0x000fe200000006ff */
[----:B------:R-:W-:-:S04]  /*1d20*/  IMAD R7, R0, 0x8, R9 ;  /* 0x0000000800077824 */ /* 0x000fc800078e0209 */
[----:B------:R0:W1:Y:S01]  /*1d30*/  SYNCS.PHASECHK.TRANS64.TRYWAIT P1, [R7+URZ+0x22830], R12 ;  /* 0x0228300c070075a7 */ /* 0x000062000802017f */
[----:B------:R-:W-:Y:S05]  /*1d40*/  @!P0 BRA `(.L_x_1748) ;  /* 0x0000000000048947 */ /* 0x000fea0003800000 */
[----:B------:R-:W-:Y:S01]  /*1d50*/  BPT.TRAP 0x1 ;  /* 0x000000040000795c */ /* 0x000fe20000300000 */
.L_x_1748:
[----:B-1----:R-:W-:Y:S05]  /*1d60*/  @P1 BRA `(.L_x_1749) ;  /* 0x0000000000081947 */ /* 0x002fea0003800000 */
[----:B------:R-:W1:Y:S02]  /*1d70*/  SYNCS.PHASECHK.TRANS64.TRYWAIT P1, [R7+URZ+0x22830], R12 ;  /* 0x0228300c070075a7 */ /* 0x000e64000802017f */
[----:B-1----:R-:W-:Y:S05]  /*1d80*/  @!P1 BRA `(.L_x_1750) ;  /* 0x0000012800b49947 */ /* 0x002fea0003800000 */
.L_x_1749:
[----:B------:R-:W-:Y:S01]  /*1d90*/  R2UR UR4, R9 ;  /* 0x00000000090472ca */ /* 0x000fe200000e0000 */
[----:B------:R-:W-:Y:S01]  /*1da0*/  ULOP3.LUT UR20, UR46, 0x10000, URZ, 0xfc, !UPT ;  /* 0x000100002e147892 */ /* 0x000fe2000f8efc3f */
[----:B------:R-:W-:Y:S01]  /*1db0*/  WARPGROUP.ARRIVE ;  /* 0x00000000000079c5 */ /* 0x000fe20000000000 */
[----:B------:R-:W-:Y:S01]  /*1dc0*/  UMOV UR21, 0x40000040 ;  /* 0x4000004000157882 */ /* 0x000fe20000000000 */
[----:B------:R-:W-:Y:S01]  /*1dd0*/  UMOV UR23, 0x40000040 ;  /* 0x4000004000177882 */ /* 0x000fe20000000000 */
[----:B------:R-:W-:-:S03]  /*1de0*/  UIADD3 UR8, UR20, 0x2, URZ ;  /* 0x0000000214087890 */ /* 0x000fc6000fffe03f */
[----:B------:R-:W2:Y:S01]  /*1df0*/  S2R R0, SR_TID.X ;  /* 0x0000000000007919 */ /* 0x000ea20000002100 */
[----:B------:R-:W-:Y:S01]  /*1e00*/  UMOV UR9, 0x40000040 ;  /* 0x4000004000097882 */ /* 0x000fe20000000000 */
[----:B------:R-:W-:Y:S01]  /*1e10*/  UMOV UR11, 0x40000040 ;  /* 0x40000040000b7882 */ /* 0x000fe20000000000 */
[----:B------:R-:W-:Y:S01]  /*1e20*/  UIADD3 UR12, UR20, 0x4, URZ ;  /* 0x00000004140c7890 */ /* 0x000fe2000fffe03f */
[----:B------:R-:W-:Y:S01]  /*1e30*/  IMAD.MOV.U32 R3, RZ, RZ, -0x60 ;  /* 0xffffffa0ff037424 */ /* 0x000fe200078e00ff */
[----:B------:R-:W-:Y:S01]  /*1e40*/  UMOV UR13, 0x40000040 ;  /* 0x40000040000d7882 */ /* 0x000fe20000000000 */
[----:B------:R-:W-:Y:S01]  /*1e50*/  UMOV UR15, 0x40000040 ;  /* 0x40000040000f7882 */ /* 0x000fe20000000000 */
[----:B------:R-:W-:Y:S01]  /*1e60*/  UIADD3 UR4, UR4, 0x1c400, URZ ;  /* 0x0001c40004047890 */ /* 0x000fe2000fffe03f */
[----:B------:R-:W-:Y:S01]  /*1e70*/  IMAD R8, R176, R3, 0x60 ;  /* 0x00000060b0087424 */ /* 0x000fe200078e0203 */
[----:B------:R-:W-:Y:S01]  /*1e80*/  UIADD3 UR16, UR20, 0x6, URZ ;  /* 0x0000000614107890 */ /* 0x000fe2000fffe03f */
[----:B------:R-:W-:Y:S01]  /*1e90*/  LOP3.LUT R2, R2, 0xfff7ffff, RZ, 0xc0, !PT ;  /* 0xfff7ffff02027812 */ /* 0x000fe200078ec0ff */
[----:B------:R-:W-:Y:S01]  /*1ea0*/  USHF.R.U32.HI UR4, URZ, 0x4, UR4 ;  /* 0x000000043f047899 */ /* 0x000fe20008011604 */
[----:B------:R-:W-:Y:S01]  /*1eb0*/  IMAD.IADD R5, R17, 0x1, R8 ;  /* 0x0000000111057824 */ /* 0x000fe200078e0208 */
[----:B------:R-:W-:Y:S01]  /*1ec0*/  UMOV UR17, 0x40000040 ;  /* 0x4000004000117882 */ /* 0x000fe20000000000 */
[----:B------:R-:W-:Y:S01]  /*1ed0*/  UMOV UR19, 0x40000040 ;  /* 0x4000004000137882 */ /* 0x000fe20000000000 */
[----:B------:R-:W-:Y:S01]  /*1ee0*/  ULOP3.LUT UR4, UR4, 0x3fff, URZ, 0xc0, !UPT ;  /* 0x00003fff04047892 */ /* 0x000fe2000f8ec03f */
[--C-:B------:R-:W-:Y:S01]  /*1ef0*/  IMAD.IADD R11, R5, 0x1, -R16.reuse ;  /* 0x00000001050b7824 */ /* 0x100fe200078e0a10 */
[----:B------:R-:W-:Y:S01]  /*1f00*/  IADD3 R3, -R18, 0x1, R5 ;  /* 0x0000000112037810 */ /* 0x000fe20007ffe105 */
[----:B------:R-:W-:Y:S01]  /*1f10*/  ULDC UR7, c[0x0][0x9dc] ;  /* 0x0002770000077ab9 */ /* 0x000fe20000000800 */
[----:B------:R-:W-:Y:S01]  /*1f20*/  ULOP3.LUT UR4, UR4, 0x10000, URZ, 0xfc, !UPT ;  /* 0x0001000004047892 */ /* 0x000fe2000f8efc3f */
[----:B------:R-:W-:Y:S01]  /*1f30*/  IMAD.IADD R13, R8, 0x1, -R16 ;  /* 0x00000001080d7824 */ /* 0x000fe200078e0a10 */
[----:B------:R-:W-:-:S02]  /*1f40*/  ULOP3.LUT UR5, URZ, UR7, URZ, 0x33, !UPT ;  /* 0x000000073f057292 */ /* 0x000fc4000f8e333f */
[----:B------:R-:W-:-:S04]  /*1f50*/  UIMAD UR22, UR37, 0x300, UR4 ;  /* 0x00000300251678a4 */ /* 0x000fc8000f8e0204 */
[----:B------:R-:W-:Y:S02]  /*1f60*/  UIADD3 UR10, UR22, 0x2, URZ ;  /* 0x00000002160a7890 */ /* 0x000fe4000fffe03f */
[----:B------:R-:W-:Y:S02]  /*1f70*/  UIADD3 UR14, UR22, 0x4, URZ ;  /* 0x00000004160e7890 */ /* 0x000fe4000fffe03f */
[----:B------:R-:W-:Y:S02]  /*1f80*/  UIADD3 UR18, UR22, 0x6, URZ ;  /* 0x0000000616127890 */ /* 0x000fe4000fffe03f */
[----:B------:R-:W-:Y:S01]  /*1f90*/  HGMMA.64x96x16.F32 R24, gdesc[UR20], RZ, !UPT, gsb0 ;  /* 0x01600000141879f0 */ /* 0x000fe2000c0008ff */
[----:B--2---:R-:W-:Y:S02]  /*1fa0*/  LOP3.LUT P1, RZ, R0, 0x7f, RZ, 0xc0, !PT ;  /* 0x0000007f00ff7812 */ /* 0x004fe4000782c0ff */
[----:B------:R-:W-:-:S04]  /*1fb0*/  SHF.R.U32.HI R4, RZ, 0x7, R0 ;  /* 0x00000007ff047819 */ /* 0x000fc80000011600 */
[----:B------:R-:W-:-:S07]  /*1fc0*/  IADD3 R6, -R4, 0xb, RZ ;  /* 0x0000000b04067810 */ /* 0x000fce0007ffe1ff */
[----:B------:R-:W-:Y:S01]  /*1fd0*/  @!P1 VIADD R0, R7, 0x22840 ;  /* 0x0002284007009836 */ /* 0x000fe20000000000 */
[----:B------:R-:W-:-:S04]  /*1fe0*/  @P1 LOP3.LUT R2, R2, 0x80000, RZ, 0xfc, !PT ;  /* 0x0008000002021812 */ /* 0x000fc800078efcff */
[----:B------:R-:W-:Y:S01]  /*1ff0*/  @!P1 PRMT R0, RZ, 0x654, R0 ;  /* 0x00000654ff009816 */ /* 0x000fe20000000000 */
        /* <DEDUP_REMOVED lines=9> */
[----:B------:R-:W-:-:S06]  /*2090*/  WARPGROUP.ARRIVE ;  /* 0x00000000000079c5 */ /* 0x000fcc0000000000 */
[----:B------:R-:W-:Y:S03]  /*20a0*/  HGMMA.64x96x16.F32 R24, gdesc[UR16], R24, gsb0 ;  /* 0x01600000101879f0 */ /* 0x000fe60008000818 */
[----:B------:R-:W-:Y:S02]  /*20b0*/  WARPGROUP.DEPBAR.LE gsb0, 0x0 ;  /* 0x00008000000079c5 */ /* 0x000fe40000010000 */
[----:B------:R2:W-:Y:S06]  /*20c0*/  BAR.ARV R6, 0x100 ;  /* 0x000400060000751d */ /* 0x0005ec0000002000 */
[----:B------:R3:W-:Y:S01]  /*20d0*/  @!P1 SYNCS.ARRIVE.TRANS64.RED.A1T0 RZ, [R0+URZ], RZ ;  /* 0x000000ff00ff99a7 */ /* 0x0007e2000810043f */
[----:B------:R-:W-:Y:S01]  /*20e0*/  PLOP3.LUT P1, PT, PT, PT, UP0, 0x40, 0x0 ;  /* 0x000000000000781c */ /* 0x000fe20003f2e808 */
[----:B---3--:R-:W-:-:S02]  /*20f0*/  IMAD.IADD R0, R3, 0x1, -R16 ;  /* 0x0000000103007824 */ /* 0x008fc400078e0a10 */
[----:B------:R-:W-:Y:S02]  /*2100*/  IMAD R3, R201, 0x80, R206 ;  /* 0x00000080c9037824 */ /* 0x000fe400078e02ce */
[C---:B------:R-:W-:Y:S02]  /*2110*/  VIADD R14, R0.reuse, UR14 ;  /* 0x0000000e000e7c36 */ /* 0x040fe40008000000 */
[----:B------:R-:W-:-:S03]  /*2120*/  VIADD R20, R0, UR5 ;  /* 0x0000000500147c36 */ /* 0x000fc60008000000 */
[----:B------:R-:W-:Y:S01]  /*2130*/  VIADDMNMX R0, R3, R14, R11, PT ;  /* 0x0000000e03007246 */ /* 0x000fe2000380010b */
[----:B------:R-:W-:Y:S02]  /*2140*/  IMAD.IADD R4, R20, 0x1, R3 ;  /* 0x0000000114047824 */ /* 0x000fe400078e0203 */
[----:B--2---:R-:W-:Y:S05]  /*2150*/  @P1 BRA `(.L_x_1751) ;  /* 0x0000000000541947 */ /* 0x004fea0003800000 */
[----:B------:R-:W-:Y:S01]  /*2160*/  IADD3 R5, R3, R17, -R18 ;  /* 0x0000001103057210 */ /* 0x000fe20007ffe812 */
        /* <DEDUP_REMOVED lines=11> */
.L_x_1753:
[----:B------:R-:W-:-:S06]  /*2220*/  UISETP.NE.AND UP1, UPT, UR15, 0x1, UPT ;  /* 0x000000010f00788c */ /* 0x000fcc000bf25270 */
[----:B------:R-:W-:-:S05]  /*2230*/  PLOP3.LUT P1, PT, PT, PT, UP1, 0x80, 0x0 ;  /* 0x000000000000781c */ /* 0x000fca0003f2f018 */
[----:B------:R-:W-:-:S08]  /*2240*/  @UP1 ULDC.64 UR10, c[0x0][0x9e8] ;  /* 0x00027a00000a1ab9 */ /* 0x000fd00000000a00 */
[----:B------:R-:W-:-:S05]  /*2250*/  @P1 IMAD.HI.U32 R15, R5, UR10, RZ ;  /* 0x0000000a050f1c27 */ /* 0x000fca000f8e00ff */
[----:B------:R-:W-:-:S07]  /*2260*/  @P1 SHF.R.U32.HI R5, RZ, UR11, R15 ;  /* 0x0000000bff051c19 */ /* 0x000fce000801160f */
.L_x_1754:
[----:B------:R-:W-:Y:S05]  /*2270*/  BSYNC B0 ;  /* 0x0000000000007941 */ /* 0x000fea0003800000 */
.L_x_1752:
[----:B------:R-:W-:-:S05]  /*2280*/  IMAD R5, R5, UR15, R13 ;  /* 0x0000000f05057c24 */ /* 0x000fca000f8e020d */
[----:B------:R-:W-:Y:S02]  /*2290*/  VIMNMX R4, R4, R5, !PT ;  /* 0x0000000504047248 */ /* 0x000fe40007fe0100 */
[----:B------:R-:W-:-:S07]  /*22a0*/  VIADDMNMX R0, R5, UR15, R0, PT ;  /* 0x0000000f05007c46 */ /* 0x000fce000b800100 */
.L_x_1751:
[C---:B------:R-:W-:Y:S02]  /*22b0*/  ISETP.GE.AND P1, PT, R8.reuse, 0x2, PT ;  /* 0x000000020800780c */ /* 0x040fe40003f26270 */
[----:B------:R-:W-:Y:S02]  /*22c0*/  ISETP.GE.AND P5, PT, R8, 0xa, PT ;  /* 0x0000000a0800780c */ /* 0x000fe40003fa6270 */
        /* <DEDUP_REMOVED lines=98> */
[----:B------:R-:W-:Y:S02]  /*28f0*/  ISETP.GT.AND P4, PT, R4, 0x51, !P3 ;  /* 0x000000510400780c */ /* 0x000fe40005f84270 */
[----:B------:R-:W-:-:S02]  /*2900*/  IADD3 R5, R20, 0x8, R3 ;  /* 0x0000000814057810 */ /* 0x000fc40007ffe003 */
        /* <DEDUP_REMOVED lines=9> */
[----:B------:R-:W-:-:S04]  /*29a0*/  ISETP.GE.AND P5, PT, R8, 0x5a, PT ;  /* 0x0000005a0800780c */ /* 0x000fc80003fa6270 */
[----:B------:R-:W-:Y:S02]  /*29b0*/  P2R R24, PR, RZ, 0x20 ;  /* 0x00000020ff187803 */ /* 0x000fe40000000000 */
[----:B------:R-:W-:-:S04]  /*29c0*/  ISETP.GT.AND P5, PT, R4, 0x59, !P5 ;  /* 0x000000590400780c */ /* 0x000fc80006fa4270 */
[----:B------:R-:W-:Y:S01]  /*29d0*/  ISETP.LT.OR P5, PT, R0, 0x5a, P5 ;  /* 0x0000005a0000780c */ /* 0x000fe20002fa1670 */
[----:B------:R-:W-:-:S03]  /*29e0*/  VIADD R0, R3, 0x8 ;  /* 0x0000000803007836 */ /* 0x000fc60000000000 */
[----:B------:R-:W-:Y:S02]  /*29f0*/  FSEL R69, R69, -INF , !P5 ;  /* 0xff80000045457808 */ /* 0x000fe40006800000 */
[----:B------:R-:W-:Y:S02]  /*2a00*/  PLOP3.LUT P5, PT, PT, PT, UP0, 0x40, 0x0 ;  /* 0x000000000000781c */ /* 0x000fe40003fae808 */
[----:B------:R-:W-:-:S11]  /*2a10*/  VIADDMNMX R4, R0, R14, R11, PT ;  /* 0x0000000e00047246 */ /* 0x000fd6000380010b */
[----:B------:R-:W-:Y:S05]  /*2a20*/  @P5 BRA `(.L_x_1755) ;  /* 0x0000000000605947 */ /* 0x000fea0003800000 */
[----:B------:R-:W-:Y:S01]  /*2a30*/  IADD3 R0, R3, R17, -R18 ;  /* 0x0000001103007210 */ /* 0x000fe20007ffe812 */
[----:B------:R-:W-:Y:S04]  /*2a40*/  BSSY B0, `(.L_x_1756) ;  /* 0x0000013000007945 */ /* 0x000fe80003800000 */
[----:B------:R-:W-:-:S05]  /*2a50*/  VIADD R0, R0, 0x8 ;  /* 0x0000000800007836 */ /* 0x000fca0000000000 */
        /* <DEDUP_REMOVED lines=11> */
.L_x_1757:
[----:B------:R-:W-:-:S06]  /*2b10*/  UISETP.NE.AND UP1, UPT, UR15, 0x1, UPT ;  /* 0x000000010f00788c */ /* 0x000fcc000bf25270 */
[----:B------:R-:W-:-:S05]  /*2b20*/  PLOP3.LUT P5, PT, PT, PT, UP1, 0x80, 0x0 ;  /* 0x000000000000781c */ /* 0x000fca0003faf018 */
[----:B------:R-:W-:-:S08]  /*2b30*/  @UP1 ULDC.64 UR10, c[0x0][0x9e8] ;  /* 0x00027a00000a1ab9 */ /* 0x000fd00000000a00 */
[----:B------:R-:W-:Y:S01]  /*2b40*/  @P5 IMAD.HI.U32 R8, R0, UR10, RZ ;  /* 0x0000000a00085c27 */ /* 0x000fe2000f8e00ff */
[----:B------:R-:W-:-:S13]  /*2b50*/  PLOP3.LUT P5, PT, PT, PT, UP1, 0x80, 0x0 ;  /* 0x000000000000781c */ /* 0x000fda0003faf018 */
[----:B------:R-:W-:-:S07]  /*2b60*/  @P5 SHF.R.U32.HI R0, RZ, UR11, R8 ;  /* 0x0000000bff005c19 */ /* 0x000fce0008011608 */
.L_x_1758:
[----:B------:R-:W-:Y:S05]  /*2b70*/  BSYNC B0 ;  /* 0x0000000000007941 */ /* 0x000fea0003800000 */
.L_x_1756:
[----:B------:R-:W-:-:S05]  /*2b80*/  IMAD R0, R0, UR15, R13 ;  /* 0x0000000f00007c24 */ /* 0x000fca000f8e020d */
[----:B------:R-:W-:Y:S02]  /*2b90*/  VIMNMX R5, R5, R0, !PT ;  /* 0x0000000005057248 */ /* 0x000fe40007fe0100 */
[----:B------:R-:W-:-:S07]  /*2ba0*/  VIADDMNMX R4, R0, UR15, R4, PT ;  /* 0x0000000f00047c46 */ /* 0x000fce000b800104 */
.L_x_1755:
        /* <DEDUP_REMOVED lines=82> */
[C---:B------:R-:W-:Y:S02]  /*30d0*/  ISETP.GT.AND P1, PT, R5.reuse, 0x38, !P1 ;  /* 0x000000380500780c */ /* 0x040fe40004f24270 */
        /* <DEDUP_REMOVED lines=12> */
[C---:B------:R-:W-:Y:S02]  /*31a0*/  ISETP.GT.AND P1, PT, R5.reuse, 0x40, !P2 ;  /* 0x000000400500780c */ /* 0x040fe40005724270 */
        /* <DEDUP_REMOVED lines=8> */
[C---:B------:R-:W-:Y:S01]  /*3230*/  FMUL.FTZ R11, R0.reuse, UR6 ;  /* 0x00000006000b7c20 */ /* 0x040fe20008410000 */
        /* <DEDUP_REMOVED lines=10> */
[--C-:B------:R-:W-:Y:S01]  /*32e0*/  FFMA.FTZ R20, R21, UR6, -R14.reuse ;  /* 0x0000000615147c23 */ /* 0x100fe2000801080e */
[----:B------:R-:W-:Y:S01]  /*32f0*/  FMNMX.FTZ R11, R31, R8, !PT ;  /* 0x000000081f0b7209 */ /* 0x000fe20007810000 */
[----:B------:R-:W-:Y:S01]  /*3300*/  MUFU.EX2 R15, R15 ;  /* 0x0000000f000f7308 */ /* 0x000fe20000000800 */
[----:B------:R-:W-:Y:S01]  /*3310*/  ISETP.NE.AND P5, PT, R24, RZ, PT ;  /* 0x000000ff1800720c */ /* 0x000fe20003fa5270 */
[--C-:B------:R-:W-:Y:S01]  /*3320*/  FFMA.FTZ R21, R29, UR6, -R14.reuse ;  /* 0x000000061d157c23 */ /* 0x100fe2000801080e */
[----:B------:R-:W-:Y:S01]  /*3330*/  FMNMX.FTZ R8, R34, R11, !PT ;  /* 0x0000000b22087209 */ /* 0x000fe20007810000 */
[--C-:B------:R-:W-:Y:S01]  /*3340*/  FFMA.FTZ R24, R73, UR6, -R14.reuse ;  /* 0x0000000649187c23 */ /* 0x100fe2000801080e */
[----:B------:R-:W-:Y:S01]  /*3350*/  FSEL R62, R62, -INF , !P1 ;  /* 0xff8000003e3e7808 */ /* 0x000fe20004800000 */
[--C-:B------:R-:W-:Y:S01]  /*3360*/  FFMA.FTZ R29, R41, UR6, -R14.reuse ;  /* 0x00000006291d7c23 */ /* 0x100fe2000801080e */
[----:B------:R-:W-:Y:S01]  /*3370*/  FMNMX.FTZ R11, R35, R8, !PT ;  /* 0x00000008230b7209 */ /* 0x000fe20007810000 */
[----:B------:R2:W-:Y:S01]  /*3380*/  MUFU.EX2 R152, R13 ;  /* 0x0000000d00987308 */ /* 0x0005e20000000800 */
[----:B------:R-:W-:Y:S01]  /*3390*/  ISETP.GT.AND P1, PT, R5, 0x49, !P6 ;  /* 0x000000490500780c */ /* 0x000fe20007724270 */
[--C-:B------:R-:W-:Y:S01]  /*33a0*/  FFMA.FTZ R32, R45, UR6, -R14.reuse ;  /* 0x000000062d207c23 */ /* 0x100fe2000801080e */
[----:B------:R-:W-:Y:S01]  /*33b0*/  FMNMX.FTZ R8, R38, R11, !PT ;  /* 0x0000000b26087209 */ /* 0x000fe20007810000 */
[--C-:B------:R-:W-:Y:S01]  /*33c0*/  FFMA.FTZ R25, R75, UR6, -R14.reuse ;  /* 0x000000064b197c23 */ /* 0x100fe2000801080e */
[----:B------:R-:W-:Y:S01]  /*33d0*/  ISETP.GT.AND P5, PT, R5, 0x59, !P5 ;  /* 0x000000590500780c */ /* 0x000fe20006fa4270 */
[--C-:B------:R-:W-:Y:S01]  /*33e0*/  FFMA.FTZ R28, R37, UR6, -R14.reuse ;  /* 0x00000006251c7c23 */ /* 0x100fe2000801080e */
[----:B------:R-:W-:Y:S01]  /*33f0*/  FMNMX.FTZ R11, R39, R8, !PT ;  /* 0x00000008270b7209 */ /* 0x000fe20007810000 */
[----:B------:R-:W-:Y:S01]  /*3400*/  MUFU.EX2 R20, R20 ;  /* 0x0000001400147308 */ /* 0x000fe20000000800 */
[----:B------:R-:W-:Y:S01]  /*3410*/  ISETP.LT.OR P1, PT, R4, 0x4a, P1 ;  /* 0x0000004a0400780c */ /* 0x000fe20000f21670 */
[--C-:B--2---:R-:W-:Y:S01]  /*3420*/  FFMA.FTZ R13, R33, UR6, -R14.reuse ;  /* 0x00000006210d7c23 */ /* 0x104fe2000801080e */
[----:B------:R-:W-:Y:S01]  /*3430*/  FMNMX.FTZ R8, R42, R11, !PT ;  /* 0x0000000b2a087209 */ /* 0x000fe20007810000 */
[--C-:B------:R-:W-:Y:S01]  /*3440*/  FFMA.FTZ R36, R81, UR6, -R14.reuse ;  /* 0x0000000651247c23 */ /* 0x100fe2000801080e */
[----:B------:R-:W-:Y:S01]  /*3450*/  FSEL R63, R63, -INF , !P1 ;  /* 0xff8000003f3f7808 */ /* 0x000fe20004800000 */
[--C-:B------:R-:W-:Y:S01]  /*3460*/  FFMA.FTZ R37, R83, UR6, -R14.reuse ;  /* 0x0000000653257c23 */ /* 0x100fe2000801080e */
[----:B------:R-:W-:Y:S01]  /*3470*/  FMNMX.FTZ R11, R43, R8, !PT ;  /* 0x000000082b0b7209 */ /* 0x000fe20007810000 */
[----:B------:R-:W2:Y:S01]  /*3480*/  MUFU.EX2 R21, R21 ;  /* 0x0000001500157308 */ /* 0x000ea20000000800 */
[----:B------:R-:W-:Y:S01]  /*3490*/  FSEL R66, R66, -INF , !P2 ;  /* 0xff80000042427808 */ /* 0x000fe20005000000 */
[--C-:B------:R-:W-:Y:S01]  /*34a0*/  FFMA.FTZ R40, R53, UR6, -R14.reuse ;  /* 0x0000000635287c23 */ /* 0x100fe2000801080e */
[----:B------:R-:W-:Y:S01]  /*34b0*/  FMNMX.FTZ R8, R46, R11, !PT ;  /* 0x0000000b2e087209 */ /* 0x000fe20007810000 */
[--C-:B------:R-:W-:Y:S01]  /*34c0*/  FFMA.FTZ R41, R85, UR6, -R14.reuse ;  /* 0x0000000655297c23 */ /* 0x100fe2000801080e */
[----:B------:R-:W-:Y:S01]  /*34d0*/  FSEL R67, R67, -INF , !P3 ;  /* 0xff80000043437808 */ /* 0x000fe20005800000 */
[--C-:B------:R-:W-:Y:S01]  /*34e0*/  FFMA.FTZ R44, R61, UR6, -R14.reuse ;  /* 0x000000063d2c7c23 */ /* 0x100fe2000801080e */
[----:B------:R-:W-:Y:S01]  /*34f0*/  FMNMX.FTZ R11, R47, R8, !PT ;  /* 0x000000082f0b7209 */ /* 0x000fe20007810000 */
[----:B------:R-:W-:Y:S01]  /*3500*/  MUFU.EX2 R24, R24 ;  /* 0x0000001800187308 */ /* 0x000fe20000000800 */
[----:B------:R-:W-:Y:S01]  /*3510*/  ISETP.LT.OR P5, PT, R4, 0x5a, P5 ;  /* 0x0000005a0400780c */ /* 0x000fe20002fa1670 */
[----:B------:R-:W-:Y:S01]  /*3520*/  FFMA.FTZ R48, R89, UR6, -R14 ;  /* 0x0000000659307c23 */ /* 0x000fe2000801080e */
[----:B------:R-:W-:-:S02]  /*3530*/  FMNMX.FTZ R8, R50, R11, !PT ;  /* 0x0000000b32087209 */ /* 0x000fc40007810000 */
[----:B------:R-:W-:Y:S02]  /*3540*/  FSEL R70, R70, -INF , !P4 ;  /* 0xff80000046467808 */ /* 0x000fe40006000000 */
[----:B------:R-:W-:Y:S01]  /*3550*/  FMNMX.FTZ R11, R51, R8, !PT ;  /* 0x00000008330b7209 */ /* 0x000fe20007810000 */
[----:B------:R3:W-:Y:S01]  /*3560*/  MUFU.EX2 R160, R29 ;  /* 0x0000001d00a07308 */ /* 0x0007e20000000800 */
[----:B------:R-:W-:Y:S02]  /*3570*/  FSEL R71, R71, -INF , !P5 ;  /* 0xff80000047477808 */ /* 0x000fe40006800000 */
[----:B------:R-:W-:Y:S02]  /*3580*/  FMNMX.FTZ R8, R54, R11, !PT ;  /* 0x0000000b36087209 */ /* 0x000fe40007810000 */
[----:B--2---:R-:W-:Y:S02]  /*3590*/  F2FP.F16.F32.PACK_AB R154, R21, R20 ;  /* 0x00000014159a723e */ /* 0x004fe400000000ff */
[----:B------:R-:W-:Y:S01]  /*35a0*/  FMNMX.FTZ R11, R55, R8, !PT ;  /* 0x00000008370b7209 */ /* 0x000fe20007810000 */
[----:B------:R2:W-:Y:S01]  /*35b0*/  MUFU.EX2 R33, R32 ;  /* 0x0000002000217308 */ /* 0x0005e20000000800 */
[--C-:B---3--:R-:W-:Y:S01]  /*35c0*/  FFMA.FTZ R29, R49, UR6, -R14.reuse ;  /* 0x00000006311d7c23 */ /* 0x108fe2000801080e */
[--C-:B------:R-:W-:Y:S01]  /*35d0*/  FFMA.FTZ R49, R65, UR6, -R14.reuse ;  /* 0x0000000641317c23 */ /* 0x100fe2000801080e */
[----:B------:R-:W-:Y:S01]  /*35e0*/  FMNMX.FTZ R8, R58, R11, !PT ;  /* 0x0000000b3a087209 */ /* 0x000fe20007810000 */
[----:B------:R-:W-:-:S03]  /*35f0*/  FFMA.FTZ R11, R77, UR6, -R14 ;  /* 0x000000064d0b7c23 */ /* 0x000fc6000801080e */
[----:B------:R-:W-:Y:S01]  /*3600*/  FMNMX.FTZ R5, R59, R8, !PT ;  /* 0x000000083b057209 */ /* 0x000fe20007810000 */
[----:B------:R-:W3:Y:S01]  /*3610*/  MUFU.EX2 R13, R13 ;  /* 0x0000000d000d7308 */ /* 0x000ee20000000800 */
[----:B--2---:R-:W-:Y:S02]  /*3620*/  FFMA.FTZ R32, R87, UR6, -R14 ;  /* 0x0000000657207c23 */ /* 0x004fe4000801080e */
[----:B------:R-:W-:-:S04]  /*3630*/  FMNMX.FTZ R8, R62, R5, !PT ;  /* 0x000000053e087209 */ /* 0x000fc80007810000 */
[----:B------:R-:W-:Y:S01]  /*3640*/  FMNMX.FTZ R5, R63, R8, !PT ;  /* 0x000000083f057209 */ /* 0x000fe20007810000 */
[----:B------:R-:W-:Y:S03]  /*3650*/  MUFU.EX2 R25, R25 ;  /* 0x0000001900197308 */ /* 0x000fe60000000800 */
[----:B------:R-:W-:-:S04]  /*3660*/  FMNMX.FTZ R8, R66, R5, !PT ;  /* 0x0000000542087209 */ /* 0x000fc80007810000 */
[----:B------:R-:W-:Y:S01]  /*3670*/  FMNMX.FTZ R5, R67, R8, !PT ;  /* 0x0000000843057209 */ /* 0x000fe20007810000 */
[----:B------:R-:W-:Y:S01]  /*3680*/  FFMA.FTZ R8, R79, UR6, -R14 ;  /* 0x000000064f087c23 */ /* 0x000fe2000801080e */
[----:B------:R-:W2:Y:S01]  /*3690*/  MUFU.EX2 R28, R28 ;  /* 0x0000001c001c7308 */ /* 0x000ea20000000800 */
[----:B---3--:R-:W-:Y:S02]  /*36a0*/  F2FP.F16.F32.PACK_AB R156, R13, R24 ;  /* 0x000000180d9c723e */ /* 0x008fe400000000ff */
[----:B------:R-:W-:-:S04]  /*36b0*/  FMNMX.FTZ R4, R70, R5, !PT ;  /* 0x0000000546047209 */ /* 0x000fc80007810000 */
[----:B------:R-:W-:Y:S01]  /*36c0*/  FMNMX.FTZ R4, R71, R4, !PT ;  /* 0x0000000447047209 */ /* 0x000fe20007810000 */
[----:B------:R3:W-:Y:S04]  /*36d0*/  MUFU.EX2 R162, R8 ;  /* 0x0000000800a27308 */ /* 0x0007e80000000800 */
[----:B------:R-:W4:Y:S04]  /*36e0*/  SHFL.BFLY PT, R5, R4, 0x2, 0x1f ;  /* 0x0c401f0004057f89 */ /* 0x000f2800000e0000 */
[----:B------:R-:W-:Y:S01]  /*36f0*/  MUFU.EX2 R11, R11 ;  /* 0x0000000b000b7308 */ /* 0x000fe20000000800 */
[----:B--2---:R-:W-:-:S07]  /*3700*/  F2FP.F16.F32.PACK_AB R158, R28, R25 ;  /* 0x000000191c9e723e */ /* 0x004fce00000000ff */
[----:B------:R-:W-:Y:S08]  /*3710*/  MUFU.EX2 R45, R44 ;  /* 0x0000002c002d7308 */ /* 0x000ff00000000800 */
[----:B------:R-:W-:Y:S01]  /*3720*/  MUFU.EX2 R36, R36 ;  /* 0x0000002400247308 */ /* 0x000fe20000000800 */
[----:B----4-:R-:W-:Y:S01]  /*3730*/  FMNMX.FTZ R5, R4, R5, !PT ;  /* 0x0000000504057209 */ /* 0x010fe20007810000 */
[----:B------:R-:W-:-:S06]  /*3740*/  FFMA.FTZ R4, R57, UR6, -R14 ;  /* 0x0000000639047c23 */ /* 0x000fcc000801080e */
[----:B------:R-:W2:Y:S01]  /*3750*/  MUFU.EX2 R29, R29 ;  /* 0x0000001d001d7308 */ /* 0x000ea20000000800 */
[----:B---3--:R-:W3:Y:S07]  /*3760*/  SHFL.BFLY PT, R8, R5, 0x1, 0x1f ;  /* 0x0c201f0005087f89 */ /* 0x008eee00000e0000 */
[----:B------:R-:W-:Y:S08]  /*3770*/  MUFU.EX2 R37, R37 ;  /* 0x0000002500257308 */ /* 0x000ff00000000800 */
[----:B------:R-:W4:Y:S01]  /*3780*/  MUFU.EX2 R40, R40 ;  /* 0x0000002800287308 */ /* 0x000f220000000800 */
[----:B--2---:R-:W-:-:S07]  /*3790*/  F2FP.F16.F32.PACK_AB R164, R29, R36 ;  /* 0x000000241da4723e */ /* 0x004fce00000000ff */
[----:B------:R-:W-:Y:S01]  /*37a0*/  MUFU.EX2 R41, R41 ;  /* 0x0000002900297308 */ /* 0x000fe20000000800 */
[----:B---3--:R-:W-:Y:S01]  /*37b0*/  FMNMX.FTZ R8, R5, R8, !PT ;  /* 0x0000000805087209 */ /* 0x008fe20007810000 */
[--C-:B------:R-:W-:Y:S01]  /*37c0*/  FFMA.FTZ R5, R91, UR6, -R14.reuse ;  /* 0x000000065b057c23 */ /* 0x100fe2000801080e */
[----:B------:R-:W-:Y:S02]  /*37d0*/  FFMA.FTZ R14, R69, UR6, -R14 ;  /* 0x00000006450e7c23 */ /* 0x000fe4000801080e */
[C---:B------:R-:W-:Y:S01]  /*37e0*/  FSETP.NEU.FTZ.AND P1, PT, R8.reuse, -INF , PT ;  /* 0xff8000000800780b */ /* 0x040fe20003f3d000 */
[----:B------:R-:W-:Y:S02]  /*37f0*/  FMUL.FTZ R52, R8, UR6 ;  /* 0x0000000608347c20 */ /* 0x000fe40008410000 */
[----:B------:R2:W-:Y:S01]  /*3800*/  MUFU.EX2 R174, R5 ;  /* 0x0000000500ae7308 */ /* 0x0005e20000000800 */
[----:B----4-:R-:W-:Y:S02]  /*3810*/  F2FP.F16.F32.PACK_AB R166, R40, R37 ;  /* 0x0000002528a6723e */ /* 0x010fe400000000ff */
[----:B------:R-:W-:-:S05]  /*3820*/  FSEL R52, R52, RZ, P1 ;  /* 0x000000ff34347208 */ /* 0x000fca0000800000 */
[--C-:B------:R-:W-:Y:S01]  /*3830*/  FFMA.FTZ R26, R26, UR6, -R52.reuse ;  /* 0x000000061a1a7c23 */ /* 0x100fe20008010834 */
[--C-:B------:R-:W-:Y:S01]  /*3840*/  FFMA.FTZ R27, R27, UR6, -R52.reuse ;  /* 0x000000061b1b7c23 */ /* 0x100fe20008010834 */
[--C-:B------:R-:W-:Y:S01]  /*3850*/  FFMA.FTZ R30, R30, UR6, -R52.reuse ;  /* 0x000000061e1e7c23 */ /* 0x100fe20008010834 */
[----:B------:R-:W-:Y:S01]  /*3860*/  FFMA.FTZ R31, R31, UR6, -R52 ;  /* 0x000000061f1f7c23 */ /* 0x000fe20008010834 */
[----:B--2---:R-:W-:Y:S01]  /*3870*/  FADD.FTZ R5, R15, R152 ;  /* 0x000000980f057221 */ /* 0x004fe20000010000 */
        /* <DEDUP_REMOVED lines=9> */
[----:B------:R-:W2:Y:S01]  /*3910*/  MUFU.EX2 R27, R27 ;  /* 0x0000001b001b7308 */ /* 0x000ea20000000800 */
        /* <DEDUP_REMOVED lines=8> */
[----:B------:R-:W-:Y:S01]  /*39a0*/  F2FP.F16.F32.PACK_AB R152, R152, R15 ;  /* 0x0000000f9898723e */ /* 0x000fe200000000ff */
[--C-:B------:R-:W-:Y:S01]  /*39b0*/  FFMA.FTZ R63, R63, UR6, -R52.reuse ;  /* 0x000000063f3f7c23 */ /* 0x100fe20008010834 */
[--C-:B------:R-:W-:Y:S01]  /*39c0*/  FFMA.FTZ R66, R66, UR6, -R52.reuse ;  /* 0x0000000642427c23 */ /* 0x100fe20008010834 */
[--C-:B------:R-:W-:Y:S01]  /*39d0*/  FFMA.FTZ R67, R67, UR6, -R52.reuse ;  /* 0x0000000643437c23 */ /* 0x100fe20008010834 */
[--C-:B------:R-:W-:Y:S01]  /*39e0*/  FFMA.FTZ R70, R70, UR6, -R52.reuse ;  /* 0x0000000646467c23 */ /* 0x100fe20008010834 */
[----:B------:R-:W-:-:S02]  /*39f0*/  FFMA.FTZ R52, R71, UR6, -R52 ;  /* 0x0000000647347c23 */ /* 0x000fc40008010834 */
[----:B------:R4:W-:Y:S01]  /*3a00*/  MUFU.EX2 R53, R14 ;  /* 0x0000000e00357308 */ /* 0x0009e20000000800 */
[----:B--2---:R-:W-:-:S07]  /*3a10*/  F2FP.F16.F32.PACK_AB R153, R27, R26 ;  /* 0x0000001a1b99723e */ /* 0x004fce00000000ff */
[----:B------:R-:W2:Y:S01]  /*3a20*/  MUFU.EX2 R31, R31 ;  /* 0x0000001f001f7308 */ /* 0x000ea20000000800 */
[----:B----4-:R-:W-:-:S04]  /*3a30*/  FADD.FTZ R14, R20, R5 ;  /* 0x00000005140e7221 */ /* 0x010fc80000010000 */
[----:B------:R-:W-:-:S03]  /*3a40*/  FADD.FTZ R5, R21, R14 ;  /* 0x0000000e15057221 */ /* 0x000fc60000010000 */
[----:B------:R-:W4:Y:S01]  /*3a50*/  MUFU.EX2 R34, R34 ;  /* 0x0000002200227308 */ /* 0x000f220000000800 */
[----:B------:R-:W-:Y:S01]  /*3a60*/  FADD.FTZ R14, R24, R5 ;  /* 0x00000005180e7221 */ /* 0x000fe20000010000 */
[----:B------:R-:W-:-:S03]  /*3a70*/  FADD.FTZ R5, R26, R27 ;  /* 0x0000001b1a057221 */ /* 0x000fc60000010000 */
[----:B------:R-:W-:Y:S01]  /*3a80*/  FADD.FTZ R44, R13, R14 ;  /* 0x0000000e0d2c7221 */ /* 0x000fe20000010000 */
[----:B---3--:R-:W-:Y:S02]  /*3a90*/  FADD.FTZ R14, R30, R5 ;  /* 0x000000051e0e7221 */ /* 0x008fe40000010000 */
[----:B------:R-:W3:Y:S01]  /*3aa0*/  MUFU.EX2 R35, R35 ;  /* 0x0000002300237308 */ /* 0x000ee20000000800 */
[----:B------:R-:W-:Y:S01]  /*3ab0*/  FADD.FTZ R57, R25, R44 ;  /* 0x0000002c19397221 */ /* 0x000fe20000010000 */
[C---:B--2---:R-:W-:Y:S01]  /*3ac0*/  FADD.FTZ R5, R31.reuse, R14 ;  /* 0x0000000e1f057221 */ /* 0x044fe20000010000 */
[----:B------:R-:W-:Y:S02]  /*3ad0*/  F2FP.F16.F32.PACK_AB R155, R31, R30 ;  /* 0x0000001e1f9b723e */ /* 0x000fe400000000ff */
[----:B------:R-:W-:-:S03]  /*3ae0*/  FADD.FTZ R44, R28, R57 ;  /* 0x000000391c2c7221 */ /* 0x000fc60000010000 */
[----:B------:R-:W2:Y:S01]  /*3af0*/  MUFU.EX2 R38, R38 ;  /* 0x0000002600267308 */ /* 0x000ea20000000800 */
[----:B----4-:R-:W-:Y:S01]  /*3b00*/  FADD.FTZ R14, R34, R5 ;  /* 0x00000005220e7221 */ /* 0x010fe20000010000 */
[----:B------:R-:W-:-:S04]  /*3b10*/  FADD.FTZ R57, R11, R44 ;  /* 0x0000002c0b397221 */ /* 0x000fc80000010000 */
[C---:B------:R-:W-:Y:S01]  /*3b20*/  FADD.FTZ R57, R160.reuse, R57 ;  /* 0x00000039a0397221 */ /* 0x040fe20000010000 */
[----:B------:R-:W-:Y:S01]  /*3b30*/  F2FP.F16.F32.PACK_AB R160, R160, R11 ;  /* 0x0000000ba0a0723e */ /* 0x000fe200000000ff */
[----:B------:R-:W4:Y:S01]  /*3b40*/  MUFU.EX2 R39, R39 ;  /* 0x0000002700277308 */ /* 0x000f220000000800 */
[----:B---3--:R-:W-:Y:S01]  /*3b50*/  FADD.FTZ R5, R35, R14 ;  /* 0x0000000e23057221 */ /* 0x008fe20000010000 */
[----:B------:R-:W-:Y:S01]  /*3b60*/  FADD.FTZ R44, R162, R57 ;  /* 0x00000039a22c7221 */ /* 0x000fe20000010000 */
[----:B------:R-:W-:Y:S02]  /*3b70*/  F2FP.F16.F32.PACK_AB R162, R33, R162 ;  /* 0x000000a221a2723e */ /* 0x000fe400000000ff */
[----:B------:R-:W-:Y:S01]  /*3b80*/  F2FP.F16.F32.PACK_AB R157, R35, R34 ;  /* 0x00000022239d723e */ /* 0x000fe200000000ff */
[----:B------:R-:W-:Y:S02]  /*3b90*/  FADD.FTZ R57, R33, R44 ;  /* 0x0000002c21397221 */ /* 0x000fe40000010000 */
[----:B------:R-:W3:Y:S01]  /*3ba0*/  MUFU.EX2 R42, R42 ;  /* 0x0000002a002a7308 */ /* 0x000ee20000000800 */
[----:B--2---:R-:W-:Y:S01]  /*3bb0*/  FADD.FTZ R14, R38, R5 ;  /* 0x00000005260e7221 */ /* 0x004fe20000010000 */
[----:B------:R-:W-:-:S04]  /*3bc0*/  FADD.FTZ R44, R36, R57 ;  /* 0x00000039242c7221 */ /* 0x000fc80000010000 */
[----:B------:R-:W-:Y:S02]  /*3bd0*/  FADD.FTZ R44, R29, R44 ;  /* 0x0000002c1d2c7221 */ /* 0x000fe40000010000 */
[----:B------:R-:W2:Y:S01]  /*3be0*/  MUFU.EX2 R43, R43 ;  /* 0x0000002b002b7308 */ /* 0x000ea20000000800 */
[----:B----4-:R-:W-:Y:S01]  /*3bf0*/  FADD.FTZ R5, R39, R14 ;  /* 0x0000000e27057221 */ /* 0x010fe20000010000 */
[----:B------:R-:W-:Y:S01]  /*3c00*/  FADD.FTZ R57, R37, R44 ;  /* 0x0000002c25397221 */ /* 0x000fe20000010000 */
[----:B------:R-:W-:-:S03]  /*3c10*/  F2FP.F16.F32.PACK_AB R159, R39, R38 ;  /* 0x00000026279f723e */ /* 0x000fc600000000ff */
[----:B------:R-:W-:Y:S02]  /*3c20*/  FADD.FTZ R44, R40, R57 ;  /* 0x00000039282c7221 */ /* 0x000fe40000010000 */
[----:B------:R-:W4:Y:S01]  /*3c30*/  MUFU.EX2 R46, R46 ;  /* 0x0000002e002e7308 */ /* 0x000f220000000800 */
[----:B---3--:R-:W-:Y:S01]  /*3c40*/  FADD.FTZ R14, R42, R5 ;  /* 0x000000052a0e7221 */ /* 0x008fe20000010000 */
[----:B------:R-:W-:-:S06]  /*3c50*/  FADD.FTZ R15, R41, R44 ;  /* 0x0000002c290f7221 */ /* 0x000fcc0000010000 */
[----:B------:R-:W3:Y:S01]  /*3c60*/  MUFU.EX2 R47, R47 ;  /* 0x0000002f002f7308 */ /* 0x000ee20000000800 */
[C---:B--2---:R-:W-:Y:S01]  /*3c70*/  FADD.FTZ R5, R43.reuse, R14 ;  /* 0x0000000e2b057221 */ /* 0x044fe20000010000 */
[----:B------:R-:W-:-:S06]  /*3c80*/  F2FP.F16.F32.PACK_AB R161, R43, R42 ;  /* 0x0000002a2ba1723e */ /* 0x000fcc00000000ff */
[----:B------:R-:W2:Y:S01]  /*3c90*/  MUFU.EX2 R50, R50 ;  /* 0x0000003200327308 */ /* 0x000ea20000000800 */
[----:B----4-:R-:W-:-:S07]  /*3ca0*/  FADD.FTZ R14, R46, R5 ;  /* 0x000000052e0e7221 */ /* 0x010fce0000010000 */
[----:B------:R-:W4:Y:S01]  /*3cb0*/  MUFU.EX2 R51, R51 ;  /* 0x0000003300337308 */ /* 0x000f220000000800 */
[C---:B---3--:R-:W-:Y:S01]  /*3cc0*/  FADD.FTZ R5, R47.reuse, R14 ;  /* 0x0000000e2f057221 */ /* 0x048fe20000010000 */
[----:B------:R-:W-:-:S06]  /*3cd0*/  F2FP.F16.F32.PACK_AB R163, R47, R46 ;  /* 0x0000002e2fa3723e */ /* 0x000fcc00000000ff */
[----:B------:R-:W3:Y:S01]  /*3ce0*/  MUFU.EX2 R4, R4 ;  /* 0x0000000400047308 */ /* 0x000ee20000000800 */
[----:B--2---:R-:W-:-:S07]  /*3cf0*/  FADD.FTZ R14, R50, R5 ;  /* 0x00000005320e7221 */ /* 0x004fce0000010000 */
[----:B------:R-:W2:Y:S01]  /*3d00*/  MUFU.EX2 R54, R54 ;  /* 0x0000003600367308 */ /* 0x000ea20000000800 */
[C---:B----4-:R-:W-:Y:S01]  /*3d10*/  FADD.FTZ R5, R51.reuse, R14 ;  /* 0x0000000e33057221 */ /* 0x050fe20000010000 */
[----:B------:R-:W-:-:S06]  /*3d20*/  F2FP.F16.F32.PACK_AB R165, R51, R50 ;  /* 0x0000003233a5723e */ /* 0x000fcc00000000ff */
[----:B------:R-:W4:Y:S01]  /*3d30*/  MUFU.EX2 R32, R32 ;  /* 0x0000002000207308 */ /* 0x000f220000000800 */
[C---:B---3--:R-:W-:Y:S01]  /*3d40*/  FADD.FTZ R15, R4.reuse, R15 ;  /* 0x0000000f040f7221 */ /* 0x048fe20000010000 */
[----:B------:R-:W-:-:S06]  /*3d50*/  F2FP.F16.F32.PACK_AB R168, R4, R41 ;  /* 0x0000002904a8723e */ /* 0x000fcc00000000ff */
[----:B------:R-:W3:Y:S01]  /*3d60*/  MUFU.EX2 R55, R55 ;  /* 0x0000003700377308 */ /* 0x000ee20000000800 */
[----:B--2---:R-:W-:-:S07]  /*3d70*/  FADD.FTZ R14, R54, R5 ;  /* 0x00000005360e7221 */ /* 0x004fce0000010000 */
[----:B------:R-:W2:Y:S01]  /*3d80*/  MUFU.EX2 R58, R58 ;  /* 0x0000003a003a7308 */ /* 0x000ea20000000800 */
[----:B----4-:R-:W-:Y:S01]  /*3d90*/  FADD.FTZ R20, R32, R15 ;  /* 0x0000000f20147221 */ /* 0x010fe20000010000 */
[----:B------:R-:W-:-:S03]  /*3da0*/  F2FP.F16.F32.PACK_AB R170, R45, R32 ;  /* 0x000000202daa723e */ /* 0x000fc600000000ff */
[----:B------:R-:W-:-:S03]  /*3db0*/  FADD.FTZ R11, R45, R20 ;  /* 0x000000142d0b7221 */ /* 0x000fc60000010000 */
[----:B------:R-:W4:Y:S01]  /*3dc0*/  MUFU.EX2 R48, R48 ;  /* 0x0000003000307308 */ /* 0x000f220000000800 */
[C---:B---3--:R-:W-:Y:S01]  /*3dd0*/  FADD.FTZ R5, R55.reuse, R14 ;  /* 0x0000000e37057221 */ /* 0x048fe20000010000 */
[----:B------:R-:W-:-:S06]  /*3de0*/  F2FP.F16.F32.PACK_AB R167, R55, R54 ;  /* 0x0000003637a7723e */ /* 0x000fcc00000000ff */
[----:B------:R-:W3:Y:S01]  /*3df0*/  MUFU.EX2 R59, R59 ;  /* 0x0000003b003b7308 */ /* 0x000ee20000000800 */
[----:B--2---:R-:W-:-:S07]  /*3e00*/  FADD.FTZ R14, R58, R5 ;  /* 0x000000053a0e7221 */ /* 0x004fce0000010000 */
[----:B------:R-:W2:Y:S01]  /*3e10*/  MUFU.EX2 R49, R49 ;  /* 0x0000003100317308 */ /* 0x000ea20000000800 */
[----:B----4-:R-:W-:-:S07]  /*3e20*/  FADD.FTZ R20, R48, R11 ;  /* 0x0000000b30147221 */ /* 0x010fce0000010000 */
[----:B------:R-:W4:Y:S01]  /*3e30*/  MUFU.EX2 R62, R62 ;  /* 0x0000003e003e7308 */ /* 0x000f220000000800 */
[C---:B---3--:R-:W-:Y:S01]  /*3e40*/  FADD.FTZ R5, R59.reuse, R14 ;  /* 0x0000000e3b057221 */ /* 0x048fe20000010000 */
[----:B------:R-:W-:-:S06]  /*3e50*/  F2FP.F16.F32.PACK_AB R169, R59, R58 ;  /* 0x0000003a3ba9723e */ /* 0x000fcc00000000ff */
[----:B------:R-:W3:Y:S01]  /*3e60*/  MUFU.EX2 R63, R63 ;  /* 0x0000003f003f7308 */ /* 0x000ee20000000800 */
[C---:B--2---:R-:W-:Y:S01]  /*3e70*/  FADD.FTZ R11, R49.reuse, R20 ;  /* 0x00000014310b7221 */ /* 0x044fe20000010000 */
[----:B------:R-:W-:-:S03]  /*3e80*/  F2FP.F16.F32.PACK_AB R172, R49, R48 ;  /* 0x0000003031ac723e */ /* 0x000fc600000000ff */
[----:B------:R-:W-:Y:S01]  /*3e90*/  FADD.FTZ R14, R174, R11 ;  /* 0x0000000bae0e7221 */ /* 0x000fe20000010000 */
[C---:B------:R-:W-:Y:S02]  /*3ea0*/  F2FP.F16.F32.PACK_AB R174, R53.reuse, R174 ;  /* 0x000000ae35ae723e */ /* 0x040fe400000000ff */
[----:B------:R-:W2:Y:S01]  /*3eb0*/  MUFU.EX2 R66, R66 ;  /* 0x0000004200427308 */ /* 0x000ea20000000800 */
[----:B----4-:R-:W-:Y:S01]  /*3ec0*/  FADD.FTZ R4, R62, R5 ;  /* 0x000000053e047221 */ /* 0x010fe20000010000 */
[----:B------:R-:W-:-:S06]  /*3ed0*/  FADD.FTZ R5, R53, R14 ;  /* 0x0000000e35057221 */ /* 0x000fcc0000010000 */
[----:B------:R-:W4:Y:S01]  /*3ee0*/  MUFU.EX2 R67, R67 ;  /* 0x0000004300437308 */ /* 0x000f220000000800 */
[C---:B---3--:R-:W-:Y:S01]  /*3ef0*/  FADD.FTZ R11, R63.reuse, R4 ;  /* 0x000000043f0b7221 */ /* 0x048fe20000010000 */
[----:B------:R-:W-:-:S06]  /*3f00*/  F2FP.F16.F32.PACK_AB R171, R63, R62 ;  /* 0x0000003e3fab723e */ /* 0x000fcc00000000ff */
[----:B------:R-:W3:Y:S01]  /*3f10*/  MUFU.EX2 R70, R70 ;  /* 0x0000004600467308 */ /* 0x000ee20000000800 */
[----:B--2---:R-:W-:-:S07]  /*3f20*/  FADD.FTZ R4, R66, R11 ;  /* 0x0000000b42047221 */ /* 0x004fce0000010000 */
[----:B------:R-:W2:Y:S01]  /*3f30*/  MUFU.EX2 R175, R52 ;  /* 0x0000003400af7308 */ /* 0x000ea20000000800 */
[C---:B----4-:R-:W-:Y:S01]  /*3f40*/  FADD.FTZ R11, R67.reuse, R4 ;  /* 0x00000004430b7221 */ /* 0x050fe20000010000 */
[----:B------:R-:W-:-:S03]  /*3f50*/  F2FP.F16.F32.PACK_AB R173, R67, R66 ;  /* 0x0000004243ad723e */ /* 0x000fc600000000ff */
[----:B---3--:R-:W-:-:S04]  /*3f60*/  FADD.FTZ R4, R70, R11 ;  /* 0x0000000b46047221 */ /* 0x008fc80000010000 */
[C---:B--2---:R-:W-:Y:S01]  /*3f70*/  FADD.FTZ R4, R175.reuse, R4 ;  /* 0x00000004af047221 */ /* 0x044fe20000010000 */
[----:B------:R-:W-:Y:S01]  /*3f80*/  F2FP.F16.F32.PACK_AB R175, R175, R70 ;  /* 0x00000046afaf723e */ /* 0x000fe200000000ff */
[----:B------:R-:W-:Y:S06]  /*3f90*/  @!P0 BRA `(.L_x_1759) ;  /* 0x0000000000048947 */ /* 0x000fec0003800000 */
[----:B------:R-:W-:Y:S01]  /*3fa0*/  BPT.TRAP 0x1 ;  /* 0x000000040000795c */ /* 0x000fe20000300000 */
.L_x_1759:
[----:B------:R2:W3:Y:S01]  /*3fb0*/  SYNCS.PHASECHK.TRANS64.TRYWAIT P1, [R7+URZ+0x22850], R12 ;  /* 0x0228500c070075a7 */ /* 0x0004e2000802017f */
[----:B------:R-:W-:Y:S05]  /*3fc0*/  @!P0 BRA `(.L_x_1760) ;  /* 0x0000000000048947 */ /* 0x000fea0003800000 */
[----:B------:R-:W-:Y:S01]  /*3fd0*/  BPT.TRAP 0x1 ;  /* 0x000000040000795c */ /* 0x000fe20000300000 */
.L_x_1760:
[----:B---3--:R-:W-:Y:S05]  /*3fe0*/  @P1 BRA `(.L_x_1761) ;  /* 0x0000000000081947 */ /* 0x008fea0003800000 */
[----:B------:R-:W3:Y:S02]  /*3ff0*/  SYNCS.PHASECHK.TRANS64.TRYWAIT P1, [R7+URZ+0x22850], R12 ;  /* 0x0228500c070075a7 */ /* 0x000ee4000802017f */
[----:B---3--:R-:W-:Y:S05]  /*4000*/  @!P1 BRA `(.L_x_1762) ;  /* 0x0000010800289947 */ /* 0x008fea0003800000 */
.L_x_1761:
[----:B------:R-:W-:Y:S01]  /*4010*/  R2UR UR5, R9 ;  /* 0x00000000090572ca */ /* 0x000fe200000e0000 */
[----:B------:R4:W-:Y:S06]  /*4020*/  BAR.SYNC.DEFER_BLOCKING R10, 0x100 ;  /* 0x0004000a0000751d */ /* 0x0009ec0000010000 */
[----:B------:R-:W-:Y:S01]  /*4030*/  UMOV UR11, 0x40000040 ;  /* 0x40000040000b7882 */ /* 0x000fe20000000000 */
[----:B------:R-:W5:Y:S01]  /*4040*/  S2R R11, SR_TID.X ;  /* 0x00000000000b7919 */ /* 0x000f620000002100 */
[----:B----4-:R-:W-:-:S04]  /*4050*/  IMAD.IADD R10, R17, 0x1, -R18 ;  /* 0x00000001110a7824 */ /* 0x010fc800078e0a12 */
        /* <DEDUP_REMOVED lines=10> */
[----:B-----5:R-:W-:Y:S01]  /*4100*/  LOP3.LUT P1, RZ, R11, 0x7f, RZ, 0xc0, !PT ;  /* 0x0000007f0bff7812 */ /* 0x020fe2000782c0ff */
[----:B------:R-:W-:-:S12]  /*4110*/  IMAD R11, R201, 0x80, R10 ;  /* 0x00000080c90b7824 */ /* 0x000fd800078e020a */
[----:B0123--:R-:W-:-:S05]  /*4120*/  @!P1 VIADD R7, R7, 0x22860 ;  /* 0x0002286007079836 */ /* 0x00ffca0000000000 */
        /* <DEDUP_REMOVED lines=33> */
[----:B0-----:R-:W-:-:S12]  /*4340*/  VIADD R7, R176, 0xfffffffe ;  /* 0xfffffffeb0077836 */ /* 0x001fd80000000000 */
[----:B------:R-:W-:Y:S05]  /*4350*/  @P1 BRA `(.L_x_1763) ;  /* 0x0000000000481947 */ /* 0x000fea0003800000 */
[C---:B------:R-:W-:Y:S01]  /*4360*/  ISETP.GT.AND P1, PT, R11.reuse, RZ, PT ;  /* 0x000000ff0b00720c */ /* 0x040fe20003f24270 */
[----:B------:R-:W-:-:S05]  /*4370*/  VIADD R9, R11, 0xffffffff ;  /* 0xffffffff0b097836 */ /* 0x000fca0000000000 */
        /* <DEDUP_REMOVED lines=9> */
.L_x_1764:
[----:B------:R-:W-:-:S11]  /*4410*/  UISETP.NE.AND UP1, UPT, UR15, 0x1, UPT ;  /* 0x000000010f00788c */ /* 0x000fd6000bf25270 */
[----:B------:R-:W-:Y:S02]  /*4420*/  @UP1 ULDC.64 UR22, c[0x0][0x9e8] ;  /* 0x00027a0000161ab9 */ /* 0x000fe40000000a00 */
[----:B------:R-:W-:-:S04]  /*4430*/  UIMAD.WIDE.U32 UR10, UR18, UR22, URZ ;  /* 0x00000016120a72a5 */ /* 0x000fc8000f8e003f */
[----:B------:R-:W-:-:S12]  /*4440*/  @UP1 USHF.R.U32.HI UR18, URZ, UR23, UR11 ;  /* 0x000000173f121299 */ /* 0x000fd8000801160b */
.L_x_1765:
[----:B------:R-:W-:-:S04]  /*4450*/  UIMAD UR15, UR18, UR15, UR15 ;  /* 0x0000000f120f72a4 */ /* 0x000fc8000f8e020f */
[----:B------:R-:W-:-:S04]  /*4460*/  UISETP.LT.AND UP1, UPT, UR14, UR15, UPT ;  /* 0x0000000f0e00728c */ /* 0x000fc8000bf21270 */
[----:B------:R-:W-:-:S12]  /*4470*/  USEL UR14, UR14, UR15, UP1 ;  /* 0x0000000f0e0e7287 */ /* 0x000fd80008800000 */
.L_x_1763:
        /* <DEDUP_REMOVED lines=11> */
[----:B------:R-:W-:Y:S01]  /*4530*/  VIADD R13, R15, 0x8 ;  /* 0x000000080f0d7836 */ /* 0x000fe20000000000 */
[----:B------:R-:W-:-:S04]  /*4540*/  ULDC UR26, c[0x0][0x9e0] ;  /* 0x00027800001a7ab9 */ /* 0x000fc80000000800 */
[----:B------:R-:W-:-:S07]  /*4550*/  LOP3.LUT R11, RZ, R13, RZ, 0x33, !PT ;  /* 0x0000000dff0b7212 */ /* 0x000fce00078e33ff */
.L_x_1783:
[----:B------:R-:W-:-:S04]  /*4560*/  UIADD3 UR37, UR37, 0x1, URZ ;  /* 0x0000000125257890 */ /* 0x000fc8000fffe03f */
[----:B------:R-:W-:-:S04]  /*4570*/  UISETP.NE.AND UP1, UPT, UR37, 0x2, UPT ;  /* 0x000000022500788c */ /* 0x000fc8000bf25270 */
[----:B------:R-:W-:Y:S02]  /*4580*/  USEL UR10, URZ, 0x1, UP1 ;  /* 0x000000013f0a7887 */ /* 0x000fe40008800000 */
[----:B------:R-:W-:Y:S02]  /*4590*/  USEL UR37, UR37, URZ, UP1 ;  /* 0x0000003f25257287 */ /* 0x000fe40008800000 */
[----:B------:R-:W-:Y:S01]  /*45a0*/  ULOP3.LUT UR40, UR40, UR10, URZ, 0x3c, !UPT ;  /* 0x0000000a28287292 */ /* 0x000fe2000f8e3c3f */
[----:B01----:R-:W-:Y:S11]  /*45b0*/  @!P0 BRA `(.L_x_1767) ;  /* 0x0000000000048947 */ /* 0x003ff60003800000 */
[----:B------:R-:W-:Y:S01]  /*45c0*/  BPT.TRAP 0x1 ;  /* 0x000000040000795c */ /* 0x000fe20000300000 */
.L_x_1767:
        /* <DEDUP_REMOVED lines=9> */
.L_x_1768:
[----:B-1----:R-:W-:Y:S05]  /*4660*/  @P1 BRA `(.L_x_1769) ;  /* 0x0000000000081947 */ /* 0x002fea0003800000 */
[----:B------:R-:W1:Y:S02]  /*4670*/  SYNCS.PHASECHK.TRANS64.TRYWAIT P1, [UR27+0x22830], R12 ;  /* 0x0228300cff0075a7 */ /* 0x000e64000802015b */
[----:B-1----:R-:W-:Y:S05]  /*4680*/  @!P1 BRA `(.L_x_1770) ;  /* 0x00000100009c9947 */ /* 0x002fea0003800000 */
.L_x_1769:
[----:B------:R-:W-:Y:S01]  /*4690*/  UIMAD UR22, UR37, 0x300, UR4 ;  /* 0x00000300251678a4 */ /* 0x000fe2000f8e0204 */
[----:B------:R-:W-:Y:S01]  /*46a0*/  WARPGROUP.ARRIVE ;  /* 0x00000000000079c5 */ /* 0x000fe20000000000 */
[----:B------:R-:W-:Y:S01]  /*46b0*/  UMOV UR23, 0x40000040 ;  /* 0x4000004000177882 */ /* 0x000fe20000000000 */
[----:B------:R-:W-:Y:S01]  /*46c0*/  UMOV UR11, 0x40000040 ;  /* 0x40000040000b7882 */ /* 0x000fe20000000000 */
[----:B------:R-:W-:-:S03]  /*46d0*/  UIADD3 UR10, UR22, 0x2, URZ ;  /* 0x00000002160a7890 */ /* 0x000fc6000fffe03f */
[----:B------:R-:W2:Y:S01]  /*46e0*/  S2R R6, SR_TID.X ;  /* 0x0000000000067919 */ /* 0x000ea20000002100 */
[----:B------:R-:W-:Y:S01]  /*46f0*/  UIADD3 UR14, UR22, 0x4, URZ ;  /* 0x00000004160e7890 */ /* 0x000fe2000fffe03f */
[----:B-1----:R-:W-:Y:S01]  /*4700*/  IMAD.U32 R9, RZ, RZ, UR27 ;  /* 0x0000001bff097e24 */ /* 0x002fe2000f8e00ff */
[----:B------:R-:W-:Y:S01]  /*4710*/  UMOV UR15, 0x40000040 ;  /* 0x40000040000f7882 */ /* 0x000fe20000000000 */
[----:B------:R-:W-:Y:S01]  /*4720*/  HGMMA.64x96x16.F32 R152, gdesc[UR20], RZ, !UPT, gsb0 ;  /* 0x01600000149879f0 */ /* 0x000fe2000c0008ff */
[----:B------:R-:W-:Y:S01]  /*4730*/  UIADD3 UR18, UR22, 0x6, URZ ;  /* 0x0000000616127890 */ /* 0x000fe2000fffe03f */
[----:B------:R-:W-:Y:S01]  /*4740*/  IMAD R21, R7, -0x60, R17 ;  /* 0xffffffa007157824 */ /* 0x000fe200078e0211 */
[----:B------:R-:W-:-:S04]  /*4750*/  UMOV UR19, 0x40000040 ;  /* 0x4000004000137882 */ /* 0x000fc80000000000 */
[----:B------:R-:W-:-:S05]  /*4760*/  IADD3 R21, -R18, 0x1, R21 ;  /* 0x0000000112157810 */ /* 0x000fca0007ffe115 */
[----:B------:R-:W-:-:S04]  /*4770*/  IMAD.IADD R21, R21, 0x1, -R16 ;  /* 0x0000000115157824 */ /* 0x000fc800078e0a10 */
[----:B------:R-:W-:-:S04]  /*4780*/  VIADD R200, R21, UR26 ;  /* 0x0000001a15c87c36 */ /* 0x000fc80008000000 */
[----:B------:R-:W-:Y:S01]  /*4790*/  IMAD.IADD R210, R3, 0x1, R200 ;  /* 0x0000000103d27824 */ /* 0x000fe200078e02c8 */
[----:B--2---:R-:W-:Y:S02]  /*47a0*/  LOP3.LUT P1, RZ, R6, 0x7f, RZ, 0xc0, !PT ;  /* 0x0000007f06ff7812 */ /* 0x004fe4000782c0ff */
[----:B------:R-:W-:-:S04]  /*47b0*/  SHF.R.U32.HI R6, RZ, 0x7, R6 ;  /* 0x00000007ff067819 */ /* 0x000fc80000011606 */
[----:B------:R-:W-:-:S07]  /*47c0*/  IADD3 R6, -R6, 0xb, RZ ;  /* 0x0000000b06067810 */ /* 0x000fce0007ffe1ff */
        /* <DEDUP_REMOVED lines=16> */
[----:B--2---:R-:W-:-:S04]  /*48d0*/  VIADD R14, R21, UR10 ;  /* 0x0000000a150e7c36 */ /* 0x004fc80008000000 */
[----:B------:R-:W-:-:S08]  /*48e0*/  IMAD.IADD R202, R3, 0x1, R14 ;  /* 0x0000000103ca7824 */ /* 0x000fd000078e020e */
[----:B-1----:R-:W-:Y:S05]  /*48f0*/  @P1 BRA `(.L_x_1771) ;  /* 0x00000000005c1947 */ /* 0x002fea0003800000 */
[----:B------:R-:W-:Y:S01]  /*4900*/  ISETP.GT.AND P1, PT, R15, -0x1, PT ;  /* 0xffffffff0f00780c */ /* 0x000fe20003f24270 */
[----:B------:R-:W-:-:S12]  /*4910*/  BSSY B0, `(.L_x_1772) ;  /* 0x0000011000007945 */ /* 0x000fd80003800000 */
[----:B------:R-:W-:Y:S05]  /*4920*/  @P1 BRA `(.L_x_1773) ;  /* 0x0000000000241947 */ /* 0x000fea0003800000 */
[----:B------:R-:W-:Y:S02]  /*4930*/  IMAD.U32 R211, RZ, RZ, UR25 ;  /* 0x00000019ffd37e24 */ /* 0x000fe4000f8e00ff */
[----:B------:R-:W-:-:S03]  /*4940*/  IMAD.IADD R203, R3, 0x1, R10 ;  /* 0x0000000103cb7824 */ /* 0x000fc600078e020a */
[----:B------:R-:W-:Y:S02]  /*4950*/  ISETP.NE.AND P1, PT, R211, 0x1, PT ;  /* 0x00000001d300780c */ /* 0x000fe40003f25270 */
[----:B------:R-:W-:-:S11]  /*4960*/  LOP3.LUT R203, RZ, R203, RZ, 0x33, !PT ;  /* 0x000000cbffcb7212 */ /* 0x000fd600078e33ff */
[----:B------:R-:W1:Y:S02]  /*4970*/  @P1 LDC.64 R20, c[0x0][0x9e8] ;  /* 0x00027a00ff141b82 */ /* 0x000e640000000a00 */
[----:B-1----:R-:W-:-:S05]  /*4980*/  @P1 IMAD.HI.U32 R20, R203, R20, RZ ;  /* 0x00000014cb141227 */ /* 0x002fca00078e00ff */
[----:B------:R-:W-:-:S04]  /*4990*/  @P1 SHF.R.U32.HI R203, RZ, R21, R20 ;  /* 0x00000015ffcb1219 */ /* 0x000fc80000011614 */
[----:B------:R-:W-:Y:S01]  /*49a0*/  LOP3.LUT R20, RZ, R203, RZ, 0x33, !PT ;  /* 0x000000cbff147212 */ /* 0x000fe200078e33ff */
[----:B------:R-:W-:Y:S06]  /*49b0*/  BRA `(.L_x_1774) ;  /* 0x0000000000187947 */ /* 0x000fec0003800000 */
.L_x_1773:
[----:B------:R-:W-:-:S05]  /*49c0*/  IMAD.U32 R211, RZ, RZ, UR25 ;  /* 0x00000019ffd37e24 */ /* 0x000fca000f8e00ff */
[----:B------:R-:W-:-:S13]  /*49d0*/  ISETP.NE.AND P1, PT, R211, 0x1, PT ;  /* 0x00000001d300780c */ /* 0x000fda0003f25270 */
[----:B------:R-:W1:Y:S02]  /*49e0*/  @P1 LDC.64 R20, c[0x0][0x9e8] ;  /* 0x00027a00ff141b82 */ /* 0x000e640000000a00 */
[----:B-1----:R-:W-:-:S04]  /*49f0*/  @P1 IMAD.HI.U32 R212, R15, R20, RZ ;  /* 0x000000140fd41227 */ /* 0x002fc800078e00ff */
[----:B------:R-:W-:Y:S01]  /*4a00*/  IMAD.MOV.U32 R20, RZ, RZ, R15 ;  /* 0x000000ffff147224 */ /* 0x000fe200078e000f */
[----:B------:R-:W-:-:S07]  /*4a10*/  @P1 SHF.R.U32.HI R20, RZ, R21, R212 ;  /* 0x00000015ff141219 */ /* 0x000fce00000116d4 */
.L_x_1774:
[----:B------:R-:W-:Y:S05]  /*4a20*/  BSYNC B0 ;  /* 0x0000000000007941 */ /* 0x000fea0003800000 */
.L_x_1772:
[----:B------:R-:W-:-:S04]  /*4a30*/  IMAD R21, R7, -0x60, -R16 ;  /* 0xffffffa007157824 */ /* 0x000fc800078e0a10 */
[----:B------:R-:W-:-:S05]  /*4a40*/  IMAD R21, R20, R211, R21 ;  /* 0x000000d314157224 */ /* 0x000fca00078e0215 */
[----:B------:R-:W-:Y:S02]  /*4a50*/  VIADDMNMX R210, R21, R211, R210, PT ;  /* 0x000000d315d27246 */ /* 0x000fe400038001d2 */
[----:B------:R-:W-:-:S07]  /*4a60*/  VIMNMX R202, R202, R21, !PT ;  /* 0x00000015caca7248 */ /* 0x000fce0007fe0100 */
.L_x_1771:
[----:B------:R-:W-:Y:S01]  /*4a70*/  IMAD R211, R7, -0x60, RZ ;  /* 0xffffffa007d37824 */ /* 0x000fe200078e02ff */
[----:B------:R-:W-:Y:S02]  /*4a80*/  LOP3.LUT R2, R2, 0xfffbffff, RZ, 0xc0, !PT ;  /* 0xfffbffff02027812 */ /* 0x000fe400078ec0ff */
[----:B------:R-:W-:Y:S02]  /*4a90*/  IADD3 R200, R200, 0x8, R3 ;  /* 0x00000008c8c87810 */ /* 0x000fe40007ffe003 */
        /* <DEDUP_REMOVED lines=30> */
[----:B------:R-:W-:Y:S02]  /*4c80*/  IADD3 R152, R14, 0x8, R3 ;  /* 0x000000080e987810 */ /* 0x000fe40007ffe003 */
[----:B------:R-:W-:Y:S02]  /*4c90*/  ISETP.LT.OR P2, PT, R210, 0x12, P2 ;  /* 0x00000012d200780c */ /* 0x000fe40001741670 */
[----:B------:R-:W-:Y:S02]  /*4ca0*/  @P3 LOP3.LUT R2, R2, 0x10, RZ, 0xfc, !PT ;  /* 0x0000001002023812 */ /* 0x000fe400078efcff */
[----:B------:R-:W-:-:S02]  /*4cb0*/  ISETP.GE.AND P3, PT, R211, 0x19, PT ;  /* 0x00000019d300780c */ /* 0x000fc40003f66270 */
        /* <DEDUP_REMOVED lines=102> */
[----:B------:R-:W-:Y:S01]  /*5320*/  ISETP.GT.AND P6, PT, R13, -0x1, PT ;  /* 0xffffffff0d00780c */ /* 0x000fe20003fc4270 */
[----:B------:R-:W-:-:S12]  /*5330*/  BSSY B0, `(.L_x_1776) ;  /* 0x0000010000007945 */ /* 0x000fd80003800000 */
[----:B------:R-:W-:Y:S05]  /*5340*/  @P6 BRA `(.L_x_1777) ;  /* 0x0000000000206947 */ /* 0x000fea0003800000 */
[----:B------:R-:W-:Y:S02]  /*5350*/  IMAD.U32 R202, RZ, RZ, UR25 ;  /* 0x00000019ffca7e24 */ /* 0x000fe4000f8e00ff */
[----:B------:R-:W-:-:S03]  /*5360*/  IMAD.MOV.U32 R14, RZ, RZ, R11 ;  /* 0x000000ffff0e7224 */ /* 0x000fc600078e000b */
[----:B------:R-:W-:-:S13]  /*5370*/  ISETP.NE.AND P6, PT, R202, 0x1, PT ;  /* 0x00000001ca00780c */ /* 0x000fda0003fc5270 */
[----:B------:R-:W1:Y:S02]  /*5380*/  @P6 LDC.64 R20, c[0x0][0x9e8] ;  /* 0x00027a00ff146b82 */ /* 0x000e640000000a00 */
[----:B-1----:R-:W-:-:S05]  /*5390*/  @P6 IMAD.HI.U32 R20, R11, R20, RZ ;  /* 0x000000140b146227 */ /* 0x002fca00078e00ff */
[----:B------:R-:W-:-:S04]  /*53a0*/  @P6 SHF.R.U32.HI R14, RZ, R21, R20 ;  /* 0x00000015ff0e6219 */ /* 0x000fc80000011614 */
[----:B------:R-:W-:Y:S01]  /*53b0*/  LOP3.LUT R14, RZ, R14, RZ, 0x33, !PT ;  /* 0x0000000eff0e7212 */ /* 0x000fe200078e33ff */
[----:B------:R-:W-:Y:S06]  /*53c0*/  BRA `(.L_x_1778) ;  /* 0x0000000000187947 */ /* 0x000fec0003800000 */
.L_x_1777:
[----:B------:R-:W-:Y:S02]  /*53d0*/  IMAD.U32 R202, RZ, RZ, UR25 ;  /* 0x00000019ffca7e24 */ /* 0x000fe4000f8e00ff */
[----:B------:R-:W-:-:S03]  /*53e0*/  IMAD.MOV.U32 R14, RZ, RZ, R13 ;  /* 0x000000ffff0e7224 */ /* 0x000fc600078e000d */
[----:B------:R-:W-:-:S13]  /*53f0*/  ISETP.NE.AND P6, PT, R202, 0x1, PT ;  /* 0x00000001ca00780c */ /* 0x000fda0003fc5270 */
[----:B------:R-:W1:Y:S02]  /*5400*/  @P6 LDC.64 R20, c[0x0][0x9e8] ;  /* 0x00027a00ff146b82 */ /* 0x000e640000000a00 */
[----:B-1----:R-:W-:-:S05]  /*5410*/  @P6 IMAD.HI.U32 R20, R13, R20, RZ ;  /* 0x000000140d146227 */ /* 0x002fca00078e00ff */
[----:B------:R-:W-:-:S07]  /*5420*/  @P6 SHF.R.U32.HI R14, RZ, R21, R20 ;  /* 0x00000015ff0e6219 */ /* 0x000fce0000011614 */
.L_x_1778:
[----:B------:R-:W-:Y:S05]  /*5430*/  BSYNC B0 ;  /* 0x0000000000007941 */ /* 0x000fea0003800000 */
.L_x_1776:
[----:B------:R-:W-:-:S04]  /*5440*/  IMAD.IADD R211, R211, 0x1, -R16 ;  /* 0x00000001d3d37824 */ /* 0x000fc800078e0a10 */
[----:B------:R-:W-:-:S05]  /*5450*/  IMAD R211, R14, R202, R211 ;  /* 0x000000ca0ed37224 */ /* 0x000fca00078e02d3 */
[----:B------:R-:W-:Y:S02]  /*5460*/  VIADDMNMX R200, R211, R202, R200, PT ;  /* 0x000000cad3c87246 */ /* 0x000fe400038001c8 */
[----:B------:R-:W-:-:S07]  /*5470*/  VIMNMX R152, R152, R211, !PT ;  /* 0x000000d398987248 */ /* 0x000fce0007fe0100 */
.L_x_1775:
[----:B------:R-:W-:Y:S02]  /*5480*/  ISETP.GT.AND P1, PT, R152, 0x1, !P1 ;  /* 0x000000019800780c */ /* 0x000fe40004f24270 */
        /* <DEDUP_REMOVED lines=76> */
[----:B------:R-:W-:Y:S01]  /*5950*/  ISETP.GT.AND P5, PT, R152, 0x58, !P5 ;  /* 0x000000589800780c */ /* 0x000fe20006fa4270 */
[----:B------:R-:W1:Y:S01]  /*5960*/  SHFL.BFLY PT, R21, R210, 0x1, 0x1f ;  /* 0x0c201f00d2157f89 */ /* 0x000e6200000e0000 */
[C---:B------:R-:W-:Y:S02]  /*5970*/  ISETP.LT.OR P1, PT, R200.reuse, 0x31, P1 ;  /* 0x00000031c800780c */ /* 0x040fe40000f21670 */
[----:B------:R-:W-:-:S02]  /*5980*/  ISETP.LT.OR P3, PT, R200, 0x51, P3 ;  /* 0x00000051c800780c */ /* 0x000fc40001f61670 */
        /* <DEDUP_REMOVED lines=9> */
[----:B-1----:R-:W-:Y:S02]  /*5a20*/  FMNMX.FTZ R14, R210, R21, !PT ;  /* 0x00000015d20e7209 */ /* 0x002fe40007810000 */
[----:B------:R-:W-:-:S03]  /*5a30*/  ISETP.GT.AND P1, PT, R152, 0x38, !P1 ;  /* 0x000000389800780c */ /* 0x000fc60004f24270 */
[----:B------:R-:W-:Y:S01]  /*5a40*/  FMUL.FTZ R20, R14, UR6 ;  /* 0x000000060e147c20 */ /* 0x000fe20008410000 */
        /* <DEDUP_REMOVED lines=18> */
[----:B------:R-:W-:Y:S02]  /*5b70*/  ISETP.GT.AND P1, PT, R152, RZ, !P6 ;  /* 0x000000ff9800720c */ /* 0x000fe40007724270 */
[----:B------:R-:W-:Y:S02]  /*5b80*/  LOP3.LUT P6, RZ, R2, 0x1, RZ, 0xc0, !PT ;  /* 0x0000000102ff7812 */ /* 0x000fe400078cc0ff */
[----:B------:R-:W-:Y:S02]  /*5b90*/  ISETP.LT.OR P1, PT, R200, 0x1, P1 ;  /* 0x00000001c800780c */ /* 0x000fe40000f21670 */
[----:B------:R-:W-:Y:S02]  /*5ba0*/  ISETP.GT.AND P2, PT, R152, 0x59, !P6 ;  /* 0x000000599800780c */ /* 0x000fe40007744270 */
[----:B------:R-:W-:-:S02]  /*5bb0*/  FSEL R21, R154, -INF , !P1 ;  /* 0xff8000009a157808 */ /* 0x000fc40004800000 */
[----:B------:R-:W-:Y:S02]  /*5bc0*/  FSETP.NEU.FTZ.AND P1, PT, R14, -INF , PT ;  /* 0xff8000000e00780b */ /* 0x000fe40003f3d000 */
[----:B------:R-:W-:Y:S02]  /*5bd0*/  FMNMX.FTZ R202, R21, R8, !PT ;  /* 0x0000000815ca7209 */ /* 0x000fe40007810000 */
[----:B------:R-:W-:Y:S02]  /*5be0*/  FSEL R20, R20, RZ, P1 ;  /* 0x000000ff14147208 */ /* 0x000fe40000800000 */
[----:B------:R-:W-:Y:S02]  /*5bf0*/  ISETP.LT.OR P2, PT, R200, 0x5a, P2 ;  /* 0x0000005ac800780c */ /* 0x000fe40001741670 */
        /* <DEDUP_REMOVED lines=24> */
[----:B------:R-:W-:-:S02]  /*5d80*/  FFMA.FTZ R197, R197, UR6, -R20 ;  /* 0x00000006c5c57c23 */ /* 0x000fc40008010814 */
[----:B------:R-:W-:-:S04]  /*5d90*/  FMNMX.FTZ R203, R167, R202, !PT ;  /* 0x000000caa7cb7209 */ /* 0x000fc80007810000 */
[----:B------:R-:W-:Y:S01]  /*5da0*/  FMNMX.FTZ R202, R170, R203, !PT ;  /* 0x000000cbaaca7209 */ /* 0x000fe20007810000 */
[----:B------:R-:W-:Y:S03]  /*5db0*/  MUFU.EX2 R157, R157 ;  /* 0x0000009d009d7308 */ /* 0x000fe60000000800 */
        /* <DEDUP_REMOVED lines=15> */
[----:B------:R-:W-:Y:S02]  /*5eb0*/  FMNMX.FTZ R203, R191, R152, !PT ;  /* 0x00000098bfcb7209 */ /* 0x000fe40007810000 */
[----:B------:R-:W-:Y:S01]  /*5ec0*/  FSEL R152, R195, -INF , !P4 ;  /* 0xff800000c3987808 */ /* 0x000fe20006000000 */
[----:B------:R-:W-:Y:S01]  /*5ed0*/  FFMA.FTZ R195, R176, UR6, -R20 ;  /* 0x00000006b0c37c23 */ /* 0x000fe20008010814 */
[----:B------:R-:W-:Y:S01]  /*5ee0*/  FMNMX.FTZ R203, R194, R203, !PT ;  /* 0x000000cbc2cb7209 */ /* 0x000fe20007810000 */
[----:B------:R-:W-:Y:S03]  /*5ef0*/  MUFU.EX2 R169, R169 ;  /* 0x000000a900a97308 */ /* 0x000fe60000000800 */
[----:B------:R-:W-:-:S04]  /*5f00*/  FMNMX.FTZ R203, R152, R203, !PT ;  /* 0x000000cb98cb7209 */ /* 0x000fc80007810000 */
[----:B------:R-:W-:Y:S01]  /*5f10*/  FMNMX.FTZ R198, R200, R203, !PT ;  /* 0x000000cbc8c67209 */ /* 0x000fe20007810000 */
[----:B------:R-:W-:Y:S03]  /*5f20*/  MUFU.EX2 R172, R172 ;  /* 0x000000ac00ac7308 */ /* 0x000fe60000000800 */
[----:B------:R-:W-:Y:S01]  /*5f30*/  FMNMX.FTZ R176, R199, R198, !PT ;  /* 0x000000c6c7b07209 */ /* 0x000fe20007810000 */
[--C-:B------:R-:W-:Y:S01]  /*5f40*/  FFMA.FTZ R198, R177, UR6, -R20.reuse ;  /* 0x00000006b1c67c23 */ /* 0x100fe20008010814 */
[--C-:B------:R-:W-:Y:S01]  /*5f50*/  FFMA.FTZ R177, R180, UR6, -R20.reuse ;  /* 0x00000006b4b17c23 */ /* 0x100fe20008010814 */
[--C-:B------:R-:W-:Y:S01]  /*5f60*/  FFMA.FTZ R180, R181, UR6, -R20.reuse ;  /* 0x00000006b5b47c23 */ /* 0x100fe20008010814 */
[--C-:B------:R-:W-:Y:S01]  /*5f70*/  FFMA.FTZ R181, R184, UR6, -R20.reuse ;  /* 0x00000006b8b57c23 */ /* 0x100fe20008010814 */
[----:B------:R-:W1:Y:S01]  /*5f80*/  SHFL.BFLY PT, R203, R176, 0x2, 0x1f ;  /* 0x0c401f00b0cb7f89 */ /* 0x000e6200000e0000 */
[--C-:B------:R-:W-:Y:S01]  /*5f90*/  FFMA.FTZ R184, R185, UR6, -R20.reuse ;  /* 0x00000006b9b87c23 */ /* 0x100fe20008010814 */
[--C-:B------:R-:W-:Y:S01]  /*5fa0*/  FFMA.FTZ R185, R188, UR6, -R20.reuse ;  /* 0x00000006bcb97c23 */ /* 0x100fe20008010814 */
[--C-:B------:R-:W-:Y:S01]  /*5fb0*/  FFMA.FTZ R188, R189, UR6, -R20.reuse ;  /* 0x00000006bdbc7c23 */ /* 0x100fe20008010814 */
[--C-:B------:R-:W-:Y:S01]  /*5fc0*/  FFMA.FTZ R189, R192, UR6, -R20.reuse ;  /* 0x00000006c0bd7c23 */ /* 0x100fe20008010814 */
[----:B------:R-:W-:Y:S01]  /*5fd0*/  FFMA.FTZ R192, R193, UR6, -R20 ;  /* 0x00000006c1c07c23 */ /* 0x000fe20008010814 */
[----:B------:R-:W-:Y:S01]  /*5fe0*/  FSEL R193, R14, RZ, P1 ;  /* 0x000000ff0ec17208 */ /* 0x000fe20000800000 */
[----:B------:R-:W-:Y:S04]  /*5ff0*/  MUFU.EX2 R173, R173 ;  /* 0x000000ad00ad7308 */ /* 0x000fe80000000800 */
[----:B------:R-:W-:-:S04]  /*6000*/  FADD.FTZ R193, -R193, R0 ;  /* 0x00000000c1c17221 */ /* 0x000fc80000010100 */
[----:B------:R-:W-:Y:S01]  /*6010*/  FMUL.FTZ R193, R193, UR6 ;  /* 0x00000006c1c17c20 */ /* 0x000fe20008410000 */
[----:B------:R-:W-:Y:S01]  /*6020*/  MUFU.EX2 R0, R196 ;  /* 0x000000c400007308 */ /* 0x000fe20000000800 */
[----:B-1----:R-:W-:-:S07]  /*6030*/  FMNMX.FTZ R203, R176, R203, !PT ;  /* 0x000000cbb0cb7209 */ /* 0x002fce0007810000 */
[----:B------:R-:W1:Y:S01]  /*6040*/  MUFU.EX2 R193, R193 ;  /* 0x000000c100c17308 */ /* 0x000e620000000800 */
[----:B------:R-:W2:Y:S07]  /*6050*/  SHFL.BFLY PT, R176, R203, 0x1, 0x1f ;  /* 0x0c201f00cbb07f89 */ /* 0x000eae00000e0000 */
[----:B------:R-:W-:Y:S08]  /*6060*/  MUFU.EX2 R195, R195 ;  /* 0x000000c300c37308 */ /* 0x000ff00000000800 */
[----:B------:R-:W-:Y:S01]  /*6070*/  MUFU.EX2 R198, R198 ;  /* 0x000000c600c67308 */ /* 0x000fe20000000800 */
[----:B-1----:R-:W-:Y:S01]  /*6080*/  FFMA.FTZ R196, R193, R5, R154 ;  /* 0x00000005c1c47223 */ /* 0x002fe2000001009a */
[-C--:B------:R-:W-:Y:S01]  /*6090*/  FMUL.FTZ R24, R24, R193.reuse ;  /* 0x000000c118187220 */ /* 0x080fe20000410000 */
        /* <DEDUP_REMOVED lines=9> */
[----:B--2---:R-:W-:Y:S01]  /*6130*/  FMNMX.FTZ R176, R203, R176, !PT ;  /* 0x000000b0cbb07209 */ /* 0x004fe20007810000 */
[-C--:B------:R-:W-:Y:S01]  /*6140*/  FMUL.FTZ R40, R40, R193.reuse ;  /* 0x000000c128287220 */ /* 0x080fe20000410000 */
[-C--:B------:R-:W-:Y:S01]  /*6150*/  FMUL.FTZ R41, R41, R193.reuse ;  /* 0x000000c129297220 */ /* 0x080fe20000410000 */
[-C--:B------:R-:W-:Y:S01]  /*6160*/  FMUL.FTZ R44, R44, R193.reuse ;  /* 0x000000c12c2c7220 */ /* 0x080fe20000410000 */
[C---:B------:R-:W-:Y:S01]  /*6170*/  FSETP.NEU.FTZ.AND P1, PT, R176.reuse, -INF , PT ;  /* 0xff800000b000780b */ /* 0x040fe20003f3d000 */
[----:B------:R-:W-:Y:S01]  /*6180*/  FMUL.FTZ R203, R176, UR6 ;  /* 0x00000006b0cb7c20 */ /* 0x000fe20008410000 */
[----:B------:R-:W1:Y:S01]  /*6190*/  MUFU.EX2 R180, R180 ;  /* 0x000000b400b47308 */ /* 0x000e620000000800 */
[-C--:B------:R-:W-:Y:S01]  /*61a0*/  FMUL.FTZ R45, R45, R193.reuse ;  /* 0x000000c12d2d7220 */ /* 0x080fe20000410000 */
[-C--:B------:R-:W-:Y:S01]  /*61b0*/  FMUL.FTZ R48, R48, R193.reuse ;  /* 0x000000c130307220 */ /* 0x080fe20000410000 */
[-C--:B------:R-:W-:Y:S01]  /*61c0*/  FMUL.FTZ R49, R49, R193.reuse ;  /* 0x000000c131317220 */ /* 0x080fe20000410000 */
[----:B------:R-:W-:Y:S01]  /*61d0*/  FSEL R203, R203, RZ, P1 ;  /* 0x000000ffcbcb7208 */ /* 0x000fe20000800000 */
[-C--:B------:R-:W-:Y:S01]  /*61e0*/  FMUL.FTZ R52, R52, R193.reuse ;  /* 0x000000c134347220 */ /* 0x080fe20000410000 */
[-C--:B------:R-:W-:Y:S01]  /*61f0*/  FMUL.FTZ R53, R53, R193.reuse ;  /* 0x000000c135357220 */ /* 0x080fe20000410000 */
[----:B------:R-:W-:Y:S01]  /*6200*/  FMUL.FTZ R56, R56, R193 ;  /* 0x000000c138387220 */ /* 0x000fe20000410000 */
        /* <DEDUP_REMOVED lines=8> */
[----:B------:R-:W-:Y:S01]  /*6290*/  MUFU.EX2 R184, R184 ;  /* 0x000000b800b87308 */ /* 0x000fe20000000800 */
[----:B------:R-:W-:Y:S01]  /*62a0*/  FFMA.FTZ R163, R166, UR6, -R203 ;  /* 0x00000006a6a37c23 */ /* 0x000fe200080108cb */
[----:B-1----:R-:W-:Y:S01]  /*62b0*/  F2FP.F16.F32.PACK_AB R166, R180, R177 ;  /* 0x000000b1b4a6723e */ /* 0x002fe200000000ff */
[----:B------:R-:W-:Y:S01]  /*62c0*/  FADD.FTZ R158, R160, R5 ;  /* 0x00000005a09e7221 */ /* 0x000fe20000010000 */
        /* <DEDUP_REMOVED lines=16> */
[----:B------:R-:W-:Y:S01]  /*63d0*/  FSEL R5, R176, RZ, P1 ;  /* 0x000000ffb0057208 */ /* 0x000fe20000800000 */
[--C-:B------:R-:W-:Y:S01]  /*63e0*/  FFMA.FTZ R194, R194, UR6, -R203.reuse ;  /* 0x00000006c2c27c23 */ /* 0x100fe200080108cb */
[--C-:B------:R-:W-:Y:S01]  /*63f0*/  FFMA.FTZ R200, R200, UR6, -R203.reuse ;  /* 0x00000006c8c87c23 */ /* 0x100fe200080108cb */
[----:B------:R-:W-:Y:S01]  /*6400*/  FADD.FTZ R211, R169, R158 ;  /* 0x0000009ea9d37221 */ /* 0x000fe20000010000 */
[----:B------:R-:W2:Y:S01]  /*6410*/  MUFU.EX2 R189, R189 ;  /* 0x000000bd00bd7308 */ /* 0x000ea20000000800 */
[----:B------:R-:W-:Y:S01]  /*6420*/  FADD.FTZ R5, -R5, R8 ;  /* 0x0000000805057221 */ /* 0x000fe20000010100 */
[----:B------:R-:W-:Y:S01]  /*6430*/  FFMA.FTZ R8, R167, UR6, -R203 ;  /* 0x00000006a7087c23 */ /* 0x000fe200080108cb */
[----:B------:R-:W-:Y:S01]  /*6440*/  FADD.FTZ R158, R172, R211 ;  /* 0x000000d3ac9e7221 */ /* 0x000fe20000010000 */
[--C-:B------:R-:W-:Y:S01]  /*6450*/  FFMA.FTZ R167, R170, UR6, -R203.reuse ;  /* 0x00000006aaa77c23 */ /* 0x100fe200080108cb */
[--C-:B------:R-:W-:Y:S01]  /*6460*/  FFMA.FTZ R199, R199, UR6, -R203.reuse ;  /* 0x00000006c7c77c23 */ /* 0x100fe200080108cb */
[----:B------:R-:W-:Y:S01]  /*6470*/  FMUL.FTZ R57, R57, R193 ;  /* 0x000000c139397220 */ /* 0x000fe20000410000 */
[----:B------:R-:W-:Y:S01]  /*6480*/  FADD.FTZ R158, R173, R158 ;  /* 0x0000009ead9e7221 */ /* 0x000fe20000010000 */
[----:B------:R-:W3:Y:S01]  /*6490*/  MUFU.EX2 R192, R192 ;  /* 0x000000c000c07308 */ /* 0x000ee20000000800 */
[----:B-1----:R-:W-:Y:S01]  /*64a0*/  F2FP.F16.F32.PACK_AB R170, R188, R185 ;  /* 0x000000b9bcaa723e */ /* 0x002fe200000000ff */
[-C--:B------:R-:W-:Y:S01]  /*64b0*/  FMUL.FTZ R60, R60, R193.reuse ;  /* 0x000000c13c3c7220 */ /* 0x080fe20000410000 */
[----:B------:R-:W-:Y:S01]  /*64c0*/  FADD.FTZ R211, R195, R158 ;  /* 0x0000009ec3d37221 */ /* 0x000fe20000010000 */
[----:B------:R-:W-:Y:S01]  /*64d0*/  FFMA.FTZ R158, R171, UR6, -R203 ;  /* 0x00000006ab9e7c23 */ /* 0x000fe200080108cb */
[-C--:B------:R-:W-:Y:S01]  /*64e0*/  FMUL.FTZ R61, R61, R193.reuse ;  /* 0x000000c13d3d7220 */ /* 0x080fe20000410000 */
[-C--:B------:R-:W-:Y:S01]  /*64f0*/  FMUL.FTZ R64, R64, R193.reuse ;  /* 0x000000c140407220 */ /* 0x080fe20000410000 */
[----:B------:R-:W-:Y:S01]  /*6500*/  FADD.FTZ R162, R198, R211 ;  /* 0x000000d3c6a27221 */ /* 0x000fe20000010000 */
[----:B------:R-:W-:Y:S01]  /*6510*/  FFMA.FTZ R211, R175, UR6, -R203 ;  /* 0x00000006afd37c23 */ /* 0x000fe200080108cb */
[----:B------:R-:W-:Y:S01]  /*6520*/  MUFU.EX2 R21, R21 ;  /* 0x0000001500157308 */ /* 0x000fe20000000800 */
[-C--:B------:R-:W-:Y:S01]  /*6530*/  FMUL.FTZ R65, R65, R193.reuse ;  /* 0x000000c141417220 */ /* 0x080fe20000410000 */
[----:B------:R-:W-:Y:S01]  /*6540*/  FADD.FTZ R171, R177, R162 ;  /* 0x000000a2b1ab7221 */ /* 0x000fe20000010000 */
[-C--:B------:R-:W-:Y:S01]  /*6550*/  FMUL.FTZ R68, R68, R193.reuse ;  /* 0x000000c144447220 */ /* 0x080fe20000410000 */
[-C--:B------:R-:W-:Y:S01]  /*6560*/  FMUL.FTZ R69, R69, R193.reuse ;  /* 0x000000c145457220 */ /* 0x080fe20000410000 */
[-C--:B------:R-:W-:Y:S01]  /*6570*/  FMUL.FTZ R72, R72, R193.reuse ;  /* 0x000000c148487220 */ /* 0x080fe20000410000 */
[----:B------:R-:W-:Y:S01]  /*6580*/  FADD.FTZ R162, R180, R171 ;  /* 0x000000abb4a27221 */ /* 0x000fe20000010000 */
[----:B------:R-:W-:Y:S01]  /*6590*/  FMUL.FTZ R180, R5, UR6 ;  /* 0x0000000605b47c20 */ /* 0x000fe20008410000 */
[----:B------:R-:W-:Y:S01]  /*65a0*/  MUFU.EX2 R20, R20 ;  /* 0x0000001400147308 */ /* 0x000fe20000000800 */
[-C--:B------:R-:W-:Y:S01]  /*65b0*/  FMUL.FTZ R73, R73, R193.reuse ;  /* 0x000000c149497220 */ /* 0x080fe20000410000 */
[----:B------:R-:W-:Y:S01]  /*65c0*/  FADD.FTZ R171, R181, R162 ;  /* 0x000000a2b5ab7221 */ /* 0x000fe20000010000 */
[-C--:B------:R-:W-:Y:S01]  /*65d0*/  FMUL.FTZ R76, R76, R193.reuse ;  /* 0x000000c14c4c7220 */ /* 0x080fe20000410000 */
[-C--:B------:R-:W-:Y:S01]  /*65e0*/  FMUL.FTZ R77, R77, R193.reuse ;  /* 0x000000c14d4d7220 */ /* 0x080fe20000410000 */
[-C--:B------:R-:W-:Y:S01]  /*65f0*/  FMUL.FTZ R80, R80, R193.reuse ;  /* 0x000000c150507220 */ /* 0x080fe20000410000 */
[----:B------:R-:W-:Y:S01]  /*6600*/  FADD.FTZ R162, R184, R171 ;  /* 0x000000abb8a27221 */ /* 0x000fe20000010000 */
[----:B------:R-:W-:Y:S01]  /*6610*/  FFMA.FTZ R171, R152, UR6, -R203 ;  /* 0x0000000698ab7c23 */ /* 0x000fe200080108cb */
[----:B------:R-:W1:Y:S01]  /*6620*/  MUFU.EX2 R180, R180 ;  /* 0x000000b400b47308 */ /* 0x000e620000000800 */
[----:B------:R-:W-:Y:S01]  /*6630*/  F2FP.F16.F32.PACK_AB R152, R153, R154 ;  /* 0x0000009a9998723e */ /* 0x000fe200000000ff */
[----:B------:R-:W-:Y:S01]  /*6640*/  FADD.FTZ R203, R185, R162 ;  /* 0x000000a2b9cb7221 */ /* 0x000fe20000010000 */
[----:B------:R-:W-:Y:S01]  /*6650*/  F2FP.F16.F32.PACK_AB R154, R157, R156 ;  /* 0x0000009c9d9a723e */ /* 0x000fe200000000ff */
[----:B------:R-:W-:Y:S01]  /*6660*/  FMUL.FTZ R81, R81, R193 ;  /* 0x000000c151517220 */ /* 0x000fe20000410000 */
[----:B------:R-:W-:Y:S01]  /*6670*/  F2FP.F16.F32.PACK_AB R156, R161, R160 ;  /* 0x000000a0a19c723e */ /* 0x000fe200000000ff */
[----:B------:R-:W-:Y:S01]  /*6680*/  FADD.FTZ R162, R188, R203 ;  /* 0x000000cbbca27221 */ /* 0x000fe20000010000 */
[----:B------:R-:W-:Y:S01]  /*6690*/  F2FP.F16.F32.PACK_AB R160, R169, R168 ;  /* 0x000000a8a9a0723e */ /* 0x000fe200000000ff */
[----:B------:R-:W4:Y:S01]  /*66a0*/  MUFU.EX2 R155, R155 ;  /* 0x0000009b009b7308 */ /* 0x000f220000000800 */
[----:B------:R-:W-:Y:S01]  /*66b0*/  F2FP.F16.F32.PACK_AB R168, R184, R181 ;  /* 0x000000b5b8a8723e */ /* 0x000fe200000000ff */
[----:B--2---:R-:W-:Y:S01]  /*66c0*/  FADD.FTZ R153, R189, R162 ;  /* 0x000000a2bd997221 */ /* 0x004fe20000010000 */
[----:B------:R-:W-:Y:S01]  /*66d0*/  F2FP.F16.F32.PACK_AB R162, R173, R172 ;  /* 0x000000acada2723e */ /* 0x000fe200000000ff */
[----:B------:R-:W-:Y:S01]  /*66e0*/  FMUL.FTZ R84, R84, R193 ;  /* 0x000000c154547220 */ /* 0x000fe20000410000 */
[C---:B---3--:R-:W-:Y:S01]  /*66f0*/  F2FP.F16.F32.PACK_AB R172, R192.reuse, R189 ;  /* 0x000000bdc0ac723e */ /* 0x048fe200000000ff */
[----:B------:R-:W-:Y:S01]  /*6700*/  FADD.FTZ R153, R192, R153 ;  /* 0x00000099c0997221 */ /* 0x000fe20000010000 */
[-C--:B------:R-:W-:Y:S01]  /*6710*/  FMUL.FTZ R85, R85, R193.reuse ;  /* 0x000000c155557220 */ /* 0x080fe20000410000 */
[----:B------:R-:W2:Y:S01]  /*6720*/  MUFU.EX2 R196, R196 ;  /* 0x000000c400c47308 */ /* 0x000ea20000000800 */
        /* <DEDUP_REMOVED lines=16> */
[----:B---3--:R-:W-:Y:S01]  /*6830*/  FADD.FTZ R174, R0, R153 ;  /* 0x0000009900ae7221 */ /* 0x008fe20000010000 */
[----:B-1----:R-:W-:Y:S01]  /*6840*/  FFMA.FTZ R153, R180, R4, R21 ;  /* 0x00000004b4997223 */ /* 0x002fe20000010015 */
[-C--:B------:R-:W-:Y:S01]  /*6850*/  FMUL.FTZ R116, R116, R193.reuse ;  /* 0x000000c174747220 */ /* 0x080fe20000410000 */
[-C--:B------:R-:W-:Y:S01]  /*6860*/  FMUL.FTZ R117, R117, R193.reuse ;  /* 0x000000c175757220 */ /* 0x080fe20000410000 */
[-C--:B------:R-:W-:Y:S01]  /*6870*/  FMUL.FTZ R120, R120, R193.reuse ;  /* 0x000000c178787220 */ /* 0x080fe20000410000 */
[----:B------:R-:W-:Y:S01]  /*6880*/  FADD.FTZ R4, R20, R153 ;  /* 0x0000009914047221 */ /* 0x000fe20000010000 */
[-C--:B------:R-:W-:Y:S01]  /*6890*/  FMUL.FTZ R121, R121, R193.reuse ;  /* 0x000000c179797220 */ /* 0x080fe20000410000 */
[----:B------:R-:W1:Y:S01]  /*68a0*/  MUFU.EX2 R202, R202 ;  /* 0x000000ca00ca7308 */ /* 0x000e620000000800 */
[-C--:B------:R-:W-:Y:S01]  /*68b0*/  FMUL.FTZ R124, R124, R193.reuse ;  /* 0x000000c17c7c7220 */ /* 0x080fe20000410000 */
[----:B----4-:R-:W-:Y:S01]  /*68c0*/  FADD.FTZ R153, R155, R4 ;  /* 0x000000049b997221 */ /* 0x010fe20000010000 */
[-C--:B------:R-:W-:Y:S01]  /*68d0*/  FMUL.FTZ R125, R125, R193.reuse ;  /* 0x000000c17d7d7220 */ /* 0x080fe20000410000 */
[-C--:B------:R-:W-:Y:S01]  /*68e0*/  FMUL.FTZ R128, R128, R193.reuse ;  /* 0x000000c180807220 */ /* 0x080fe20000410000 */
[-C--:B------:R-:W-:Y:S01]  /*68f0*/  FMUL.FTZ R129, R129, R193.reuse ;  /* 0x000000c181817220 */ /* 0x080fe20000410000 */
[----:B--2---:R-:W-:Y:S01]  /*6900*/  FADD.FTZ R4, R196, R153 ;  /* 0x00000099c4047221 */ /* 0x004fe20000010000 */
[-C--:B------:R-:W-:Y:S01]  /*6910*/  FMUL.FTZ R132, R132, R193.reuse ;  /* 0x000000c184847220 */ /* 0x080fe20000410000 */
[----:B------:R-:W2:Y:S01]  /*6920*/  MUFU.EX2 R163, R163 ;  /* 0x000000a300a37308 */ /* 0x000ea20000000800 */
[-C--:B------:R-:W-:Y:S01]  /*6930*/  FMUL.FTZ R133, R133, R193.reuse ;  /* 0x000000c185857220 */ /* 0x080fe20000410000 */
[----:B-----5:R-:W-:Y:S01]  /*6940*/  FADD.FTZ R153, R159, R4 ;  /* 0x000000049f997221 */ /* 0x020fe20000010000 */
[-C--:B------:R-:W-:Y:S01]  /*6950*/  FMUL.FTZ R136, R136, R193.reuse ;  /* 0x000000c188887220 */ /* 0x080fe20000410000 */
[-C--:B------:R-:W-:Y:S01]  /*6960*/  FMUL.FTZ R137, R137, R193.reuse ;  /* 0x000000c189897220 */ /* 0x080fe20000410000 */
[-C--:B------:R-:W-:Y:S01]  /*6970*/  FMUL.FTZ R140, R140, R193.reuse ;  /* 0x000000c18c8c7220 */ /* 0x080fe20000410000 */
[-C--:B------:R-:W-:Y:S01]  /*6980*/  FMUL.FTZ R141, R141, R193.reuse ;  /* 0x000000c18d8d7220 */ /* 0x080fe20000410000 */
[----:B------:R-:W-:Y:S01]  /*6990*/  FMUL.FTZ R144, R144, R193 ;  /* 0x000000c190907220 */ /* 0x000fe20000410000 */
[----:B------:R-:W3:Y:S01]  /*69a0*/  MUFU.EX2 R8, R8 ;  /* 0x0000000800087308 */ /* 0x000ee20000000800 */
[C---:B-1----:R-:W-:Y:S01]  /*69b0*/  FADD.FTZ R4, R202.reuse, R153 ;  /* 0x00000099ca047221 */ /* 0x042fe20000010000 */
[----:B------:R-:W-:Y:S01]  /*69c0*/  F2FP.F16.F32.PACK_AB R157, R202, R159 ;  /* 0x0000009fca9d723e */ /* 0x000fe200000000ff */
[-C--:B------:R-:W-:Y:S01]  /*69d0*/  FMUL.FTZ R145, R145, R193.reuse ;  /* 0x000000c191917220 */ /* 0x080fe20000410000 */
[-C--:B------:R-:W-:Y:S01]  /*69e0*/  FMUL.FTZ R148, R148, R193.reuse ;  /* 0x000000c194947220 */ /* 0x080fe20000410000 */
[----:B------:R-:W-:Y:S01]  /*69f0*/  FMUL.FTZ R149, R149, R193 ;  /* 0x000000c195957220 */ /* 0x000fe20000410000 */
[----:B------:R-:W-:Y:S01]  /*6a00*/  F2FP.F16.F32.PACK_AB R155, R196, R155 ;  /* 0x0000009bc49b723e */ /* 0x000fe200000000ff */
        /* <DEDUP_REMOVED lines=10> */
[C---:B---3--:R-:W-:Y:S01]  /*6ab0*/  FADD.FTZ R184, R8.reuse, R153 ;  /* 0x0000009908b87221 */ /* 0x048fe20000010000 */
[----:B------:R-:W-:Y:S01]  /*6ac0*/  F2FP.F16.F32.PACK_AB R159, R8, R163 ;  /* 0x000000a3089f723e */ /* 0x000fe200000000ff */
[-C--:B------:R-:W-:Y:S01]  /*6ad0*/  FMUL.FTZ R39, R39, R180.reuse ;  /* 0x000000b427277220 */ /* 0x080fe20000410000 */
[-C--:B------:R-:W-:Y:S01]  /*6ae0*/  FMUL.FTZ R42, R42, R180.reuse ;  /* 0x000000b42a2a7220 */ /* 0x080fe20000410000 */
[-C--:B------:R-:W-:Y:S01]  /*6af0*/  FMUL.FTZ R43, R43, R180.reuse ;  /* 0x000000b42b2b7220 */ /* 0x080fe20000410000 */
[-C--:B------:R-:W-:Y:S01]  /*6b00*/  FMUL.FTZ R46, R46, R180.reuse ;  /* 0x000000b42e2e7220 */ /* 0x080fe20000410000 */
[-C--:B------:R-:W-:Y:S01]  /*6b10*/  FMUL.FTZ R47, R47, R180.reuse ;  /* 0x000000b42f2f7220 */ /* 0x080fe20000410000 */
[----:B------:R3:W4:Y:S01]  /*6b20*/  MUFU.EX2 R178, R158 ;  /* 0x0000009e00b27308 */ /* 0x0007220000000800 */
[----:B-1----:R-:W-:Y:S01]  /*6b30*/  FADD.FTZ R153, R167, R184 ;  /* 0x000000b8a7997221 */ /* 0x002fe20000010000 */
[-C--:B------:R-:W-:Y:S01]  /*6b40*/  FMUL.FTZ R50, R50, R180.reuse ;  /* 0x000000b432327220 */ /* 0x080fe20000410000 */
[-C--:B------:R-:W-:Y:S01]  /*6b50*/  FMUL.FTZ R51, R51, R180.reuse ;  /* 0x000000b433337220 */ /* 0x080fe20000410000 */
[-C--:B------:R-:W-:Y:S01]  /*6b60*/  FMUL.FTZ R54, R54, R180.reuse ;  /* 0x000000b436367220 */ /* 0x080fe20000410000 */
[-C--:B------:R-:W-:Y:S01]  /*6b70*/  FMUL.FTZ R55, R55, R180.reuse ;  /* 0x000000b437377220 */ /* 0x080fe20000410000 */
[-C--:B------:R-:W-:Y:S01]  /*6b80*/  FMUL.FTZ R58, R58, R180.reuse ;  /* 0x000000b43a3a7220 */ /* 0x080fe20000410000 */
[----:B------:R-:W-:Y:S01]  /*6b90*/  FMUL.FTZ R59, R59, R180 ;  /* 0x000000b43b3b7220 */ /* 0x000fe20000410000 */
[----:B------:R-:W-:Y:S01]  /*6ba0*/  MUFU.EX2 R182, R182 ;  /* 0x000000b600b67308 */ /* 0x000fe20000000800 */
[----:B---3--:R-:W-:Y:S01]  /*6bb0*/  F2FP.F16.F32.PACK_AB R158, R165, R164 ;  /* 0x000000a4a59e723e */ /* 0x008fe200000000ff */
[C---:B--2---:R-:W-:Y:S01]  /*6bc0*/  FADD.FTZ R5, R197.reuse, R174 ;  /* 0x000000aec5057221 */ /* 0x044fe20000010000 */
[----:B------:R-:W-:Y:S01]  /*6bd0*/  F2FP.F16.F32.PACK_AB R164, R198, R195 ;  /* 0x000000c3c6a4723e */ /* 0x000fe200000000ff */
[----:B------:R-:W-:Y:S01]  /*6be0*/  FMUL.FTZ R62, R62, R180 ;  /* 0x000000b43e3e7220 */ /* 0x000fe20000410000 */
[----:B------:R-:W-:Y:S01]  /*6bf0*/  F2FP.F16.F32.PACK_AB R174, R197, R0 ;  /* 0x00000000c5ae723e */ /* 0x000fe200000000ff */
[-C--:B------:R-:W-:Y:S01]  /*6c00*/  FMUL.FTZ R63, R63, R180.reuse ;  /* 0x000000b43f3f7220 */ /* 0x080fe20000410000 */
[-C--:B------:R-:W-:Y:S01]  /*6c10*/  FMUL.FTZ R66, R66, R180.reuse ;  /* 0x000000b442427220 */ /* 0x080fe20000410000 */
[----:B------:R-:W1:Y:S01]  /*6c20*/  MUFU.EX2 R198, R211 ;  /* 0x000000d300c67308 */ /* 0x000e620000000800 */
[C---:B----4-:R-:W-:Y:S01]  /*6c30*/  FADD.FTZ R184, R178.reuse, R153 ;  /* 0x00000099b2b87221 */ /* 0x050fe20000010000 */
[----:B------:R-:W-:Y:S01]  /*6c40*/  F2FP.F16.F32.PACK_AB R161, R178, R167 ;  /* 0x000000a7b2a1723e */ /* 0x000fe200000000ff */
[-C--:B------:R-:W-:Y:S01]  /*6c50*/  FMUL.FTZ R67, R67, R180.reuse ;  /* 0x000000b443437220 */ /* 0x080fe20000410000 */
[-C--:B------:R-:W-:Y:S01]  /*6c60*/  FMUL.FTZ R70, R70, R180.reuse ;  /* 0x000000b446467220 */ /* 0x080fe20000410000 */
[----:B------:R-:W-:Y:S01]  /*6c70*/  FADD.FTZ R153, R175, R184 ;  /* 0x000000b8af997221 */ /* 0x000fe20000010000 */
        /* <DEDUP_REMOVED lines=26> */
[----:B------:R2:W4:Y:S01]  /*6e20*/  MUFU.EX2 R169, R186 ;  /* 0x000000ba00a97308 */ /* 0x0005220000000800 */
[C---:B---3--:R-:W-:Y:S01]  /*6e30*/  FADD.FTZ R153, R0.reuse, R153 ;  /* 0x0000009900997221 */ /* 0x048fe20000010000 */
[----:B------:R-:W-:Y:S01]  /*6e40*/  F2FP.F16.F32.PACK_AB R165, R0, R165 ;  /* 0x000000a500a5723e */ /* 0x000fe200000000ff */
[-C--:B------:R-:W-:Y:S01]  /*6e50*/  FMUL.FTZ R111, R111, R180.reuse ;  /* 0x000000b46f6f7220 */ /* 0x080fe20000410000 */
[-C--:B------:R-:W-:Y:S01]  /*6e60*/  FMUL.FTZ R114, R114, R180.reuse ;  /* 0x000000b472727220 */ /* 0x080fe20000410000 */
[-C--:B------:R-:W-:Y:S01]  /*6e70*/  FMUL.FTZ R115, R115, R180.reuse ;  /* 0x000000b473737220 */ /* 0x080fe20000410000 */
[-C--:B------:R-:W-:Y:S01]  /*6e80*/  FMUL.FTZ R118, R118, R180.reuse ;  /* 0x000000b476767220 */ /* 0x080fe20000410000 */
[----:B------:R-:W-:Y:S01]  /*6e90*/  FMUL.FTZ R119, R119, R180 ;  /* 0x000000b477777220 */ /* 0x000fe20000410000 */
[----:B------:R-:W3:Y:S01]  /*6ea0*/  MUFU.EX2 R4, R187 ;  /* 0x000000bb00047308 */ /* 0x000ee20000000800 */
[----:B--2---:R-:W-:Y:S01]  /*6eb0*/  FADD.FTZ R186, R182, R153 ;  /* 0x00000099b6ba7221 */ /* 0x004fe20000010000 */
[----:B-1----:R-:W-:Y:S01]  /*6ec0*/  F2FP.F16.F32.PACK_AB R167, R183, R182 ;  /* 0x000000b6b7a7723e */ /* 0x002fe200000000ff */
[-C--:B------:R-:W-:Y:S01]  /*6ed0*/  FMUL.FTZ R122, R122, R180.reuse ;  /* 0x000000b47a7a7220 */ /* 0x080fe20000410000 */
[-C--:B------:R-:W-:Y:S01]  /*6ee0*/  FMUL.FTZ R123, R123, R180.reuse ;  /* 0x000000b47b7b7220 */ /* 0x080fe20000410000 */
[----:B------:R-:W-:Y:S01]  /*6ef0*/  FADD.FTZ R186, R183, R186 ;  /* 0x000000bab7ba7221 */ /* 0x000fe20000010000 */
[-C--:B------:R-:W-:Y:S01]  /*6f00*/  FMUL.FTZ R126, R126, R180.reuse ;  /* 0x000000b47e7e7220 */ /* 0x080fe20000410000 */
[-C--:B------:R-:W-:Y:S01]  /*6f10*/  FMUL.FTZ R127, R127, R180.reuse ;  /* 0x000000b47f7f7220 */ /* 0x080fe20000410000 */
[----:B------:R-:W1:Y:S01]  /*6f20*/  MUFU.EX2 R190, R190 ;  /* 0x000000be00be7308 */ /* 0x000e620000000800 */
[----:B----4-:R-:W-:Y:S01]  /*6f30*/  FADD.FTZ R153, R169, R186 ;  /* 0x000000baa9997221 */ /* 0x010fe20000010000 */
        /* <DEDUP_REMOVED lines=15> */
[----:B-1----:R-:W-:Y:S01]  /*7030*/  FADD.FTZ R186, R190, R153 ;  /* 0x00000099beba7221 */ /* 0x002fe20000010000 */
[----:B------:R-:W-:Y:S01]  /*7040*/  F2FP.F16.F32.PACK_AB R153, R20, R21 ;  /* 0x000000151499723e */ /* 0x000fe200000000ff */
[----:B------:R-:W-:-:S05]  /*7050*/  FMUL.FTZ R151, R151, R180 ;  /* 0x000000b497977220 */ /* 0x000fca0000410000 */
[----:B------:R1:W4:Y:S01]  /*7060*/  MUFU.EX2 R184, R171 ;  /* 0x000000ab00b87308 */ /* 0x0003220000000800 */
[----:B--2---:R-:W-:-:S07]  /*7070*/  FADD.FTZ R186, R191, R186 ;  /* 0x000000babfba7221 */ /* 0x004fce0000010000 */
[----:B------:R-:W2:Y:S01]  /*7080*/  MUFU.EX2 R200, R200 ;  /* 0x000000c800c87308 */ /* 0x000ea20000000800 */
[----:B---3--:R-:W-:Y:S01]  /*7090*/  FADD.FTZ R21, R173, R186 ;  /* 0x000000baad157221 */ /* 0x008fe20000010000 */
[----:B-1----:R-:W-:-:S06]  /*70a0*/  F2FP.F16.F32.PACK_AB R171, R191, R190 ;  /* 0x000000bebfab723e */ /* 0x002fcc00000000ff */
[----:B------:R-:W1:Y:S01]  /*70b0*/  MUFU.EX2 R199, R199 ;  /* 0x000000c700c77308 */ /* 0x000e620000000800 */
[C---:B----4-:R-:W-:Y:S01]  /*70c0*/  FADD.FTZ R21, R184.reuse, R21 ;  /* 0x00000015b8157221 */ /* 0x050fe20000010000 */
[----:B------:R-:W-:-:S03]  /*70d0*/  F2FP.F16.F32.PACK_AB R173, R184, R173 ;  /* 0x000000adb8ad723e */ /* 0x000fc600000000ff */
[----:B--2---:R-:W-:-:S04]  /*70e0*/  FADD.FTZ R0, R200, R21 ;  /* 0x00000015c8007221 */ /* 0x004fc80000010000 */
[C---:B-1----:R-:W-:Y:S01]  /*70f0*/  FADD.FTZ R4, R199.reuse, R0 ;  /* 0x00000000c7047221 */ /* 0x042fe20000010000 */
[----:B------:R-:W-:Y:S01]  /*7100*/  F2FP.F16.F32.PACK_AB R175, R199, R200 ;  /* 0x000000c8c7af723e */ /* 0x000fe200000000ff */
[----:B------:R-:W-:Y:S06]  /*7110*/  @!P0 BRA `(.L_x_1779) ;  /* 0x0000000000048947 */ /* 0x000fec0003800000 */
[----:B------:R-:W-:Y:S01]  /*7120*/  BPT.TRAP 0x1 ;  /* 0x000000040000795c */ /* 0x000fe20000300000 */
.L_x_1779:
[----:B------:R1:W2:Y:S01]  /*7130*/  SYNCS.PHASECHK.TRANS64.TRYWAIT P1, [UR27+0x22850], R12 ;  /* 0x0228500cff0075a7 */ /* 0x0002a2000802015b */
[----:B------:R-:W-:Y:S05]  /*7140*/  @!P0 BRA `(.L_x_1780) ;  /* 0x0000000000048947 */ /* 0x000fea0003800000 */
[----:B------:R-:W-:Y:S01]  /*7150*/  BPT.TRAP 0x1 ;  /* 0x000000040000795c */ /* 0x000fe20000300000 */
.L_x_1780:
[----:B--2---:R-:W-:Y:S05]  /*7160*/  @P1 BRA `(.L_x_1781) ;  /* 0x0000000000081947 */ /* 0x004fea0003800000 */
[----:B------:R-:W2:Y:S02]  /*7170*/  SYNCS.PHASECHK.TRANS64.TRYWAIT P1, [UR27+0x22850], R12 ;  /* 0x0228500cff0075a7 */ /* 0x000ea4000802015b */
[----:B--2---:R-:W-:Y:S05]  /*7180*/  @!P1 BRA `(.L_x_1782) ;  /* 0x000000d400f49947 */ /* 0x004fea0003800000 */
.L_x_1781:
[----:B------:R-:W3:Y:S01]  /*7190*/  S2R R0, SR_TID.X ;  /* 0x0000000000007919 */ /* 0x000ee20000002100 */
[----:B------:R-:W-:Y:S01]  /*71a0*/  UIMAD UR14, UR37, 0xc00, UR5 ;  /* 0x00000c00250e78a4 */ /* 0x000fe2000f8e0205 */
[----:B------:R-:W-:Y:S01]  /*71b0*/  UMOV UR11, 0x40000040 ;  /* 0x40000040000b7882 */ /* 0x000fe20000000000 */
[----:B------:R-:W4:Y:S05]  /*71c0*/  S2R R8, SR_TID.X ;  /* 0x0000000000087919 */ /* 0x000f2a0000002100 */
[----:B------:R-:W-:Y:S01]  /*71d0*/  UMOV UR10, UR14 ;  /* 0x0000000e000a7c82 */ /* 0x000fe20008000000 */
[----:B---3--:R-:W-:Y:S02]  /*71e0*/  SHF.R.U32.HI R0, RZ, 0x7, R0 ;  /* 0x00000007ff007819 */ /* 0x008fe40000011600 */
[----:B----4-:R-:W-:-:S03]  /*71f0*/  LOP3.LUT P1, RZ, R8, 0x7f, RZ, 0xc0, !PT ;  /* 0x0000007f08ff7812 */ /* 0x010fc6000782c0ff */
[----:B------:R-:W-:Y:S02]  /*7200*/  VIADD R0, R0, 0x8 ;  /* 0x0000000800007836 */ /* 0x000fe40000000000 */
[----:B------:R-:W-:-:S03]  /*7210*/  IMAD.MOV.U32 R8, RZ, RZ, R176 ;  /* 0x000000ffff087224 */ /* 0x000fc600078e00b0 */
[----:B------:R3:W-:Y:S05]  /*7220*/  BAR.SYNC.DEFER_BLOCKING R0, 0x100 ;  /* 0x000400000000751d */ /* 0x0007ea0000010000 */
[----:B--2---:R-:W-:Y:S02]  /*7230*/  @!P1 VIADD R9, R9, 0x22860 ;  /* 0x0002286009099836 */ /* 0x004fe40000000000 */
[----:B---3--:R-:W-:-:S03]  /*7240*/  IMAD.MOV.U32 R0, RZ, RZ, R14 ;  /* 0x000000ffff007224 */ /* 0x008fc600078e000e */
[----:B------:R-:W-:Y:S01]  /*7250*/  @!P1 PRMT R9, RZ, 0x654, R9 ;  /* 0x00000654ff099816 */ /* 0x000fe20000000009 */
        /* <DEDUP_REMOVED lines=37> */
[----:B------:R-:W-:Y:S02]  /*74b0*/  IMAD.MOV.U32 R8, RZ, RZ, R176 ;  /* 0x000000ffff087224 */ /* 0x000fe400078e00b0 */
[----:B------:R-:W-:-:S07]  /*74c0*/  IMAD.MOV.U32 R0, RZ, RZ, R14 ;  /* 0x000000ffff007224 */ /* 0x000fce00078e000e */
.L_x_1766:
[----:B------:R-:W-:Y:S01]  /*74d0*/  IADD3 R10, R17, 0x80, -R18 ;  /* 0x00000080110a7810 */ /* 0x000fe20007ffe812 */
[----:B------:R-:W-:Y:S02]  /*74e0*/  ULDC UR15, c[0x0][0x9e4] ;  /* 0x00027900000f7ab9 */ /* 0x000fe40000000800 */
[----:B------:R-:W-:Y:S02]  /*74f0*/  UISETP.GE.AND UP0, UPT, UR15, 0x1, UPT ;  /* 0x000000010f00788c */ /* 0x000fe4000bf06270 */
[----:B------:R-:W-:-:S04]  /*7500*/  IMAD R10, R201, 0x80, R10 ;  /* 0x00000080c90a7824 */ /* 0x000fc800078e020a */
[----:B------:R-:W-:Y:S02]  /*7510*/  PLOP3.LUT P1, PT, PT, PT, UP0, 0x40, 0x0 ;  /* 0x000000000000781c */ /* 0x000fe40003f2e808 */
[----:B------:R-:W-:-:S13]  /*7520*/  R2UR UR10, R10 ;  /* 0x000000000a0a72ca */ /* 0x000fda00000e0000 */
[----:B------:R-:W-:Y:S01]  /*7530*/  UIADD3 UR14, UR10, -UR7, URZ ;  /* 0x800000070a0e7290 */ /* 0x000fe2000fffe03f */
[----:B------:R-:W-:Y:S11]  /*7540*/  @P1 BRA `(.L_x_1784) ;  /* 0x0000000000481947 */ /* 0x000ff60003800000 */
        /* <DEDUP_REMOVED lines=11> */
.L_x_1785:
[----:B------:R-:W-:-:S11]  /*7600*/  UISETP.NE.AND UP1, UPT, UR15, 0x1, UPT ;  /* 0x000000010f00788c */ /* 0x000fd6000bf25270 */
[----:B------:R-:W-:Y:S02]  /*7610*/  @UP1 ULDC.64 UR18, c[0x0][0x9e8] ;  /* 0x00027a0000121ab9 */ /* 0x000fe40000000a00 */
[----:B------:R-:W-:-:S04]  /*7620*/  UIMAD.WIDE.U32 UR10, UR7, UR18, URZ ;  /* 0x00000012070a72a5 */ /* 0x000fc8000f8e003f */
[----:B------:R-:W-:-:S12]  /*7630*/  @UP1 USHF.R.U32.HI UR7, URZ, UR19, UR11 ;  /* 0x000000133f071299 */ /* 0x000fd8000801160b */
.L_x_1786:
[----:B------:R-:W-:-:S04]  /*7640*/  UIMAD UR7, UR7, UR15, URZ ;  /* 0x0000000f070772a4 */ /* 0x000fc8000f8e023f */
[----:B------:R-:W-:-:S04]  /*7650*/  UISETP.LT.AND UP1, UPT, UR14, UR7, UPT ;  /* 0x000000070e00728c */ /* 0x000fc8000bf21270 */
[----:B------:R-:W-:-:S12]  /*7660*/  USEL UR14, UR14, UR7, !UP1 ;  /* 0x000000070e0e7287 */ /* 0x000fd8000c800000 */
.L_x_1784:
        /* <DEDUP_REMOVED lines=12> */
.L_x_1796:
        /* <DEDUP_REMOVED lines=9> */
.L_x_1788:
[----:B------:R-:W2:Y:S01]  /*77c0*/  S2UR UR11, SR_CgaCtaId ;  /* 0x00000000000b79c3 */ /* 0x000ea20000008800 */
[----:B------:R-:W-:Y:S01]  /*77d0*/  UMOV UR10, 0x400 ;  /* 0x00000400000a7882 */ /* 0x000fe20000000000 */
[----:B------:R-:W-:-:S05]  /*77e0*/  IMAD.U32 R7, RZ, RZ, UR40 ;  /* 0x00000028ff077e24 */ /* 0x000fca000f8e00ff */
[----:B------:R-:W-:Y:S01]  /*77f0*/  SHF.L.U32 R7, R7, 0x1f, RZ ;  /* 0x0000001f07077819 */ /* 0x000fe200000006ff */
[----:B--2---:R-:W-:-:S04]  /*7800*/  ULEA UR10, UR11, UR10, 0x18 ;  /* 0x0000000a0b0a7291 */ /* 0x004fc8000f8ec03f */
[----:B------:R-:W-:-:S09]  /*7810*/  ULEA UR24, UR37, UR10, 0x3 ;  /* 0x0000000a25187291 */ /* 0x000fd2000f8e183f */
[----:B------:R2:W3:Y:S01]  /*7820*/  SYNCS.PHASECHK.TRANS64.TRYWAIT P2, [UR24+0x22830], R7 ;  /* 0x02283007ff0075a7 */ /* 0x0004e20008040158 */
[----:B------:R-:W-:Y:S05]  /*7830*/  @!P0 BRA `(.L_x_1789) ;  /* 0x0000000000048947 */ /* 0x000fea0003800000 */
[----:B------:R-:W-:Y:S01]  /*7840*/  BPT.TRAP 0x1 ;  /* 0x000000040000795c */ /* 0x000fe20000300000 */
.L_x_1789:
[----:B---3--:R-:W-:Y:S05]  /*7850*/  @P2 BRA `(.L_x_1790) ;  /* 0x0000000000082947 */ /* 0x008fea0003800000 */
[----:B------:R-:W3:Y:S02]  /*7860*/  SYNCS.PHASECHK.TRANS64.TRYWAIT P2, [UR24+0x22830], R7 ;  /* 0x02283007ff0075a7 */ /* 0x000ee40008040158 */
[----:B---3--:R-:W-:Y:S05]  /*7870*/  @!P2 BRA `(.L_x_1791) ;  /* 0x000000d0004ca947 */ /* 0x008fea0003800000 */
.L_x_1790:
[----:B------:R-:W-:Y:S01]  /*7880*/  UIMAD UR22, UR37, 0x300, UR4 ;  /* 0x00000300251678a4 */ /* 0x000fe2000f8e0204 */
[----:B------:R-:W-:Y:S01]  /*7890*/  WARPGROUP.ARRIVE ;  /* 0x00000000000079c5 */ /* 0x000fe20000000000 */
[----:B------:R-:W-:Y:S01]  /*78a0*/  UMOV UR23, 0x40000040 ;  /* 0x4000004000177882 */ /* 0x000fe20000000000 */
[----:B------:R-:W-:Y:S01]  /*78b0*/  UMOV UR11, 0x40000040 ;  /* 0x40000040000b7882 */ /* 0x000fe20000000000 */
[----:B------:R-:W-:-:S03]  /*78c0*/  UIADD3 UR10, UR22, 0x2, URZ ;  /* 0x00000002160a7890 */ /* 0x000fc6000fffe03f */
[----:B------:R-:W4:Y:S01]  /*78d0*/  S2R R203, SR_TID.X ;  /* 0x0000000000cb7919 */ /* 0x000f220000002100 */
[----:B------:R-:W-:Y:S01]  /*78e0*/  UIADD3 UR14, UR22, 0x4, URZ ;  /* 0x00000004160e7890 */ /* 0x000fe2000fffe03f */
[----:B------:R-:W-:Y:S01]  /*78f0*/  UMOV UR15, 0x40000040 ;  /* 0x40000040000f7882 */ /* 0x000fe20000000000 */
[----:B------:R-:W-:Y:S01]  /*7900*/  HGMMA.64x96x16.F32 R152, gdesc[UR20], RZ, !UPT, gsb0 ;  /* 0x01600000149879f0 */ /* 0x000fe2000c0008ff */
[----:B------:R-:W-:Y:S01]  /*7910*/  UIADD3 UR18, UR22, 0x6, URZ ;  /* 0x0000000616127890 */ /* 0x000fe2000fffe03f */
[----:B------:R-:W-:Y:S01]  /*7920*/  UMOV UR19, 0x40000040 ;  /* 0x4000004000137882 */ /* 0x000fe20000000000 */
[----:B----4-:R-:W-:Y:S02]  /*7930*/  LOP3.LUT P2, RZ, R203, 0x7f, RZ, 0xc0, !PT ;  /* 0x0000007fcbff7812 */ /* 0x010fe4000784c0ff */
[----:B------:R-:W-:Y:S01]  /*7940*/  SHF.R.U32.HI R203, RZ, 0x7, R203 ;  /* 0x00000007ffcb7819 */ /* 0x000fe200000116cb */
        /* <DEDUP_REMOVED lines=10> */
[----:B---3--:R-:W-:Y:S02]  /*79f0*/  FMNMX.FTZ R0, R152, R11, !PT ;  /* 0x0000000b98007209 */ /* 0x008fe40007810000 */
        /* <DEDUP_REMOVED lines=23> */
[----:B01----:R-:W-:-:S05]  /*7b70*/  FMNMX.FTZ R12, R197, R0, !PT ;  /* 0x00000000c50c7209 */ /* 0x003fca0007810000 */
[----:B------:R-:W0:Y:S02]  /*7b80*/  SHFL.BFLY PT, R13, R12, 0x2, 0x1f ;  /* 0x0c401f000c0d7f89 */ /* 0x000e2400000e0000 */
[----:B0-----:R-:W-:-:S05]  /*7b90*/  FMNMX.FTZ R14, R12, R13, !PT ;  /* 0x0000000d0c0e7209 */ /* 0x001fca0007810000 */
[----:B------:R-:W0:Y:S02]  /*7ba0*/  SHFL.BFLY PT, R13, R14, 0x1, 0x1f ;  /* 0x0c201f000e0d7f89 */ /* 0x000e2400000e0000 */
[----:B0-----:R-:W-:Y:S02]  /*7bb0*/  FMNMX.FTZ R0, R14, R13, !PT ;  /* 0x0000000d0e007209 */ /* 0x001fe40007810000 */
[----:B------:R-:W-:-:S03]  /*7bc0*/  FMNMX.FTZ R13, R155, R8, !PT ;  /* 0x000000089b0d7209 */ /* 0x000fc60007810000 */
[----:B------:R-:W-:Y:S01]  /*7bd0*/  FADD.FTZ R6, -R0, R11 ;  /* 0x0000000b00067221 */ /* 0x000fe20000010100 */
[----:B------:R-:W-:-:S03]  /*7be0*/  FMNMX.FTZ R8, R158, R13, !PT ;  /* 0x0000000d9e087209 */ /* 0x000fc60007810000 */
[----:B------:R-:W-:Y:S01]  /*7bf0*/  FMUL.FTZ R10, R6, UR6 ;  /* 0x00000006060a7c20 */ /* 0x000fe20008410000 */
[----:B------:R-:W-:Y:S01]  /*7c00*/  FMNMX.FTZ R13, R159, R8, !PT ;  /* 0x000000089f0d7209 */ /* 0x000fe20007810000 */
[----:B------:R-:W-:-:S03]  /*7c10*/  FMUL.FTZ R6, R0, UR6 ;  /* 0x0000000600067c20 */ /* 0x000fc60008410000 */
[----:B------:R-:W-:Y:S01]  /*7c20*/  FMNMX.FTZ R8, R162, R13, !PT ;  /* 0x0000000da2087209 */ /* 0x000fe20007810000 */
[--C-:B------:R-:W-:Y:S01]  /*7c30*/  FFMA.FTZ R11, R152, UR6, -R6.reuse ;  /* 0x00000006980b7c23 */ /* 0x100fe20008010806 */
        /* <DEDUP_REMOVED lines=15> */
[----:B------:R-:W-:Y:S01]  /*7d30*/  FFMA.FTZ R196, R196, UR6, -R6 ;  /* 0x00000006c4c47c23 */ /* 0x000fe20008010806 */
[----:B------:R-:W0:Y:S02]  /*7d40*/  MUFU.EX2 R10, R10 ;  /* 0x0000000a000a7308 */ /* 0x000e240000000800 */
[----:B------:R-:W-:-:S04]  /*7d50*/  FMNMX.FTZ R15, R171, R8, !PT ;  /* 0x00000008ab0f7209 */ /* 0x000fc80007810000 */
[----:B------:R-:W-:Y:S01]  /*7d60*/  FMNMX.FTZ R8, R174, R15, !PT ;  /* 0x0000000fae087209 */ /* 0x000fe20007810000 */
[--C-:B------:R-:W-:Y:S01]  /*7d70*/  FFMA.FTZ R15, R161, UR6, -R6.reuse ;  /* 0x00000006a10f7c23 */ /* 0x100fe20008010806 */
[--C-:B------:R-:W-:Y:S01]  /*7d80*/  FFMA.FTZ R161, R177, UR6, -R6.reuse ;  /* 0x00000006b1a17c23 */ /* 0x100fe20008010806 */
[----:B------:R-:W-:Y:S01]  /*7d90*/  FFMA.FTZ R177, R192, UR6, -R6 ;  /* 0x00000006c0b17c23 */ /* 0x000fe20008010806 */
[----:B------:R-:W-:Y:S01]  /*7da0*/  FMNMX.FTZ R21, R175, R8, !PT ;  /* 0x00000008af157209 */ /* 0x000fe20007810000 */
[----:B------:R-:W1:Y:S03]  /*7db0*/  MUFU.EX2 R11, R11 ;  /* 0x0000000b000b7308 */ /* 0x000e660000000800 */
[----:B------:R-:W-:Y:S01]  /*7dc0*/  FMNMX.FTZ R8, R178, R21, !PT ;  /* 0x00000015b2087209 */ /* 0x000fe20007810000 */
[----:B0-----:R-:W-:-:S03]  /*7dd0*/  FMUL.FTZ R24, R24, R10 ;  /* 0x0000000a18187220 */ /* 0x001fc60000410000 */
[----:B------:R-:W-:Y:S01]  /*7de0*/  FMNMX.FTZ R21, R179, R8, !PT ;  /* 0x00000008b3157209 */ /* 0x000fe20007810000 */
[----:B------:R-:W0:Y:S01]  /*7df0*/  MUFU.EX2 R152, R152 ;  /* 0x0000009800987308 */ /* 0x000e220000000800 */
[-C--:B------:R-:W-:Y:S01]  /*7e00*/  FMUL.FTZ R25, R25, R10.reuse ;  /* 0x0000000a19197220 */ /* 0x080fe20000410000 */
[----:B------:R-:W-:Y:S01]  /*7e10*/  FMUL.FTZ R28, R28, R10 ;  /* 0x0000000a1c1c7220 */ /* 0x000fe20000410000 */
[----:B------:R-:W-:Y:S01]  /*7e20*/  FMNMX.FTZ R8, R182, R21, !PT ;  /* 0x00000015b6087209 */ /* 0x000fe20007810000 */
[--C-:B------:R-:W-:Y:S01]  /*7e30*/  FFMA.FTZ R21, R165, UR6, -R6.reuse ;  /* 0x00000006a5157c23 */ /* 0x100fe20008010806 */
[--C-:B------:R-:W-:Y:S01]  /*7e40*/  FFMA.FTZ R165, R180, UR6, -R6.reuse ;  /* 0x00000006b4a57c23 */ /* 0x100fe20008010806 */
[--C-:B------:R-:W-:Y:S01]  /*7e50*/  FFMA.FTZ R180, R193, UR6, -R6.reuse ;  /* 0x00000006c1b47c23 */ /* 0x100fe20008010806 */
[----:B------:R-:W-:Y:S01]  /*7e60*/  FMNMX.FTZ R153, R183, R8, !PT ;  /* 0x00000008b7997209 */ /* 0x000fe20007810000 */
[----:B------:R-:W-:Y:S01]  /*7e70*/  MUFU.EX2 R12, R12 ;  /* 0x0000000c000c7308 */ /* 0x000fe20000000800 */
[----:B-1----:R-:W-:Y:S01]  /*7e80*/  FFMA.FTZ R5, R10, R5, R11 ;  /* 0x000000050a057223 */ /* 0x002fe2000001000b */
[-C--:B------:R-:W-:Y:S01]  /*7e90*/  FMUL.FTZ R29, R29, R10.reuse ;  /* 0x0000000a1d1d7220 */ /* 0x080fe20000410000 */
[----:B------:R-:W-:Y:S01]  /*7ea0*/  FMNMX.FTZ R8, R186, R153, !PT ;  /* 0x00000099ba087209 */ /* 0x000fe20007810000 */
[-C--:B------:R-:W-:Y:S01]  /*7eb0*/  FMUL.FTZ R32, R32, R10.reuse ;  /* 0x0000000a20207220 */ /* 0x080fe20000410000 */
[-C--:B------:R-:W-:Y:S01]  /*7ec0*/  FMUL.FTZ R33, R33, R10.reuse ;  /* 0x0000000a21217220 */ /* 0x080fe20000410000 */
[----:B------:R-:W-:Y:S01]  /*7ed0*/  FMUL.FTZ R36, R36, R10 ;  /* 0x0000000a24247220 */ /* 0x000fe20000410000 */
[----:B------:R-:W-:Y:S01]  /*7ee0*/  FMNMX.FTZ R153, R187, R8, !PT ;  /* 0x00000008bb997209 */ /* 0x000fe20007810000 */
[----:B------:R-:W-:Y:S01]  /*7ef0*/  MUFU.EX2 R13, R13 ;  /* 0x0000000d000d7308 */ /* 0x000fe20000000800 */
[C---:B0-----:R-:W-:Y:S01]  /*7f00*/  FADD.FTZ R5, R152.reuse, R5 ;  /* 0x0000000598057221 */ /* 0x041fe20000010000 */
[----:B------:R-:W-:Y:S01]  /*7f10*/  F2FP.F16.F32.PACK_AB R152, R152, R11 ;  /* 0x0000000b9898723e */ /* 0x000fe200000000ff */
[----:B------:R-:W-:Y:S01]  /*7f20*/  FMUL.FTZ R37, R37, R10 ;  /* 0x0000000a25257220 */ /* 0x000fe20000410000 */
[----:B------:R-:W-:Y:S01]  /*7f30*/  FMNMX.FTZ R8, R190, R153, !PT ;  /* 0x00000099be087209 */ /* 0x000fe20007810000 */
[--C-:B------:R-:W-:Y:S01]  /*7f40*/  FFMA.FTZ R153, R169, UR6, -R6.reuse ;  /* 0x00000006a9997c23 */ /* 0x100fe20008010806 */
[--C-:B------:R-:W-:Y:S01]  /*7f50*/  FFMA.FTZ R169, R184, UR6, -R6.reuse ;  /* 0x00000006b8a97c23 */ /* 0x100fe20008010806 */
[--C-:B------:R-:W-:Y:S01]  /*7f60*/  FFMA.FTZ R184, R197, UR6, -R6.reuse ;  /* 0x00000006c5b87c23 */ /* 0x100fe20008010806 */
[----:B------:R-:W-:Y:S01]  /*7f70*/  FMNMX.FTZ R157, R191, R8, !PT ;  /* 0x00000008bf9d7209 */ /* 0x000fe20007810000 */
[----:B------:R-:W-:Y:S01]  /*7f80*/  MUFU.EX2 R156, R156 ;  /* 0x0000009c009c7308 */ /* 0x000fe20000000800 */
[-C--:B------:R-:W-:Y:S01]  /*7f90*/  FMUL.FTZ R40, R40, R10.reuse ;  /* 0x0000000a28287220 */ /* 0x080fe20000410000 */
[-C--:B------:R-:W-:Y:S01]  /*7fa0*/  FMUL.FTZ R41, R41, R10.reuse ;  /* 0x0000000a29297220 */ /* 0x080fe20000410000 */
[----:B------:R-:W-:Y:S01]  /*7fb0*/  FMNMX.FTZ R8, R194, R157, !PT ;  /* 0x0000009dc2087209 */ /* 0x000fe20007810000 */
[-C--:B------:R-:W-:Y:S01]  /*7fc0*/  FMUL.FTZ R44, R44, R10.reuse ;  /* 0x0000000a2c2c7220 */ /* 0x080fe20000410000 */
[-C--:B------:R-:W-:Y:S01]  /*7fd0*/  FMUL.FTZ R45, R45, R10.reuse ;  /* 0x0000000a2d2d7220 */ /* 0x080fe20000410000 */
[----:B------:R-:W-:Y:S01]  /*7fe0*/  FMUL.FTZ R48, R48, R10 ;  /* 0x0000000a30307220 */ /* 0x000fe20000410000 */
[----:B------:R-:W-:Y:S01]  /*7ff0*/  FMNMX.FTZ R157, R195, R8, !PT ;  /* 0x00000008c39d7209 */ /* 0x000fe20007810000 */
[----:B------:R-:W-:Y:S01]  /*8000*/  MUFU.EX2 R15, R15 ;  /* 0x0000000f000f7308 */ /* 0x000fe20000000800 */
[-C--:B------:R-:W-:Y:S01]  /*8010*/  FMUL.FTZ R49, R49, R10.reuse ;  /* 0x0000000a31317220 */ /* 0x080fe20000410000 */
[-C--:B------:R-:W-:Y:S01]  /*8020*/  FMUL.FTZ R52, R52, R10.reuse ;  /* 0x0000000a34347220 */ /* 0x080fe20000410000 */
[----:B------:R-:W-:Y:S01]  /*8030*/  FMNMX.FTZ R8, R198, R157, !PT ;  /* 0x0000009dc6087209 */ /* 0x000fe20007810000 */
[--C-:B------:R-:W-:Y:S01]  /*8040*/  FFMA.FTZ R157, R173, UR6, -R6.reuse ;  /* 0x00000006ad9d7c23 */ /* 0x100fe20008010806 */
[-C--:B------:R-:W-:Y:S01]  /*8050*/  FMUL.FTZ R53, R53, R10.reuse ;  /* 0x0000000a35357220 */ /* 0x080fe20000410000 */
[----:B------:R-:W-:Y:S01]  /*8060*/  FMUL.FTZ R56, R56, R10 ;  /* 0x0000000a38387220 */ /* 0x000fe20000410000 */
[----:B------:R-:W-:Y:S01]  /*8070*/  FMNMX.FTZ R8, R199, R8, !PT ;  /* 0x00000008c7087209 */ /* 0x000fe20007810000 */
[----:B------:R-:W-:Y:S01]  /*8080*/  MUFU.EX2 R14, R14 ;  /* 0x0000000e000e7308 */ /* 0x000fe20000000800 */
[-C--:B------:R-:W-:Y:S01]  /*8090*/  FMUL.FTZ R57, R57, R10.reuse ;  /* 0x0000000a39397220 */ /* 0x080fe20000410000 */
[-C--:B------:R-:W-:Y:S01]  /*80a0*/  FMUL.FTZ R60, R60, R10.reuse ;  /* 0x0000000a3c3c7220 */ /* 0x080fe20000410000 */
[-C--:B------:R-:W-:Y:S01]  /*80b0*/  FMUL.FTZ R61, R61, R10.reuse ;  /* 0x0000000a3d3d7220 */ /* 0x080fe20000410000 */
[----:B------:R-:W0:Y:S01]  /*80c0*/  SHFL.BFLY PT, R173, R8, 0x2, 0x1f ;  /* 0x0c401f0008ad7f89 */ /* 0x000e2200000e0000 */
        /* <DEDUP_REMOVED lines=23> */
[----:B0-----:R-:W-:Y:S01]  /*8240*/  FMNMX.FTZ R181, R8, R173, !PT ;  /* 0x000000ad08b57209 */ /* 0x001fe20007810000 */
[----:B------:R-:W-:Y:S01]  /*8250*/  FFMA.FTZ R173, R188, UR6, -R6 ;  /* 0x00000006bcad7c23 */ /* 0x000fe20008010806 */
[-C--:B------:R-:W-:Y:S01]  /*8260*/  FMUL.FTZ R104, R104, R10.reuse ;  /* 0x0000000a68687220 */ /* 0x080fe20000410000 */
[-C--:B------:R-:W-:Y:S01]  /*8270*/  FMUL.FTZ R105, R105, R10.reuse ;  /* 0x0000000a69697220 */ /* 0x080fe20000410000 */
[----:B------:R-:W-:Y:S01]  /*8280*/  MUFU.EX2 R20, R20 ;  /* 0x0000001400147308 */ /* 0x000fe20000000800 */
[----:B------:R-:W0:Y:S01]  /*8290*/  SHFL.BFLY PT, R8, R181, 0x1, 0x1f ;  /* 0x0c201f00b5087f89 */ /* 0x000e2200000e0000 */
        /* <DEDUP_REMOVED lines=23> */
[----:B0-----:R-:W-:Y:S01]  /*8410*/  FMNMX.FTZ R8, R181, R8, !PT ;  /* 0x00000008b5087209 */ /* 0x001fe20007810000 */
[-C--:B------:R-:W-:Y:S01]  /*8420*/  FMUL.FTZ R148, R148, R10.reuse ;  /* 0x0000000a94947220 */ /* 0x080fe20000410000 */
[----:B------:R-:W-:-:S03]  /*8430*/  FMUL.FTZ R149, R149, R10 ;  /* 0x0000000a95957220 */ /* 0x000fc60000410000 */
[C---:B------:R-:W-:Y:S01]  /*8440*/  FMUL.FTZ R193, R8.reuse, UR6 ;  /* 0x0000000608c17c20 */ /* 0x040fe20008410000 */
[----:B------:R-:W-:Y:S01]  /*8450*/  FADD.FTZ R6, -R8, R201 ;  /* 0x000000c908067221 */ /* 0x000fe20000010100 */
[----:B------:R0:W-:Y:S02]  /*8460*/  MUFU.EX2 R181, R196 ;  /* 0x000000c400b57308 */ /* 0x0001e40000000800 */
[--C-:B------:R-:W-:Y:S01]  /*8470*/  FFMA.FTZ R188, R154, UR6, -R193.reuse ;  /* 0x000000069abc7c23 */ /* 0x100fe200080108c1 */
[----:B------:R-:W-:Y:S01]  /*8480*/  FMUL.FTZ R6, R6, UR6 ;  /* 0x0000000606067c20 */ /* 0x000fe20008410000 */
[--C-:B------:R-:W-:Y:S01]  /*8490*/  FFMA.FTZ R155, R155, UR6, -R193.reuse ;  /* 0x000000069b9b7c23 */ /* 0x100fe200080108c1 */
[--C-:B------:R-:W-:Y:S01]  /*84a0*/  FFMA.FTZ R189, R158, UR6, -R193.reuse ;  /* 0x000000069ebd7c23 */ /* 0x100fe200080108c1 */
[--C-:B------:R-:W-:Y:S01]  /*84b0*/  FFMA.FTZ R192, R159, UR6, -R193.reuse ;  /* 0x000000069fc07c23 */ /* 0x100fe200080108c1 */
[--C-:B------:R-:W-:Y:S01]  /*84c0*/  FFMA.FTZ R210, R175, UR6, -R193.reuse ;  /* 0x00000006afd27c23 */ /* 0x100fe200080108c1 */
[----:B------:R1:W-:Y:S01]  /*84d0*/  MUFU.EX2 R185, R6 ;  /* 0x0000000600b97308 */ /* 0x0003e20000000800 */
[--C-:B------:R-:W-:Y:S01]  /*84e0*/  FFMA.FTZ R175, R178, UR6, -R193.reuse ;  /* 0x00000006b2af7c23 */ /* 0x100fe200080108c1 */
[--C-:B------:R-:W-:Y:S01]  /*84f0*/  FFMA.FTZ R178, R179, UR6, -R193.reuse ;  /* 0x00000006b3b27c23 */ /* 0x100fe200080108c1 */
[--C-:B------:R-:W-:Y:S01]  /*8500*/  FFMA.FTZ R159, R162, UR6, -R193.reuse ;  /* 0x00000006a29f7c23 */ /* 0x100fe200080108c1 */
[----:B------:R-:W-:Y:S01]  /*8510*/  FFMA.FTZ R179, R182, UR6, -R193 ;  /* 0x00000006b6b37c23 */ /* 0x000fe200080108c1 */
[----:B------:R-:W-:-:S02]  /*8520*/  IMAD.U32 R182, RZ, RZ, UR24 ;  /* 0x00000018ffb67e24 */ /* 0x000fc4000f8e00ff */
[--C-:B0-----:R-:W-:Y:S01]  /*8530*/  FFMA.FTZ R196, R163, UR6, -R193.reuse ;  /* 0x00000006a3c47c23 */ /* 0x101fe200080108c1 */
[--C-:B------:R-:W-:Y:S01]  /*8540*/  FFMA.FTZ R163, R166, UR6, -R193.reuse ;  /* 0x00000006a6a37c23 */ /* 0x100fe200080108c1 */
[----:B------:R-:W0:Y:S01]  /*8550*/  MUFU.EX2 R188, R188 ;  /* 0x000000bc00bc7308 */ /* 0x000e220000000800 */
[----:B------:R-:W-:Y:S01]  /*8560*/  @!P2 VIADD R154, R182, 0x22840 ;  /* 0x00022840b69aa836 */ /* 0x000fe20000000000 */
[----:B-1----:R-:W-:Y:S01]  /*8570*/  IADD3 R6, -R203, 0xb, RZ ;  /* 0x0000000bcb067810 */ /* 0x002fe20007ffe1ff */
[--C-:B------:R-:W-:Y:S01]  /*8580*/  FFMA.FTZ R200, R167, UR6, -R193.reuse ;  /* 0x00000006a7c87c23 */ /* 0x100fe200080108c1 */
[--C-:B------:R-:W-:Y:S01]  /*8590*/  FFMA.FTZ R167, R170, UR6, -R193.reuse ;  /* 0x00000006aaa77c23 */ /* 0x100fe200080108c1 */
[--C-:B------:R-:W-:Y:S01]  /*85a0*/  FFMA.FTZ R202, R171, UR6, -R193.reuse ;  /* 0x00000006abca7c23 */ /* 0x100fe200080108c1 */
[----:B------:R-:W-:Y:S01]  /*85b0*/  @!P2 PRMT R154, RZ, 0x654, R154 ;  /* 0x00000654ff9aa816 */ /* 0x000fe2000000009a */
[----:B------:R1:W-:Y:S06]  /*85c0*/  BAR.ARV R6, 0x100 ;  /* 0x000400060000751d */ /* 0x0003ec0000002000 */
[----:B------:R-:W3:Y:S01]  /*85d0*/  MUFU.EX2 R155, R155 ;  /* 0x0000009b009b7308 */ /* 0x000ee20000000800 */
[----:B------:R4:W-:Y:S01]  /*85e0*/  @!P2 SYNCS.ARRIVE.TRANS64.RED.A1T0 RZ, [R154+URZ], RZ ;  /* 0x000000ff9affa9a7 */ /* 0x0009e2000810043f */
[--C-:B------:R-:W-:Y:S01]  /*85f0*/  FFMA.FTZ R171, R174, UR6, -R193.reuse ;  /* 0x00000006aeab7c23 */ /* 0x100fe200080108c1 */
[--C-:B------:R-:W-:Y:S01]  /*8600*/  FFMA.FTZ R212, R183, UR6, -R193.reuse ;  /* 0x00000006b7d47c23 */ /* 0x100fe200080108c1 */
[----:B0-----:R-:W-:Y:S01]  /*8610*/  FFMA.FTZ R4, R185, R4, R188 ;  /* 0x00000004b9047223 */ /* 0x001fe200000100bc */
[--C-:B------:R-:W-:Y:S01]  /*8620*/  FFMA.FTZ R183, R186, UR6, -R193.reuse ;  /* 0x00000006bab77c23 */ /* 0x100fe200080108c1 */
[--C-:B------:R-:W-:Y:S01]  /*8630*/  FFMA.FTZ R186, R187, UR6, -R193.reuse ;  /* 0x00000006bbba7c23 */ /* 0x100fe200080108c1 */
[----:B------:R-:W-:Y:S01]  /*8640*/  FFMA.FTZ R187, R190, UR6, -R193 ;  /* 0x00000006bebb7c23 */ /* 0x000fe200080108c1 */
[----:B------:R-:W0:Y:S01]  /*8650*/  MUFU.EX2 R189, R189 ;  /* 0x000000bd00bd7308 */ /* 0x000e220000000800 */
[----:B----4-:R-:W-:Y:S01]  /*8660*/  FADD.FTZ R154, R12, R5 ;  /* 0x000000050c9a7221 */ /* 0x010fe20000010000 */
[--C-:B------:R-:W-:Y:S01]  /*8670*/  FFMA.FTZ R190, R191, UR6, -R193.reuse ;  /* 0x00000006bfbe7c23 */ /* 0x100fe200080108c1 */
[--C-:B------:R-:W-:Y:S01]  /*8680*/  FFMA.FTZ R191, R194, UR6, -R193.reuse ;  /* 0x00000006c2bf7c23 */ /* 0x100fe200080108c1 */
[--C-:B------:R-:W-:Y:S01]  /*8690*/  FFMA.FTZ R195, R195, UR6, -R193.reuse ;  /* 0x00000006c3c37c23 */ /* 0x100fe200080108c1 */
[----:B------:R-:W-:Y:S01]  /*86a0*/  FADD.FTZ R5, R13, R154 ;  /* 0x0000009a0d057221 */ /* 0x000fe20000010000 */
[--C-:B------:R-:W-:Y:S01]  /*86b0*/  FFMA.FTZ R198, R198, UR6, -R193.reuse ;  /* 0x00000006c6c67c23 */ /* 0x100fe200080108c1 */
[----:B------:R-:W-:Y:S01]  /*86c0*/  FFMA.FTZ R193, R199, UR6, -R193 ;  /* 0x00000006c7c17c23 */ /* 0x000fe200080108c1 */
[----:B------:R-:W4:Y:S01]  /*86d0*/  MUFU.EX2 R192, R192 ;  /* 0x000000c000c07308 */ /* 0x000f220000000800 */
[----:B---3--:R-:W-:Y:S01]  /*86e0*/  FADD.FTZ R4, R155, R4 ;  /* 0x000000049b047221 */ /* 0x008fe20000010000 */
[----:B------:R-:W-:Y:S01]  /*86f0*/  FADD.FTZ R154, R156, R5 ;  /* 0x000000059c9a7221 */ /* 0x000fe20000010000 */
[----:B------:R-:W-:Y:S01]  /*8700*/  F2FP.F16.F32.PACK_AB R162, R157, R20 ;  /* 0x000000149da2723e */ /* 0x000fe200000000ff */
[-C--:B------:R-:W-:Y:S01]  /*8710*/  FMUL.FTZ R26, R26, R185.reuse ;  /* 0x000000b91a1a7220 */ /* 0x080fe20000410000 */
[C---:B------:R-:W-:Y:S01]  /*8720*/  F2FP.F16.F32.PACK_AB R156, R15.reuse, R156 ;  /* 0x0000009c0f9c723e */ /* 0x040fe200000000ff */
[----:B------:R-:W-:Y:S01]  /*8730*/  FADD.FTZ R5, R15, R154 ;  /* 0x0000009a0f057221 */ /* 0x000fe20000010000 */
[-C--:B------:R-:W-:Y:S01]  /*8740*/  FMUL.FTZ R27, R27, R185.reuse ;  /* 0x000000b91b1b7220 */ /* 0x080fe20000410000 */
[----:B------:R-:W3:Y:S01]  /*8750*/  MUFU.EX2 R159, R159 ;  /* 0x0000009f009f7308 */ /* 0x000ee20000000800 */
[----:B0-----:R-:W-:Y:S01]  /*8760*/  FADD.FTZ R11, R189, R4 ;  /* 0x00000004bd0b7221 */ /* 0x001fe20000010000 */
[----:B------:R-:W-:Y:S01]  /*8770*/  FADD.FTZ R154, R14, R5 ;  /* 0x000000050e9a7221 */ /* 0x000fe20000010000 */
[-C--:B------:R-:W-:Y:S01]  /*8780*/  FMUL.FTZ R30, R30, R185.reuse ;  /* 0x000000b91e1e7220 */ /* 0x080fe20000410000 */
[-C--:B------:R-:W-:Y:S01]  /*8790*/  FMUL.FTZ R31, R31, R185.reuse ;  /* 0x000000b91f1f7220 */ /* 0x080fe20000410000 */
[-C--:B------:R-:W-:Y:S01]  /*87a0*/  FMUL.FTZ R34, R34, R185.reuse ;  /* 0x000000b922227220 */ /* 0x080fe20000410000 */
[----:B------:R-:W-:Y:S01]  /*87b0*/  FADD.FTZ R5, R21, R154 ;  /* 0x0000009a15057221 */ /* 0x000fe20000010000 */
[-C--:B------:R-:W-:Y:S01]  /*87c0*/  FMUL.FTZ R35, R35, R185.reuse ;  /* 0x000000b923237220 */ /* 0x080fe20000410000 */
[----:B------:R-:W0:Y:S01]  /*87d0*/  MUFU.EX2 R196, R196 ;  /* 0x000000c400c47308 */ /* 0x000e220000000800 */
[----:B----4-:R-:W-:Y:S01]  /*87e0*/  FADD.FTZ R4, R192, R11 ;  /* 0x0000000bc0047221 */ /* 0x010fe20000010000 */
[----:B------:R-:W-:Y:S01]  /*87f0*/  FADD.FTZ R154, R160, R5 ;  /* 0x00000005a09a7221 */ /* 0x000fe20000010000 */
[----:B------:R-:W-:Y:S01]  /*8800*/  F2FP.F16.F32.PACK_AB R160, R153, R160 ;  /* 0x000000a099a0723e */ /* 0x000fe200000000ff */
[-C--:B------:R-:W-:Y:S01]  /*8810*/  FMUL.FTZ R38, R38, R185.reuse ;  /* 0x000000b926267220 */ /* 0x080fe20000410000 */
[-C--:B------:R-:W-:Y:S01]  /*8820*/  FMUL.FTZ R39, R39, R185.reuse ;  /* 0x000000b927277220 */ /* 0x080fe20000410000 */
[----:B------:R-:W-:Y:S01]  /*8830*/  FADD.FTZ R5, R153, R154 ;  /* 0x0000009a99057221 */ /* 0x000fe20000010000 */
[----:B------:R-:W-:Y:S01]  /*8840*/  F2FP.F16.F32.PACK_AB R153, R155, R188 ;  /* 0x000000bc9b99723e */ /* 0x000fe200000000ff */
[----:B------:R-:W4:Y:S01]  /*8850*/  MUFU.EX2 R163, R163 ;  /* 0x000000a300a37308 */ /* 0x000f220000000800 */
[----:B---3--:R-:W-:Y:S01]  /*8860*/  FADD.FTZ R11, R159, R4 ;  /* 0x000000049f0b7221 */ /* 0x008fe20000010000 */
[----:B------:R-:W-:Y:S01]  /*8870*/  FADD.FTZ R154, R20, R5 ;  /* 0x00000005149a7221 */ /* 0x000fe20000010000 */
[-C--:B------:R-:W-:Y:S01]  /*8880*/  FMUL.FTZ R42, R42, R185.reuse ;  /* 0x000000b92a2a7220 */ /* 0x080fe20000410000 */
[-C--:B------:R-:W-:Y:S01]  /*8890*/  FMUL.FTZ R43, R43, R185.reuse ;  /* 0x000000b92b2b7220 */ /* 0x080fe20000410000 */
[-C--:B------:R-:W-:Y:S01]  /*88a0*/  FMUL.FTZ R46, R46, R185.reuse ;  /* 0x000000b92e2e7220 */ /* 0x080fe20000410000 */
[----:B------:R-:W-:Y:S01]  /*88b0*/  FADD.FTZ R5, R157, R154 ;  /* 0x0000009a9d057221 */ /* 0x000fe20000010000 */
[----:B------:R-:W-:Y:S01]  /*88c0*/  FMUL.FTZ R47, R47, R185 ;  /* 0x000000b92f2f7220 */ /* 0x000fe20000410000 */
[----:B------:R-:W3:Y:S01]  /*88d0*/  MUFU.EX2 R200, R200 ;  /* 0x000000c800c87308 */ /* 0x000ee20000000800 */
[----:B0-----:R-:W-:Y:S01]  /*88e0*/  FADD.FTZ R4, R196, R11 ;  /* 0x0000000bc4047221 */ /* 0x001fe20000010000 */
[----:B------:R-:W-:Y:S01]  /*88f0*/  FADD.FTZ R154, R164, R5 ;  /* 0x00000005a49a7221 */ /* 0x000fe20000010000 */
[----:B------:R-:W-:Y:S01]  /*8900*/  F2FP.F16.F32.PACK_AB R157, R196, R159 ;  /* 0x0000009fc49d723e */ /* 0x000fe200000000ff */
[-C--:B------:R-:W-:Y:S01]  /*8910*/  FMUL.FTZ R50, R50, R185.reuse ;  /* 0x000000b932327220 */ /* 0x080fe20000410000 */
[C---:B------:R-:W-:Y:S01]  /*8920*/  F2FP.F16.F32.PACK_AB R164, R161.reuse, R164 ;  /* 0x000000a4a1a4723e */ /* 0x040fe200000000ff */
[----:B------:R-:W-:Y:S01]  /*8930*/  FADD.FTZ R154, R161, R154 ;  /* 0x0000009aa19a7221 */ /* 0x000fe20000010000 */
[-C--:B------:R-:W-:Y:S01]  /*8940*/  FMUL.FTZ R51, R51, R185.reuse ;  /* 0x000000b933337220 */ /* 0x080fe20000410000 */
[----:B------:R-:W0:Y:S01]  /*8950*/  MUFU.EX2 R167, R167 ;  /* 0x000000a700a77308 */ /* 0x000e220000000800 */
        /* <DEDUP_REMOVED lines=16> */
[----:B0-----:R-:W-:Y:S01]  /*8a60*/  FADD.FTZ R11, R167, R4 ;  /* 0x00000004a70b7221 */ /* 0x001fe20000010000 */
[-C--:B------:R-:W-:Y:S01]  /*8a70*/  FMUL.FTZ R75, R75, R185.reuse ;  /* 0x000000b94b4b7220 */ /* 0x080fe20000410000 */
[-C--:B------:R-:W-:Y:S01]  /*8a80*/  FMUL.FTZ R78, R78, R185.reuse ;  /* 0x000000b94e4e7220 */ /* 0x080fe20000410000 */
[-C--:B------:R-:W-:Y:S01]  /*8a90*/  FMUL.FTZ R79, R79, R185.reuse ;  /* 0x000000b94f4f7220 */ /* 0x080fe20000410000 */
[-C--:B------:R-:W-:Y:S01]  /*8aa0*/  FMUL.FTZ R82, R82, R185.reuse ;  /* 0x000000b952527220 */ /* 0x080fe20000410000 */
[-C--:B------:R-:W-:Y:S01]  /*8ab0*/  FMUL.FTZ R83, R83, R185.reuse ;  /* 0x000000b953537220 */ /* 0x080fe20000410000 */
[----:B------:R-:W-:Y:S01]  /*8ac0*/  FMUL.FTZ R86, R86, R185 ;  /* 0x000000b956567220 */ /* 0x000fe20000410000 */
[----:B------:R-:W0:Y:S01]  /*8ad0*/  MUFU.EX2 R210, R210 ;  /* 0x000000d200d27308 */ /* 0x000e220000000800 */
        /* <DEDUP_REMOVED lines=8> */
[----:B---3--:R-:W-:Y:S01]  /*8b60*/  FADD.FTZ R11, R171, R4 ;  /* 0x00000004ab0b7221 */ /* 0x008fe20000010000 */
[-C--:B------:R-:W-:Y:S01]  /*8b70*/  FMUL.FTZ R98, R98, R185.reuse ;  /* 0x000000b962627220 */ /* 0x080fe20000410000 */
[-C--:B------:R-:W-:Y:S01]  /*8b80*/  FMUL.FTZ R99, R99, R185.reuse ;  /* 0x000000b963637220 */ /* 0x080fe20000410000 */
[-C--:B------:R-:W-:Y:S01]  /*8b90*/  FMUL.FTZ R102, R102, R185.reuse ;  /* 0x000000b966667220 */ /* 0x080fe20000410000 */
[-C--:B------:R-:W-:Y:S01]  /*8ba0*/  FMUL.FTZ R103, R103, R185.reuse ;  /* 0x000000b967677220 */ /* 0x080fe20000410000 */
[-C--:B------:R-:W-:Y:S01]  /*8bb0*/  FMUL.FTZ R106, R106, R185.reuse ;  /* 0x000000b96a6a7220 */ /* 0x080fe20000410000 */
[----:B------:R-:W-:Y:S01]  /*8bc0*/  FMUL.FTZ R107, R107, R185 ;  /* 0x000000b96b6b7220 */ /* 0x000fe20000410000 */
[----:B------:R-:W3:Y:S01]  /*8bd0*/  MUFU.EX2 R178, R178 ;  /* 0x000000b200b27308 */ /* 0x000ee20000000800 */
[C---:B0-----:R-:W-:Y:S01]  /*8be0*/  FADD.FTZ R4, R210.reuse, R11 ;  /* 0x0000000bd2047221 */ /* 0x041fe20000010000 */
[----:B------:R-:W-:Y:S01]  /*8bf0*/  F2FP.F16.F32.PACK_AB R163, R210, R171 ;  /* 0x000000abd2a3723e */ /* 0x000fe200000000ff */
[-C--:B------:R-:W-:Y:S01]  /*8c00*/  FMUL.FTZ R110, R110, R185.reuse ;  /* 0x000000b96e6e7220 */ /* 0x080fe20000410000 */
[-C--:B------:R-:W-:Y:S01]  /*8c10*/  FMUL.FTZ R111, R111, R185.reuse ;  /* 0x000000b96f6f7220 */ /* 0x080fe20000410000 */
[-C--:B------:R-:W-:Y:S01]  /*8c20*/  FMUL.FTZ R114, R114, R185.reuse ;  /* 0x000000b972727220 */ /* 0x080fe20000410000 */
[-C--:B------:R-:W-:Y:S01]  /*8c30*/  FMUL.FTZ R115, R115, R185.reuse ;  /* 0x000000b973737220 */ /* 0x080fe20000410000 */
        /* <DEDUP_REMOVED lines=23> */
[----:B------:R-:W-:Y:S01]  /*8db0*/  FMUL.FTZ R151, R151, R185 ;  /* 0x000000b997977220 */ /* 0x000fe20000410000 */
[----:B------:R-:W-:Y:S01]  /*8dc0*/  F2FP.F16.F32.PACK_AB R155, R192, R189 ;  /* 0x000000bdc09b723e */ /* 0x000fe200000000ff */
[----:B------:R-:W0:Y:S01]  /*8dd0*/  MUFU.EX2 R212, R212 ;  /* 0x000000d400d47308 */ /* 0x000e220000000800 */
[----:B----4-:R-:W-:-:S07]  /*8de0*/  FADD.FTZ R11, R179, R4 ;  /* 0x00000004b30b7221 */ /* 0x010fce0000010000 */
[----:B------:R-:W4:Y:S01]  /*8df0*/  MUFU.EX2 R169, R169 ;  /* 0x000000a900a97308 */ /* 0x000f220000000800 */
[C---:B---3--:R-:W-:Y:S01]  /*8e00*/  FADD.FTZ R154, R168.reuse, R5 ;  /* 0x00000005a89a7221 */ /* 0x048fe20000010000 */
[----:B------:R-:W-:Y:S02]  /*8e10*/  F2FP.F16.F32.PACK_AB R166, R168, R165 ;  /* 0x000000a5a8a6723e */ /* 0x000fe400000000ff */
[----:B------:R-:W-:-:S04]  /*8e20*/  F2FP.F16.F32.PACK_AB R165, R178, R175 ;  /* 0x000000afb2a5723e */ /* 0x000fc800000000ff */
[----:B------:R-:W3:Y:S01]  /*8e30*/  MUFU.EX2 R183, R183 ;  /* 0x000000b700b77308 */ /* 0x000ee20000000800 */
[C---:B0-----:R-:W-:Y:S01]  /*8e40*/  FADD.FTZ R4, R212.reuse, R11 ;  /* 0x0000000bd4047221 */ /* 0x041fe20000010000 */
[----:B------:R-:W-:-:S06]  /*8e50*/  F2FP.F16.F32.PACK_AB R167, R212, R179 ;  /* 0x000000b3d4a7723e */ /* 0x000fcc00000000ff */
[----:B------:R-:W0:Y:S01]  /*8e60*/  MUFU.EX2 R172, R172 ;  /* 0x000000ac00ac7308 */ /* 0x000e220000000800 */
[----:B----4-:R-:W-:-:S07]  /*8e70*/  FADD.FTZ R5, R169, R154 ;  /* 0x0000009aa9057221 */ /* 0x010fce0000010000 */
[----:B------:R-:W4:Y:S01]  /*8e80*/  MUFU.EX2 R186, R186 ;  /* 0x000000ba00ba7308 */ /* 0x000f220000000800 */
[----:B---3--:R-:W-:-:S07]  /*8e90*/  FADD.FTZ R11, R183, R4 ;  /* 0x00000004b70b7221 */ /* 0x008fce0000010000 */
[----:B------:R-:W3:Y:S01]  /*8ea0*/  MUFU.EX2 R173, R173 ;  /* 0x000000ad00ad7308 */ /* 0x000ee20000000800 */
[C---:B0-----:R-:W-:Y:S01]  /*8eb0*/  FADD.FTZ R154, R172.reuse, R5 ;  /* 0x00000005ac9a7221 */ /* 0x041fe20000010000 */
[----:B------:R-:W-:-:S06]  /*8ec0*/  F2FP.F16.F32.PACK_AB R168, R172, R169 ;  /* 0x000000a9aca8723e */ /* 0x000fcc00000000ff */
[----:B------:R-:W0:Y:S01]  /*8ed0*/  MUFU.EX2 R187, R187 ;  /* 0x000000bb00bb7308 */ /* 0x000e220000000800 */
[C---:B----4-:R-:W-:Y:S01]  /*8ee0*/  FADD.FTZ R4, R186.reuse, R11 ;  /* 0x0000000bba047221 */ /* 0x050fe20000010000 */
[----:B------:R-:W-:-:S06]  /*8ef0*/  F2FP.F16.F32.PACK_AB R169, R186, R183 ;  /* 0x000000b7baa9723e */ /* 0x000fcc00000000ff */
[----:B------:R-:W4:Y:S01]  /*8f00*/  MUFU.EX2 R176, R176 ;  /* 0x000000b000b07308 */ /* 0x000f220000000800 */
[----:B---3--:R-:W-:Y:S01]  /*8f10*/  FADD.FTZ R5, R173, R154 ;  /* 0x0000009aad057221 */ /* 0x008fe20000010000 */
[----:B------:R-:W-:-:S06]  /*8f20*/  F2FP.F16.F32.PACK_AB R154, R13, R12 ;  /* 0x0000000c0d9a723e */ /* 0x000fcc00000000ff */
[----:B------:R-:W3:Y:S01]  /*8f30*/  MUFU.EX2 R190, R190 ;  /* 0x000000be00be7308 */ /* 0x000ee20000000800 */
[----:B0-----:R-:W-:-:S07]  /*8f40*/  FADD.FTZ R11, R187, R4 ;  /* 0x00000004bb0b7221 */ /* 0x001fce0000010000 */
[----:B------:R-:W0:Y:S01]  /*8f50*/  MUFU.EX2 R177, R177 ;  /* 0x000000b100b17308 */ /* 0x000e220000000800 */
[C---:B----4-:R-:W-:Y:S01]  /*8f60*/  FADD.FTZ R158, R176.reuse, R5 ;  /* 0x00000005b09e7221 */ /* 0x050fe20000010000 */
[----:B------:R-:W-:-:S06]  /*8f70*/  F2FP.F16.F32.PACK_AB R170, R176, R173 ;  /* 0x000000adb0aa723e */ /* 0x000fcc00000000ff */
[----:B------:R-:W4:Y:S01]  /*8f80*/  MUFU.EX2 R191, R191 ;  /* 0x000000bf00bf7308 */ /* 0x000f220000000800 */
[C---:B---3--:R-:W-:Y:S01]  /*8f90*/  FADD.FTZ R4, R190.reuse, R11 ;  /* 0x0000000bbe047221 */ /* 0x048fe20000010000 */
[----:B------:R-:W-:-:S06]  /*8fa0*/  F2FP.F16.F32.PACK_AB R171, R190, R187 ;  /* 0x000000bbbeab723e */ /* 0x000fcc00000000ff */
[----:B------:R-:W3:Y:S01]  /*8fb0*/  MUFU.EX2 R180, R180 ;  /* 0x000000b400b47308 */ /* 0x000ee20000000800 */
[----:B0-----:R-:W-:Y:S01]  /*8fc0*/  FADD.FTZ R5, R177, R158 ;  /* 0x0000009eb1057221 */ /* 0x001fe20000010000 */
[----:B------:R-:W-:-:S06]  /*8fd0*/  F2FP.F16.F32.PACK_AB R158, R21, R14 ;  /* 0x0000000e159e723e */ /* 0x000fcc00000000ff */
[----:B------:R-:W0:Y:S01]  /*8fe0*/  MUFU.EX2 R10, R195 ;  /* 0x000000c3000a7308 */ /* 0x000e220000000800 */
[----:B----4-:R-:W-:-:S07]  /*8ff0*/  FADD.FTZ R11, R191, R4 ;  /* 0x00000004bf0b7221 */ /* 0x010fce0000010000 */
[----:B------:R-:W4:Y:S01]  /*9000*/  MUFU.EX2 R198, R198 ;  /* 0x000000c600c67308 */ /* 0x000f220000000800 */
[C---:B---3--:R-:W-:Y:S01]  /*9010*/  FADD.FTZ R12, R180.reuse, R5 ;  /* 0x00000005b40c7221 */ /* 0x048fe20000010000 */
[----:B------:R-:W-:-:S03]  /*9020*/  F2FP.F16.F32.PACK_AB R172, R180, R177 ;  /* 0x000000b1b4ac723e */ /* 0x000fc600000000ff */
[----:B------:R-:W-:-:S03]  /*9030*/  FADD.FTZ R5, R181, R12 ;  /* 0x0000000cb5057221 */ /* 0x000fc60000010000 */
[----:B------:R-:W3:Y:S01]  /*9040*/  MUFU.EX2 R184, R184 ;  /* 0x000000b800b87308 */ /* 0x000ee20000000800 */
[C---:B0-----:R-:W-:Y:S01]  /*9050*/  FADD.FTZ R11, R10.reuse, R11 ;  /* 0x0000000b0a0b7221 */ /* 0x041fe20000010000 */
[----:B------:R-:W-:-:S06]  /*9060*/  F2FP.F16.F32.PACK_AB R173, R10, R191 ;  /* 0x000000bf0aad723e */ /* 0x000fcc00000000ff */
[----:B------:R-:W0:Y:S01]  /*9070*/  MUFU.EX2 R193, R193 ;  /* 0x000000c100c17308 */ /* 0x000e220000000800 */
[----:B----4-:R-:W-:Y:S01]  /*9080*/  FADD.FTZ R4, R198, R11 ;  /* 0x0000000bc6047221 */ /* 0x010fe20000010000 */
[C---:B---3--:R-:W-:Y:S01]  /*9090*/  FADD.FTZ R5, R184.reuse, R5 ;  /* 0x00000005b8057221 */ /* 0x048fe20000010000 */
[----:B------:R-:W-:Y:S02]  /*90a0*/  F2FP.F16.F32.PACK_AB R174, R184, R181 ;  /* 0x000000b5b8ae723e */ /* 0x000fe400000000ff */
[C---:B0-----:R-:W-:Y:S01]  /*90b0*/  FADD.FTZ R4, R193.reuse, R4 ;  /* 0x00000004c1047221 */ /* 0x041fe20000010000 */
[----:B------:R-:W-:Y:S01]  /*90c0*/  F2FP.F16.F32.PACK_AB R175, R193, R198 ;  /* 0x000000c6c1af723e */ /* 0x000fe200000000ff */
[----:B-1----:R-:W-:Y:S06]  /*90d0*/  @!P0 BRA `(.L_x_1792) ;  /* 0x0000000000048947 */ /* 0x002fec0003800000 */
[----:B------:R-:W-:Y:S01]  /*90e0*/  BPT.TRAP 0x1 ;  /* 0x000000040000795c */ /* 0x000fe20000300000 */
.L_x_1792:
[----:B------:R0:W1:Y:S01]  /*90f0*/  SYNCS.PHASECHK.TRANS64.TRYWAIT P2, [UR24+0x22850], R7 ;  /* 0x02285007ff0075a7 */ /* 0x0000620008040158 */
[----:B------:R-:W-:Y:S05]  /*9100*/  @!P0 BRA `(.L_x_1793) ;  /* 0x0000000000048947 */ /* 0x000fea0003800000 */
[----:B------:R-:W-:Y:S01]  /*9110*/  BPT.TRAP 0x1 ;  /* 0x000000040000795c */ /* 0x000fe20000300000 */
.L_x_1793:
[----:B-1----:R-:W-:Y:S05]  /*9120*/  @P2 BRA `(.L_x_1794) ;  /* 0x0000000000082947 */ /* 0x002fea0003800000 */
[----:B------:R-:W1:Y:S02]  /*9130*/  SYNCS.PHASECHK.TRANS64.TRYWAIT P2, [UR24+0x22850], R7 ;  /* 0x02285007ff0075a7 */ /* 0x000e640008040158 */
[----:B-1----:R-:W-:Y:S05]  /*9140*/  @!P2 BRA `(.L_x_1795) ;  /* 0x000000b80030a947 */ /* 0x002fea0003800000 */
.L_x_1794:
[----:B------:R-:W3:Y:S01]  /*9150*/  S2R R10, SR_TID.X ;  /* 0x00000000000a7919 */ /* 0x000ee20000002100 */
[----:B------:R-:W-:Y:S01]  /*9160*/  UIMAD UR14, UR37, 0xc00, UR5 ;  /* 0x00000c00250e78a4 */ /* 0x000fe2000f8e0205 */
[----:B------:R-:W-:Y:S01]  /*9170*/  IMAD.MOV.U32 R201, RZ, RZ, R8 ;  /* 0x000000ffffc97224 */ /* 0x000fe200078e0008 */
[----:B------:R-:W-:Y:S01]  /*9180*/  UMOV UR11, 0x40000040 ;  /* 0x40000040000b7882 */ /* 0x000fe20000000000 */
[----:B------:R-:W-:-:S04]  /*9190*/  IMAD.MOV.U32 R11, RZ, RZ, R0 ;  /* 0x000000ffff0b7224 */ /* 0x000fc800078e0000 */
[----:B------:R-:W-:Y:S01]  /*91a0*/  UMOV UR10, UR14 ;  /* 0x0000000e000a7c82 */ /* 0x000fe20008000000 */
[----:B---3--:R-:W-:-:S05]  /*91b0*/  SHF.R.U32.HI R10, RZ, 0x7, R10 ;  /* 0x00000007ff0a7819 */ /* 0x008fca000001160a */
[----:B012---:R-:W-:Y:S02]  /*91c0*/  VIADD R7, R10, 0x8 ;  /* 0x000000080a077836 */ /* 0x007fe40000000000 */
[----:B------:R-:W0:Y:S03]  /*91d0*/  S2R R10, SR_TID.X ;  /* 0x00000000000a7919 */ /* 0x000e260000002100 */
[----:B------:R2:W-:Y:S06]  /*91e0*/  BAR.SYNC.DEFER_BLOCKING R7, 0x100 ;  /* 0x000400070000751d */ /* 0x0005ec0000010000 */
[----:B------:R-:W-:Y:S01]  /*91f0*/  WARPGROUP.ARRIVE ;  /* 0x00000000000079c5 */ /* 0x000fe20000000000 */
[----:B0-----:R-:W-:-:S05]  /*9200*/  LOP3.LUT P2, RZ, R10, 0x7f, RZ, 0xc0, !PT ;  /* 0x0000007f0aff7812 */ /* 0x001fca000784c0ff */
        /* <DEDUP_REMOVED lines=36> */
.L_x_1787:
[----:B------:R-:W-:-:S13]  /*9450*/  ISETP.GE.AND P1, PT, R7, UR42, PT ;  /* 0x0000002a07007c0c */ /* 0x000fda000bf26270 */
[----:B------:R-:W-:Y:S05]  /*9460*/  @!P1 BRA `(.L_x_1797) ;  /* 0x0000002c00f89947 */ /* 0x000fea0003800000 */
[----:B------:R-:W-:Y:S01]  /*9470*/  IMAD.IADD R6, R17, 0x1, -R18 ;  /* 0x0000000111067824 */ /* 0x000fe200078e0a12 */
[----:B------:R-:W-:Y:S01]  /*9480*/  ULDC UR24, c[0x0][0x9e4] ;  /* 0x0002790000187ab9 */ /* 0x000fe20000000800 */
[----:B------:R-:W-:Y:S01]  /*9490*/  IMAD.MOV.U32 R14, RZ, RZ, R8 ;  /* 0x000000ffff0e7224 */ /* 0x000fe200078e0008 */
[----:B------:R-:W-:Y:S01]  /*94a0*/  ULDC UR25, c[0x0][0x9dc] ;  /* 0x0002770000197ab9 */ /* 0x000fe20000000800 */
[----:B01----:R-:W-:Y:S01]  /*94b0*/  IMAD.MOV.U32 R12, RZ, RZ, R0 ;  /* 0x000000ffff0c7224 */ /* 0x003fe200078e0000 */
[----:B------:R-:W-:Y:S01]  /*94c0*/  IADD3 R15, R6, 0x8, R3 ;  /* 0x00000008060f7810 */ /* 0x000fe20007ffe003 */
[----:B------:R-:W-:Y:S01]  /*94d0*/  IMAD.IADD R13, R3, 0x1, R6 ;  /* 0x00000001030d7824 */ /* 0x000fe200078e0206 */
[----:B------:R-:W-:Y:S01]  /*94e0*/  ULDC UR6, c[0x0][0x988] ;  /* 0x0002620000067ab9 */ /* 0x000fe20000000800 */
[----:B------:R-:W-:Y:S01]  /*94f0*/  ULDC UR26, c[0x0][0x9e0] ;  /* 0x00027800001a7ab9 */ /* 0x000fe20000000800 */
[----:B------:R-:W-:-:S07]  /*9500*/  LOP3.LUT R11, RZ, R15, RZ, 0x33, !PT ;  /* 0x0000000fff0b7212 */ /* 0x000fce00078e33ff */
.L_x_1814:
[----:B------:R-:W-:-:S04]  /*9510*/  UIADD3 UR37, UR37, 0x1, URZ ;  /* 0x0000000125257890 */ /* 0x000fc8000fffe03f */
[----:B------:R-:W-:-:S04]  /*9520*/  UISETP.NE.AND UP1, UPT, UR37, 0x2, UPT ;  /* 0x000000022500788c */ /* 0x000fc8000bf25270 */
[----:B------:R-:W-:Y:S02]  /*9530*/  USEL UR7, URZ, 0x1, UP1 ;  /* 0x000000013f077887 */ /* 0x000fe40008800000 */
[----:B------:R-:W-:Y:S02]  /*9540*/  USEL UR37, UR37, URZ, UP1 ;  /* 0x0000003f25257287 */ /* 0x000fe40008800000 */
[----:B------:R-:W-:Y:S01]  /*9550*/  ULOP3.LUT UR40, UR40, UR7, URZ, 0x3c, !UPT ;  /* 0x0000000728287292 */ /* 0x000fe2000f8e3c3f */
[----:B------:R-:W-:Y:S11]  /*9560*/  @!P0 BRA `(.L_x_1798) ;  /* 0x0000000000048947 */ /* 0x000ff60003800000 */
[----:B------:R-:W-:Y:S01]  /*9570*/  BPT.TRAP 0x1 ;  /* 0x000000040000795c */ /* 0x000fe20000300000 */
.L_x_1798:
        /* <DEDUP_REMOVED lines=9> */
.L_x_1799:
[----:B-1----:R-:W-:Y:S05]  /*9610*/  @P1 BRA `(.L_x_1800) ;  /* 0x0000000000081947 */ /* 0x002fea0003800000 */
[----:B------:R-:W1:Y:S02]  /*9620*/  SYNCS.PHASECHK.TRANS64.TRYWAIT P1, [UR7+0x22830], R10 ;  /* 0x0228300aff0075a7 */ /* 0x000e640008020147 */
[----:B-1----:R-:W-:Y:S05]  /*9630*/  @!P1 BRA `(.L_x_1801) ;  /* 0x000000b400089947 */ /* 0x002fea0003800000 */
.L_x_1800:
        /* <DEDUP_REMOVED lines=14> */
[----:B------:R-:W-:Y:S01]  /*9720*/  IMAD.IADD R21, R21, 0x1, -R16 ;  /* 0x0000000115157824 */ /* 0x000fe200078e0a10 */
        /* <DEDUP_REMOVED lines=8> */
[----:B------:R-:W-:-:S06]  /*97b0*/  ULOP3.LUT UR10, URZ, UR25, URZ, 0x33, !UPT ;  /* 0x000000193f0a7292 */ /* 0x000fcc000f8e333f */
[----:B------:R-:W-:-:S04]  /*97c0*/  VIADD R8, R21, UR10 ;  /* 0x0000000a15087c36 */ /* 0x000fc80008000000 */
[----:B------:R-:W-:Y:S01]  /*97d0*/  IMAD.IADD R202, R3, 0x1, R8 ;  /* 0x0000000103ca7824 */ /* 0x000fe200078e0208 */
        /* <DEDUP_REMOVED lines=16> */
[----:B------:R-:W-:Y:S01]  /*98e0*/  IMAD.U32 R203, RZ, RZ, UR24 ;  /* 0x00000018ffcb7e24 */ /* 0x000fe2000f8e00ff */
[----:B------:R-:W-:-:S04]  /*98f0*/  IADD3 R201, R3, R17, -R18 ;  /* 0x0000001103c97210 */ /* 0x000fc80007ffe812 */
[----:B------:R-:W-:Y:S02]  /*9900*/  ISETP.NE.AND P1, PT, R203, 0x1, PT ;  /* 0x00000001cb00780c */ /* 0x000fe40003f25270 */
[----:B------:R-:W-:-:S11]  /*9910*/  LOP3.LUT R201, RZ, R201, RZ, 0x33, !PT ;  /* 0x000000c9ffc97212 */ /* 0x000fd600078e33ff */
[----:B------:R-:W1:Y:S02]  /*9920*/  @P1 LDC.64 R20, c[0x0][0x9e8] ;  /* 0x00027a00ff141b82 */ /* 0x000e640000000a00 */
[----:B-1----:R-:W-:-:S05]  /*9930*/  @P1 IMAD.HI.U32 R20, R201, R20, RZ ;  /* 0x00000014c9141227 */ /* 0x002fca00078e00ff */
[----:B------:R-:W-:-:S04]  /*9940*/  @P1 SHF.R.U32.HI R201, RZ, R21, R20 ;  /* 0x00000015ffc91219 */ /* 0x000fc80000011614 */
[----:B------:R-:W-:Y:S01]  /*9950*/  LOP3.LUT R20, RZ, R201, RZ, 0x33, !PT ;  /* 0x000000c9ff147212 */ /* 0x000fe200078e33ff */
[----:B------:R-:W-:Y:S06]  /*9960*/  BRA `(.L_x_1805) ;  /* 0x0000000000187947 */ /* 0x000fec0003800000 */
.L_x_1804:
[----:B------:R-:W-:-:S05]  /*9970*/  IMAD.U32 R203, RZ, RZ, UR24 ;  /* 0x00000018ffcb7e24 */ /* 0x000fca000f8e00ff */
[----:B------:R-:W-:-:S13]  /*9980*/  ISETP.NE.AND P1, PT, R203, 0x1, PT ;  /* 0x00000001cb00780c */ /* 0x000fda0003f25270 */
[----:B------:R-:W1:Y:S02]  /*9990*/  @P1 LDC.64 R20, c[0x0][0x9e8] ;  /* 0x00027a00ff141b82 */ /* 0x000e640000000a00 */
[----:B-1----:R-:W-:-:S04]  /*99a0*/  @P1 IMAD.HI.U32 R210, R13, R20, RZ ;  /* 0x000000140dd21227 */ /* 0x002fc800078e00ff */
[----:B------:R-:W-:Y:S01]  /*99b0*/  IMAD.MOV.U32 R20, RZ, RZ, R13 ;  /* 0x000000ffff147224 */ /* 0x000fe200078e000d */
[----:B------:R-:W-:-:S07]  /*99c0*/  @P1 SHF.R.U32.HI R20, RZ, R21, R210 ;  /* 0x00000015ff141219 */ /* 0x000fce00000116d2 */
.L_x_1805:
[----:B------:R-:W-:Y:S05]  /*99d0*/  BSYNC B0 ;  /* 0x0000000000007941 */ /* 0x000fea0003800000 */
.L_x_1803:
[----:B------:R-:W-:-:S04]  /*99e0*/  IMAD R21, R7, -0x60, -R16 ;  /* 0xffffffa007157824 */ /* 0x000fc800078e0a10 */
[----:B------:R-:W-:-:S05]  /*99f0*/  IMAD R21, R20, R203, R21 ;  /* 0x000000cb14157224 */ /* 0x000fca00078e0215 */
[----:B------:R-:W-:Y:S02]  /*9a00*/  VIADDMNMX R200, R21, R203, R200, PT ;  /* 0x000000cb15c87246 */ /* 0x000fe400038001c8 */
[----:B------:R-:W-:-:S07]  /*9a10*/  VIMNMX R202, R202, R21, !PT ;  /* 0x00000015caca7248 */ /* 0x000fce0007fe0100 */
.L_x_1802:
        /* <DEDUP_REMOVED lines=150> */
.L_x_1808:
[----:B------:R-:W-:Y:S02]  /*a380*/  IMAD.U32 R200, RZ, RZ, UR24 ;  /* 0x00000018ffc87e24 */ /* 0x000fe4000f8e00ff */
[----:B------:R-:W-:-:S03]  /*a390*/  IMAD.MOV.U32 R0, RZ, RZ, R15 ;  /* 0x000000ffff007224 */ /* 0x000fc600078e000f */
[----:B------:R-:W-:-:S13]  /*a3a0*/  ISETP.NE.AND P6, PT, R200, 0x1, PT ;  /* 0x00000001c800780c */ /* 0x000fda0003fc5270 */
[----:B------:R-:W1:Y:S02]  /*a3b0*/  @P6 LDC.64 R20, c[0x0][0x9e8] ;  /* 0x00027a00ff146b82 */ /* 0x000e640000000a00 */
[----:B-1----:R-:W-:-:S05]  /*a3c0*/  @P6 IMAD.HI.U32 R20, R15, R20, RZ ;  /* 0x000000140f146227 */ /* 0x002fca00078e00ff */
[----:B------:R-:W-:-:S07]  /*a3d0*/  @P6 SHF.R.U32.HI R0, RZ, R21, R20 ;  /* 0x00000015ff006219 */ /* 0x000fce0000011614 */
.L_x_1809:
[----:B------:R-:W-:Y:S05]  /*a3e0*/  BSYNC B0 ;  /* 0x0000000000007941 */ /* 0x000fea0003800000 */
.L_x_1807:
[----:B------:R-:W-:-:S04]  /*a3f0*/  IMAD.IADD R203, R203, 0x1, -R16 ;  /* 0x00000001cbcb7824 */ /* 0x000fc800078e0a10 */
[----:B------:R-:W-:-:S05]  /*a400*/  IMAD R203, R0, R200, R203 ;  /* 0x000000c800cb7224 */ /* 0x000fca00078e02cb */
[----:B------:R-:W-:Y:S02]  /*a410*/  VIADDMNMX R152, R203, R200, R152, PT ;  /* 0x000000c8cb987246 */ /* 0x000fe40003800198 */
[----:B------:R-:W-:-:S07]  /*a420*/  VIMNMX R8, R8, R203, !PT ;  /* 0x000000cb08087248 */ /* 0x000fce0007fe0100 */
.L_x_1806:
        /* <DEDUP_REMOVED lines=123> */
[----:B------:R-:W-:Y:S01]  /*abe0*/  FMNMX.FTZ R153, R155, R154, !PT ;  /* 0x0000009a9b997209 */ /* 0x000fe20007810000 */
[--C-:B------:R-:W-:Y:S01]  /*abf0*/  FFMA.FTZ R20, R201, UR6, -R200.reuse ;  /* 0x00000006c9147c23 */ /* 0x100fe200080108c8 */
[--C-:B------:R-:W-:Y:S01]  /*ac00*/  FFMA.FTZ R201, R156, UR6, -R200.reuse ;  /* 0x000000069cc97c23 */ /* 0x100fe200080108c8 */
[--C-:B------:R-:W-:Y:S01]  /*ac10*/  FFMA.FTZ R202, R160, UR6, -R200.reuse ;  /* 0x00000006a0ca7c23 */ /* 0x100fe200080108c8 */
[----:B------:R-:W-:Y:S01]  /*ac20*/  FMNMX.FTZ R154, R158, R153, !PT ;  /* 0x000000999e9a7209 */ /* 0x000fe20007810000 */
[----:B------:R-:W-:Y:S01]  /*ac30*/  MUFU.EX2 R21, R21 ;  /* 0x0000001500157308 */ /* 0x000fe20000000800 */
[----:B------:R-:W-:Y:S01]  /*ac40*/  FSEL R199, R199, -INF , !P2 ;  /* 0xff800000c7c77808 */ /* 0x000fe20005000000 */
[--C-:B------:R-:W-:Y:S01]  /*ac50*/  FFMA.FTZ R196, R196, UR6, -R200.reuse ;  /* 0x00000006c4c47c23 */ /* 0x100fe200080108c8 */
[----:B------:R-:W-:Y:S01]  /*ac60*/  FMNMX.FTZ R153, R159, R154, !PT ;  /* 0x0000009a9f997209 */ /* 0x000fe20007810000 */
[----:B------:R-:W-:-:S03]  /*ac70*/  FFMA.FTZ R197, R197, UR6, -R200 ;  /* 0x00000006c5c57c23 */ /* 0x000fc600080108c8 */
[----:B------:R-:W-:Y:S01]  /*ac80*/  FMNMX.FTZ R156, R162, R153, !PT ;  /* 0x00000099a29c7209 */ /* 0x000fe20007810000 */
[----:B------:R-:W-:Y:S01]  /*ac90*/  FFMA.FTZ R153, R157, UR6, -R200 ;  /* 0x000000069d997c23 */ /* 0x000fe200080108c8 */
[----:B------:R1:W-:Y:S02]  /*aca0*/  MUFU.EX2 R154, R201 ;  /* 0x000000c9009a7308 */ /* 0x0003e40000000800 */
[----:B------:R-:W-:-:S04]  /*acb0*/  FMNMX.FTZ R157, R163, R156, !PT ;  /* 0x0000009ca39d7209 */ /* 0x000fc80007810000 */
[----:B------:R-:W-:Y:S02]  /*acc0*/  FMNMX.FTZ R156, R166, R157, !PT ;  /* 0x0000009da69c7209 */ /* 0x000fe40007810000 */
[----:B------:R-:W-:Y:S01]  /*acd0*/  MUFU.EX2 R20, R20 ;  /* 0x0000001400147308 */ /* 0x000fe20000000800 */
[----:B-1----:R-:W-:Y:S01]  /*ace0*/  FFMA.FTZ R201, R164, UR6, -R200 ;  /* 0x00000006a4c97c23 */ /* 0x002fe200080108c8 */
[----:B------:R-:W-:-:S04]  /*acf0*/  FMNMX.FTZ R157, R167, R156, !PT ;  /* 0x0000009ca79d7209 */ /* 0x000fc80007810000 */
        /* <DEDUP_REMOVED lines=13> */
[----:B------:R-:W-:Y:S02]  /*add0*/  MUFU.EX2 R157, R157 ;  /* 0x0000009d009d7308 */ /* 0x000fe40000000800 */
[----:B------:R-:W-:-:S04]  /*ade0*/  FMNMX.FTZ R165, R183, R164, !PT ;  /* 0x000000a4b7a57209 */ /* 0x000fc80007810000 */
[----:B------:R-:W-:Y:S01]  /*adf0*/  FMNMX.FTZ R168, R186, R165, !PT ;  /* 0x000000a5baa87209 */ /* 0x000fe20007810000 */
[--C-:B------:R-:W-:Y:S01]  /*ae00*/  FFMA.FTZ R165, R169, UR6, -R200.reuse ;  /* 0x00000006a9a57c23 */ /* 0x100fe200080108c8 */
[----:B------:R-:W-:Y:S02]  /*ae10*/  MUFU.EX2 R161, R161 ;  /* 0x000000a100a17308 */ /* 0x000fe40000000800 */
        /* <DEDUP_REMOVED lines=9> */
[----:B------:R-:W-:Y:S03]  /*aeb0*/  MUFU.EX2 R164, R202 ;  /* 0x000000ca00a47308 */ /* 0x000fe60000000800 */
[----:B------:R-:W-:Y:S01]  /*aec0*/  FMNMX.FTZ R8, R194, R169, !PT ;  /* 0x000000a9c2087209 */ /* 0x000fe20007810000 */
[----:B------:R-:W-:-:S03]  /*aed0*/  FFMA.FTZ R169, R173, UR6, -R200 ;  /* 0x00000006ada97c23 */ /* 0x000fc600080108c8 */
[----:B------:R-:W-:Y:S01]  /*aee0*/  FMNMX.FTZ R173, R195, R8, !PT ;  /* 0x00000008c3ad7209 */ /* 0x000fe20007810000 */
[----:B------:R-:W-:Y:S03]  /*aef0*/  MUFU.EX2 R165, R165 ;  /* 0x000000a500a57308 */ /* 0x000fe60000000800 */
[----:B------:R-:W-:Y:S01]  /*af00*/  FMNMX.FTZ R8, R198, R173, !PT ;  /* 0x000000adc6087209 */ /* 0x000fe20007810000 */
[--C-:B------:R-:W-:Y:S01]  /*af10*/  FFMA.FTZ R173, R177, UR6, -R200.reuse ;  /* 0x00000006b1ad7c23 */ /* 0x100fe200080108c8 */
[--C-:B------:R-:W-:Y:S01]  /*af20*/  FFMA.FTZ R177, R181, UR6, -R200.reuse ;  /* 0x00000006b5b17c23 */ /* 0x100fe200080108c8 */
[--C-:B------:R-:W-:Y:S01]  /*af30*/  FFMA.FTZ R181, R185, UR6, -R200.reuse ;  /* 0x00000006b9b57c23 */ /* 0x100fe200080108c8 */
[----:B------:R-:W-:Y:S01]  /*af40*/  FMNMX.FTZ R8, R199, R8, !PT ;  /* 0x00000008c7087209 */ /* 0x000fe20007810000 */
[--C-:B------:R-:W-:Y:S01]  /*af50*/  FFMA.FTZ R185, R189, UR6, -R200.reuse ;  /* 0x00000006bdb97c23 */ /* 0x100fe200080108c8 */
[----:B------:R-:W-:Y:S01]  /*af60*/  FFMA.FTZ R189, R193, UR6, -R200 ;  /* 0x00000006c1bd7c23 */ /* 0x000fe200080108c8 */
[----:B------:R-:W-:Y:S01]  /*af70*/  FSEL R193, R0, RZ, P1 ;  /* 0x000000ff00c17208 */ /* 0x000fe20000800000 */
[----:B------:R-:W-:Y:S01]  /*af80*/  MUFU.EX2 R168, R168 ;  /* 0x000000a800a87308 */ /* 0x000fe20000000800 */
[----:B-1----:R-:W1:Y:S03]  /*af90*/  SHFL.BFLY PT, R201, R8, 0x2, 0x1f ;  /* 0x0c401f0008c97f89 */ /* 0x002e6600000e0000 */
[----:B------:R-:W-:-:S04]  /*afa0*/  FADD.FTZ R193, -R193, R12 ;  /* 0x0000000cc1c17221 */ /* 0x000fc80000010100 */
[----:B------:R-:W-:Y:S01]  /*afb0*/  FMUL.FTZ R193, R193, UR6 ;  /* 0x00000006c1c17c20 */ /* 0x000fe20008410000 */
[----:B------:R-:W-:Y:S08]  /*afc0*/  MUFU.EX2 R12, R196 ;  /* 0x000000c4000c7308 */ /* 0x000ff00000000800 */
[----:B------:R-:W2:Y:S01]  /*afd0*/  MUFU.EX2 R193, R193 ;  /* 0x000000c100c17308 */ /* 0x000ea20000000800 */
[----:B-1----:R-:W-:-:S07]  /*afe0*/  FMNMX.FTZ R201, R8, R201, !PT ;  /* 0x000000c908c97209 */ /* 0x002fce0007810000 */
[----:B------:R-:W1:Y:S01]  /*aff0*/  MUFU.EX2 R169, R169 ;  /* 0x000000a900a97308 */ /* 0x000e620000000800 */
[----:B------:R-:W3:Y:S01]  /*b000*/  SHFL.BFLY PT, R8, R201, 0x1, 0x1f ;  /* 0x0c201f00c9087f89 */ /* 0x000ee200000e0000 */
[----:B--2---:R-:W-:-:S06]  /*b010*/  FFMA.FTZ R196, R193, R5, R20 ;  /* 0x00000005c1c47223 */ /* 0x004fcc0000010014 */
[----:B------:R-:W2:Y:S01]  /*b020*/  MUFU.EX2 R172, R172 ;  /* 0x000000ac00ac7308 */ /* 0x000ea20000000800 */
[-C--:B------:R-:W-:Y:S01]  /*b030*/  FMUL.FTZ R24, R24, R193.reuse ;  /* 0x000000c118187220 */ /* 0x080fe20000410000 */
[-C--:B------:R-:W-:Y:S01]  /*b040*/  FMUL.FTZ R25, R25, R193.reuse ;  /* 0x000000c119197220 */ /* 0x080fe20000410000 */
[----:B------:R-:W-:Y:S01]  /*b050*/  FADD.FTZ R5, R21, R196 ;  /* 0x000000c415057221 */ /* 0x000fe20000010000 */
        /* <DEDUP_REMOVED lines=15> */
[----:B---3--:R-:W-:Y:S01]  /*b150*/  FMNMX.FTZ R8, R201, R8, !PT ;  /* 0x00000008c9087209 */ /* 0x008fe20007810000 */
[-C--:B------:R-:W-:Y:S01]  /*b160*/  FMUL.FTZ R53, R53, R193.reuse ;  /* 0x000000c135357220 */ /* 0x080fe20000410000 */
[-C--:B------:R-:W-:Y:S01]  /*b170*/  FMUL.FTZ R56, R56, R193.reuse ;  /* 0x000000c138387220 */ /* 0x080fe20000410000 */
[-C--:B------:R-:W-:Y:S01]  /*b180*/  FMUL.FTZ R57, R57, R193.reuse ;  /* 0x000000c139397220 */ /* 0x080fe20000410000 */
[C---:B------:R-:W-:Y:S01]  /*b190*/  FSETP.NEU.FTZ.AND P1, PT, R8.reuse, -INF , PT ;  /* 0xff8000000800780b */ /* 0x040fe20003f3d000 */
[----:B------:R-:W-:Y:S01]  /*b1a0*/  FMUL.FTZ R152, R8, UR6 ;  /* 0x0000000608987c20 */ /* 0x000fe20008410000 */
[----:B------:R-:W-:Y:S01]  /*b1b0*/  MUFU.EX2 R177, R177 ;  /* 0x000000b100b17308 */ /* 0x000fe20000000800 */
[-C--:B------:R-:W-:Y:S01]  /*b1c0*/  FMUL.FTZ R60, R60, R193.reuse ;  /* 0x000000c13c3c7220 */ /* 0x080fe20000410000 */
[-C--:B------:R-:W-:Y:S01]  /*b1d0*/  FMUL.FTZ R61, R61, R193.reuse ;  /* 0x000000c13d3d7220 */ /* 0x080fe20000410000 */
[-C--:B------:R-:W-:Y:S01]  /*b1e0*/  FMUL.FTZ R64, R64, R193.reuse ;  /* 0x000000c140407220 */ /* 0x080fe20000410000 */
[----:B------:R-:W-:Y:S01]  /*b1f0*/  FSEL R152, R152, RZ, P1 ;  /* 0x000000ff98987208 */ /* 0x000fe20000800000 */
[-C--:B------:R-:W-:Y:S01]  /*b200*/  FMUL.FTZ R65, R65, R193.reuse ;  /* 0x000000c141417220 */ /* 0x080fe20000410000 */
[-C--:B------:R-:W-:Y:S01]  /*b210*/  FMUL.FTZ R68, R68, R193.reuse ;  /* 0x000000c144447220 */ /* 0x080fe20000410000 */
[-C--:B------:R-:W-:Y:S01]  /*b220*/  FMUL.FTZ R69, R69, R193.reuse ;  /* 0x000000c145457220 */ /* 0x080fe20000410000 */
[----:B------:R-:W-:Y:S01]  /*b230*/  MUFU.EX2 R180, R180 ;  /* 0x000000b400b47308 */ /* 0x000fe20000000800 */
[--C-:B------:R-:W-:Y:S01]  /*b240*/  FFMA.FTZ R192, R155, UR6, -R152.reuse ;  /* 0x000000069bc07c23 */ /* 0x100fe20008010898 */
[--C-:B------:R-:W-:Y:S01]  /*b250*/  FFMA.FTZ R155, R158, UR6, -R152.reuse ;  /* 0x000000069e9b7c23 */ /* 0x100fe20008010898 */
[----:B------:R-:W-:Y:S01]  /*b260*/  FADD.FTZ R158, R154, R5 ;  /* 0x000000059a9e7221 */ /* 0x000fe20000010000 */
[--C-:B------:R-:W-:Y:S01]  /*b270*/  FFMA.FTZ R201, R203, UR6, -R152.reuse ;  /* 0x00000006cbc97c23 */ /* 0x100fe20008010898 */
[--C-:B------:R-:W-:Y:S01]  /*b280*/  FFMA.FTZ R196, R159, UR6, -R152.reuse ;  /* 0x000000069fc47c23 */ /* 0x100fe20008010898 */
[----:B------:R-:W-:Y:S01]  /*b290*/  FFMA.FTZ R159, R162, UR6, -R152 ;  /* 0x00000006a29f7c23 */ /* 0x000fe20008010898 */
[----:B------:R-:W-:Y:S01]  /*b2a0*/  FADD.FTZ R5, R153, R158 ;  /* 0x0000009e99057221 */ /* 0x000fe20000010000 */
        /* <DEDUP_REMOVED lines=16> */
[----:B------:R-:W3:Y:S01]  /*b3b0*/  MUFU.EX2 R185, R185 ;  /* 0x000000b900b97308 */ /* 0x000ee20000000800 */
[--C-:B------:R-:W-:Y:S01]  /*b3c0*/  FFMA.FTZ R191, R191, UR6, -R152.reuse ;  /* 0x00000006bfbf7c23 */ /* 0x100fe20008010898 */
[--C-:B------:R-:W-:Y:S01]  /*b3d0*/  FFMA.FTZ R194, R194, UR6, -R152.reuse ;  /* 0x00000006c2c27c23 */ /* 0x100fe20008010898 */
[----:B------:R-:W-:Y:S01]  /*b3e0*/  FADD.FTZ R158, R164, R5 ;  /* 0x00000005a49e7221 */ /* 0x000fe20000010000 */
[----:B------:R-:W-:Y:S01]  /*b3f0*/  FSEL R5, R8, RZ, P1 ;  /* 0x000000ff08057208 */ /* 0x000fe20000800000 */
[--C-:B------:R-:W-:Y:S01]  /*b400*/  FFMA.FTZ R195, R195, UR6, -R152.reuse ;  /* 0x00000006c3c37c23 */ /* 0x100fe20008010898 */
[----:B------:R-:W-:Y:S01]  /*b410*/  FFMA.FTZ R198, R198, UR6, -R152 ;  /* 0x00000006c6c67c23 */ /* 0x000fe20008010898 */
[----:B------:R-:W-:Y:S01]  /*b420*/  FADD.FTZ R203, R165, R158 ;  /* 0x0000009ea5cb7221 */ /* 0x000fe20000010000 */
[----:B------:R-:W4:Y:S01]  /*b430*/  MUFU.EX2 R188, R188 ;  /* 0x000000bc00bc7308 */ /* 0x000f220000000800 */
[----:B------:R-:W-:Y:S01]  /*b440*/  FADD.FTZ R5, -R5, R14 ;  /* 0x0000000e05057221 */ /* 0x000fe20000010100 */
[--C-:B------:R-:W-:Y:S01]  /*b450*/  FFMA.FTZ R14, R167, UR6, -R152.reuse ;  /* 0x00000006a70e7c23 */ /* 0x100fe20008010898 */
[----:B------:R-:W-:Y:S01]  /*b460*/  FADD.FTZ R158, R168, R203 ;  /* 0x000000cba89e7221 */ /* 0x000fe20000010000 */
[--C-:B------:R-:W-:Y:S01]  /*b470*/  FFMA.FTZ R167, R170, UR6, -R152.reuse ;  /* 0x00000006aaa77c23 */ /* 0x100fe20008010898 */
[----:B------:R-:W-:Y:S01]  /*b480*/  FFMA.FTZ R199, R199, UR6, -R152 ;  /* 0x00000006c7c77c23 */ /* 0x000fe20008010898 */
[----:B------:R-:W-:Y:S01]  /*b490*/  F2FP.F16.F32.PACK_AB R154, R153, R154 ;  /* 0x0000009a999a723e */ /* 0x000fe200000000ff */
[----:B-1----:R-:W-:Y:S01]  /*b4a0*/  FADD.FTZ R203, R169, R158 ;  /* 0x0000009ea9cb7221 */ /* 0x002fe20000010000 */
[----:B------:R-:W1:Y:S01]  /*b4b0*/  MUFU.EX2 R189, R189 ;  /* 0x000000bd00bd7308 */ /* 0x000e620000000800 */
[--C-:B------:R-:W-:Y:S01]  /*b4c0*/  FFMA.FTZ R158, R171, UR6, -R152.reuse ;  /* 0x00000006ab9e7c23 */ /* 0x100fe20008010898 */
[----:B------:R-:W-:Y:S01]  /*b4d0*/  FFMA.FTZ R171, R178, UR6, -R152 ;  /* 0x00000006b2ab7c23 */ /* 0x000fe20008010898 */
[----:B--2---:R-:W-:Y:S01]  /*b4e0*/  FADD.FTZ R162, R172, R203 ;  /* 0x000000cbaca27221 */ /* 0x004fe20000010000 */
[----:B------:R-:W-:Y:S01]  /*b4f0*/  F2FP.F16.F32.PACK_AB R152, R21, R20 ;  /* 0x000000141598723e */ /* 0x000fe200000000ff */
[-C--:B------:R-:W-:Y:S01]  /*b500*/  FMUL.FTZ R72, R72, R193.reuse ;  /* 0x000000c148487220 */ /* 0x080fe20000410000 */
[----:B---3--:R-:W-:Y:S01]  /*b510*/  F2FP.F16.F32.PACK_AB R170, R185, R184 ;  /* 0x000000b8b9aa723e */ /* 0x008fe200000000ff */
[----:B------:R-:W-:Y:S01]  /*b520*/  FADD.FTZ R203, R173, R162 ;  /* 0x000000a2adcb7221 */ /* 0x000fe20000010000 */
[----:B------:R-:W-:Y:S01]  /*b530*/  MUFU.EX2 R201, R201 ;  /* 0x000000c900c97308 */ /* 0x000fe20000000800 */
[----:B------:R-:W-:Y:S01]  /*b540*/  F2FP.F16.F32.PACK_AB R156, R157, R156 ;  /* 0x0000009c9d9c723e */ /* 0x000fe200000000ff */
[-C--:B------:R-:W-:Y:S01]  /*b550*/  FMUL.FTZ R73, R73, R193.reuse ;  /* 0x000000c149497220 */ /* 0x080fe20000410000 */
[----:B------:R-:W-:Y:S01]  /*b560*/  FADD.FTZ R162, R176, R203 ;  /* 0x000000cbb0a27221 */ /* 0x000fe20000010000 */
[-C--:B------:R-:W-:Y:S01]  /*b570*/  FMUL.FTZ R76, R76, R193.reuse ;  /* 0x000000c14c4c7220 */ /* 0x080fe20000410000 */
[-C--:B------:R-:W-:Y:S01]  /*b580*/  FMUL.FTZ R77, R77, R193.reuse ;  /* 0x000000c14d4d7220 */ /* 0x080fe20000410000 */
[-C--:B------:R-:W-:Y:S01]  /*b590*/  FMUL.FTZ R80, R80, R193.reuse ;  /* 0x000000c150507220 */ /* 0x080fe20000410000 */
[----:B------:R-:W-:Y:S01]  /*b5a0*/  FADD.FTZ R203, R177, R162 ;  /* 0x000000a2b1cb7221 */ /* 0x000fe20000010000 */
[----:B------:R-:W-:Y:S01]  /*b5b0*/  MUFU.EX2 R192, R192 ;  /* 0x000000c000c07308 */ /* 0x000fe20000000800 */
[-C--:B------:R-:W-:Y:S01]  /*b5c0*/  FMUL.FTZ R81, R81, R193.reuse ;  /* 0x000000c151517220 */ /* 0x080fe20000410000 */
        /* <DEDUP_REMOVED lines=15> */
[----:B------:R-:W-:Y:S01]  /*b6c0*/  F2FP.F16.F32.PACK_AB R162, R169, R168 ;  /* 0x000000a8a9a2723e */ /* 0x000fe200000000ff */
[-C--:B------:R-:W-:Y:S01]  /*b6d0*/  FMUL.FTZ R101, R101, R193.reuse ;  /* 0x000000c165657220 */ /* 0x080fe20000410000 */
[----:B----4-:R-:W-:Y:S01]  /*b6e0*/  FADD.FTZ R166, R188, R21 ;  /* 0x00000015bca67221 */ /* 0x010fe20000010000 */
[----:B------:R-:W-:Y:S01]  /*b6f0*/  F2FP.F16.F32.PACK_AB R168, R181, R180 ;  /* 0x000000b4b5a8723e */ /* 0x000fe200000000ff */
[-C--:B------:R-:W-:Y:S01]  /*b700*/  FMUL.FTZ R104, R104, R193.reuse ;  /* 0x000000c168687220 */ /* 0x080fe20000410000 */
[-C--:B------:R-:W-:Y:S01]  /*b710*/  FMUL.FTZ R105, R105, R193.reuse ;  /* 0x000000c169697220 */ /* 0x080fe20000410000 */
[----:B-1----:R-:W-:Y:S01]  /*b720*/  FADD.FTZ R153, R189, R166 ;  /* 0x000000a6bd997221 */ /* 0x002fe20000010000 */
[----:B------:R-:W-:Y:S01]  /*b730*/  F2FP.F16.F32.PACK_AB R166, R177, R176 ;  /* 0x000000b0b1a6723e */ /* 0x000fe200000000ff */
[----:B------:R-:W-:Y:S01]  /*b740*/  FMUL.FTZ R176, R5, UR6 ;  /* 0x0000000605b07c20 */ /* 0x000fe20008410000 */
        /* <DEDUP_REMOVED lines=8> */
[----:B------:R-:W2:Y:S01]  /*b7d0*/  MUFU.EX2 R176, R176 ;  /* 0x000000b000b07308 */ /* 0x000ea20000000800 */
        /* <DEDUP_REMOVED lines=16> */
[----:B--2---:R-:W-:Y:S01]  /*b8e0*/  FFMA.FTZ R153, R176, R4, R201 ;  /* 0x00000004b0997223 */ /* 0x004fe200000100c9 */
[-C--:B------:R-:W-:Y:S01]  /*b8f0*/  FMUL.FTZ R148, R148, R193.reuse ;  /* 0x000000c194947220 */ /* 0x080fe20000410000 */
[----:B------:R-:W-:Y:S01]  /*b900*/  FMUL.FTZ R149, R149, R193 ;  /* 0x000000c195957220 */ /* 0x000fe20000410000 */
[-C--:B------:R-:W-:Y:S01]  /*b910*/  FMUL.FTZ R26, R26, R176.reuse ;  /* 0x000000b01a1a7220 */ /* 0x080fe20000410000 */
[----:B------:R-:W-:Y:S01]  /*b920*/  FADD.FTZ R4, R192, R153 ;  /* 0x00000099c0047221 */ /* 0x000fe20000010000 */
[-C--:B------:R-:W-:Y:S01]  /*b930*/  FMUL.FTZ R27, R27, R176.reuse ;  /* 0x000000b01b1b7220 */ /* 0x080fe20000410000 */
[-C--:B------:R-:W-:Y:S01]  /*b940*/  FMUL.FTZ R30, R30, R176.reuse ;  /* 0x000000b01e1e7220 */ /* 0x080fe20000410000 */
[----:B------:R-:W2:Y:S01]  /*b950*/  MUFU.EX2 R163, R163 ;  /* 0x000000a300a37308 */ /* 0x000ea20000000800 */
[----:B------:R-:W-:Y:S01]  /*b960*/  FADD.FTZ R153, R155, R4 ;  /* 0x000000049b997221 */ /* 0x000fe20000010000 */
[----:B------:R-:W-:Y:S01]  /*b970*/  F2FP.F16.F32.PACK_AB R155, R196, R155 ;  /* 0x0000009bc49b723e */ /* 0x000fe200000000ff */
[-C--:B------:R-:W-:Y:S01]  /*b980*/  FMUL.FTZ R31, R31, R176.reuse ;  /* 0x000000b01f1f7220 */ /* 0x080fe20000410000 */
[-C--:B------:R-:W-:Y:S01]  /*b990*/  FMUL.FTZ R34, R34, R176.reuse ;  /* 0x000000b022227220 */ /* 0x080fe20000410000 */
[----:B------:R-:W-:Y:S01]  /*b9a0*/  FADD.FTZ R4, R196, R153 ;  /* 0x00000099c4047221 */ /* 0x000fe20000010000 */
[-C--:B------:R-:W-:Y:S01]  /*b9b0*/  FMUL.FTZ R35, R35, R176.reuse ;  /* 0x000000b023237220 */ /* 0x080fe20000410000 */
[-C--:B------:R-:W-:Y:S01]  /*b9c0*/  FMUL.FTZ R38, R38, R176.reuse ;  /* 0x000000b026267220 */ /* 0x080fe20000410000 */
[----:B------:R-:W4:Y:S01]  /*b9d0*/  MUFU.EX2 R14, R14 ;  /* 0x0000000e000e7308 */ /* 0x000f220000000800 */
[----:B-1----:R-:W-:Y:S01]  /*b9e0*/  FADD.FTZ R153, R159, R4 ;  /* 0x000000049f997221 */ /* 0x002fe20000010000 */
[----:B---3--:R-:W-:Y:S01]  /*b9f0*/  F2FP.F16.F32.PACK_AB R157, R200, R159 ;  /* 0x0000009fc89d723e */ /* 0x008fe200000000ff */
[-C--:B------:R-:W-:Y:S01]  /*ba00*/  FMUL.FTZ R39, R39, R176.reuse ;  /* 0x000000b027277220 */ /* 0x080fe20000410000 */
[-C--:B------:R-:W-:Y:S01]  /*ba10*/  FMUL.FTZ R42, R42, R176.reuse ;  /* 0x000000b02a2a7220 */ /* 0x080fe20000410000 */
        /* <DEDUP_REMOVED lines=28> */
[----:B---3--:R-:W-:Y:S01]  /*bbe0*/  F2FP.F16.F32.PACK_AB R158, R161, R160 ;  /* 0x000000a0a19e723e */ /* 0x008fe200000000ff */
[----:B--2---:R-:W-:Y:S01]  /*bbf0*/  FADD.FTZ R5, R197, R174 ;  /* 0x000000aec5057221 */ /* 0x004fe20000010000 */
[----:B------:R-:W-:Y:S01]  /*bc00*/  F2FP.F16.F32.PACK_AB R160, R165, R164 ;  /* 0x000000a4a5a0723e */ /* 0x000fe200000000ff */
[----:B------:R-:W-:Y:S01]  /*bc10*/  FMUL.FTZ R82, R82, R176 ;  /* 0x000000b052527220 */ /* 0x000fe20000410000 */
[----:B------:R-:W-:Y:S01]  /*bc20*/  F2FP.F16.F32.PACK_AB R174, R197, R12 ;  /* 0x0000000cc5ae723e */ /* 0x000fe200000000ff */
[----:B------:R-:W-:Y:S01]  /*bc30*/  FMUL.FTZ R83, R83, R176 ;  /* 0x000000b053537220 */ /* 0x000fe20000410000 */
[----:B------:R-:W-:Y:S01]  /*bc40*/  F2FP.F16.F32.PACK_AB R164, R173, R172 ;  /* 0x000000acada4723e */ /* 0x000fe200000000ff */
[----:B------:R-:W2:Y:S01]  /*bc50*/  MUFU.EX2 R165, R171 ;  /* 0x000000ab00a57308 */ /* 0x000ea20000000800 */
[----:B----4-:R-:W-:Y:S01]  /*bc60*/  FADD.FTZ R153, R178, R153 ;  /* 0x00000099b2997221 */ /* 0x010fe20000010000 */
[----:B------:R-:W-:Y:S01]  /*bc70*/  F2FP.F16.F32.PACK_AB R172, R189, R188 ;  /* 0x000000bcbdac723e */ /* 0x000fe200000000ff */
[-C--:B------:R-:W-:Y:S01]  /*bc80*/  FMUL.FTZ R86, R86, R176.reuse ;  /* 0x000000b056567220 */ /* 0x080fe20000410000 */
[----:B------:R-:W-:Y:S01]  /*bc90*/  F2FP.F16.F32.PACK_AB R161, R178, R167 ;  /* 0x000000a7b2a1723e */ /* 0x000fe200000000ff */
[----:B------:R-:W-:Y:S01]  /*bca0*/  FADD.FTZ R184, R20, R153 ;  /* 0x0000009914b87221 */ /* 0x000fe20000010000 */
[-C--:B------:R-:W-:Y:S01]  /*bcb0*/  FMUL.FTZ R87, R87, R176.reuse ;  /* 0x000000b057577220 */ /* 0x080fe20000410000 */
[----:B------:R-:W-:Y:S01]  /*bcc0*/  FMUL.FTZ R90, R90, R176 ;  /* 0x000000b05a5a7220 */ /* 0x000fe20000410000 */
        /* <DEDUP_REMOVED lines=33> */
[----:B-1----:R-:W-:Y:S01]  /*bee0*/  FADD.FTZ R186, R182, R153 ;  /* 0x00000099b6ba7221 */ /* 0x002fe20000010000 */
[----:B--2---:R-:W-:Y:S01]  /*bef0*/  F2FP.F16.F32.PACK_AB R167, R183, R182 ;  /* 0x000000b6b7a7723e */ /* 0x004fe200000000ff */
[-C--:B------:R-:W-:Y:S01]  /*bf00*/  FMUL.FTZ R138, R138, R176.reuse ;  /* 0x000000b08a8a7220 */ /* 0x080fe20000410000 */
[-C--:B------:R-:W-:Y:S01]  /*bf10*/  FMUL.FTZ R139, R139, R176.reuse ;  /* 0x000000b08b8b7220 */ /* 0x080fe20000410000 */
[----:B------:R-:W-:Y:S01]  /*bf20*/  FADD.FTZ R186, R183, R186 ;  /* 0x000000bab7ba7221 */ /* 0x000fe20000010000 */
[-C--:B------:R-:W-:Y:S01]  /*bf30*/  FMUL.FTZ R142, R142, R176.reuse ;  /* 0x000000b08e8e7220 */ /* 0x080fe20000410000 */
[-C--:B------:R-:W-:Y:S01]  /*bf40*/  FMUL.FTZ R143, R143, R176.reuse ;  /* 0x000000b08f8f7220 */ /* 0x080fe20000410000 */
[----:B------:R-:W1:Y:S01]  /*bf50*/  MUFU.EX2 R171, R190 ;  /* 0x000000be00ab7308 */ /* 0x000e620000000800 */
[----:B---3--:R-:W-:Y:S01]  /*bf60*/  FADD.FTZ R153, R169, R186 ;  /* 0x000000baa9997221 */ /* 0x008fe20000010000 */
[-C--:B------:R-:W-:Y:S01]  /*bf70*/  FMUL.FTZ R146, R146, R176.reuse ;  /* 0x000000b092927220 */ /* 0x080fe20000410000 */
[-C--:B------:R-:W-:Y:S01]  /*bf80*/  FMUL.FTZ R147, R147, R176.reuse ;  /* 0x000000b093937220 */ /* 0x080fe20000410000 */
[-C--:B------:R-:W-:Y:S01]  /*bf90*/  FMUL.FTZ R150, R150, R176.reuse ;  /* 0x000000b096967220 */ /* 0x080fe20000410000 */
[----:B------:R-:W-:-:S03]  /*bfa0*/  FMUL.FTZ R151, R151, R176 ;  /* 0x000000b097977220 */ /* 0x000fc60000410000 */
[----:B------:R-:W2:Y:S01]  /*bfb0*/  MUFU.EX2 R180, R191 ;  /* 0x000000bf00b47308 */ /* 0x000ea20000000800 */
[C---:B----4-:R-:W-:Y:S01]  /*bfc0*/  FADD.FTZ R186, R4.reuse, R153 ;  /* 0x0000009904ba7221 */ /* 0x050fe20000010000 */
[----:B------:R-:W-:-:S06]  /*bfd0*/  F2FP.F16.F32.PACK_AB R169, R4, R169 ;  /* 0x000000a904a9723e */ /* 0x000fcc00000000ff */
[----:B------:R-:W3:Y:S01]  /*bfe0*/  MUFU.EX2 R173, R194 ;  /* 0x000000c200ad7308 */ /* 0x000ee20000000800 */
[----:B-1----:R-:W-:-:S07]  /*bff0*/  FADD.FTZ R153, R171, R186 ;  /* 0x000000baab997221 */ /* 0x002fce0000010000 */
[----:B------:R-:W1:Y:S01]  /*c000*/  MUFU.EX2 R184, R195 ;  /* 0x000000c300b87308 */ /* 0x000e620000000800 */
[----:B--2---:R-:W-:Y:S01]  /*c010*/  FADD.FTZ R188, R180, R153 ;  /* 0x00000099b4bc7221 */ /* 0x004fe20000010000 */
[----:B------:R-:W-:Y:S02]  /*c020*/  F2FP.F16.F32.PACK_AB R153, R192, R201 ;  /* 0x000000c9c099723e */ /* 0x000fe400000000ff */
[----:B------:R-:W-:-:S04]  /*c030*/  F2FP.F16.F32.PACK_AB R171, R180, R171 ;  /* 0x000000abb4ab723e */ /* 0x000fc800000000ff */
        /* <DEDUP_REMOVED lines=10> */
.L_x_1810:
[----:B------:R1:W2:Y:S01]  /*c0e0*/  SYNCS.PHASECHK.TRANS64.TRYWAIT P1, [UR7+0x22850], R10 ;  /* 0x0228500aff0075a7 */ /* 0x0002a20008020147 */
[----:B------:R-:W-:Y:S05]  /*c0f0*/  @!P0 BRA `(.L_x_1811) ;  /* 0x0000000000048947 */ /* 0x000fea0003800000 */
[----:B------:R-:W-:Y:S01]  /*c100*/  BPT.TRAP 0x1 ;  /* 0x000000040000795c */ /* 0x000fe20000300000 */
.L_x_1811:
[----:B--2---:R-:W-:Y:S05]  /*c110*/  @P1 BRA `(.L_x_1812) ;  /* 0x0000000000081947 */ /* 0x004fea0003800000 */
[----:B------:R-:W2:Y:S02]  /*c120*/  SYNCS.PHASECHK.TRANS64.TRYWAIT P1, [UR7+0x22850], R10 ;  /* 0x0228500aff0075a7 */ /* 0x000ea40008020147 */
[----:B--2---:R-:W-:Y:S05]  /*c130*/  @!P1 BRA `(.L_x_1813) ;  /* 0x0000008800609947 */ /* 0x004fea0003800000 */
.L_x_1812:
[----:B------:R-:W3:Y:S01]  /*c140*/  S2R R12, SR_TID.X ;  /* 0x00000000000c7919 */ /* 0x000ee20000002100 */
[----:B------:R-:W-:Y:S01]  /*c150*/  UIMAD UR7, UR37, 0xc00, UR5 ;  /* 0x00000c00250778a4 */ /* 0x000fe2000f8e0205 */
[----:B------:R-:W-:Y:S01]  /*c160*/  IMAD.MOV.U32 R14, RZ, RZ, R8 ;  /* 0x000000ffff0e7224 */ /* 0x000fe200078e0008 */
[----:B------:R-:W-:-:S05]  /*c170*/  UMOV UR11, 0x40000040 ;  /* 0x40000040000b7882 */ /* 0x000fca0000000000 */
[----:B------:R-:W-:Y:S01]  /*c180*/  UMOV UR10, UR7 ;  /* 0x00000007000a7c82 */ /* 0x000fe20008000000 */
[----:B---3--:R-:W-:-:S05]  /*c190*/  SHF.R.U32.HI R12, RZ, 0x7, R12 ;  /* 0x00000007ff0c7819 */ /* 0x008fca000001160c */
[----:B012---:R-:W-:Y:S02]  /*c1a0*/  VIADD R10, R12, 0x8 ;  /* 0x000000080c0a7836 */ /* 0x007fe40000000000 */
[----:B------:R-:W0:Y:S03]  /*c1b0*/  S2R R12, SR_TID.X ;  /* 0x00000000000c7919 */ /* 0x000e260000002100 */
[----:B------:R2:W-:Y:S06]  /*c1c0*/  BAR.SYNC.DEFER_BLOCKING R10, 0x100 ;  /* 0x0004000a0000751d */ /* 0x0005ec0000010000 */
[----:B------:R-:W-:Y:S01]  /*c1d0*/  WARPGROUP.ARRIVE ;  /* 0x00000000000079c5 */ /* 0x000fe20000000000 */
[----:B0-----:R-:W-:Y:S01]  /*c1e0*/  LOP3.LUT P1, RZ, R12, 0x7f, RZ, 0xc0, !PT ;  /* 0x0000007f0cff7812 */ /* 0x001fe2000782c0ff */
        /* <DEDUP_REMOVED lines=38> */
.L_x_1797:
[----:B------:R-:W2:Y:S01]  /*c450*/  SHFL.BFLY PT, R10, R5, 0x2, 0x1f ;  /* 0x0c401f00050a7f89 */ /* 0x000ea200000e0000 */
[----:B------:R-:W-:Y:S01]  /*c460*/  IMAD.MOV.U32 R13, RZ, RZ, RZ ;  /* 0x000000ffff0d7224 */ /* 0x000fe200078e00ff */
[----:B------:R-:W-:Y:S01]  /*c470*/  UIADD3 UR37, UR37, 0x1, URZ ;  /* 0x0000000125257890 */ /* 0x000fe2000fffe03f */
[----:B------:R-:W-:Y:S01]  /*c480*/  IMAD.MOV.U32 R9, RZ, RZ, RZ ;  /* 0x000000ffff097224 */ /* 0x000fe200078e00ff */
[----:B------:R-:W3:Y:S01]  /*c490*/  SHFL.BFLY PT, R7, R4, 0x2, 0x1f ;  /* 0x0c401f0004077f89 */ /* 0x000ee200000e0000 */
[----:B------:R-:W-:Y:S01]  /*c4a0*/  IMAD.U32 R17, RZ, RZ, UR6 ;  /* 0x00000006ff117e24 */ /* 0x000fe2000f8e00ff */
[----:B------:R-:W-:Y:S01]  /*c4b0*/  UISETP.NE.AND UP0, UPT, UR37, 0x2, UPT ;  /* 0x000000022500788c */ /* 0x000fe2000bf05270 */
[----:B------:R4:W-:Y:S06]  /*c4c0*/  BAR.ARV R6, 0x100 ;  /* 0x000400060000751d */ /* 0x0009ec0000002000 */
[----:B------:R-:W-:-:S02]  /*c4d0*/  USEL UR4, URZ, 0x1, UP0 ;  /* 0x000000013f047887 */ /* 0x000fc40008000000 */
[----:B------:R-:W-:Y:S06]  /*c4e0*/  BAR.ARV 0x8, 0x120 ;  /* 0x0204800000007b1d */ /* 0x000fec0000002000 */
[----:B------:R-:W-:Y:S01]  /*c4f0*/  PLOP3.LUT P0, PT, PT, PT, PT, 0x8, 0x0 ;  /* 0x000000000000781c */ /* 0x000fe20003f0e170 */
[----:B------:R-:W-:Y:S01]  /*c500*/  UIADD3 UR41, UR41, 0x1, URZ ;  /* 0x0000000129297890 */ /* 0x000fe2000fffe03f */
[----:B--2---:R-:W-:Y:S01]  /*c510*/  FADD.FTZ R10, R10, R5 ;  /* 0x000000050a0a7221 */ /* 0x004fe20000010000 */
[----:B------:R-:W-:Y:S02]  /*c520*/  USEL UR37, UR37, URZ, UP0 ;  /* 0x0000003f25257287 */ /* 0x000fe40008000000 */
[----:B------:R-:W-:Y:S01]  /*c530*/  ULOP3.LUT UR40, UR40, UR4, URZ, 0x3c, !UPT ;  /* 0x0000000428287292 */ /* 0x000fe2000f8e3c3f */
[----:B---3--:R-:W-:Y:S01]  /*c540*/  FADD.FTZ R7, R7, R4 ;  /* 0x0000000407077221 */ /* 0x008fe20000010000 */
[----:B------:R-:W2:Y:S04]  /*c550*/  SHFL.BFLY PT, R3, R10, 0x1, 0x1f ;  /* 0x0c201f000a037f89 */ /* 0x000ea800000e0000 */
[----:B01----:R-:W0:Y:S01]  /*c560*/  SHFL.BFLY PT, R12, R7, 0x1, 0x1f ;  /* 0x0c201f00070c7f89 */ /* 0x003e2200000e0000 */
[----:B--2---:R-:W-:Y:S01]  /*c570*/  FADD.FTZ R152, R10, R3 ;  /* 0x000000030a987221 */ /* 0x004fe20000010000 */
[----:B0-----:R-:W-:-:S04]  /*c580*/  FADD.FTZ R18, R7, R12 ;  /* 0x0000000c07127221 */ /* 0x001fc80000010000 */
[----:B------:R-:W-:Y:S02]  /*c590*/  FSETP.NE.FTZ.AND P1, PT, R152, RZ, PT ;  /* 0x000000ff9800720b */ /* 0x000fe40003f35000 */
[----:B------:R-:W-:-:S11]  /*c5a0*/  FSETP.NE.FTZ.AND P2, PT, R18, RZ, PT ;  /* 0x000000ff1200720b */ /* 0x000fd60003f55000 */
[----:B------:R-:W0:Y:S01]  /*c5b0*/  @P1 MUFU.RCP R13, R152 ;  /* 0x00000098000d1308 */ /* 0x000e220000001000 */
[----:B------:R-:W-:-:S07]  /*c5c0*/  @P1 FMUL.FTZ R17, R17, 0.69314718246459960938 ;  /* 0x3f31721811111820 */ /* 0x000fce0000410000 */
[----:B------:R-:W1:Y:S08]  /*c5d0*/  @P2 MUFU.RCP R9, R18 ;  /* 0x0000001200092308 */ /* 0x000e700000001000 */
[----:B----4-:R-:W2:Y:S01]  /*c5e0*/  @P1 MUFU.LG2 R6, R152 ;  /* 0x0000009800061308 */ /* 0x010ea20000000c00 */
[----:B0-----:R-:W-:Y:S01]  /*c5f0*/  FMUL.FTZ R15, R52, R13 ;  /* 0x0000000d340f7220 */ /* 0x001fe20000410000 */
[----:B------:R-:W-:-:S02]  /*c600*/  IMAD.U32 R52, RZ, RZ, UR6 ;  /* 0x00000006ff347e24 */ /* 0x000fc4000f8e00ff */
[-C--:B------:R-:W-:Y:S01]  /*c610*/  FMUL.FTZ R5, R24, R13.reuse ;  /* 0x0000000d18057220 */ /* 0x080fe20000410000 */
[-C--:B------:R-:W-:Y:S01]  /*c620*/  FMUL.FTZ R7, R28, R13.reuse ;  /* 0x0000000d1c077220 */ /* 0x080fe20000410000 */
[-C--:B------:R-:W-:Y:S01]  /*c630*/  FMUL.FTZ R11, R44, R13.reuse ;  /* 0x0000000d2c0b7220 */ /* 0x080fe20000410000 */
[----:B------:R-:W-:Y:S01]  /*c640*/  @P2 FMUL.FTZ R52, R52, 0.69314718246459960938 ;  /* 0x3f31721834342820 */ /* 0x000fe20000410000 */
[----:B------:R-:W-:Y:S01]  /*c650*/  FMUL.FTZ R10, R45, R13 ;  /* 0x0000000d2d0a7220 */ /* 0x000fe20000410000 */
[----:B------:R-:W0:Y:S01]  /*c660*/  @P2 MUFU.LG2 R18, R18 ;  /* 0x0000001200122308 */ /* 0x000e220000000c00 */
[-C--:B-1----:R-:W-:Y:S01]  /*c670*/  FMUL.FTZ R175, R27, R9.reuse ;  /* 0x000000091baf7220 */ /* 0x082fe20000410000 */
[-C--:B------:R-:W-:Y:S01]  /*c680*/  FMUL.FTZ R161, R79, R9.reuse ;  /* 0x000000094fa17220 */ /* 0x080fe20000410000 */
[----:B------:R-:W-:Y:S01]  /*c690*/  FMUL.FTZ R159, R83, R9 ;  /* 0x00000009539f7220 */ /* 0x000fe20000410000 */
        /* <DEDUP_REMOVED lines=13> */
[----:B0-----:R-:W-:Y:S01]  /*c770*/  @P2 FMUL.FTZ R27, R18, 0.69314718246459960938 ;  /* 0x3f317218121b2820 */ /* 0x001fe20000410000 */
        /* <DEDUP_REMOVED lines=112> */
.L_x_1744:
[----:B------:R-:W0:Y:S01]  /*ce80*/  S2R R9, SR_CgaCtaId ;  /* 0x0000000000097919 */ /* 0x000e220000008800 */
[----:B------:R-:W-:Y:S01]  /*ce90*/  MOV R0, 0x400 ;  /* 0x0000040000007802 */ /* 0x000fe20000000f00 */
[----:B------:R-:W-:Y:S01]  /*cea0*/  BSSY B0, `(.L_x_1815) ;  /* 0x00002a6000007945 */ /* 0x000fe20003800000 */
[----:B------:R-:W-:Y:S02]  /*ceb0*/  BAR.SYNC.DEFER_BLOCKING 0x5, 0x120 ;  /* 0x0144800000007b1d */ /* 0x000fe40000010000 */
[----:B0-----:R-:W-:-:S05]  /*cec0*/  LEA R0, R9, R0, 0x18 ;  /* 0x0000000009007211 */ /* 0x001fca00078ec0ff */
[----:B------:R-:W0:Y:S02]  /*ced0*/  LDS.128 R200, [R0+0x228d0] ;  /* 0x0228d00000c87984 */ /* 0x000e240000000c00 */
[----:B0-----:R-:W-:Y:S02]  /*cee0*/  R2UR UR6, R202 ;  /* 0x00000000ca0672ca */ /* 0x001fe400000e0000 */
[----:B------:R-:W-:Y:S01]  /*cef0*/  R2UR UR5, R203 ;  /* 0x00000000cb0572ca */ /* 0x000fe200000e0000 */
[----:B------:R-:W-:Y:S06]  /*cf00*/  BAR.ARV 0x4, 0x120 ;  /* 0x0104800000007b1d */ /* 0x000fec0000002000 */
[----:B------:R-:W-:Y:S08]  /*cf10*/  @P0 BRA `(.L_x_1816) ;  /* 0x0000001c00740947 */ /* 0x000ff00003800000 */
[----:B------:R-:W0:Y:S01]  /*cf20*/  S2R R9, SR_SWINHI ;  /* 0x0000000000097919 */ /* 0x000e220000002f00 */
[----:B------:R-:W-:Y:S01]  /*cf30*/  F2FP.F16.F32.PACK_AB R4, R4, R5 ;  /* 0x000000050404723e */ /* 0x000fe200000000ff */
[----:B------:R-:W-:Y:S01]  /*cf40*/  ULDC.64 UR8, c[0x0][0xbd8] ;  /* 0x0002f60000087ab9 */ /* 0x000fe20000000a00 */
[----:B------:R-:W-:Y:S01]  /*cf50*/  F2FP.F16.F32.PACK_AB R5, R175, R26 ;  /* 0x0000001aaf05723e */ /* 0x000fe200000000ff */
[----:B------:R-:W-:Y:S01]  /*cf60*/  UISETP.NE.U32.AND UP0, UPT, UR8, URZ, UPT ;  /* 0x0000003f0800728c */ /* 0x000fe2000bf05070 */
[----:B------:R-:W-:Y:S02]  /*cf70*/  F2FP.F16.F32.PACK_AB R10, R10, R11 ;  /* 0x0000000b0a0a723e */ /* 0x000fe400000000ff */
[----:B------:R-:W-:Y:S01]  /*cf80*/  F2FP.F16.F32.PACK_AB R11, R170, R155 ;  /* 0x0000009baa0b723e */ /* 0x000fe200000000ff */
[----:B------:R-:W-:Y:S01]  /*cf90*/  UISETP.NE.AND.EX UP0, UPT, UR9, URZ, UPT, UP0 ;  /* 0x0000003f0900728c */ /* 0x000fe2000bf05300 */
[----:B------:R-:W-:Y:S02]  /*cfa0*/  F2FP.F16.F32.PACK_AB R14, R14, R15 ;  /* 0x0000000f0e0e723e */ /* 0x000fe400000000ff */
[----:B------:R-:W-:Y:S01]  /*cfb0*/  F2FP.F16.F32.PACK_AB R12, R49, R12 ;  /* 0x0000000c310c723e */ /* 0x000fe200000000ff */
[----:B------:R-:W-:Y:S01]  /*cfc0*/  ULDC.64 UR8, c[0x0][0xbd8] ;  /* 0x0002f60000087ab9 */ /* 0x000fe20000000a00 */
[----:B------:R-:W-:Y:S01]  /*cfd0*/  F2FP.F16.F32.PACK_AB R13, R168, R13 ;  /* 0x0000000da80d723e */ /* 0x000fe200000000ff */
[----:B------:R-:W-:Y:S01]  /*cfe0*/  UIMAD.WIDE UR8, UR43, 0x4, UR8 ;  /* 0x000000042b0878a5 */ /* 0x000fe2000f8e0208 */
        /* <DEDUP_REMOVED lines=9> */
[----:B------:R-:W-:Y:S02]  /*d080*/  MOV R34, R0 ;  /* 0x0000000000227202 */ /* 0x000fe40000000f00 */
[----:B0-----:R-:W-:Y:S02]  /*d090*/  MOV R35, R9 ;  /* 0x0000000900237202 */ /* 0x001fe40000000f00 */
[----:B------:R-:W-:Y:S02]  /*d0a0*/  F2FP.F16.F32.PACK_AB R83, R160, R83 ;  /* 0x00000053a053723e */ /* 0x000fe400000000ff */
[----:B------:R-:W-:Y:S01]  /*d0b0*/  F2FP.F16.F32.PACK_AB R89, R79, R90 ;  /* 0x0000005a4f59723e */ /* 0x000fe200000000ff */
[----:B------:R-:W-:Y:S01]  /*d0c0*/  IMAD.WIDE R74, R208, 0x2, R34 ;  /* 0x00000002d04a7825 */ /* 0x000fe200078e0222 */
[----:B------:R-:W-:-:S02]  /*d0d0*/  F2FP.F16.F32.PACK_AB R96, R97, R96 ;  /* 0x000000606160723e */ /* 0x000fc400000000ff */
[----:B------:R-:W-:Y:S02]  /*d0e0*/  F2FP.F16.F32.PACK_AB R90, R93, R92 ;  /* 0x0000005c5d5a723e */ /* 0x000fe400000000ff */
        /* <DEDUP_REMOVED lines=49> */
[----:B------:R-:W-:Y:S02]  /*d400*/  LOP3.LUT R52, R17, R52, RZ, 0x3c, !PT ;  /* 0x0000003411347212 */ /* 0x000fe400078e3cff */
[----:B------:R-:W-:Y:S02]  /*d410*/  LOP3.LUT R17, R62, 0x380, RZ, 0xc0, !PT ;  /* 0x000003803e117812 */ /* 0x000fe400078ec0ff */
[----:B------:R-:W-:Y:S02]  /*d420*/  SHF.R.U64 R18, R18, 0x3, RZ ;  /* 0x0000000312127819 */ /* 0x000fe400000012ff */
[----:B------:R-:W-:-:S02]  /*d430*/  SHF.R.U64 R6, R6, 0x3, RZ ;  /* 0x0000000306067819 */ /* 0x000fc400000012ff */
[----:B------:R-:W-:Y:S02]  /*d440*/  SHF.R.U64 R17, R17, 0x3, RZ ;  /* 0x0000000311117819 */ /* 0x000fe400000012ff */
[----:B------:R-:W-:Y:S02]  /*d450*/  LOP3.LUT R64, R18, R187, RZ, 0x3c, !PT ;  /* 0x000000bb12407212 */ /* 0x000fe400078e3cff */
[----:B------:R-:W-:Y:S02]  /*d460*/  LOP3.LUT R42, R95, 0x380, RZ, 0xc0, !PT ;  /* 0x000003805f2a7812 */ /* 0x000fe400078ec0ff */
[----:B------:R-:W-:Y:S02]  /*d470*/  LOP3.LUT R18, R191, 0x380, RZ, 0xc0, !PT ;  /* 0x00000380bf127812 */ /* 0x000fe400078ec0ff */
[----:B------:R-:W-:Y:S02]  /*d480*/  LOP3.LUT R26, R193, 0x380, RZ, 0xc0, !PT ;  /* 0x00000380c11a7812 */ /* 0x000fe400078ec0ff */
[----:B------:R-:W-:-:S02]  /*d490*/  LOP3.LUT R46, R177, 0x380, RZ, 0xc0, !PT ;  /* 0x00000380b12e7812 */ /* 0x000fc400078ec0ff */
[----:B------:R-:W-:Y:S02]  /*d4a0*/  LOP3.LUT R58, R6, R185, RZ, 0x3c, !PT ;  /* 0x000000b9063a7212 */ /* 0x000fe400078e3cff */
[----:B------:R-:W-:Y:S02]  /*d4b0*/  F2FP.F16.F32.PACK_AB R6, R20, R7 ;  /* 0x000000071406723e */ /* 0x000fe400000000ff */
[----:B------:R-:W-:Y:S02]  /*d4c0*/  LOP3.LUT R62, R17, R62, RZ, 0x3c, !PT ;  /* 0x0000003e113e7212 */ /* 0x000fe400078e3cff */
[----:B------:R-:W-:Y:S02]  /*d4d0*/  MOV R74, R74 ;  /* 0x0000004a004a7202 */ /* 0x000fe40000000f00 */
[----:B------:R-:W-:Y:S01]  /*d4e0*/  F2FP.F16.F32.PACK_AB R7, R173, R30 ;  /* 0x0000001ead07723e */ /* 0x000fe200000000ff */
[----:B------:R-:W-:Y:S01]  /*d4f0*/  BAR.SYNC.DEFER_BLOCKING 0x1, 0x100 ;  /* 0x0044000000007b1d */ /* 0x000fe20000010000 */
[----:B------:R-:W-:-:S02]  /*d500*/  SHF.R.U64 R42, R42, 0x3, RZ ;  /* 0x000000032a2a7819 */ /* 0x000fc400000012ff */
[----:B------:R-:W-:Y:S02]  /*d510*/  LOP3.LUT R17, R70, 0x380, RZ, 0xc0, !PT ;  /* 0x0000038046117812 */ /* 0x000fe400078ec0ff */
[----:B------:R-:W-:Y:S02]  /*d520*/  SHF.R.U64 R18, R18, 0x3, RZ ;  /* 0x0000000312127819 */ /* 0x000fe400000012ff */
[----:B------:R-:W-:Y:S02]  /*d530*/  SHF.R.U64 R20, R26, 0x3, RZ ;  /* 0x000000031a147819 */ /* 0x000fe400000012ff */
[----:B------:R-:W-:Y:S02]  /*d540*/  SHF.R.U64 R46, R46, 0x3, RZ ;  /* 0x000000032e2e7819 */ /* 0x000fe400000012ff */
[----:B------:R-:W-:Y:S02]  /*d550*/  LOP3.LUT R56, R183, 0x380, RZ, 0xc0, !PT ;  /* 0x00000380b7387812 */ /* 0x000fe400078ec0ff */
[----:B------:R-:W-:-:S02]  /*d560*/  LOP3.LUT R42, R42, R95, RZ, 0x3c, !PT ;  /* 0x0000005f2a2a7212 */ /* 0x000fc400078e3cff */
[----:B------:R-:W-:Y:S02]  /*d570*/  SHF.R.U64 R17, R17, 0x3, RZ ;  /* 0x0000000311117819 */ /* 0x000fe400000012ff */
[----:B------:R-:W-:Y:S02]  /*d580*/  LOP3.LUT R26, R18, R191, RZ, 0x3c, !PT ;  /* 0x000000bf121a7212 */ /* 0x000fe400078e3cff */
[----:B------:R-:W-:Y:S02]  /*d590*/  LOP3.LUT R30, R20, R193, RZ, 0x3c, !PT ;  /* 0x000000c1141e7212 */ /* 0x000fe400078e3cff */
[----:B------:R-:W-:Y:S02]  /*d5a0*/  LOP3.LUT R46, R46, R177, RZ, 0x3c, !PT ;  /* 0x000000b12e2e7212 */ /* 0x000fe400078e3cff */
[----:B------:R-:W-:Y:S01]  /*d5b0*/  SHF.R.U64 R56, R56, 0x3, RZ ;  /* 0x0000000338387819 */ /* 0x000fe200000012ff */
[----:B------:R0:W-:Y:S01]  /*d5c0*/  STSM.16.M88.4 [R74], R4 ;  /* 0x000000044a007844 */ /* 0x0001e20000000200 */
[----:B------:R-:W-:-:S02]  /*d5d0*/  LOP3.LUT R66, R189, 0x380, RZ, 0xc0, !PT ;  /* 0x00000380bd427812 */ /* 0x000fc400078ec0ff */
[----:B------:R-:W-:Y:S02]  /*d5e0*/  MOV R20, R8 ;  /* 0x0000000800147202 */ /* 0x000fe40000000f00 */
[----:B------:R-:W-:Y:S02]  /*d5f0*/  MOV R38, R38 ;  /* 0x0000002600267202 */ /* 0x000fe40000000f00 */
[----:B------:R-:W-:Y:S02]  /*d600*/  F2FP.F16.F32.PACK_AB R8, R41, R40 ;  /* 0x000000282908723e */ /* 0x000fe400000000ff */
[----:B------:R-:W-:Y:S02]  /*d610*/  F2FP.F16.F32.PACK_AB R9, R169, R156 ;  /* 0x0000009ca909723e */ /* 0x000fe400000000ff */
[----:B------:R-:W-:Y:S02]  /*d620*/  LOP3.LUT R70, R17, R70, RZ, 0x3c, !PT ;  /* 0x0000004611467212 */ /* 0x000fe400078e3cff */
[----:B------:R-:W-:-:S02]  /*d630*/  MOV R42, R42 ;  /* 0x0000002a002a7202 */ /* 0x000fc40000000f00 */
[----:B------:R-:W-:Y:S02]  /*d640*/  MOV R18, R26 ;  /* 0x0000001a00127202 */ /* 0x000fe40000000f00 */
[----:B0-----:R-:W-:Y:S02]  /*d650*/  F2FP.F16.F32.PACK_AB R4, R33, R32 ;  /* 0x000000202104723e */ /* 0x001fe400000000ff */
[----:B------:R-:W-:Y:S02]  /*d660*/  F2FP.F16.F32.PACK_AB R5, R171, R158 ;  /* 0x0000009eab05723e */ /* 0x000fe400000000ff */
[----:B------:R-:W-:Y:S02]  /*d670*/  F2FP.F16.F32.PACK_AB R6, R37, R36 ;  /* 0x000000242506723e */ /* 0x000fe400000000ff */
[----:B------:R-:W-:Y:S02]  /*d680*/  F2FP.F16.F32.PACK_AB R7, R172, R157 ;  /* 0x0000009dac07723e */ /* 0x000fe400000000ff */
[----:B------:R-:W-:-:S02]  /*d690*/  LOP3.LUT R56, R56, R183, RZ, 0x3c, !PT ;  /* 0x000000b738387212 */ /* 0x000fc400078e3cff */
[----:B------:R-:W-:Y:S01]  /*d6a0*/  SHF.R.U64 R66, R66, 0x3, RZ ;  /* 0x0000000342427819 */ /* 0x000fe200000012ff */
[----:B------:R0:W-:Y:S01]  /*d6b0*/  STSM.16.M88.4 [R20], R4 ;  /* 0x0000000414007844 */ /* 0x0001e20000000200 */
[----:B------:R-:W-:Y:S02]  /*d6c0*/  MOV R46, R46 ;  /* 0x0000002e002e7202 */ /* 0x000fe40000000f00 */
[----:B------:R-:W-:Y:S01]  /*d6d0*/  MOV R17, R30 ;  /* 0x0000001e00117202 */ /* 0x000fe20000000f00 */
[----:B------:R-:W-:Y:S01]  /*d6e0*/  STSM.16.M88.4 [R38], R8 ;  /* 0x0000000826007844 */ /* 0x000fe20000000200 */
[----:B------:R-:W-:Y:S02]  /*d6f0*/  F2FP.F16.F32.PACK_AB R26, R61, R60 ;  /* 0x0000003c3d1a723e */ /* 0x000fe400000000ff */
[----:B------:R-:W-:Y:S01]  /*d700*/  F2FP.F16.F32.PACK_AB R27, R164, R153 ;  /* 0x00000099a41b723e */ /* 0x000fe200000000ff */
[----:B------:R-:W-:Y:S01]  /*d710*/  STSM.16.M88.4 [R42], R12 ;  /* 0x0000000c2a007844 */ /* 0x000fe20000000200 */
[----:B------:R-:W-:-:S02]  /*d720*/  MOV R50, R50 ;  /* 0x0000003200327202 */ /* 0x000fc40000000f00 */
[----:B------:R-:W-:Y:S01]  /*d730*/  F2FP.F16.F32.PACK_AB R30, R69, R68 ;  /* 0x00000044451e723e */ /* 0x000fe200000000ff */
[----:B------:R-:W-:Y:S01]  /*d740*/  STSM.16.M88.4 [R46], R24 ;  /* 0x000000182e007844 */ /* 0x000fe20000000200 */
[----:B------:R-:W-:Y:S02]  /*d750*/  F2FP.F16.F32.PACK_AB R31, R165, R152 ;  /* 0x00000098a51f723e */ /* 0x000fe400000000ff */
[----:B------:R-:W-:Y:S02]  /*d760*/  MOV R52, R52 ;  /* 0x0000003400347202 */ /* 0x000fe40000000f00 */
[----:B0-----:R-:W-:Y:S01]  /*d770*/  F2FP.F16.F32.PACK_AB R4, R73, R72 ;  /* 0x000000484904723e */ /* 0x001fe200000000ff */
[----:B------:R-:W-:Y:S01]  /*d780*/  STSM.16.M88.4 [R50], R28 ;  /* 0x0000001c32007844 */ /* 0x000fe20000000200 */
[----:B------:R-:W-:Y:S02]  /*d790*/  F2FP.F16.F32.PACK_AB R5, R163, R48 ;  /* 0x00000030a305723e */ /* 0x000fe400000000ff */
[----:B------:R-:W-:-:S02]  /*d7a0*/  F2FP.F16.F32.PACK_AB R6, R77, R76 ;  /* 0x0000004c4d06723e */ /* 0x000fc400000000ff */
[----:B------:R-:W-:Y:S02]  /*d7b0*/  F2FP.F16.F32.PACK_AB R7, R161, R78 ;  /* 0x0000004ea107723e */ /* 0x000fe400000000ff */
[----:B------:R-:W-:Y:S02]  /*d7c0*/  MOV R54, R54 ;  /* 0x0000003600367202 */ /* 0x000fe40000000f00 */
[----:B------:R-:W-:Y:S01]  /*d7d0*/  LOP3.LUT R66, R66, R189, RZ, 0x3c, !PT ;  /* 0x000000bd42427212 */ /* 0x000fe200078e3cff */
[----:B------:R0:W-:Y:S01]  /*d7e0*/  STSM.16.M88.4 [R52], R4 ;  /* 0x0000000434007844 */ /* 0x0001e20000000200 */
[----:B------:R-:W-:Y:S02]  /*d7f0*/  MOV R56, R56 ;  /* 0x0000003800387202 */ /* 0x000fe40000000f00 */
[----:B------:R-:W-:Y:S01]  /*d800*/  F2FP.F16.F32.PACK_AB R91, R86, R91 ;  /* 0x0000005b565b723e */ /* 0x000fe200000000ff */
[----:B------:R1:W-:Y:S01]  /*d810*/  STSM.16.M88.4 [R54], R80 ;  /* 0x0000005036007844 */ /* 0x0003e20000000200 */
[----:B------:R-:W-:-:S02]  /*d820*/  F2FP.F16.F32.PACK_AB R97, R99, R98 ;  /* 0x000000626361723e */ /* 0x000fc400000000ff */
[----:B------:R-:W-:Y:S01]  /*d830*/  F2FP.F16.F32.PACK_AB R104, R105, R104 ;  /* 0x000000686968723e */ /* 0x000fe200000000ff */
[----:B------:R1:W-:Y:S01]  /*d840*/  STSM.16.M88.4 [R56], R88 ;  /* 0x0000005838007844 */ /* 0x0003e20000000200 */
[----:B------:R-:W-:Y:S02]  /*d850*/  MOV R58, R58 ;  /* 0x0000003a003a7202 */ /* 0x000fe40000000f00 */
[----:B------:R-:W-:Y:S02]  /*d860*/  F2FP.F16.F32.PACK_AB R98, R101, R100 ;  /* 0x000000646562723e */ /* 0x000fe400000000ff */
[----:B------:R-:W-:Y:S02]  /*d870*/  F2FP.F16.F32.PACK_AB R99, R103, R102 ;  /* 0x000000666763723e */ /* 0x000fe400000000ff */
[----:B------:R-:W-:Y:S01]  /*d880*/  F2FP.F16.F32.PACK_AB R105, R107, R106 ;  /* 0x0000006a6b69723e */ /* 0x000fe200000000ff */
[----:B0-----:R-:W-:Y:S01]  /*d890*/  IMAD.U32 R4, RZ, RZ, UR8 ;  /* 0x00000008ff047e24 */ /* 0x001fe2000f8e00ff */
[----:B------:R-:W-:Y:S01]  /*d8a0*/  F2FP.F16.F32.PACK_AB R112, R113, R112 ;  /* 0x000000707170723e */ /* 0x000fe200000000ff */
[----:B------:R1:W-:Y:S01]  /*d8b0*/  STSM.16.M88.4 [R58], R96 ;  /* 0x000000603a007844 */ /* 0x0003e20000000200 */
[----:B------:R-:W-:Y:S01]  /*d8c0*/  MOV R62, R62 ;  /* 0x0000003e003e7202 */ /* 0x000fe20000000f00 */
[----:B------:R-:W-:Y:S01]  /*d8d0*/  IMAD.U32 R5, RZ, RZ, UR9 ;  /* 0x00000009ff057e24 */ /* 0x000fe2000f8e00ff */
[----:B------:R-:W-:Y:S01]  /*d8e0*/  F2FP.F16.F32.PACK_AB R106, R109, R108 ;  /* 0x0000006c6d6a723e */ /* 0x000fe200000000ff */
[----:B------:R-:W-:Y:S01]  /*d8f0*/  ULDC.64 UR8, c[0x0][0xbe0] ;  /* 0x0002f80000087ab9 */ /* 0x000fe20000000a00 */
        /* <DEDUP_REMOVED lines=28> */
[----:B------:R-:W-:-:S03]  /*dac0*/  PLOP3.LUT P1, PT, PT, PT, UP0, 0x80, 0x0 ;  /* 0x000000000000781c */ /* 0x000fc60003f2f008 */
[----:B------:R1:W-:Y:S01]  /*dad0*/  STSM.16.M88.4 [R17], R144 ;  /* 0x0000009011007844 */ /* 0x0003e20000000200 */
[----:B------:R-:W-:Y:S09]  /*dae0*/  BAR.SYNC.DEFER_BLOCKING 0x1, 0x100 ;  /* 0x0044000000007b1d */ /* 0x000ff20000010000 */
[----:B------:R-:W2:Y:S01]  /*daf0*/  @P1 LDG.E R6, desc[UR38][R4.64] ;  /* 0x0000002604061981 */ /* 0x000ea2000c1e1900 */
[----:B------:R-:W-:Y:S01]  /*db00*/  UISETP.NE.U32.AND UP1, UPT, UR8, URZ, UPT ;  /* 0x0000003f0800728c */ /* 0x000fe2000bf25070 */
[----:B------:R-:W0:Y:S01]  /*db10*/  LDC R3, c[0x0][0xa88] ;  /* 0x0002a200ff037b82 */ /* 0x000e220000000800 */
[----:B------:R-:W-:Y:S01]  /*db20*/  IMAD R7, R22, 0x40, R19 ;  /* 0x0000004016077824 */ /* 0x000fe200078e0213 */
[----:B------:R-:W-:Y:S01]  /*db30*/  UMOV UR4, URZ ;  /* 0x0000003f00047c82 */ /* 0x000fe20008000000 */
[----:B------:R-:W-:-:S02]  /*db40*/  UISETP.NE.AND.EX UP1, UPT, UR9, URZ, UPT, UP1 ;  /* 0x0000003f0900728c */ /* 0x000fc4000bf25310 */
[----:B------:R-:W-:-:S04]  /*db50*/  IMAD.WIDE R34, R7, 0x2, R34 ;  /* 0x0000000207227825 */ /* 0x000fc800078e0222 */
[----:B------:R-:W-:Y:S02]  /*db60*/  PLOP3.LUT P2, PT, PT, PT, UP1, 0x80, 0x0 ;  /* 0x000000000000781c */ /* 0x000fe40003f4f018 */
[----:B------:R-:W-:-:S03]  /*db70*/  IADD3 R13, P0, R34, 0x1000, RZ ;  /* 0x00001000220d7810 */ /* 0x000fc60007f1e0ff */
[----:B------:R-:W-:Y:S02]  /*db80*/  @UP1 ULDC.64 UR8, c[0x0][0xbe0] ;  /* 0x0002f80000081ab9 */ /* 0x000fe40000000a00 */
[----:B------:R-:W-:-:S06]  /*db90*/  @UP1 UIMAD.WIDE UR8, UR43, 0x4, UR8 ;  /* 0x000000042b0818a5 */ /* 0x000fcc000f8e0208 */
[----:B------:R-:W-:Y:S01]  /*dba0*/  IMAD.U32 R7, RZ, RZ, UR9 ;  /* 0x00000009ff077e24 */ /* 0x000fe2000f8e00ff */
[----:B--2---:R-:W-:Y:S01]  /*dbb0*/  @P1 R2UR UR4, R6 ;  /* 0x00000000060412ca */ /* 0x004fe200000e0000 */
[----:B------:R-:W-:-:S05]  /*dbc0*/  IMAD.U32 R6, RZ, RZ, UR8 ;  /* 0x00000008ff067e24 */ /* 0x000fca000f8e00ff */
[----:B0-----:R1:W5:Y:S01]  /*dbd0*/  @P2 LDG.E R3, desc[UR38][R6.64] ;  /* 0x0000002606032981 */ /* 0x001362000c1e1900 */
[----:B------:R-:W-:Y:S08]  /*dbe0*/  @P2 BRA `(.L_x_1817) ;  /* 0x0000000000102947 */ /* 0x000ff00003800000 */
[----:B------:R-:W-:Y:S05]  /*dbf0*/  @!P1 BRA `(.L_x_1817) ;  /* 0x00000000000c9947 */ /* 0x000fea0003800000 */
[----:B-1----:R-:W2:Y:S04]  /*dc00*/  LDG.E R6, desc[UR38][R4.64] ;  /* 0x0000002604067981 */ /* 0x002ea8000c1e1900 */
[----:B-----5:R-:W2:Y:S02]  /*dc10*/  LDG.E R3, desc[UR38][R4.64+0x4] ;  /* 0x0000042604037981 */ /* 0x020ea4000c1e1900 */
[----:B--2---:R-:W-:-:S07]  /*dc20*/  IMAD.IADD R3, R3, 0x1, -R6 ;  /* 0x0000000103037824 */ /* 0x004fce00078e0a06 */
.L_x_1817:
        /* <DEDUP_REMOVED lines=14> */
[----:B------:R-:W-:Y:S01]  /*dd10*/  USHF.R.S32.HI UR7, URZ, 0x1f, UR43 ;  /* 0x0000001f3f077899 */ /* 0x000fe2000801142b */
[----:B------:R-:W-:Y:S01]  /*dd20*/  LOP3.LUT R4, R4, R5, RZ, 0x3c, !PT ;  /* 0x0000000504047212 */ /* 0x000fe200078e3cff */
[----:B------:R-:W-:Y:S01]  /*dd30*/  ULDC.64 UR12, c[0x0][0xb78] ;  /* 0x0002de00000c7ab9 */ /* 0x000fe20000000a00 */
[----:B------:R-:W-:Y:S01]  /*dd40*/  UIADD3 UR9, UR9, UR10, URZ ;  /* 0x0000000a09097290 */ /* 0x000fe2000fffe03f */
[----:B------:R-:W-:Y:S01]  /*dd50*/  SHF.R.S32.HI R5, RZ, 0x1f, R10 ;  /* 0x0000001fff057819 */ /* 0x000fe2000001140a */
[----:B------:R-:W-:Y:S01]  /*dd60*/  USEL UR16, UR7, URZ, !UP0 ;  /* 0x0000003f07107287 */ /* 0x000fe2000c000000 */
[----:B------:R-:W-:Y:S01]  /*dd70*/  SHF.R.U64 R12, R12, 0x3, RZ ;  /* 0x000000030c0c7819 */ /* 0x000fe200000012ff */
[----:B------:R-:W-:Y:S01]  /*dd80*/  UIMAD.WIDE.U32 UR8, UR15, UR12, UR8 ;  /* 0x0000000c0f0872a5 */ /* 0x000fe2000f8e0008 */
[----:B------:R-:W-:Y:S01]  /*dd90*/  LOP3.LUT R8, R9, 0x380, RZ, 0xc0, !PT ;  /* 0x0000038009087812 */ /* 0x000fe200078ec0ff */
[----:B------:R-:W-:Y:S01]  /*dda0*/  UIMAD UR7, UR16, UR12, URZ ;  /* 0x0000000c100772a4 */ /* 0x000fe2000f8e023f */
[----:B------:R-:W-:Y:S01]  /*ddb0*/  LOP3.LUT R12, R12, R13, RZ, 0x3c, !PT ;  /* 0x0000000d0c0c7212 */ /* 0x000fe200078e3cff */
[----:B------:R-:W-:Y:S01]  /*ddc0*/  IMAD.X R13, RZ, RZ, R35, P0 ;  /* 0x000000ffff0d7224 */ /* 0x000fe200000e0623 */
[----:B------:R-:W-:Y:S01]  /*ddd0*/  SHF.R.U64 R8, R8, 0x3, RZ ;  /* 0x0000000308087819 */ /* 0x000fe200000012ff */
[----:B------:R-:W-:Y:S01]  /*dde0*/  UIMAD UR7, UR15, UR13, UR7 ;  /* 0x0000000d0f0772a4 */ /* 0x000fe2000f8e0207 */
[----:B-1----:R-:W-:-:S02]  /*ddf0*/  IADD3 R6, P3, R10, UR8, RZ ;  /* 0x000000080a067c10 */ /* 0x002fc4000ff7e0ff */
[----:B------:R-:W-:Y:S02]  /*de00*/  IADD3 R69, P0, R34, 0x8000, RZ ;  /* 0x0000800022457810 */ /* 0x000fe40007f1e0ff */
[----:B------:R-:W-:Y:S01]  /*de10*/  LOP3.LUT R8, R8, R9, RZ, 0x3c, !PT ;  /* 0x0000000908087212 */ /* 0x000fe200078e3cff */
[----:B------:R-:W-:Y:S01]  /*de20*/  IMAD.U32 R14, RZ, RZ, UR7 ;  /* 0x00000007ff0e7e24 */ /* 0x000fe2000f8e00ff */
[C---:B------:R-:W-:Y:S01]  /*de30*/  IADD3 R61, P6, R34.reuse, 0x4000, RZ ;  /* 0x00004000223d7810 */ /* 0x040fe20007fde0ff */
[----:B------:R-:W-:Y:S01]  /*de40*/  IMAD.X R9, RZ, RZ, R35, P1 ;  /* 0x000000ffff097224 */ /* 0x000fe200008e0623 */
[C---:B------:R-:W-:Y:S02]  /*de50*/  IADD3 R37, P5, R34.reuse, 0x5000, RZ ;  /* 0x0000500022257810 */ /* 0x040fe40007fbe0ff */
[----:B------:R-:W-:Y:S01]  /*de60*/  IADD3.X R5, R5, UR9, R14, P3, !PT ;  /* 0x0000000905057c10 */ /* 0x000fe20009ffe40e */
[----:B------:R-:W-:Y:S01]  /*de70*/  ULDC.64 UR8, c[0x0][0xb40] ;  /* 0x0002d00000087ab9 */ /* 0x000fe20000000a00 */
[----:B------:R-:W-:-:S02]  /*de80*/  IADD3 R33, P4, R34, 0x6000, RZ ;  /* 0x0000600022217810 */ /* 0x000fc40007f9e0ff */
[----:B------:R-:W-:Y:S02]  /*de90*/  LEA R20, P3, R6, UR8, 0x2 ;  /* 0x0000000806147c11 */ /* 0x000fe4000f8610ff */
[----:B------:R-:W-:Y:S02]  /*dea0*/  IADD3 R57, P1, R34, 0x9000, RZ ;  /* 0x0000900022397810 */ /* 0x000fe40007f3e0ff */
[----:B------:R-:W-:Y:S01]  /*deb0*/  LEA.HI.X R21, R6, UR9, R5, 0x2, P3 ;  /* 0x0000000906157c11 */ /* 0x000fe200098f1405 */
[----:B------:R-:W-:Y:S01]  /*dec0*/  IMAD.X R5, RZ, RZ, R35, P2 ;  /* 0x000000ffff057224 */ /* 0x000fe200010e0623 */
[----:B------:R-:W-:Y:S01]  /*ded0*/  IADD3 R25, P3, R34, 0x7000, RZ ;  /* 0x0000700022197810 */ /* 0x000fe20007f7e0ff */
[----:B------:R-:W-:Y:S01]  /*dee0*/  VIADD R6, R10, 0x8 ;  /* 0x000000080a067836 */ /* 0x000fe20000000000 */
[----:B------:R-:W-:Y:S01]  /*def0*/  IADD3 R49, P2, R34, 0xa000, RZ ;  /* 0x0000a00022317810 */ /* 0x000fe20007f5e0ff */
[----:B------:R-:W-:Y:S01]  /*df00*/  ULDC.64 UR8, c[0x0][0xaa0] ;  /* 0x0002a80000087ab9 */ /* 0x000fe20000000a00 */
[----:B------:R-:W-:-:S02]  /*df10*/  LOP3.LUT R68, R69, 0x380, RZ, 0xc0, !PT ;  /* 0x0000038045447812 */ /* 0x000fc400078ec0ff */
[----:B------:R-:W-:Y:S02]  /*df20*/  LOP3.LUT R60, R61, 0x380, RZ, 0xc0, !PT ;  /* 0x000003803d3c7812 */ /* 0x000fe400078ec0ff */
[----:B------:R-:W-:Y:S02]  /*df30*/  LOP3.LUT R36, R37, 0x380, RZ, 0xc0, !PT ;  /* 0x0000038025247812 */ /* 0x000fe400078ec0ff */
[----:B------:R-:W-:Y:S02]  /*df40*/  LOP3.LUT R32, R33, 0x380, RZ, 0xc0, !PT ;  /* 0x0000038021207812 */ /* 0x000fe400078ec0ff */
[----:B------:R-:W-:Y:S02]  /*df50*/  LOP3.LUT R24, R25, 0x380, RZ, 0xc0, !PT ;  /* 0x0000038019187812 */ /* 0x000fe400078ec0ff */
[----:B------:R-:W-:Y:S02]  /*df60*/  LOP3.LUT R56, R57, 0x380, RZ, 0xc0, !PT ;  /* 0x0000038039387812 */ /* 0x000fe400078ec0ff */
[----:B------:R-:W-:-:S02]  /*df70*/  LOP3.LUT R48, R49, 0x380, RZ, 0xc0, !PT ;  /* 0x0000038031307812 */ /* 0x000fc400078ec0ff */
[----:B------:R-:W-:Y:S02]  /*df80*/  SHF.R.U64 R68, R68, 0x3, RZ ;  /* 0x0000000344447819 */ /* 0x000fe400000012ff */
[----:B------:R-:W-:Y:S02]  /*df90*/  SHF.R.U64 R60, R60, 0x3, RZ ;  /* 0x000000033c3c7819 */ /* 0x000fe400000012ff */
[----:B------:R-:W-:Y:S02]  /*dfa0*/  SHF.R.U64 R36, R36, 0x3, RZ ;  /* 0x0000000324247819 */ /* 0x000fe400000012ff */
[----:B------:R-:W-:Y:S02]  /*dfb0*/  SHF.R.U64 R32, R32, 0x3, RZ ;  /* 0x0000000320207819 */ /* 0x000fe400000012ff */
[----:B------:R-:W-:Y:S02]  /*dfc0*/  SHF.R.U64 R24, R24, 0x3, RZ ;  /* 0x0000000318187819 */ /* 0x000fe400000012ff */
[----:B------:R-:W-:-:S02]  /*dfd0*/  SHF.R.U64 R56, R56, 0x3, RZ ;  /* 0x0000000338387819 */ /* 0x000fc400000012ff */
[----:B------:R-:W-:Y:S02]  /*dfe0*/  SHF.R.U64 R48, R48, 0x3, RZ ;  /* 0x0000000330307819 */ /* 0x000fe400000012ff */
[----:B------:R-:W-:Y:S01]  /*dff0*/  LOP3.LUT R68, R68, R69, RZ, 0x3c, !PT ;  /* 0x0000004544447212 */ /* 0x000fe200078e3cff */
[--C-:B------:R-:W-:Y:S01]  /*e000*/  IMAD.X R69, RZ, RZ, R35.reuse, P0 ;  /* 0x000000ffff457224 */ /* 0x100fe200000e0623 */
        /* <DEDUP_REMOVED lines=13> */
[----:B------:R-:W-:-:S02]  /*e0e0*/  IADD3 R41, P6, R34, 0xb000, RZ ;  /* 0x0000b00022297810 */ /* 0x000fc40007fde0ff */
[C---:B------:R-:W-:Y:S02]  /*e0f0*/  IADD3 R73, P5, R34.reuse, 0xc000, RZ ;  /* 0x0000c00022497810 */ /* 0x040fe40007fbe0ff */
[C---:B------:R-:W-:Y:S02]  /*e100*/  IADD3 R65, P4, R34.reuse, 0xd000, RZ ;  /* 0x0000d00022417810 */ /* 0x040fe40007f9e0ff */
[----:B------:R-:W-:Y:S02]  /*e110*/  IADD3 R53, P3, R34, 0xe000, RZ ;  /* 0x0000e00022357810 */ /* 0x000fe40007f7e0ff */
[-C--:B-----5:R-:W-:Y:S02]  /*e120*/  ISETP.GE.OR P1, PT, R10, R3.reuse, P0 ;  /* 0x000000030a00720c */ /* 0x0a0fe40000726670 */
[----:B------:R-:W-:Y:S02]  /*e130*/  IADD3 R7, P2, R34, 0xf000, RZ ;  /* 0x0000f00022077810 */ /* 0x000fe40007f5e0ff */
[----:B------:R-:W-:-:S02]  /*e140*/  ISETP.GE.OR P0, PT, R6, R3, P0 ;  /* 0x000000030600720c */ /* 0x000fc40000706670 */
[----:B------:R-:W-:Y:S01]  /*e150*/  LOP3.LUT R40, R41, 0x380, RZ, 0xc0, !PT ;  /* 0x0000038029287812 */ /* 0x000fe200078ec0ff */
[----:B------:R-:W-:Y:S01]  /*e160*/  IMAD.X R47, RZ, RZ, R35, P2 ;  /* 0x000000ffff2f7224 */ /* 0x000fe200010e0623 */
[----:B------:R-:W-:Y:S02]  /*e170*/  LOP3.LUT R72, R73, 0x380, RZ, 0xc0, !PT ;  /* 0x0000038049487812 */ /* 0x000fe400078ec0ff */
[----:B------:R-:W-:Y:S02]  /*e180*/  LOP3.LUT R64, R65, 0x380, RZ, 0xc0, !PT ;  /* 0x0000038041407812 */ /* 0x000fe400078ec0ff */
[----:B------:R-:W-:Y:S01]  /*e190*/  LOP3.LUT R52, R53, 0x380, RZ, 0xc0, !PT ;  /* 0x0000038035347812 */ /* 0x000fe200078ec0ff */
[----:B------:R-:W-:Y:S01]  /*e1a0*/  @!P1 STG.E desc[UR38][R20.64], R44 ;  /* 0x0000002c14009986 */ /* 0x000fe2000c101926 */
[----:B------:R-:W-:Y:S02]  /*e1b0*/  LOP3.LUT R29, R34, 0x380, RZ, 0xc0, !PT ;  /* 0x00000380221d7812 */ /* 0x000fe400078ec0ff */
[----:B------:R-:W-:Y:S01]  /*e1c0*/  LOP3.LUT R6, R7, 0x380, RZ, 0xc0, !PT ;  /* 0x0000038007067812 */ /* 0x000fe200078ec0ff */
[----:B------:R0:W-:Y:S01]  /*e1d0*/  @!P0 STG.E desc[UR38][R20.64+0x20], R45 ;  /* 0x0000202d14008986 */ /* 0x0001e2000c101926 */
[----:B------:R-:W-:-:S02]  /*e1e0*/  SHF.R.U64 R40, R40, 0x3, RZ ;  /* 0x0000000328287819 */ /* 0x000fc400000012ff */
[----:B------:R-:W-:Y:S01]  /*e1f0*/  SHF.R.U64 R72, R72, 0x3, RZ ;  /* 0x0000000348487819 */ /* 0x000fe200000012ff */
[----:B------:R-:W-:Y:S01]  /*e200*/  UIMAD UR7, UR11, UR8, URZ ;  /* 0x000000080b0772a4 */ /* 0x000fe2000f8e023f */
[----:B------:R-:W-:Y:S01]  /*e210*/  SHF.R.U64 R64, R64, 0x3, RZ ;  /* 0x0000000340407819 */ /* 0x000fe200000012ff */
[----:B------:R-:W-:Y:S01]  /*e220*/  IMAD.U32 R17, RZ, RZ, UR8 ;  /* 0x00000008ff117e24 */ /* 0x000fe2000f8e00ff */
[----:B------:R-:W-:Y:S01]  /*e230*/  SHF.R.U64 R52, R52, 0x3, RZ ;  /* 0x0000000334347819 */ /* 0x000fe200000012ff */
[----:B------:R-:W5:Y:S01]  /*e240*/  LD.E.128 R12, desc[UR38][R12.64] ;  /* 0x000000260c0c7980 */ /* 0x000f62000c101d00 */
[----:B------:R-:W-:Y:S02]  /*e250*/  SHF.R.U64 R29, R29, 0x3, RZ ;  /* 0x000000031d1d7819 */ /* 0x000fe400000012ff */
[----:B------:R-:W-:Y:S01]  /*e260*/  SHF.R.U64 R6, R6, 0x3, RZ ;  /* 0x0000000306067819 */ /* 0x000fe200000012ff */
[----:B0-----:R-:W-:Y:S01]  /*e270*/  IMAD.MOV.U32 R20, RZ, RZ, R19 ;  /* 0x000000ffff147224 */ /* 0x001fe200078e0013 */
        /* <DEDUP_REMOVED lines=9> */
[----:B------:R-:W-:Y:S01]  /*e310*/  IMAD.MOV.U32 R29, RZ, RZ, R35 ;  /* 0x000000ffff1d7224 */ /* 0x000fe200078e0023 */
[----:B------:R-:W-:Y:S01]  /*e320*/  LOP3.LUT R46, R6, R7, RZ, 0x3c, !PT ;  /* 0x00000007062e7212 */ /* 0x000fe200078e3cff */
[----:B------:R-:W5:Y:S01]  /*e330*/  LD.E.128 R8, desc[UR38][R8.64] ;  /* 0x0000002608087980 */ /* 0x000f62000c101d00 */
[----:B------:R-:W-:Y:S01]  /*e340*/  SHF.R.S32.HI R21, RZ, 0x1f, R19 ;  /* 0x0000001fff157819 */ /* 0x000fe20000011413 */
[----:B------:R-:W-:-:S02]  /*e350*/  UIMAD UR7, UR4, UR9, UR7 ;  /* 0x00000009040772a4 */ /* 0x000fc4000f8e0207 */
[----:B------:R-:W5:Y:S01]  /*e360*/  LD.E.128 R28, desc[UR38][R28.64] ;  /* 0x000000261c1c7980 */ /* 0x000f62000c101d00 */
[----:B------:R-:W-:Y:S01]  /*e370*/  ULDC.64 UR8, c[0x0][0xae0] ;  /* 0x0002b80000087ab9 */ /* 0x000fe20000000a00 */
[----:B------:R-:W-:Y:S02]  /*e380*/  IMAD.WIDE.U32 R20, R17, UR4, R20 ;  /* 0x0000000411147c25 */ /* 0x000fe4000f8e0014 */
        /* <DEDUP_REMOVED lines=20> */
[----:B------:R-:W-:-:S02]  /*e4d0*/  VIADD R21, R21, UR7 ;  /* 0x0000000715157c36 */ /* 0x000fc40008000000 */
[----:B------:R-:W-:Y:S01]  /*e4e0*/  IMAD.U32 R23, RZ, RZ, UR8 ;  /* 0x00000008ff177e24 */ /* 0x000fe2000f8e00ff */
[----:B------:R-:W-:Y:S01]  /*e4f0*/  UIMAD UR4, UR44, UR9, UR4 ;  /* 0x000000092c0472a4 */ /* 0x000fe2000f8e0204 */
[----:B------:R-:W-:Y:S02]  /*e500*/  IMAD R18, R204, -0x80, R3 ;  /* 0xffffff80cc127824 */ /* 0x000fe400078e0203 */
[----:B------:R-:W-:Y:S01]  /*e510*/  IMAD.WIDE.U32 R20, R23, UR44, R20 ;  /* 0x0000002c17147c25 */ /* 0x000fe2000f8e0014 */
[----:B------:R-:W-:Y:S02]  /*e520*/  ULDC.64 UR8, c[0x0][0xae8] ;  /* 0x0002ba0000087ab9 */ /* 0x000fe40000000a00 */
[----:B------:R-:W-:Y:S01]  /*e530*/  ISETP.GE.AND P3, PT, R22, R18, PT ;  /* 0x000000121600720c */ /* 0x000fe20003f66270 */
[----:B------:R-:W-:Y:S01]  /*e540*/  VIADD R21, R21, UR4 ;  /* 0x0000000415157c36 */ /* 0x000fe20008000000 */
[----:B------:R-:W-:Y:S01]  /*e550*/  UIMAD UR4, UR16, UR8, URZ ;  /* 0x00000008100472a4 */ /* 0x000fe2000f8e023f */
[----:B------:R-:W-:-:S02]  /*e560*/  VIADD R0, R0, 0x22820 ;  /* 0x0002282000007836 */ /* 0x000fc40000000000 */
[C---:B------:R-:W-:Y:S02]  /*e570*/  VIADD R3, R22.reuse, 0x20 ;  /* 0x0000002016037836 */ /* 0x040fe40000000000 */
[----:B------:R-:W-:Y:S01]  /*e580*/  IMAD.U32 R79, RZ, RZ, UR8 ;  /* 0x00000008ff4f7e24 */ /* 0x000fe2000f8e00ff */
[----:B------:R-:W-:Y:S01]  /*e590*/  UIMAD UR4, UR15, UR9, UR4 ;  /* 0x000000090f0472a4 */ /* 0x000fe2000f8e0204 */
[C---:B------:R-:W-:Y:S01]  /*e5a0*/  VIADD R17, R22.reuse, 0x60 ;  /* 0x0000006016117836 */ /* 0x040fe20000000000 */
[----:B------:R-:W-:Y:S01]  /*e5b0*/  PRMT R0, RZ, 0x654, R0 ;  /* 0x00000654ff007816 */ /* 0x000fe20000000000 */
[----:B------:R-:W-:Y:S01]  /*e5c0*/  IMAD.WIDE.U32 R78, R79, UR15, R20 ;  /* 0x0000000f4f4e7c25 */ /* 0x000fe2000f8e0014 */
[-C--:B------:R-:W-:Y:S02]  /*e5d0*/  ISETP.GE.AND P0, PT, R3, R18.reuse, PT ;  /* 0x000000120300720c */ /* 0x080fe40003f06270 */
[--C-:B------:R-:W-:Y:S01]  /*e5e0*/  SHF.R.S32.HI R23, RZ, 0x1f, R22.reuse ;  /* 0x0000001fff177819 */ /* 0x100fe20000011416 */
[----:B------:R-:W-:Y:S01]  /*e5f0*/  VIADD R3, R22, 0x40 ;  /* 0x0000004016037836 */ /* 0x000fe20000000000 */
[-C--:B------:R-:W-:Y:S01]  /*e600*/  ISETP.GE.AND P2, PT, R17, R18.reuse, PT ;  /* 0x000000121100720c */ /* 0x080fe20003f46270 */
[----:B0-----:R0:W-:Y:S01]  /*e610*/  SYNCS.ARRIVE.TRANS64.RED.A1T0 RZ, [R0+URZ], RZ ;  /* 0x000000ff00ff79a7 */ /* 0x0011e2000810043f */
[----:B------:R-:W-:Y:S01]  /*e620*/  VIADD R17, R79, UR4 ;  /* 0x000000044f117c36 */ /* 0x000fe20008000000 */
[----:B------:R-:W-:Y:S01]  /*e630*/  BSSY B1, `(.L_x_1818) ;  /* 0x000001a000017945 */ /* 0x000fe20003800000 */
[----:B------:R-:W-:Y:S01]  /*e640*/  ISETP.GE.AND P1, PT, R3, R18, PT ;  /* 0x000000120300720c */ /* 0x000fe20003f26270 */
[----:B------:R-:W-:-:S02]  /*e650*/  IMAD.WIDE R76, R204, 0x80, R22 ;  /* 0x00000080cc4c7825 */ /* 0x000fc400078e0216 */
[----:B------:R-:W-:Y:S10]  /*e660*/  @P3 BRA `(.L_x_1819) ;  /* 0x0000000000583947 */ /* 0x000ff40003800000 */
[----:B------:R-:W-:Y:S01]  /*e670*/  ULDC.64 UR8, c[0x0][0xad8] ;  /* 0x0002b60000087ab9 */ /* 0x000fe20000000a00 */
[----:B------:R-:W-:Y:S01]  /*e680*/  IMAD.MOV.U32 R20, RZ, RZ, R78 ;  /* 0x000000ffff147224 */ /* 0x000fe200078e004e */
[----:B------:R-:W-:Y:S01]  /*e690*/  ULDC UR4, c[0x0][0xa8c] ;  /* 0x0002a30000047ab9 */ /* 0x000fe20000000800 */
[----:B------:R-:W-:Y:S01]  /*e6a0*/  IMAD R3, R77, UR8, RZ ;  /* 0x000000084d037c24 */ /* 0x000fe2000f8e02ff */
[C---:B------:R-:W-:Y:S01]  /*e6b0*/  ISETP.GE.AND P4, PT, R19.reuse, UR4, PT ;  /* 0x0000000413007c0c */ /* 0x040fe2000bf86270 */
[----:B------:R-:W-:Y:S02]  /*e6c0*/  IMAD.MOV.U32 R21, RZ, RZ, R17 ;  /* 0x000000ffff157224 */ /* 0x000fe400078e0011 */
[----:B0-----:R-:W-:Y:S02]  /*e6d0*/  VIADD R0, R19, 0x40 ;  /* 0x0000004013007836 */ /* 0x001fe40000000000 */
        /* <DEDUP_REMOVED lines=15> */
.L_x_1819:
[----:B------:R-:W-:Y:S05]  /*e7d0*/  BSYNC B1 ;  /* 0x0000000000017941 */ /* 0x000fea0003800000 */
.L_x_1818:
[----:B------:R-:W-:Y:S04]  /*e7e0*/  BSSY B1, `(.L_x_1820) ;  /* 0x000001a000017945 */ /* 0x000fe80003800000 */
[----:B------:R-:W-:Y:S05]  /*e7f0*/  @P0 BRA `(.L_x_1821) ;  /* 0x0000000000600947 */ /* 0x000fea0003800000 */
[----:B------:R-:W-:Y:S01]  /*e800*/  IADD3 R3, P0, R76, 0x20, RZ ;  /* 0x000000204c037810 */ /* 0x000fe20007f1e0ff */
[C---:B------:R-:W-:Y:S01]  /*e810*/  VIADD R20, R19.reuse, 0x80 ;  /* 0x0000008013147836 */ /* 0x040fe20000000000 */
[----:B------:R-:W-:Y:S01]  /*e820*/  ULDC UR4, c[0x0][0xa8c] ;  /* 0x0002a30000047ab9 */ /* 0x000fe20000000800 */
[C---:B------:R-:W-:Y:S01]  /*e830*/  VIADD R18, R19.reuse, 0x40 ;  /* 0x0000004013127836 */ /* 0x040fe20000000000 */
[----:B------:R-:W-:Y:S01]  /*e840*/  ULDC.64 UR8, c[0x0][0xad8] ;  /* 0x0002b60000087ab9 */ /* 0x000fe20000000a00 */
[----:B0-----:R-:W-:Y:S01]  /*e850*/  IMAD.X R0, RZ, RZ, R77, P0 ;  /* 0x000000ffff007224 */ /* 0x001fe200000e064d */
        /* <DEDUP_REMOVED lines=11> */
[----:B-1---5:R-:W-:Y:S01]  /*e910*/  LEA R28, P0, R20, UR8, 0x1 ;  /* 0x00000008141c7c11 */ /* 0x022fe2000f8008ff */
[----:B------:R-:W-:-:S05]  /*e920*/  IMAD.IADD R3, R21, 0x1, R3 ;  /* 0x0000000115037824 */ /* 0x000fca00078e0203 */
[----:B------:R-:W-:-:S05]  /*e930*/  LEA.HI.X R29, R20, UR9, R3, 0x1, P0 ;  /* 0x00000009141d7c11 */ /* 0x000fca00080f0c03 */
[----:B------:R2:W-:Y:S04]  /*e940*/  @!P3 STG.E.128 desc[UR38][R28.64], R12 ;  /* 0x0000000c1c00b986 */ /* 0x0005e8000c101d26 */
[----:B------:R2:W-:Y:S04]  /*e950*/  @!P4 STG.E.128 desc[UR38][R28.64+0x80], R36 ;  /* 0x000080241c00c986 */ /* 0x0005e8000c101d26 */
[----:B------:R2:W-:Y:S04]  /*e960*/  @!P5 STG.E.128 desc[UR38][R28.64+0x100], R56 ;  /* 0x000100381c00d986 */ /* 0x0005e8000c101d26 */
[----:B------:R2:W-:Y:S02]  /*e970*/  @!P6 STG.E.128 desc[UR38][R28.64+0x180], R64 ;  /* 0x000180401c00e986 */ /* 0x0005e4000c101d26 */
.L_x_1821:
[----:B------:R-:W-:Y:S05]  /*e980*/  BSYNC B1 ;  /* 0x0000000000017941 */ /* 0x000fea0003800000 */
.L_x_1820:
[----:B------:R-:W-:Y:S04]  /*e990*/  BSSY B1, `(.L_x_1822) ;  /* 0x000001a000017945 */ /* 0x000fe80003800000 */
[----:B------:R-:W-:Y:S05]  /*e9a0*/  @P1 BRA `(.L_x_1823) ;  /* 0x0000000000601947 */ /* 0x000fea0003800000 */
[----:B------:R-:W-:Y:S01]  /*e9b0*/  IADD3 R3, P0, R76, 0x40, RZ ;  /* 0x000000404c037810 */ /* 0x000fe20007f1e0ff */
[C---:B--2--5:R-:W-:Y:S01]  /*e9c0*/  VIADD R12, R19.reuse, 0x40 ;  /* 0x00000040130c7836 */ /* 0x064fe20000000000 */
[----:B------:R-:W-:Y:S01]  /*e9d0*/  ULDC UR4, c[0x0][0xa8c] ;  /* 0x0002a30000047ab9 */ /* 0x000fe20000000800 */
[----:B------:R-:W-:Y:S01]  /*e9e0*/  VIADD R13, R19, 0x80 ;  /* 0x00000080130d7836 */ /* 0x000fe20000000000 */
        /* <DEDUP_REMOVED lines=20> */
.L_x_1823:
[----:B------:R-:W-:Y:S05]  /*eb30*/  BSYNC B1 ;  /* 0x0000000000017941 */ /* 0x000fea0003800000 */
.L_x_1822:
[----:B------:R-:W-:Y:S05]  /*eb40*/  @P2 BRA `(.L_x_1824) ;  /* 0x0000000c006c2947 */ /* 0x000fea0003800000 */
[----:B------:R-:W-:Y:S01]  /*eb50*/  IADD3 R3, P0, R76, 0x60, RZ ;  /* 0x000000604c037810 */ /* 0x000fe20007f1e0ff */
[C---:B0-----:R-:W-:Y:S01]  /*eb60*/  VIADD R0, R19.reuse, 0x40 ;  /* 0x0000004013007836 */ /* 0x041fe20000000000 */
[----:B------:R-:W-:Y:S01]  /*eb70*/  ULDC UR4, c[0x0][0xa8c] ;  /* 0x0002a30000047ab9 */ /* 0x000fe20000000800 */
[----:B------:R-:W-:Y:S01]  /*eb80*/  ULDC.64 UR8, c[0x0][0xad8] ;  /* 0x0002b60000087ab9 */ /* 0x000fe20000000a00 */
[----:B---3-5:R-:W-:Y:S01]  /*eb90*/  IMAD.MOV.U32 R8, RZ, RZ, R78 ;  /* 0x000000ffff087224 */ /* 0x028fe200078e004e */
        /* <DEDUP_REMOVED lines=21> */
.L_x_1816:
[----:B------:R-:W-:Y:S01]  /*ecf0*/  ULDC.64 UR8, c[0x0][0xbd8] ;  /* 0x0002f60000087ab9 */ /* 0x000fe20000000a00 */
[----:B------:R-:W-:Y:S01]  /*ed00*/  IMAD.MOV.U32 R9, RZ, RZ, RZ ;  /* 0x000000ffff097224 */ /* 0x000fe200078e00ff */
[----:B------:R-:W-:-:S04]  /*ed10*/  UISETP.NE.U32.AND UP0, UPT, UR8, URZ, UPT ;  /* 0x0000003f0800728c */ /* 0x000fc8000bf05070 */
[----:B------:R-:W-:-:S03]  /*ed20*/  UISETP.NE.AND.EX UP0, UPT, UR9, URZ, UPT, UP0 ;  /* 0x0000003f0900728c */ /* 0x000fc6000bf05300 */
[----:B------:R-:W-:Y:S02]  /*ed30*/  ULDC.64 UR8, c[0x0][0xbd8] ;  /* 0x0002f60000087ab9 */ /* 0x000fe40000000a00 */
[----:B------:R-:W-:Y:S01]  /*ed40*/  UIMAD.WIDE UR8, UR43, 0x4, UR8 ;  /* 0x000000042b0878a5 */ /* 0x000fe2000f8e0208 */
[----:B------:R-:W0:Y:S01]  /*ed50*/  LDC R3, c[0x0][0xa88] ;  /* 0x0002a200ff037b82 */ /* 0x000e220000000800 */
[----:B------:R-:W-:-:S04]  /*ed60*/  PLOP3.LUT P1, PT, PT, PT, UP0, 0x80, 0x0 ;  /* 0x000000000000781c */ /* 0x000fc80003f2f008 */
[----:B------:R-:W-:Y:S02]  /*ed70*/  IMAD.U32 R4, RZ, RZ, UR8 ;  /* 0x00000008ff047e24 */ /* 0x000fe4000f8e00ff */
[----:B------:R-:W-:Y:S01]  /*ed80*/  IMAD.U32 R5, RZ, RZ, UR9 ;  /* 0x00000009ff057e24 */ /* 0x000fe2000f8e00ff */
[----:B------:R-:W-:Y:S02]  /*ed90*/  ULDC.64 UR8, c[0x0][0xbe0] ;  /* 0x0002f80000087ab9 */ /* 0x000fe40000000a00 */
[----:B------:R-:W-:-:S04]  /*eda0*/  UISETP.NE.U32.AND UP1, UPT, UR8, URZ, UPT ;  /* 0x0000003f0800728c */ /* 0x000fc8000bf25070 */
[----:B------:R-:W-:Y:S01]  /*edb0*/  UISETP.NE.AND.EX UP1, UPT, UR9, URZ, UPT, UP1 ;  /* 0x0000003f0900728c */ /* 0x000fe2000bf25310 */
[----:B------:R1:W5:Y:S05]  /*edc0*/  @P1 LDG.E R9, desc[UR38][R4.64] ;  /* 0x0000002604091981 */ /* 0x00036a000c1e1900 */
[----:B------:R-:W-:-:S05]  /*edd0*/  PLOP3.LUT P2, PT, PT, PT, UP1, 0x80, 0x0 ;  /* 0x000000000000781c */ /* 0x000fca0003f4f018 */
[----:B------:R-:W-:Y:S02]  /*ede0*/  @UP1 ULDC.64 UR8, c[0x0][0xbe0] ;  /* 0x0002f80000081ab9 */ /* 0x000fe40000000a00 */
[----:B------:R-:W-:-:S06]  /*edf0*/  @UP1 UIMAD.WIDE UR8, UR43, 0x4, UR8 ;  /* 0x000000042b0818a5 */ /* 0x000fcc000f8e0208 */
[----:B------:R-:W-:Y:S02]  /*ee00*/  IMAD.U32 R6, RZ, RZ, UR8 ;  /* 0x00000008ff067e24 */ /* 0x000fe4000f8e00ff */
[----:B------:R-:W-:-:S05]  /*ee10*/  IMAD.U32 R7, RZ, RZ, UR9 ;  /* 0x00000009ff077e24 */ /* 0x000fca000f8e00ff */
[----:B0-----:R1:W5:Y:S01]  /*ee20*/  @P2 LDG.E R3, desc[UR38][R6.64] ;  /* 0x0000002606032981 */ /* 0x001362000c1e1900 */
[----:B------:R-:W-:Y:S01]  /*ee30*/  USHF.R.S32.HI UR8, URZ, 0x1f, UR44 ;  /* 0x0000001f3f087899 */ /* 0x000fe2000801142c */
[----:B------:R-:W-:Y:S01]  /*ee40*/  ISETP.GT.AND P0, PT, R209, 0x7f, PT ;  /* 0x0000007fd100780c */ /* 0x000fe20003f04270 */
[----:B------:R-:W-:-:S12]  /*ee50*/  @P2 BRA `(.L_x_1825) ;  /* 0x0000000000102947 */ /* 0x000fd80003800000 */
[----:B------:R-:W-:Y:S05]  /*ee60*/  @!P1 BRA `(.L_x_1825) ;  /* 0x00000000000c9947 */ /* 0x000fea0003800000 */
[----:B------:R-:W2:Y:S04]  /*ee70*/  LDG.E R0, desc[UR38][R4.64] ;  /* 0x0000002604007981 */ /* 0x000ea8000c1e1900 */
[----:B-----5:R-:W2:Y:S02]  /*ee80*/  LDG.E R3, desc[UR38][R4.64+0x4] ;  /* 0x0000042604037981 */ /* 0x020ea4000c1e1900 */
[----:B--2---:R-:W-:-:S07]  /*ee90*/  IMAD.IADD R3, R3, 0x1, -R0 ;  /* 0x0000000103037824 */ /* 0x004fce00078e0a00 */
.L_x_1825:
        /* <DEDUP_REMOVED lines=31> */
.L_x_1827:
[----:B------:R-:W-:Y:S05]  /*f090*/  BSYNC B1 ;  /* 0x0000000000017941 */ /* 0x000fea0003800000 */
.L_x_1826:
[----:B------:R-:W-:Y:S01]  /*f0a0*/  ULDC.64 UR12, c[0x0][0xaa0] ;  /* 0x0002a800000c7ab9 */ /* 0x000fe20000000a00 */
[----:B-1----:R-:W-:Y:S01]  /*f0b0*/  IMAD.MOV.U32 R4, RZ, RZ, R19 ;  /* 0x000000ffff047224 */ /* 0x002fe200078e0013 */
[----:B------:R-:W-:Y:S01]  /*f0c0*/  BSSY B1, `(.L_x_1828) ;  /* 0x0000033000017945 */ /* 0x000fe20003800000 */
[----:B0-----:R-:W-:Y:S02]  /*f0d0*/  IMAD.MOV.U32 R5, RZ, RZ, R10 ;  /* 0x000000ffff057224 */ /* 0x001fe400078e000a */
[----:B------:R-:W-:Y:S02]  /*f0e0*/  IMAD R0, R8, UR12, RZ ;  /* 0x0000000c08007c24 */ /* 0x000fe4000f8e02ff */
[----:B------:R-:W-:-:S04]  /*f0f0*/  IMAD.WIDE.U32 R4, R9, UR12, R4 ;  /* 0x0000000c09047c25 */ /* 0x000fc8000f8e0004 */
[----:B------:R-:W-:Y:S01]  /*f100*/  IMAD R9, R9, UR13, R0 ;  /* 0x0000000d09097c24 */ /* 0x000fe2000f8e0200 */
[----:B------:R-:W-:Y:S01]  /*f110*/  ULDC.64 UR12, c[0x0][0xae0] ;  /* 0x0002b800000c7ab9 */ /* 0x000fe20000000a00 */
[----:B------:R-:W-:Y:S01]  /*f120*/  IMAD R11, R204, -0x80, R3 ;  /* 0xffffff80cc0b7824 */ /* 0x000fe200078e0203 */
[----:B------:R-:W-:Y:S01]  /*f130*/  UIMAD UR4, UR8, UR12, URZ ;  /* 0x0000000c080472a4 */ /* 0x000fe2000f8e023f */
[----:B------:R-:W-:Y:S01]  /*f140*/  IMAD.IADD R5, R5, 0x1, R9 ;  /* 0x0000000105057824 */ /* 0x000fe200078e0209 */
[----:B------:R-:W-:Y:S01]  /*f150*/  SHF.R.S32.HI R9, RZ, 0x1f, R22 ;  /* 0x0000001fff097819 */ /* 0x000fe20000011416 */
[----:B------:R-:W-:Y:S01]  /*f160*/  IMAD.U32 R7, RZ, RZ, UR12 ;  /* 0x0000000cff077e24 */ /* 0x000fe2000f8e00ff */
[----:B------:R-:W-:Y:S01]  /*f170*/  UIMAD UR4, UR44, UR13, UR4 ;  /* 0x0000000d2c0472a4 */ /* 0x000fe2000f8e0204 */
[C---:B------:R-:W-:Y:S01]  /*f180*/  ISETP.GE.AND P2, PT, R22.reuse, R11, PT ;  /* 0x0000000b1600720c */ /* 0x040fe20003f46270 */
[----:B------:R-:W-:Y:S01]  /*f190*/  VIADD R6, R22, 0x40 ;  /* 0x0000004016067836 */ /* 0x000fe20000000000 */
[----:B------:R-:W-:Y:S01]  /*f1a0*/  ULDC.64 UR12, c[0x0][0xae8] ;  /* 0x0002ba00000c7ab9 */ /* 0x000fe20000000a00 */
[----:B------:R-:W-:-:S03]  /*f1b0*/  IMAD.WIDE.U32 R4, R7, UR44, R4 ;  /* 0x0000002c07047c25 */ /* 0x000fc6000f8e0004 */
[-C--:B------:R-:W-:Y:S01]  /*f1c0*/  ISETP.GE.AND P0, PT, R6, R11.reuse, PT ;  /* 0x0000000b0600720c */ /* 0x080fe20003f06270 */
[----:B------:R-:W-:Y:S01]  /*f1d0*/  VIADD R5, R5, UR4 ;  /* 0x0000000405057c36 */ /* 0x000fe20008000000 */
[----:B------:R-:W-:Y:S02]  /*f1e0*/  UIMAD UR4, UR9, UR12, URZ ;  /* 0x0000000c090472a4 */ /* 0x000fe4000f8e023f */
[----:B------:R-:W-:Y:S02]  /*f1f0*/  IMAD.U32 R7, RZ, RZ, UR12 ;  /* 0x0000000cff077e24 */ /* 0x000fe4000f8e00ff */
        /* <DEDUP_REMOVED lines=31> */
.L_x_1829:
[----:B------:R-:W-:Y:S05]  /*f3f0*/  BSYNC B1 ;  /* 0x0000000000017941 */ /* 0x000fea0003800000 */
.L_x_1828:
        /* <DEDUP_REMOVED lines=27> */
.L_x_1831:
[----:B------:R-:W-:Y:S05]  /*f5b0*/  BSYNC B1 ;  /* 0x0000000000017941 */ /* 0x000fea0003800000 */
.L_x_1830:
        /* <DEDUP_REMOVED lines=26> */
.L_x_1833:
[----:B------:R-:W-:Y:S05]  /*f760*/  BSYNC B1 ;  /* 0x0000000000017941 */ /* 0x000fea0003800000 */
.L_x_1832:
[----:B------:R-:W-:Y:S05]  /*f770*/  @P2 BRA `(.L_x_1824) ;  /* 0x0000000000602947 */ /* 0x000fea0003800000 */
[----:B------:R-:W-:Y:S01]  /*f780*/  IADD3 R3, P0, R8, 0x60, RZ ;  /* 0x0000006008037810 */ /* 0x000fe20007f1e0ff */
[C---:B------:R-:W-:Y:S01]  /*f790*/  VIADD R0, R19.reuse, 0x40 ;  /* 0x0000004013007836 */ /* 0x040fe20000000000 */
[----:B------:R-:W-:Y:S01]  /*f7a0*/  ULDC UR4, c[0x0][0xa8c] ;  /* 0x0002a30000047ab9 */ /* 0x000fe20000000800 */
        /* <DEDUP_REMOVED lines=21> */
.L_x_1824:
[----:B------:R-:W-:Y:S05]  /*f900*/  BSYNC B0 ;  /* 0x0000000000007941 */ /* 0x000fea0003800000 */
.L_x_1815:
[----:B------:R-:W-:Y:S02]  /*f910*/  ULDC UR4, c[0x0][0xc14] ;  /* 0x0003050000047ab9 */ /* 0x000fe40000000800 */
[----:B------:R-:W-:-:S06]  /*f920*/  UISETP.GE.AND UP0, UPT, UR5, UR4, UPT ;  /* 0x000000040500728c */ /* 0x000fcc000bf06270 */
[----:B------:R-:W-:-:S13]  /*f930*/  PLOP3.LUT P0, PT, PT, PT, UP0, 0x80, 0x0 ;  /* 0x000000000000781c */ /* 0x000fda0003f0f008 */
[----:B------:R-:W-:Y:S05]  /*f940*/  @!P0 BRA `(.L_x_1834) ;  /* 0xffffff1400188947 */ /* 0x000fea000383ffff */
[----:B------:R-:W-:Y:S05]  /*f950*/  EXIT ;  /* 0x000000000000794d */ /* 0x000fea0003800000 */
.L_x_1733:
        /* <DEDUP_REMOVED lines=37> */
[----:B0-----:R-:W-:Y:S01]  /*fbb0*/  SEL R5, R6, RZ, P0 ;  /* 0x000000ff06057207 */ /* 0x001fe20000000000 */
[----:B------:R-:W-:Y:S01]  /*fbc0*/  IMAD.MOV.U32 R6, RZ, RZ, RZ ;  /* 0x000000ffff067224 */ /* 0x000fe200078e00ff */
        /* <DEDUP_REMOVED lines=22> */
.L_x_1839:
[----:B------:R-:W-:Y:S02]  /*fd30*/  VIADD R6, R6, 0x1f ;  /* 0x0000001f06067836 */ /* 0x000fe40000000000 */
[----:B------:R-:W-:-:S03]  /*fd40*/  IMAD.U32 R19, RZ, RZ, UR7 ;  /* 0x00000007ff137e24 */ /* 0x000fc6000f8e00ff */
[----:B------:R-:W-:-:S13]  /*fd50*/  ISETP.GE.AND P0, PT, R6, UR5, PT ;  /* 0x0000000506007c0c */ /* 0x000fda000bf06270 */
[----:B------:R-:W-:Y:S05]  /*fd60*/  @P0 BRA `(.L_x_1836) ;  /* 0x0000000400c80947 */ /* 0x000fea0003800000 */
[----:B------:R-:W0:Y:S01]  /*fd70*/  S2R R0, SR_TID.X ;  /* 0x0000000000007919 */ /* 0x000e220000002100 */
        /* <DEDUP_REMOVED lines=10> */
.L_x_1838:
[----:B------:R-:W-:Y:S05]  /*fe20*/  BSYNC B0 ;  /* 0x0000000000007941 */ /* 0x000fea0003800000 */
.L_x_1837:
[----:B-----5:R-:W0:Y:S01]  /*fe30*/  SHFL.UP PT, R0, R8, 0x1, RZ ;  /* 0x0420000008007989 */ /* 0x020e2200000e00ff */
[C---:B------:R-:W-:Y:S02]  /*fe40*/  ISETP.NE.AND P0, PT, R9.reuse, RZ, PT ;  /* 0x000000ff0900720c */ /* 0x040fe40003f05270 */
[C---:B------:R-:W-:Y:S02]  /*fe50*/  ISETP.GE.U32.AND P1, PT, R9.reuse, 0x2, PT ;  /* 0x000000020900780c */ /* 0x040fe40003f26070 */
        /* <DEDUP_REMOVED lines=23> */
.L_x_1835:
[----:B------:R-:W-:Y:S02]  /*ffd0*/  IMAD.IADD R7, R3, 0x1, -R4 ;  /* 0x0000000103077824 */ /* 0x000fe400078e0a04 */
[----:B------:R-:W0:Y:S02]  /*ffe0*/  LDC.64 R4, c[0x0][0xc68] ;  /* 0x00031a00ff047b82 */ /* 0x000e240000000a00 */
[----:B------:R-:W-:-:S05]  /*fff0*/  IMAD R3, R0, UR4, R7 ;  /* 0x0000000400037c24 */ /* 0x000fca000f8e0207 */
[----:B------:R-:W-:-:S13]  /*10000*/  ISETP.GT.AND P0, PT, R3, UR6, PT ;  /* 0x0000000603007c0c */ /* 0x000fda000bf04270 */
[----:B------:R-:W-:-:S04]  /*10010*/  VOTE.ANY R9, PT, !P0 ;  /* 0x0000000000097806 */ /* 0x000fc800040e0100 */
[----:B------:R-:W1:Y:S02]  /*10020*/  POPC R3, R9 ;  /* 0x0000000900037309 */ /* 0x000e640000000000 */
[----:B-1----:R-:W-:-:S04]  /*10030*/  IMAD.IADD R19, R3, 0x1, R6 ;  /* 0x0000000103137824 */ /* 0x002fc800078e0206 */
[----:B0-----:R-:W-:-:S05]  /*10040*/  IMAD.WIDE R4, R19, 0x4, R4 ;  /* 0x0000000413047825 */ /* 0x001fca00078e0204 */
[----:B------:R-:W2:Y:S01]  /*10050*/  LDG.E R10, desc[UR38][R4.64] ;  /* 0x00000026040a7981 */ /* 0x000ea2000c1e1900 */
[----:B------:R-:W-:-:S03]  /*10060*/  ISETP.NE.AND P0, PT, R9, RZ, PT ;  /* 0x000000ff0900720c */ /* 0x000fc60003f05270 */
[----:B------:R-:W2:Y:S02]  /*10070*/  SHFL.IDX PT, R17, R8, R3, 0x1f ;  /* 0x00001f0308117589 */ /* 0x000ea400000e0000 */
[----:B--2---:R-:W-:-:S05]  /*10080*/  IMAD R6, R17, R10, RZ ;  /* 0x0000000a11067224 */ /* 0x004fca00078e02ff */
[----:B------:R-:W-:-:S04]  /*10090*/  IABS R11, R6 ;  /* 0x00000006000b7213 */ /* 0x000fc80000000000 */
[----:B------:R-:W0:Y:S08]  /*100a0*/  I2F.RP R12, R11 ;  /* 0x0000000b000c7306 */ /* 0x000e300000209400 */
[----:B0-----:R-:W0:Y:S02]  /*100b0*/  MUFU.RCP R12, R12 ;  /* 0x0000000c000c7308 */ /* 0x001e240000001000 */
[----:B0-----:R-:W-:-:S06]  /*100c0*/  VIADD R13, R12, 0xffffffe ;  /* 0x0ffffffe0c0d7836 */ /* 0x001fcc0000000000 */
[----:B------:R0:W1:Y:S01]  /*100d0*/  F2I.FTZ.U32.TRUNC.NTZ R5, R13 ;  /* 0x0000000d00057305 */ /* 0x000062000021f000 */
[----:B------:R-:W-:Y:S05]  /*100e0*/  @!P0 BRA `(.L_x_1840) ;  /* 0x0000000000088947 */ /* 0x000fea0003800000 */
[----:B------:R-:W-:-:S05]  /*100f0*/  VIADD R3, R3, 0xffffffff ;  /* 0xffffffff03037836 */ /* 0x000fca0000000000 */
[----:B------:R2:W3:Y:S02]  /*10100*/  SHFL.IDX PT, R16, R0, R3, 0x1f ;  /* 0x00001f0300107589 */ /* 0x0004e400000e0000 */
.L_x_1840:
[----:B-12---:R-:W-:Y:S02]  /*10110*/  IMAD.MOV R0, RZ, RZ, -R5 ;  /* 0x000000ffff007224 */ /* 0x006fe400078e0a05 */
[----:B---3--:R-:W-:Y:S02]  /*10120*/  IMAD R16, R16, UR4, R7 ;  /* 0x0000000410107c24 */ /* 0x008fe4000f8e0207 */
[----:B------:R-:W-:Y:S01]  /*10130*/  IMAD R3, R0, R11, RZ ;  /* 0x0000000b00037224 */ /* 0x000fe200078e02ff */
[----:B------:R-:W-:Y:S01]  /*10140*/  IABS R0, R6 ;  /* 0x0000000600007213 */ /* 0x000fe20000000000 */
[----:B------:R-:W-:-:S04]  /*10150*/  IMAD.MOV.U32 R4, RZ, RZ, RZ ;  /* 0x000000ffff047224 */ /* 0x000fc800078e00ff */
[----:B------:R-:W-:Y:S01]  /*10160*/  IMAD.HI.U32 R4, R5, R3, R4 ;  /* 0x0000000305047227 */ /* 0x000fe200078e0004 */
[----:B------:R-:W-:-:S03]  /*10170*/  IADD3 R3, -R16, UR6, RZ ;  /* 0x0000000610037c10 */ /* 0x000fc6000fffe1ff */
[----:B------:R-:W-:Y:S01]  /*10180*/  IMAD.MOV R0, RZ, RZ, -R0 ;  /* 0x000000ffff007224 */ /* 0x000fe200078e0a00 */
[----:B------:R-:W-:-:S05]  /*10190*/  IABS R5, R3 ;  /* 0x0000000300057213 */ /* 0x000fca0000000000 */
        /* <DEDUP_REMOVED lines=12> */
[----:B------:R-:W-:Y:S02]  /*10260*/  IMAD R0, R10, R4, RZ ;  /* 0x000000040a007224 */ /* 0x000fe400078e02ff */
[----:B------:R-:W-:Y:S02]  /*10270*/  IMAD.MOV R4, RZ, RZ, -R4 ;  /* 0x000000ffff047224 */ /* 0x000fe400078e0a04 */
[----:B------:R-:W-:Y:S02]  /*10280*/  IMAD.MOV R5, RZ, RZ, -R0 ;  /* 0x000000ffff057224 */ /* 0x000fe400078e0a00 */
[----:B------:R-:W-:-:S03]  /*10290*/  IMAD R3, R6, R4, R3 ;  /* 0x0000000406037224 */ /* 0x000fc600078e0203 */
[----:B------:R-:W-:-:S04]  /*102a0*/  VIADDMNMX R10, R5, UR4, R10, PT ;  /* 0x00000004050a7c46 */ /* 0x000fc8000b80010a */
[-C--:B------:R-:W-:Y:S02]  /*102b0*/  IABS R7, R10.reuse ;  /* 0x0000000a00077213 */ /* 0x080fe40000000000 */
[----:B------:R-:W-:Y:S02]  /*102c0*/  IABS R6, R10 ;  /* 0x0000000a00067213 */ /* 0x000fe40000000000 */
[----:B------:R-:W1:Y:S03]  /*102d0*/  I2F.RP R8, R7 ;  /* 0x0000000700087306 */ /* 0x000e660000209400 */
[----:B------:R-:W-:-:S05]  /*102e0*/  IMAD.MOV R6, RZ, RZ, -R6 ;  /* 0x000000ffff067224 */ /* 0x000fca00078e0a06 */
[----:B-1----:R-:W1:Y:S02]  /*102f0*/  MUFU.RCP R8, R8 ;  /* 0x0000000800087308 */ /* 0x002e640000001000 */
[----:B-1----:R-:W-:-:S06]  /*10300*/  VIADD R5, R8, 0xffffffe ;  /* 0x0ffffffe08057836 */ /* 0x002fcc0000000000 */
[----:B------:R-:W1:Y:S02]  /*10310*/  F2I.FTZ.U32.TRUNC.NTZ R5, R5 ;  /* 0x0000000500057305 */ /* 0x000e64000021f000 */
[----:B-1----:R-:W-:-:S04]  /*10320*/  IMAD.MOV R4, RZ, RZ, -R5 ;  /* 0x000000ffff047224 */ /* 0x002fc800078e0a05 */
[----:B------:R-:W-:Y:S02]  /*10330*/  IMAD R9, R4, R7, RZ ;  /* 0x0000000704097224 */ /* 0x000fe400078e02ff */
[----:B------:R-:W-:-:S04]  /*10340*/  IMAD.MOV.U32 R4, RZ, RZ, RZ ;  /* 0x000000ffff047224 */ /* 0x000fc800078e00ff */
[----:B------:R-:W-:Y:S01]  /*10350*/  IMAD.HI.U32 R4, R5, R9, R4 ;  /* 0x0000000905047227 */ /* 0x000fe200078e0004 */
[----:B------:R-:W-:Y:S02]  /*10360*/  IABS R9, R3 ;  /* 0x0000000300097213 */ /* 0x000fe40000000000 */
[C---:B------:R-:W-:Y:S01]  /*10370*/  LOP3.LUT R5, R3.reuse, R10, RZ, 0x3c, !PT ;  /* 0x0000000a03057212 */ /* 0x040fe200078e3cff */
[----:B------:R-:W-:Y:S02]  /*10380*/  IMAD.IADD R3, R3, 0x1, R0 ;  /* 0x0000000103037824 */ /* 0x000fe400078e0200 */
[----:B------:R-:W-:-:S04]  /*10390*/  IMAD.HI.U32 R4, R4, R9, RZ ;  /* 0x0000000904047227 */ /* 0x000fc800078e00ff */
[----:B------:R-:W-:-:S05]  /*103a0*/  IMAD R6, R4, R6, R9 ;  /* 0x0000000604067224 */ /* 0x000fca00078e0209 */
        /* <DEDUP_REMOVED lines=8> */
[----:B------:R-:W-:Y:S01]  /*10430*/  @!P0 LOP3.LUT R4, RZ, R10, RZ, 0x33, !PT ;  /* 0x0000000aff048212 */ /* 0x000fe200078e33ff */
[----:B------:R-:W-:-:S04]  /*10440*/  IMAD.MOV R10, RZ, RZ, -R10 ;  /* 0x000000ffff0a7224 */ /* 0x000fc800078e0a0a */
[----:B------:R-:W-:Y:S01]  /*10450*/  IMAD R18, R4, R10, R3 ;  /* 0x0000000a04127224 */ /* 0x000fe200078e0203 */
[----:B------:R-:W-:-:S05]  /*10460*/  LOP3.LUT R4, RZ, R4, RZ, 0x33, !PT ;  /* 0x00000004ff047212 */ /* 0x000fca00078e33ff */
[----:B------:R-:W-:Y:S01]  /*10470*/  IMAD.IADD R17, R17, 0x1, R4 ;  /* 0x0000000111117824 */ /* 0x000fe200078e0204 */
[----:B------:R-:W-:Y:S06]  /*10480*/  BRA `(.L_x_1841) ;  /* 0x00000000000c7947 */ /* 0x000fec0003800000 */
.L_x_1836:
[----:B------:R-:W-:Y:S02]  /*10490*/  IMAD.MOV.U32 R17, RZ, RZ, RZ ;  /* 0x000000ffff117224 */ /* 0x000fe400078e00ff */
[----:B------:R-:W-:Y:S02]  /*104a0*/  IMAD.U32 R16, RZ, RZ, UR6 ;  /* 0x00000006ff107e24 */ /* 0x000fe4000f8e00ff */
[----:B------:R-:W-:-:S07]  /*104b0*/  IMAD.MOV.U32 R18, RZ, RZ, RZ ;  /* 0x000000ffff127224 */ /* 0x000fce00078e00ff */
.L_x_1841:
[----:B------:R-:W1:Y:S01]  /*104c0*/  S2R R0, SR_TID.X ;  /* 0x0000000000007919 */ /* 0x000e620000002100 */
[----:B------:R-:W-:Y:S01]  /*104d0*/  STL [R1], RZ ;  /* 0x000000ff01007387 */ /* 0x000fe20000100800 */
[----:B-1----:R-:W-:-:S04]  /*104e0*/  LOP3.LUT R0, R0, 0x1f, RZ, 0xc0, !PT ;  /* 0x0000001f00007812 */ /* 0x002fc800078ec0ff */
[----:B------:R-:W-:-:S13]  /*104f0*/  ISETP.NE.AND P0, PT, R0, RZ, PT ;  /* 0x000000ff0000720c */ /* 0x000fda0003f05270 */
[----:B------:R-:W1:Y:S01]  /*10500*/  @!P0 S2R R3, SR_CgaCtaId ;  /* 0x0000000000038919 */ /* 0x000e620000008800 */
[----:B------:R-:W-:-:S04]  /*10510*/  @!P0 MOV R0, 0x400 ;  /* 0x0000040000008802 */ /* 0x000fc80000000f00 */
[----:B-1----:R-:W-:-:S05]  /*10520*/  @!P0 LEA R0, R3, R0, 0x18 ;  /* 0x0000000003008211 */ /* 0x002fca00078ec0ff */
[----:B------:R1:W-:Y:S01]  /*10530*/  @!P0 STS.128 [R0+0x228d0], R16 ;  /* 0x0228d01000008388 */ /* 0x0003e20000000c00 */
[----:B------:R-:W-:Y:S06]  /*10540*/  BAR.ARV 0x5, 0x120 ;  /* 0x0144800000007b1d */ /* 0x000fec0000002000 */
[----:B------:R-:W-:Y:S01]  /*10550*/  ISETP.GE.AND P0, PT, R19, UR5, PT ;  /* 0x0000000513007c0c */ /* 0x000fe2000bf06270 */
[----:B-1----:R-:W-:-:S05]  /*10560*/  IMAD.MOV.U32 R0, RZ, RZ, 0x1 ;  /* 0x00000001ff007424 */ /* 0x002fca00078e00ff */
[----:B------:R1:W-:Y:S04]  /*10570*/  STL [R1+0x4], R0 ;  /* 0x0000040001007387 */ /* 0x0003e80000100800 */
[----:B------:R1:W-:Y:S03]  /*10580*/  STL [R1+0x18], RZ ;  /* 0x000018ff01007387 */ /* 0x0003e60000100800 */
[----:B------:R-:W-:Y:S05]  /*10590*/  @P0 BRA `(.L_x_1842) ;  /* 0x0000003c00a80947 */ /* 0x000fea0003800000 */
[----:B-1----:R-:W-:Y:S01]  /*105a0*/  IMAD.MOV.U32 R0, RZ, RZ, 0x1 ;  /* 0x00000001ff007424 */ /* 0x002fe200078e00ff */
[----:B------:R1:W-:Y:S01]  /*105b0*/  STL [R1+0x18], RZ ;  /* 0x000018ff01007387 */ /* 0x0003e20000100800 */
[----:B------:R-:W-:Y:S01]  /*105c0*/  ULDC UR37, c[0x0][0xc] ;  /* 0x0000030000257ab9 */ /* 0x000fe20000000800 */
[----:B------:R-:W-:Y:S02]  /*105d0*/  ULDC.64 UR40, c[0x0][0x198] ;  /* 0x0000660000287ab9 */ /* 0x000fe40000000a00 */
[----:B------:R1:W-:Y:S04]  /*105e0*/  STL [R1+0x4], R0 ;  /* 0x0000040001007387 */ /* 0x0003e80000100800 */
[----:B------:R1:W-:Y:S02]  /*105f0*/  STL [R1], RZ ;  /* 0x000000ff01007387 */ /* 0x0003e40000100800 */
.L_x_1915:
[----:B------:R-:W-:Y:S05]  /*10600*/  YIELD ;  /* 0x0000000000007946 */ /* 0x000fea0003800000 */
[----:B------:R-:W-:Y:S01]  /*10610*/  ULDC.64 UR4, c[0x0][0xa28] ;  /* 0x00028a0000047ab9 */ /* 0x000fe20000000a00 */
[----:B------:R-:W-:Y:S01]  /*10620*/  IMAD.MOV.U32 R4, RZ, RZ, RZ ;  /* 0x000000ffff047224 */ /* 0x000fe200078e00ff */
[----:B------:R-:W-:Y:S01]  /*10630*/  ISETP.NE.U32.AND P0, PT, RZ, UR4, PT ;  /* 0x00000004ff007c0c */ /* 0x000fe2000bf05070 */
[----:B-1----:R-:W-:Y:S01]  /*10640*/  IMAD.MOV.U32 R0, RZ, RZ, RZ ;  /* 0x000000ffff007224 */ /* 0x002fe200078e00ff */
[----:B------:R-:W-:Y:S02]  /*10650*/  ULDC.64 UR6, c[0x0][0xa08] ;  /* 0x0002820000067ab9 */ /* 0x000fe40000000a00 */
[----:B------:R-:W-:Y:S01]  /*10660*/  ISETP.NE.AND.EX P0, PT, RZ, UR5, PT, P0 ;  /* 0x00000005ff007c0c */ /* 0x000fe2000bf05300 */
[----:B------:R-:W-:-:S12]  /*10670*/  ULDC.64 UR4, c[0x0][0xa00] ;  /* 0x0002800000047ab9 */ /* 0x000fd80000000a00 */
[----:B--2---:R-:W1:Y:S01]  /*10680*/  @P0 LDC.64 R2, c[0x0][0xa28] ;  /* 0x00028a00ff020b82 */ /* 0x004e620000000a00 */
[----:B------:R-:W-:Y:S01]  /*10690*/  ISETP.NE.U32.AND P2, PT, RZ, UR4, PT ;  /* 0x00000004ff007c0c */ /* 0x000fe2000bf45070 */
[----:B-1----:R-:W-:-:S05]  /*106a0*/  @P0 IMAD.WIDE R2, R19, 0x4, R2 ;  /* 0x0000000413020825 */ /* 0x002fca00078e0202 */
[----:B------:R1:W5:Y:S01]  /*106b0*/  @P0 LDG.E R4, desc[UR38][R2.64] ;  /* 0x0000002602040981 */ /* 0x000362000c1e1900 */
[----:B------:R-:W-:Y:S01]  /*106c0*/  ISETP.NE.AND.EX P2, PT, RZ, UR5, PT, P2 ;  /* 0x00000005ff007c0c */ /* 0x000fe2000bf45320 */
[----:B------:R-:W-:Y:S01]  /*106d0*/  ULDC.64 UR4, c[0x0][0xa18] ;  /* 0x0002860000047ab9 */ /* 0x000fe20000000a00 */
[----:B-1----:R-:W1:Y:S02]  /*106e0*/  LDC.64 R2, c[0x0][0xa00] ;  /* 0x00028000ff027b82 */ /* 0x002e640000000a00 */
[----:B-1----:R-:W-:-:S09]  /*106f0*/  IMAD.WIDE R2, R19, 0x4, R2 ;  /* 0x0000000413027825 */ /* 0x002fd200078e0202 */
[----:B------:R-:W2:Y:S01]  /*10700*/  @P2 LDG.E R0, desc[UR38][R2.64] ;  /* 0x0000002602002981 */ /* 0x000ea2000c1e1900 */
[----:B------:R-:W-:Y:S01]  /*10710*/  ISETP.NE.U32.AND P1, PT, RZ, UR4, PT ;  /* 0x00000004ff007c0c */ /* 0x000fe2000bf25070 */
[----:B------:R-:W-:-:S03]  /*10720*/  ULDC UR4, c[0x0][0x288] ;  /* 0x0000a20000047ab9 */ /* 0x000fc60000000800 */
[----:B------:R-:W-:-:S13]  /*10730*/  ISETP.NE.AND.EX P1, PT, RZ, UR5, PT, P1 ;  /* 0x00000005ff007c0c */ /* 0x000fda000bf25310 */
[----:B------:R-:W1:Y:S02]  /*10740*/  @P1 LDC.64 R6, c[0x0][0xa18] ;  /* 0x00028600ff061b82 */ /* 0x000e640000000a00 */
[----:B-1----:R-:W-:Y:S01]  /*10750*/  @P1 IMAD.WIDE R6, R19, 0x4, R6 ;  /* 0x0000000413061825 */ /* 0x002fe200078e0206 */
[----:B--2---:R1:W-:Y:S03]  /*10760*/  STL [R1+0x1c], R0 ;  /* 0x00001c0001007387 */ /* 0x0043e60000100800 */
[----:B-1----:R-:W-:Y:S01]  /*10770*/  IMAD.U32 R0, RZ, RZ, UR4 ;  /* 0x00000004ff007e24 */ /* 0x002fe2000f8e00ff */
[----:B------:R-:W-:-:S05]  /*10780*/  ULDC.64 UR4, c[0x0][0x3f8] ;  /* 0x0000fe0000047ab9 */ /* 0x000fca0000000a00 */
[----:B------:R1:W5:Y:S01]  /*10790*/  @P1 LDG.E R0, desc[UR38][R6.64] ;  /* 0x0000002606001981 */ /* 0x000362000c1e1900 */
[----:B------:R-:W-:Y:S01]  /*107a0*/  UISETP.NE.U32.AND UP0, UPT, UR4, URZ, UPT ;  /* 0x0000003f0400728c */ /* 0x000fe2000bf05070 */
[----:B------:R-:W-:Y:S02]  /*107b0*/  ISETP.NE.U32.AND P0, PT, RZ, UR6, PT ;  /* 0x00000006ff007c0c */ /* 0x000fe4000bf05070 */
[----:B------:R-:W-:Y:S01]  /*107c0*/  ULDC UR4, c[0x0][0x404] ;  /* 0x0001010000047ab9 */ /* 0x000fe20000000800 */
[----:B------:R-:W-:Y:S01]  /*107d0*/  UISETP.NE.AND.EX UP0, UPT, UR5, URZ, UPT, UP0 ;  /* 0x0000003f0500728c */ /* 0x000fe2000bf05300 */
[----:B------:R-:W-:Y:S02]  /*107e0*/  ISETP.NE.AND.EX P0, PT, RZ, UR7, PT, P0 ;  /* 0x00000007ff007c0c */ /* 0x000fe4000bf05300 */
[----:B------:R-:W-:Y:S01]  /*107f0*/  ULDC UR5, c[0x0][0x2e0] ;  /* 0x0000b80000057ab9 */ /* 0x000fe20000000800 */
[----:B------:R-:W-:-:S04]  /*10800*/  USEL UR4, UR4, 0x1, UP0 ;  /* 0x0000000104047887 */ /* 0x000fc80008000000 */
[----:B------:R-:W-:-:S06]  /*10810*/  UIMAD UR4, UR4, UR5, URZ ;  /* 0x00000005040472a4 */ /* 0x000fcc000f8e023f */
[----:B------:R-:W-:Y:S01]  /*10820*/  IMAD.U32 R5, RZ, RZ, UR4 ;  /* 0x00000004ff057e24 */ /* 0x000fe2000f8e00ff */
[----:B-1----:R-:W-:Y:S06]  /*10830*/  @P1 BRA `(.L_x_1843) ;  /* 0x0000000000101947 */ /* 0x002fec0003800000 */
[----:B------:R-:W-:Y:S05]  /*10840*/  @!P2 BRA `(.L_x_1843) ;  /* 0x00000000000ca947 */ /* 0x000fea0003800000 */
[----:B------:R-:W2:Y:S04]  /*10850*/  LDG.E R7, desc[UR38][R2.64] ;  /* 0x0000002602077981 */ /* 0x000ea8000c1e1900 */
[----:B-----5:R-:W2:Y:S02]  /*10860*/  LDG.E R0, desc[UR38][R2.64+0x4] ;  /* 0x0000042602007981 */ /* 0x020ea4000c1e1900 */
[----:B--2---:R-:W-:-:S07]  /*10870*/  IMAD.IADD R0, R0, 0x1, -R7 ;  /* 0x0000000100007824 */ /* 0x004fce00078e0a07 */
.L_x_1843:
[----:B------:R-:W1:Y:S01]  /*10880*/  LDC.64 R2, c[0x0][0xa08] ;  /* 0x00028200ff027b82 */ /* 0x000e620000000a00 */
[----:B------:R-:W-:Y:S01]  /*10890*/  IMAD.MOV.U32 R7, RZ, RZ, RZ ;  /* 0x000000ffff077224 */ /* 0x000fe200078e00ff */
[----:B------:R-:W-:Y:S01]  /*108a0*/  ULDC.64 UR4, c[0x0][0xa20] ;  /* 0x0002880000047ab9 */ /* 0x000fe20000000a00 */
[----:B-1----:R-:W-:-:S05]  /*108b0*/  IMAD.WIDE R2, R19, 0x4, R2 ;  /* 0x0000000413027825 */ /* 0x002fca00078e0202 */
[----:B------:R-:W2:Y:S01]  /*108c0*/  @P0 LDG.E R7, desc[UR38][R2.64] ;  /* 0x0000002602070981 */ /* 0x000ea2000c1e1900 */
[----:B------:R-:W-:-:S04]  /*108d0*/  ISETP.NE.U32.AND P1, PT, RZ, UR4, PT ;  /* 0x00000004ff007c0c */ /* 0x000fc8000bf25070 */
[----:B------:R-:W-:Y:S01]  /*108e0*/  ISETP.NE.AND.EX P1, PT, RZ, UR5, PT, P1 ;  /* 0x00000005ff007c0c */ /* 0x000fe2000bf25310 */
[----:B--2--5:R-:W-:-:S05]  /*108f0*/  IMAD.IADD R6, R7, 0x1, R4 ;  /* 0x0000000107067824 */ /* 0x024fca00078e0204 */
[----:B------:R1:W-:Y:S07]  /*10900*/  STL [R1+0x8], R6 ;  /* 0x0000080601007387 */ /* 0x0003ee0000100800 */
[----:B------:R-:W-:Y:S05]  /*10910*/  @!P1 BRA `(.L_x_1844) ;  /* 0x0000000000109947 */ /* 0x000fea0003800000 */
[----:B------:R-:W2:Y:S02]  /*10920*/  LDC.64 R2, c[0x0][0xa20] ;  /* 0x00028800ff027b82 */ /* 0x000ea40000000a00 */
[----:B--2---:R-:W-:-:S05]  /*10930*/  IMAD.WIDE R2, R19, 0x4, R2 ;  /* 0x0000000413027825 */ /* 0x004fca00078e0202 */
[----:B------:R2:W5:Y:S01]  /*10940*/  LDG.E R5, desc[UR38][R2.64] ;  /* 0x0000002602057981 */ /* 0x000562000c1e1900 */
[----:B------:R-:W-:Y:S05]  /*10950*/  BRA `(.L_x_1845) ;  /* 0x0000000000107947 */ /* 0x000fea0003800000 */
.L_x_1844:
[----:B------:R-:W-:Y:S05]  /*10960*/  @!P0 BRA `(.L_x_1845) ;  /* 0x00000000000c8947 */ /* 0x000fea0003800000 */
[----:B-1----:R-:W2:Y:S04]  /*10970*/  LDG.E R6, desc[UR38][R2.64] ;  /* 0x0000002602067981 */ /* 0x002ea8000c1e1900 */
[----:B------:R-:W2:Y:S02]  /*10980*/  LDG.E R5, desc[UR38][R2.64+0x4] ;  /* 0x0000042602057981 */ /* 0x000ea4000c1e1900 */
[----:B--2---:R-:W-:-:S07]  /*10990*/  IMAD.IADD R5, R5, 0x1, -R6 ;  /* 0x0000000105057824 */ /* 0x004fce00078e0a06 */
.L_x_1845:
[----:B--2---:R-:W2:Y:S01]  /*109a0*/  LDC.64 R2, c[0x0][0x9e0] ;  /* 0x00027800ff027b82 */ /* 0x004ea20000000a00 */
[----:B-----5:R-:W-:Y:S01]  /*109b0*/  IMAD.IADD R7, R5, 0x1, -R4 ;  /* 0x0000000105077824 */ /* 0x020fe200078e0a04 */
[----:B------:R-:W-:-:S04]  /*109c0*/  LEA R4, R17, 0x80, 0x7 ;  /* 0x0000008011047811 */ /* 0x000fc800078e38ff */
[----:B------:R-:W-:Y:S02]  /*109d0*/  IADD3 R9, R7, R4, -R0 ;  /* 0x0000000407097210 */ /* 0x000fe40007ffe800 */
[----:B--2---:R-:W-:-:S03]  /*109e0*/  ISETP.GE.AND P0, PT, R3, 0x1, PT ;  /* 0x000000010300780c */ /* 0x004fc60003f06270 */
[----:B------:R-:W-:-:S10]  /*109f0*/  IMAD.IADD R2, R9, 0x1, R2 ;  /* 0x0000000109027824 */ /* 0x000fd400078e0202 */
[----:B------:R-:W-:Y:S05]  /*10a00*/  @!P0 BRA `(.L_x_1846) ;  /* 0x0000000000488947 */ /* 0x000fea0003800000 */
[C---:B------:R-:W-:Y:S01]  /*10a10*/  ISETP.GT.AND P1, PT, R9.reuse, RZ, PT ;  /* 0x000000ff0900720c */ /* 0x040fe20003f24270 */
[----:B------:R-:W-:Y:S01]  /*10a20*/  BSSY B0, `(.L_x_1847) ;  /* 0x000000e000007945 */ /* 0x000fe20003800000 */
[----:B-1----:R-:W-:-:S11]  /*10a30*/  VIADD R6, R9, 0xffffffff ;  /* 0xffffffff09067836 */ /* 0x002fd60000000000 */
        /* <DEDUP_REMOVED lines=8> */
.L_x_1848:
[----:B------:R-:W-:-:S13]  /*10ac0*/  ISETP.NE.AND P1, PT, R3, 0x1, PT ;  /* 0x000000010300780c */ /* 0x000fda0003f25270 */
[----:B------:R-:W1:Y:S02]  /*10ad0*/  @P1 LDC.64 R4, c[0x0][0x9e8] ;  /* 0x00027a00ff041b82 */ /* 0x000e640000000a00 */
[----:B-1----:R-:W-:-:S05]  /*10ae0*/  @P1 IMAD.HI.U32 R4, R6, R4, RZ ;  /* 0x0000000406041227 */ /* 0x002fca00078e00ff */
[----:B------:R-:W-:-:S07]  /*10af0*/  @P1 SHF.R.U32.HI R6, RZ, R5, R4 ;  /* 0x00000005ff061219 */ /* 0x000fce0000011604 */
.L_x_1849:
[----:B------:R-:W-:Y:S05]  /*10b00*/  BSYNC B0 ;  /* 0x0000000000007941 */ /* 0x000fea0003800000 */
.L_x_1847:
[----:B------:R-:W-:-:S05]  /*10b10*/  IMAD R5, R6, R3, R3 ;  /* 0x0000000306057224 */ /* 0x000fca00078e0203 */
[----:B------:R-:W-:-:S07]  /*10b20*/  VIMNMX R2, R2, R5, PT ;  /* 0x0000000502027248 */ /* 0x000fce0003fe0100 */
.L_x_1846:
[----:B------:R-:W-:Y:S01]  /*10b30*/  VIADD R2, R2, 0x5f ;  /* 0x0000005f02027836 */ /* 0x000fe20000000000 */
[----:B------:R-:W-:Y:S01]  /*10b40*/  ULDC UR4, c[0x0][0x9dc] ;  /* 0x0002770000047ab9 */ /* 0x000fe20000000800 */
[----:B------:R-:W-:Y:S02]  /*10b50*/  IMAD R0, R17, 0x80, -R0 ;  /* 0x0000008011007824 */ /* 0x000fe400078e0a00 */
[----:B------:R-:W-:-:S04]  /*10b60*/  IMAD.HI R4, R2, 0x2aaaaaab, RZ ;  /* 0x2aaaaaab02047827 */ /* 0x000fc800078e02ff */
[C---:B------:R-:W-:Y:S01]  /*10b70*/  VIADD R2, R7.reuse, 0x5f ;  /* 0x0000005f07027836 */ /* 0x040fe20000000000 */
[----:B------:R-:W-:Y:S01]  /*10b80*/  SHF.R.U32.HI R5, RZ, 0x1f, R4 ;  /* 0x0000001fff057819 */ /* 0x000fe20000011604 */
[----:B------:R-:W-:Y:S02]  /*10b90*/  IMAD.IADD R7, R7, 0x1, R0 ;  /* 0x0000000107077824 */ /* 0x000fe400078e0200 */
[----:B------:R-:W-:Y:S01]  /*10ba0*/  IMAD.HI R2, R2, 0x2aaaaaab, RZ ;  /* 0x2aaaaaab02027827 */ /* 0x000fe200078e02ff */
[----:B------:R-:W-:-:S03]  /*10bb0*/  LEA.HI.SX32 R4, R4, R5, 0x1c ;  /* 0x0000000504047211 */ /* 0x000fc600078fe2ff */
[----:B------:R-:W-:Y:S01]  /*10bc0*/  VIADD R0, R7, -UR4 ;  /* 0x8000000407007c36 */ /* 0x000fe20008000000 */
[----:B------:R-:W-:-:S04]  /*10bd0*/  SHF.R.U32.HI R5, RZ, 0x1f, R2 ;  /* 0x0000001fff057819 */ /* 0x000fc80000011602 */
[----:B------:R-:W-:-:S04]  /*10be0*/  LEA.HI.SX32 R5, R2, R5, 0x1c ;  /* 0x0000000502057211 */ /* 0x000fc800078fe2ff */
[----:B-1----:R-:W-:-:S05]  /*10bf0*/  VIMNMX R6, R5, R4, PT ;  /* 0x0000000405067248 */ /* 0x002fca0003fe0100 */
[----:B------:R1:W-:Y:S01]  /*10c00*/  STL [R1+0x14], R6 ;  /* 0x0000140601007387 */ /* 0x0003e20000100800 */
[----:B------:R-:W-:Y:S05]  /*10c10*/  @!P0 BRA `(.L_x_1850) ;  /* 0x0000000000448947 */ /* 0x000fea0003800000 */
[----:B------:R-:W-:Y:S01]  /*10c20*/  ISETP.GT.AND P0, PT, R7, -0x1, PT ;  /* 0xffffffff0700780c */ /* 0x000fe20003f04270 */
[----:B------:R-:W-:-:S12]  /*10c30*/  BSSY B0, `(.L_x_1851) ;  /* 0x000000d000007945 */ /* 0x000fd80003800000 */
[----:B------:R-:W-:Y:S05]  /*10c40*/  @P0 BRA `(.L_x_1852) ;  /* 0x00000000001c0947 */ /* 0x000fea0003800000 */
[----:B------:R-:W-:Y:S02]  /*10c50*/  ISETP.NE.AND P0, PT, R3, 0x1, PT ;  /* 0x000000010300780c */ /* 0x000fe40003f05270 */
[----:B------:R-:W-:-:S11]  /*10c60*/  LOP3.LUT R7, RZ, R7, RZ, 0x33, !PT ;  /* 0x00000007ff077212 */ /* 0x000fd600078e33ff */
[----:B------:R-:W2:Y:S02]  /*10c70*/  @P0 LDC.64 R4, c[0x0][0x9e8] ;  /* 0x00027a00ff040b82 */ /* 0x000ea40000000a00 */
[----:B--2---:R-:W-:-:S05]  /*10c80*/  @P0 IMAD.HI.U32 R4, R7, R4, RZ ;  /* 0x0000000407040227 */ /* 0x004fca00078e00ff */
[----:B------:R-:W-:-:S04]  /*10c90*/  @P0 SHF.R.U32.HI R7, RZ, R5, R4 ;  /* 0x00000005ff070219 */ /* 0x000fc80000011604 */
[----:B------:R-:W-:Y:S01]  /*10ca0*/  LOP3.LUT R7, RZ, R7, RZ, 0x33, !PT ;  /* 0x00000007ff077212 */ /* 0x000fe200078e33ff */
[----:B------:R-:W-:Y:S06]  /*10cb0*/  BRA `(.L_x_1853) ;  /* 0x0000000000107947 */ /* 0x000fec0003800000 */
.L_x_1852:
[----:B------:R-:W-:-:S13]  /*10cc0*/  ISETP.NE.AND P0, PT, R3, 0x1, PT ;  /* 0x000000010300780c */ /* 0x000fda0003f05270 */
[----:B------:R-:W2:Y:S02]  /*10cd0*/  @P0 LDC.64 R4, c[0x0][0x9e8] ;  /* 0x00027a00ff040b82 */ /* 0x000ea40000000a00 */
[----:B--2---:R-:W-:-:S05]  /*10ce0*/  @P0 IMAD.HI.U32 R4, R7, R4, RZ ;  /* 0x0000000407040227 */ /* 0x004fca00078e00ff */
[----:B------:R-:W-:-:S07]  /*10cf0*/  @P0 SHF.R.U32.HI R7, RZ, R5, R4 ;  /* 0x00000005ff070219 */ /* 0x000fce0000011604 */
.L_x_1853:
[----:B------:R-:W-:Y:S05]  /*10d00*/  BSYNC B0 ;  /* 0x0000000000007941 */ /* 0x000fea0003800000 */
.L_x_1851:
[----:B------:R-:W-:-:S05]  /*10d10*/  IMAD R3, R7, R3, RZ ;  /* 0x0000000307037224 */ /* 0x000fca00078e02ff */
[----:B------:R-:W-:-:S07]  /*10d20*/  VIMNMX R0, R0, R3, !PT ;  /* 0x0000000300007248 */ /* 0x000fce0007fe0100 */
.L_x_1850:
[----:B------:R-:W-:Y:S01]  /*10d30*/  IMAD.HI R0, R0, 0x2aaaaaab, RZ ;  /* 0x2aaaaaab00007827 */ /* 0x000fe200078e02ff */
[----:B------:R-:W-:Y:S04]  /*10d40*/  BSSY B6, `(.L_x_1854) ;  /* 0x00002ae000067945 */ /* 0x000fe80003800000 */
[----:B------:R-:W-:-:S04]  /*10d50*/  SHF.R.U32.HI R3, RZ, 0x1f, R0 ;  /* 0x0000001fff037819 */ /* 0x000fc80000011600 */
[----:B------:R-:W-:-:S04]  /*10d60*/  LEA.HI.SX32 R3, R0, R3, 0x1c ;  /* 0x0000000300037211 */ /* 0x000fc800078fe2ff */
[----:B------:R-:W-:-:S04]  /*10d70*/  VIMNMX R2, RZ, R3, !PT ;  /* 0x00000003ff027248 */ /* 0x000fc80007fe0100 */
[----:B------:R-:W-:Y:S01]  /*10d80*/  ISETP.GT.AND P0, PT, R6, R2, PT ;  /* 0x000000020600720c */ /* 0x000fe20003f04270 */
[----:B------:R2:W-:-:S12]  /*10d90*/  STL [R1+0xc], R2 ;  /* 0x00000c0201007387 */ /* 0x0005d80000100800 */
[----:B--2---:R-:W-:Y:S05]  /*10da0*/  @P0 BRA `(.L_x_1855) ;  /* 0x0000000000440947 */ /* 0x004fea0003800000 */
[----:B------:R-:W2:Y:S02]  /*10db0*/  S2R R2, SR_TID.X ;  /* 0x0000000000027919 */ /* 0x000ea40000002100 */
[----:B--2---:R-:W-:-:S04]  /*10dc0*/  LOP3.LUT R2, R2, 0x1f, RZ, 0xc0, !PT ;  /* 0x0000001f02027812 */ /* 0x004fc800078ec0ff */
[----:B------:R-:W-:-:S13]  /*10dd0*/  ISETP.NE.AND P1, PT, R2, RZ, PT ;  /* 0x000000ff0200720c */ /* 0x000fda0003f25270 */
[----:B------:R-:W-:Y:S05]  /*10de0*/  @P1 BRA `(.L_x_1856) ;  /* 0x00000028008c1947 */ /* 0x000fea0003800000 */
[----:B------:R-:W2:Y:S01]  /*10df0*/  S2R R7, SR_LANEID ;  /* 0x0000000000077919 */ /* 0x000ea20000000000 */
[----:B------:R-:W-:Y:S01]  /*10e00*/  VOTEU.ANY UR4, UPT, PT ;  /* 0x0000000000047886 */ /* 0x000fe200038e0100 */
[----:B------:R-:W3:Y:S01]  /*10e10*/  LDC.64 R2, c[0x0][0xc38] ;  /* 0x00030e00ff027b82 */ /* 0x000ee20000000a00 */
[----:B------:R-:W2:Y:S08]  /*10e20*/  FLO.U32 R0, UR4 ;  /* 0x0000000400007d00 */ /* 0x000eb000080e0000 */
[----:B------:R-:W3:Y:S01]  /*10e30*/  POPC R5, UR4 ;  /* 0x0000000400057d09 */ /* 0x000ee20008000000 */
[----:B--2---:R-:W-:-:S13]  /*10e40*/  ISETP.EQ.U32.AND P0, PT, R0, R7, PT ;  /* 0x000000070000720c */ /* 0x004fda0003f02070 */
[----:B---3--:R-:W2:Y:S01]  /*10e50*/  @P0 ATOMG.E.ADD.STRONG.GPU PT, R3, desc[UR38][R2.64], R5 ;  /* 0x00000005020309a8 */ /* 0x008ea200081ee1e6 */
[----:B------:R-:W3:Y:S02]  /*10e60*/  S2R R4, SR_LTMASK ;  /* 0x0000000000047919 */ /* 0x000ee40000003900 */
[----:B---3--:R-:W-:-:S04]  /*10e70*/  LOP3.LUT R4, R4, UR4, RZ, 0xc0, !PT ;  /* 0x0000000404047c12 */ /* 0x008fc8000f8ec0ff */
[----:B------:R-:W3:Y:S01]  /*10e80*/  POPC R7, R4 ;  /* 0x0000000400077309 */ /* 0x000ee20000000000 */
[----:B--2---:R-:W3:Y:S02]  /*10e90*/  SHFL.IDX PT, R0, R3, R0, 0x1f ;  /* 0x00001f0003007589 */ /* 0x004ee400000e0000 */
[----:B---3--:R-:W-:Y:S01]  /*10ea0*/  IADD3 R16, R0, UR37, R7 ;  /* 0x0000002500107c10 */ /* 0x008fe2000fffe007 */
[----:B------:R-:W-:Y:S06]  /*10eb0*/  BRA `(.L_x_1856) ;  /* 0x0000002800587947 */ /* 0x000fec0003800000 */
.L_x_1855:
[----:B------:R-:W2:Y:S01]  /*10ec0*/  S2R R3, SR_CgaCtaId ;  /* 0x0000000000037919 */ /* 0x000ea20000008800 */
[----:B------:R-:W-:-:S04]  /*10ed0*/  MOV R0, 0x400 ;  /* 0x0000040000007802 */ /* 0x000fc80000000f00 */
[----:B--2---:R-:W-:-:S05]  /*10ee0*/  LEA R2, R3, R0, 0x18 ;  /* 0x0000000003027211 */ /* 0x004fca00078ec0ff */
[----:B------:R2:W-:Y:S01]  /*10ef0*/  STL [R1+0x10], R2 ;  /* 0x0000100201007387 */ /* 0x0005e20000100800 */
[----:B------:R-:W-:-:S05]  /*10f00*/  VIADD R0, R2, 0x1c400 ;  /* 0x0001c40002007836 */ /* 0x000fca0000000000 */
[----:B------:R-:W-:-:S13]  /*10f10*/  LOP3.LUT P0, RZ, R0, 0x3ff, RZ, 0xc0, !PT ;  /* 0x000003ff00ff7812 */ /* 0x000fda000780c0ff */
[----:B--2---:R-:W-:Y:S05]  /*10f20*/  @!P0 BRA `(.L_x_1857) ;  /* 0x0000000000408947 */ /* 0x004fea0003800000 */
[----:B------:R-:W-:Y:S01]  /*10f30*/  MOV R2, 0x0 ;  /* 0x0000000000027802 */ /* 0x000fe20000000f00 */
[----:B------:R-:W-:Y:S01]  /*10f40*/  ULDC.64 UR6, c[0x4][0x90] ;  /* 0x0100240000067ab9 */ /* 0x000fe20000000a00 */
[----:B------:R-:W-:Y:S01]  /*10f50*/  ULDC.64 UR8, c[0x4][0x98] ;  /* 0x0100260000087ab9 */ /* 0x000fe20000000a00 */
[----:B------:R-:W-:Y:S01]  /*10f60*/  ULDC.64 UR4, c[0x4][0x8] ;  /* 0x0100020000047ab9 */ /* 0x000fe20000000a00 */
[----:B------:R-:W-:Y:S02]  /*10f70*/  IMAD.U32 R4, RZ, RZ, UR6 ;  /* 0x00000006ff047e24 */ /* 0x000fe4000f8e00ff */
[----:B------:R-:W2:Y:S01]  /*10f80*/  LDC.64 R2, c[0x4][R2] ;  /* 0x0100000002027b82 */ /* 0x000ea20000000a00 */
[----:B------:R-:W-:Y:S02]  /*10f90*/  IMAD.U32 R5, RZ, RZ, UR7 ;  /* 0x00000007ff057e24 */ /* 0x000fe4000f8e00ff */
[----:B-1----:R-:W-:Y:S02]  /*10fa0*/  IMAD.U32 R6, RZ, RZ, UR8 ;  /* 0x00000008ff067e24 */ /* 0x002fe4000f8e00ff */
[----:B------:R-:W-:-:S02]  /*10fb0*/  IMAD.U32 R7, RZ, RZ, UR9 ;  /* 0x00000009ff077e24 */ /* 0x000fc4000f8e00ff */
[----:B------:R-:W-:Y:S02]  /*10fc0*/  IMAD.U32 R10, RZ, RZ, UR4 ;  /* 0x00000004ff0a7e24 */ /* 0x000fe4000f8e00ff */
[----:B------:R-:W-:Y:S02]  /*10fd0*/  IMAD.U32 R11, RZ, RZ, UR5 ;  /* 0x00000005ff0b7e24 */ /* 0x000fe4000f8e00ff */
[----:B------:R-:W-:Y:S02]  /*10fe0*/  IMAD.MOV.U32 R8, RZ, RZ, 0x70 ;  /* 0x00000070ff087424 */ /* 0x000fe400078e00ff */
[----:B------:R-:W-:Y:S02]  /*10ff0*/  IMAD.MOV.U32 R12, RZ, RZ, 0x1 ;  /* 0x00000001ff0c7424 */ /* 0x000fe400078e00ff */
[----:B0-----:R-:W-:-:S07]  /*11000*/  IMAD.MOV.U32 R13, RZ, RZ, RZ ;  /* 0x000000ffff0d7224 */ /* 0x001fce00078e00ff */
[----:B------:R-:W-:-:S07]  /*11010*/  LEPC R20, `(.L_x_1857) ;  /* 0x000000001014794e */ /* 0x000fce0000000000 */
[----:B--2---:R-:W-:Y:S05]  /*11020*/  CALL.ABS.NOINC R2 ;  /* 0x0000000002007343 */ /* 0x004fea0003c00000 */
.L_x_1857:
        /* <DEDUP_REMOVED lines=8> */
[----:B------:R2:W3:Y:S01]  /*110b0*/  LDC.64 R2, c[0x4][R0] ;  /* 0x0100000000027b82 */ /* 0x0004e20000000a00 */
[----:B------:R-:W-:Y:S02]  /*110c0*/  IMAD.U32 R4, RZ, RZ, UR6 ;  /* 0x00000006ff047e24 */ /* 0x000fe4000f8e00ff */
[----:B------:R-:W-:Y:S02]  /*110d0*/  IMAD.U32 R5, RZ, RZ, UR7 ;  /* 0x00000007ff057e24 */ /* 0x000fe4000f8e00ff */
[----:B-1----:R-:W-:Y:S02]  /*110e0*/  IMAD.U32 R6, RZ, RZ, UR8 ;  /* 0x00000008ff067e24 */ /* 0x002fe4000f8e00ff */
[----:B------:R-:W-:-:S02]  /*110f0*/  IMAD.U32 R7, RZ, RZ, UR9 ;  /* 0x00000009ff077e24 */ /* 0x000fc4000f8e00ff */
[----:B------:R-:W-:Y:S02]  /*11100*/  IMAD.U32 R10, RZ, RZ, UR4 ;  /* 0x00000004ff0a7e24 */ /* 0x000fe4000f8e00ff */
[----:B------:R-:W-:Y:S02]  /*11110*/  IMAD.U32 R11, RZ, RZ, UR5 ;  /* 0x00000005ff0b7e24 */ /* 0x000fe4000f8e00ff */
[----:B------:R-:W-:Y:S02]  /*11120*/  IMAD.MOV.U32 R8, RZ, RZ, 0x70 ;  /* 0x00000070ff087424 */ /* 0x000fe400078e00ff */
[----:B------:R-:W-:Y:S02]  /*11130*/  IMAD.MOV.U32 R12, RZ, RZ, 0x1 ;  /* 0x00000001ff0c7424 */ /* 0x000fe400078e00ff */
[----:B0-2---:R-:W-:-:S07]  /*11140*/  IMAD.MOV.U32 R13, RZ, RZ, RZ ;  /* 0x000000ffff0d7224 */ /* 0x005fce00078e00ff */
[----:B------:R-:W-:-:S07]  /*11150*/  LEPC R20, `(.L_x_1859) ;  /* 0x000000001014794e */ /* 0x000fce0000000000 */
[----:B---3--:R-:W-:Y:S05]  /*11160*/  CALL.ABS.NOINC R2 ;  /* 0x0000000002007343 */ /* 0x008fea0003c00000 */
.L_x_1859:
        /* <DEDUP_REMOVED lines=16> */
.L_x_1858:
[----:B------:R-:W2:Y:S01]  /*11270*/  LDL.LU R7, [R1+0x1c] ;  /* 0x00001c0001077983 */ /* 0x000ea20000300800 */
[----:B------:R-:W3:Y:S01]  /*11280*/  LDC R0, c[0x0][0x428] ;  /* 0x00010a00ff007b82 */ /* 0x000ee20000000800 */
[----:B------:R-:W-:Y:S01]  /*11290*/  ULDC.64 UR4, c[0x0][0x9f8] ;  /* 0x00027e0000047ab9 */ /* 0x000fe20000000a00 */
[----:B------:R-:W-:Y:S01]  /*112a0*/  IMAD.MOV.U32 R4, RZ, RZ, R19 ;  /* 0x000000ffff047224 */ /* 0x000fe200078e0013 */
[----:B-1----:R-:W1:Y:S01]  /*112b0*/  S2R R6, SR_TID.X ;  /* 0x0000000000067919 */ /* 0x002e620000002100 */
[----:B---3--:R-:W-:Y:S01]  /*112c0*/  ISETP.NE.AND P0, PT, R0, 0x1, PT ;  /* 0x000000010000780c */ /* 0x008fe20003f05270 */
[----:B------:R-:W-:Y:S01]  /*112d0*/  IMAD.MOV.U32 R0, RZ, RZ, R18 ;  /* 0x000000ffff007224 */ /* 0x000fe200078e0012 */
[----:B-1----:R-:W-:-:S11]  /*112e0*/  LOP3.LUT R6, R6, 0x1f, RZ, 0xc0, !PT ;  /* 0x0000001f06067812 */ /* 0x002fd600078ec0ff */
[----:B------:R-:W1:Y:S08]  /*112f0*/  @P0 LDC R3, c[0x0][0x42c] ;  /* 0x00010b00ff030b82 */ /* 0x000e700000000800 */
[----:B------:R-:W3:Y:S01]  /*11300*/  @P0 LDC R5, c[0x0][0x430] ;  /* 0x00010c00ff050b82 */ /* 0x000ee20000000800 */
[----:B-1----:R-:W-:-:S05]  /*11310*/  @P0 IMAD.HI.U32 R2, R18, R3, RZ ;  /* 0x0000000312020227 */ /* 0x002fca00078e00ff */
[----:B---3--:R-:W-:Y:S02]  /*11320*/  @P0 SHF.R.U32.HI R0, RZ, R5, R2 ;  /* 0x00000005ff000219 */ /* 0x008fe40000011602 */
[----:B------:R-:W-:-:S04]  /*11330*/  ISETP.NE.U32.AND P0, PT, RZ, UR4, PT ;  /* 0x00000004ff007c0c */ /* 0x000fc8000bf05070 */
[----:B------:R-:W-:Y:S01]  /*11340*/  ISETP.NE.AND.EX P0, PT, RZ, UR5, PT, P0 ;  /* 0x00000005ff007c0c */ /* 0x000fe2000bf05300 */
[----:B------:R-:W-:-:S12]  /*11350*/  ULDC.64 UR4, c[0x0][0xa00] ;  /* 0x0002800000047ab9 */ /* 0x000fd80000000a00 */
[----:B------:R-:W1:Y:S01]  /*11360*/  @P0 LDC.64 R2, c[0x0][0x9f8] ;  /* 0x00027e00ff020b82 */ /* 0x000e620000000a00 */
[----:B------:R-:W-:-:S04]  /*11370*/  ISETP.NE.AND P6, PT, R6, RZ, PT ;  /* 0x000000ff0600720c */ /* 0x000fc80003fc5270 */
[----:B------:R-:W-:-:S09]  /*11380*/  PLOP3.LUT P1, PT, P6, PT, PT, 0x8, 0x0 ;  /* 0x000000000000781c */ /* 0x000fd2000372e170 */
[----:B------:R-:W-:Y:S01]  /*11390*/  VOTEU.ALL UP1, P6 ;  /* 0x00000000003f7886 */ /* 0x000fe20003020000 */
[----:B-1----:R-:W-:-:S05]  /*113a0*/  @P0 IMAD.WIDE R2, R19, 0x4, R2 ;  /* 0x0000000413020825 */ /* 0x002fca00078e0202 */
[----:B------:R1:W5:Y:S01]  /*113b0*/  @P0 LDG.E R4, desc[UR38][R2.64] ;  /* 0x0000002602040981 */ /* 0x000362000c1e1900 */
[----:B------:R-:W-:Y:S01]  /*113c0*/  ISETP.NE.U32.AND P0, PT, RZ, UR4, PT ;  /* 0x00000004ff007c0c */ /* 0x000fe2000bf05070 */
[----:B------:R-:W-:-:S03]  /*113d0*/  @!UP1 UIADD3 UR8, UP0, UR40, 0x270, URZ ;  /* 0x0000027028089890 */ /* 0x000fc6000ff1e03f */
[----:B------:R-:W-:Y:S01]  /*113e0*/  ISETP.NE.AND.EX P0, PT, RZ, UR5, PT, P0 ;  /* 0x00000005ff007c0c */ /* 0x000fe2000bf05300 */
[----:B------:R-:W-:-:S03]  /*113f0*/  @!UP1 UIADD3.X UR9, URZ, UR41, URZ, UP0, !UPT ;  /* 0x000000293f099290 */ /* 0x000fc600087fe43f */
[----:B------:R-:W-:Y:S01]  /*11400*/  SEL R6, R19, RZ, !P0 ;  /* 0x000000ff13067207 */ /* 0x000fe20004000000 */
[----:B------:R-:W-:Y:S01]  /*11410*/  VOTEU.ALL UP0, P6 ;  /* 0x00000000003f7886 */ /* 0x000fe20003000000 */
[----:B-12---:R-:W-:-:S07]  /*11420*/  IMAD R17, R17, 0x80, R7 ;  /* 0x0000008011117824 */ /* 0x006fce00078e0207 */
.L_x_1860:
        /* <DEDUP_REMOVED lines=10> */
[----:B------:R-:W2:Y:S01]  /*114d0*/  LDL R5, [R1+0x14] ;  /* 0x0000140001057983 */ /* 0x000ea20000100800 */
[----:B------:R-:W1:Y:S01]  /*114e0*/  LDC.64 R2, c[0x0][0x3f8] ;  /* 0x0000fe00ff027b82 */ /* 0x000e620000000a00 */
[----:B------:R-:W-:Y:S02]  /*114f0*/  ULDC.64 UR4, c[0x0][0xa08] ;  /* 0x0002820000047ab9 */ /* 0x000fe40000000a00 */
[----:B-1----:R-:W-:Y:S01]  /*11500*/  LOP3.LUT P0, RZ, R2, UR4, RZ, 0xfc, !PT ;  /* 0x0000000402ff7c12 */ /* 0x002fe2000f80fcff */
[----:B------:R-:W-:-:S03]  /*11510*/  UMOV UR4, 0xffffffff ;  /* 0xffffffff00047882 */ /* 0x000fc60000000000 */
[----:B------:R-:W-:-:S04]  /*11520*/  LOP3.LUT P0, RZ, R3, UR5, RZ, 0xfc, P0 ;  /* 0x0000000503ff7c12 */ /* 0x000fc8000800fcff */
[----:B-----5:R-:W-:Y:S01]  /*11530*/  SEL R7, R4, RZ, !P0 ;  /* 0x000000ff04077207 */ /* 0x020fe20004000000 */
[----:B--2---:R-:W-:Y:S01]  /*11540*/  VIADD R8, R5, 0xffffffff ;  /* 0xffffffff05087836 */ /* 0x004fe20000000000 */
[----:B------:R-:W-:Y:S07]  /*11550*/  BRA.DIV UR4, `(.L_x_1861) ;  /* 0x00000036046c7947 */ /* 0x000fee000b800000 */
.L_x_1931:
[----:B------:R-:W-:Y:S01]  /*11560*/  UMOV UR4, 0xffffffff ;  /* 0xffffffff00047882 */ /* 0x000fe20000000000 */
[----:B------:R-:W-:Y:S02]  /*11570*/  SHF.R.S32.HI R5, RZ, 0x1f, R4 ;  /* 0x0000001fff057819 */ /* 0x000fe40000011404 */
[----:B------:R-:W-:Y:S05]  /*11580*/  BRA.DIV UR4, `(.L_x_1862) ;  /* 0x0000003604947947 */ /* 0x000fea000b800000 */
[----:B------:R-:W-:-:S13]  /*11590*/  ELECT P6, URZ, PT ;  /* 0x00000000003f782f */ /* 0x000fda00038c0000 */
.L_x_1934:
        /* <DEDUP_REMOVED lines=10> */
[----:B------:R-:W-:-:S04]  /*11640*/  @P0 SHF.R.U32.HI R7, RZ, R11, R10 ;  /* 0x0000000bff070219 */ /* 0x000fc8000001160a */
[--C-:B------:R-:W-:Y:S01]  /*11650*/  SHF.R.S32.HI R11, RZ, 0x1f, R7.reuse ;  /* 0x0000001fff0b7819 */ /* 0x100fe20000011407 */
[--C-:B------:R-:W-:Y:S02]  /*11660*/  IMAD.MOV R9, RZ, RZ, -R7.reuse ;  /* 0x000000ffff097224 */ /* 0x100fe400078e0a07 */
[----:B------:R-:W-:Y:S02]  /*11670*/  IMAD.MOV.U32 R10, RZ, RZ, R7 ;  /* 0x000000ffff0a7224 */ /* 0x000fe400078e0007 */
[----:B------:R-:W-:Y:S02]  /*11680*/  IMAD R8, R12, R9, R8 ;  /* 0x000000090c087224 */ /* 0x000fe400078e0208 */
[----:B------:R-:W-:Y:S02]  /*11690*/  IMAD R9, R5, UR4, RZ ;  /* 0x0000000405097c24 */ /* 0x000fe4000f8e02ff */
[----:B------:R-:W-:-:S04]  /*116a0*/  IMAD.WIDE.U32 R10, R4, UR4, R10 ;  /* 0x00000004040a7c25 */ /* 0x000fc8000f8e000a */
[----:B------:R-:W-:Y:S01]  /*116b0*/  IMAD R9, R4, UR5, R9 ;  /* 0x0000000504097c24 */ /* 0x000fe2000f8e0209 */
[----:B------:R-:W-:-:S03]  /*116c0*/  LEA R12, P0, R10, R2, 0x2 ;  /* 0x000000020a0c7211 */ /* 0x000fc600078010ff */
[----:B------:R-:W-:-:S05]  /*116d0*/  IMAD.IADD R7, R11, 0x1, R9 ;  /* 0x000000010b077824 */ /* 0x000fca00078e0209 */
[----:B0-----:R-:W-:-:S05]  /*116e0*/  LEA.HI.X R13, R10, R3, R7, 0x2, P0 ;  /* 0x000000030a0d7211 */ /* 0x001fca00000f1407 */
[----:B------:R1:W5:Y:S02]  /*116f0*/  LDG.E R7, desc[UR38][R12.64] ;  /* 0x000000260c077981 */ /* 0x000364000c1e1900 */
.L_x_1864:
[----:B------:R-:W2:Y:S01]  /*11700*/  LDL R9, [R1] ;  /* 0x0000000001097983 */ /* 0x000ea20000100800 */
[----:B------:R-:W-:-:S03]  /*11710*/  MOV R11, 0x400 ;  /* 0x00000400000b7802 */ /* 0x000fc60000000f00 */
[----:B------:R-:W3:Y:S01]  /*11720*/  LDL R10, [R1+0x4] ;  /* 0x00000400010a7983 */ /* 0x000ee20000100800 */
[----:B-1----:R-:W1:Y:S02]  /*11730*/  S2R R12, SR_CgaCtaId ;  /* 0x00000000000c7919 */ /* 0x002e640000008800 */
[----:B-1----:R-:W-:-:S05]  /*11740*/  LEA R11, R12, R11, 0x18 ;  /* 0x0000000b0c0b7211 */ /* 0x002fca00078ec0ff */
[----:B--2---:R-:W-:Y:S01]  /*11750*/  IMAD R9, R9, 0x8, R11 ;  /* 0x0000000809097824 */ /* 0x004fe200078e020b */
[----:B---3--:R-:W-:-:S04]  /*11760*/  SHF.L.U32 R10, R10, 0x1f, RZ ;  /* 0x0000001f0a0a7819 */ /* 0x008fc800000006ff */
[----:B------:R-:W1:Y:S02]  /*11770*/  SYNCS.PHASECHK.TRANS64.TRYWAIT P0, [R9+URZ+0x22840], R10 ;  /* 0x0228400a090075a7 */ /* 0x000e64000800017f */
[----:B-1----:R-:W-:Y:S05]  /*11780*/  @!P0 BRA `(.L_x_1865) ;  /* 0x0000003400348947 */ /* 0x002fea0003800000 */
.L_x_1935:
[----:B------:R-:W2:Y:S02]  /*11790*/  S2R R11, SR_TID.X ;  /* 0x00000000000b7919 */ /* 0x000ea40000002100 */
        /* <DEDUP_REMOVED lines=10> */
.L_x_1866:
[----:B------:R-:W2:Y:S01]  /*11840*/  LDL R11, [R1] ;  /* 0x00000000010b7983 */ /* 0x000ea20000100800 */
[----:B------:R-:W-:-:S03]  /*11850*/  MOV R12, 0x400 ;  /* 0x00000400000c7802 */ /* 0x000fc60000000f00 */
[----:B-1----:R-:W3:Y:S01]  /*11860*/  LDL R10, [R1+0x8] ;  /* 0x00000800010a7983 */ /* 0x002ee20000100800 */
[----:B0-----:R-:W0:Y:S01]  /*11870*/  S2R R13, SR_CgaCtaId ;  /* 0x00000000000d7919 */ /* 0x001e220000008800 */
[----:B------:R-:W-:Y:S02]  /*11880*/  R2UR UR9, R9 ;  /* 0x00000000090972ca */ /* 0x000fe400000e0000 */
[----:B------:R-:W-:Y:S01]  /*11890*/  R2UR UR11, R8 ;  /* 0x00000000080b72ca */ /* 0x000fe200000e0000 */
[----:B------:R-:W-:Y:S01]  /*118a0*/  UIADD3 UR6, UP0, UR40, 0x370, URZ ;  /* 0x0000037028067890 */ /* 0x000fe2000ff1e03f */
[----:B------:R-:W-:Y:S02]  /*118b0*/  R2UR UR12, R0 ;  /* 0x00000000000c72ca */ /* 0x000fe400000e0000 */
[----:B-----5:R-:W-:Y:S01]  /*118c0*/  R2UR UR13, R7 ;  /* 0x00000000070d72ca */ /* 0x020fe200000e0000 */
[----:B------:R-:W-:Y:S01]  /*118d0*/  UIADD3.X UR7, URZ, UR41, URZ, UP0, !UPT ;  /* 0x000000293f077290 */ /* 0x000fe200087fe43f */
[----:B0-----:R-:W-:-:S05]  /*118e0*/  LEA R12, R13, R12, 0x18 ;  /* 0x0000000c0d0c7211 */ /* 0x001fca00078ec0ff */
[----:B------:R-:W-:Y:S01]  /*118f0*/  UIADD3 UR9, UR9, 0x22830, URZ ;  /* 0x0002283009097890 */ /* 0x000fe2000fffe03f */
[----:B------:R-:W-:Y:S01]  /*11900*/  UMOV UR5, 0x14f00000 ;  /* 0x14f0000000057882 */ /* 0x000fe20000000000 */
[----:B------:R-:W-:Y:S01]  /*11910*/  UMOV UR10, URZ ;  /* 0x0000003f000a7c82 */ /* 0x000fe20008000000 */
[----:B--2---:R-:W-:Y:S01]  /*11920*/  IMAD R9, R11, 0x3000, R12 ;  /* 0x000030000b097824 */ /* 0x004fe200078e020c */
[----:B---3--:R-:W-:-:S04]  /*11930*/  R2UR UR4, R10 ;  /* 0x000000000a0472ca */ /* 0x008fc800000e0000 */
[----:B------:R-:W-:-:S09]  /*11940*/  R2UR UR8, R9 ;  /* 0x00000000090872ca */ /* 0x000fd200000e0000 */
[----:B------:R-:W-:-:S04]  /*11950*/  UIMAD UR11, UR11, 0x60, UR4 ;  /* 0x000000600b0b78a4 */ /* 0x000fc8000f8e0204 */
[----:B------:R-:W-:Y:S01]  /*11960*/  UIADD3 UR8, UR8, 0x1c400, URZ ;  /* 0x0001c40008087890 */ /* 0x000fe2000fffe03f */
[----:B------:R-:W-:-:S08]  /*11970*/  UMOV UR4, 0x0 ;  /* 0x0000000000047882 */ /* 0x000fd00000000000 */
[----:B------:R1:W-:Y:S02]  /*11980*/  UTMALDG.4D [UR8], [UR6], desc[UR4] ;  /* 0x00000408060075b4 */ /* 0x0003e40008019000 */
[----:B-1----:R-:W-:Y:S01]  /*11990*/  NOP ;  /* 0x0000000000007918 */ /* 0x002fe20000000000 */
.L_x_1863:
[----:B------:R-:W2:Y:S01]  /*119a0*/  LDL.LU R12, [R1+0x18] ;  /* 0x00001800010c7983 */ /* 0x000ea20000300800 */
[----:B------:R-:W-:Y:S01]  /*119b0*/  MOV R10, 0x400 ;  /* 0x00000400000a7802 */ /* 0x000fe20000000f00 */
[----:B------:R-:W-:Y:S05]  /*119c0*/  WARPSYNC.ALL ;  /* 0x0000000000007948 */ /* 0x000fea0003800000 */
[----:B------:R-:W1:Y:S01]  /*119d0*/  S2R R11, SR_CgaCtaId ;  /* 0x00000000000b7919 */ /* 0x000e620000008800 */
        /* <DEDUP_REMOVED lines=11> */
[----:B-1----:R-:W-:Y:S01]  /*11a90*/  LEA R10, R11, R10, 0x18 ;  /* 0x0000000a0b0a7211 */ /* 0x002fe200078ec0ff */
        /* <DEDUP_REMOVED lines=12> */
[----:B------:R-:W2:Y:S02]  /*11b60*/  SYNCS.PHASECHK.TRANS64.TRYWAIT P0, [R10+URZ+0x22820], R6 ;  /* 0x022820060a0075a7 */ /* 0x000ea4000800017f */
[----:B-12---:R-:W-:Y:S05]  /*11b70*/  @!P0 BRA `(.L_x_1868) ;  /* 0x00000030004c8947 */ /* 0x006fea0003800000 */
.L_x_1936:
[----:B------:R-:W-:Y:S05]  /*11b80*/  BSYNC B0 ;  /* 0x0000000000007941 */ /* 0x000fea0003800000 */
.L_x_1867:
[----:B------:R-:W-:Y:S04]  /*11b90*/  BSSY B0, `(.L_x_1869) ;  /* 0x000003b000007945 */ /* 0x000fe80003800000 */
[----:B------:R-:W-:Y:S05]  /*11ba0*/  @!P6 BRA `(.L_x_1870) ;  /* 0x0000000000e4e947 */ /* 0x000fea0003800000 */
[----:B------:R-:W2:Y:S01]  /*11bb0*/  LDL R10, [R1] ;  /* 0x00000000010a7983 */ /* 0x000ea20000100800 */
[----:B------:R-:W-:-:S03]  /*11bc0*/  MOV R11, 0x400 ;  /* 0x00000400000b7802 */ /* 0x000fc60000000f00 */
[----:B-1----:R-:W3:Y:S01]  /*11bd0*/  LDL R9, [R1+0x4] ;  /* 0x0000040001097983 */ /* 0x002ee20000100800 */
[----:B------:R-:W1:Y:S02]  /*11be0*/  S2R R12, SR_CgaCtaId ;  /* 0x00000000000c7919 */ /* 0x000e640000008800 */
[----:B-1----:R-:W-:-:S05]  /*11bf0*/  LEA R11, R12, R11, 0x18 ;  /* 0x0000000b0c0b7211 */ /* 0x002fca00078ec0ff */
[----:B--2---:R-:W-:Y:S01]  /*11c00*/  IMAD R6, R10, 0x8, R11 ;  /* 0x000000080a067824 */ /* 0x004fe200078e020b */
[----:B---3--:R-:W-:-:S04]  /*11c10*/  SHF.L.U32 R9, R9, 0x1f, RZ ;  /* 0x0000001f09097819 */ /* 0x008fc800000006ff */
[----:B------:R-:W1:Y:S02]  /*11c20*/  SYNCS.PHASECHK.TRANS64.TRYWAIT P0, [R6+URZ+0x22860], R9 ;  /* 0x02286009060075a7 */ /* 0x000e64000800017f */
[----:B-1----:R-:W-:Y:S05]  /*11c30*/  @!P0 BRA `(.L_x_1871) ;  /* 0x00000030003c8947 */ /* 0x002fea0003800000 */
.L_x_1937:
        /* <DEDUP_REMOVED lines=11> */
.L_x_1872:
[----:B------:R-:W2:Y:S01]  /*11cf0*/  LDL R10, [R1] ;  /* 0x00000000010a7983 */ /* 0x000ea20000100800 */
[----:B------:R-:W-:-:S03]  /*11d00*/  MOV R11, 0x400 ;  /* 0x00000400000b7802 */ /* 0x000fc60000000f00 */
[----:B-1----:R-:W3:Y:S01]  /*11d10*/  LDL R9, [R1+0x8] ;  /* 0x0000080001097983 */ /* 0x002ee20000100800 */
[----:B------:R-:W1:Y:S01]  /*11d20*/  S2R R12, SR_CgaCtaId ;  /* 0x00000000000c7919 */ /* 0x000e620000008800 */
[----:B------:R-:W-:Y:S02]  /*11d30*/  R2UR UR9, R6 ;  /* 0x00000000060972ca */ /* 0x000fe400000e0000 */
[----:B------:R-:W-:Y:S01]  /*11d40*/  R2UR UR11, R8 ;  /* 0x00000000080b72ca */ /* 0x000fe200000e0000 */
[----:B------:R-:W-:Y:S01]  /*11d50*/  UIADD3 UR4, UP0, UR40, 0x470, URZ ;  /* 0x0000047028047890 */ /* 0x000fe2000ff1e03f */
[----:B------:R-:W-:Y:S02]  /*11d60*/  R2UR UR12, R0 ;  /* 0x00000000000c72ca */ /* 0x000fe400000e0000 */
[----:B------:R-:W-:Y:S02]  /*11d70*/  R2UR UR13, R7 ;  /* 0x00000000070d72ca */ /* 0x000fe400000e0000 */
[----:B-1----:R-:W-:-:S05]  /*11d80*/  LEA R11, R12, R11, 0x18 ;  /* 0x0000000b0c0b7211 */ /* 0x002fca00078ec0ff */
[----:B------:R-:W-:Y:S01]  /*11d90*/  UIADD3 UR9, UR9, 0x22850, URZ ;  /* 0x0002285009097890 */ /* 0x000fe2000fffe03f */
[----:B------:R-:W-:Y:S01]  /*11da0*/  UMOV UR10, URZ ;  /* 0x0000003f000a7c82 */ /* 0x000fe20008000000 */
[----:B------:R-:W-:Y:S01]  /*11db0*/  UMOV UR6, 0x0 ;  /* 0x0000000000067882 */ /* 0x000fe20000000000 */
[----:B------:R-:W-:Y:S01]  /*11dc0*/  UMOV UR7, 0x14f00000 ;  /* 0x14f0000000077882 */ /* 0x000fe20000000000 */
[----:B------:R-:W-:Y:S01]  /*11dd0*/  UMOV UR16, 0x40 ;  /* 0x0000004000107882 */ /* 0x000fe20000000000 */
[----:B--2---:R-:W-:Y:S01]  /*11de0*/  IMAD R6, R10, 0xc000, R11 ;  /* 0x0000c0000a067824 */ /* 0x004fe200078e020b */
[----:B---3--:R-:W-:-:S04]  /*11df0*/  R2UR UR5, R9 ;  /* 0x00000000090572ca */ /* 0x008fc800000e0000 */
[----:B------:R-:W-:-:S09]  /*11e00*/  R2UR UR14, R6 ;  /* 0x00000000060e72ca */ /* 0x000fd200000e0000 */
[----:B------:R-:W-:-:S04]  /*11e10*/  UIMAD UR11, UR11, 0x60, UR5 ;  /* 0x000000600b0b78a4 */ /* 0x000fc8000f8e0205 */
[----:B------:R-:W-:Y:S02]  /*11e20*/  UIADD3 UR8, UR14, 0x400, URZ ;  /* 0x000004000e087890 */ /* 0x000fe4000fffe03f */
[----:B------:R-:W-:Y:S02]  /*11e30*/  UIADD3.X UR5, URZ, UR41, URZ, UP0, !UPT ;  /* 0x000000293f057290 */ /* 0x000fe400087fe43f */
        /* <DEDUP_REMOVED lines=16> */
.L_x_1870:
[----:B------:R-:W-:Y:S05]  /*11f40*/  BSYNC B0 ;  /* 0x0000000000007941 */ /* 0x000fea0003800000 */
.L_x_1869:
[----:B-1----:R-:W2:Y:S04]  /*11f50*/  LDL R6, [R1+0x14] ;  /* 0x0000140001067983 */ /* 0x002ea80000100800 */
[----:B------:R-:W3:Y:S01]  /*11f60*/  LDL R9, [R1+0xc] ;  /* 0x00000c0001097983 */ /* 0x000ee20000100800 */
[----:B------:R-:W-:Y:S01]  /*11f70*/  BSSY B0, `(.L_x_1873) ;  /* 0x000016f000007945 */ /* 0x000fe20003800000 */
[----:B--2---:R-:W-:-:S05]  /*11f80*/  VIADD R8, R6, 0xfffffffe ;  /* 0xfffffffe06087836 */ /* 0x004fca0000000000 */
[----:B---3--:R-:W-:-:S13]  /*11f90*/  ISETP.GE.AND P0, PT, R8, R9, PT ;  /* 0x000000090800720c */ /* 0x008fda0003f06270 */
[----:B------:R-:W-:Y:S05]  /*11fa0*/  @!P0 BRA `(.L_x_1874) ;  /* 0x0000001400ac8947 */ /* 0x000fea0003800000 */
[----:B------:R-:W-:Y:S01]  /*11fb0*/  LOP3.LUT R10, RZ, R9, RZ, 0x33, !PT ;  /* 0x00000009ff0a7212 */ /* 0x000fe200078e33ff */
[----:B------:R-:W-:Y:S01]  /*11fc0*/  IMAD.MOV R9, RZ, RZ, -R6 ;  /* 0x000000ffff097224 */ /* 0x000fe200078e0a06 */
[----:B------:R-:W-:Y:S04]  /*11fd0*/  BSSY B1, `(.L_x_1875) ;  /* 0x000007b000017945 */ /* 0x000fe80003800000 */
[----:B------:R-:W-:-:S05]  /*11fe0*/  VIADDMNMX R10, R9, 0x1, R10, !PT ;  /* 0x00000001090a7846 */ /* 0x000fca000780010a */
[----:B------:R-:W-:-:S05]  /*11ff0*/  IMAD.IADD R6, R6, 0x1, R10 ;  /* 0x0000000106067824 */ /* 0x000fca00078e020a */
[----:B------:R-:W-:-:S04]  /*12000*/  LOP3.LUT R6, R6, 0x1, RZ, 0xc0, !PT ;  /* 0x0000000106067812 */ /* 0x000fc800078ec0ff */
[----:B------:R-:W-:-:S13]  /*12010*/  ISETP.NE.U32.AND P0, PT, R6, 0x1, PT ;  /* 0x000000010600780c */ /* 0x000fda0003f05070 */
[----:B------:R-:W-:Y:S05]  /*12020*/  @P0 BRA `(.L_x_1876) ;  /* 0x0000000400d40947 */ /* 0x000fea0003800000 */
[----:B------:R-:W2:Y:S04]  /*12030*/  LDL.LU R11, [R1] ;  /* 0x00000000010b7983 */ /* 0x000ea80000300800 */
[----:B0-----:R-:W3:Y:S01]  /*12040*/  LDL.LU R13, [R1+0x4] ;  /* 0x00000400010d7983 */ /* 0x001ee20000300800 */
        /* <DEDUP_REMOVED lines=25> */
[----:B------:R-:W-:Y:S01]  /*121e0*/  LEA R2, P0, R6, R2, 0x2 ;  /* 0x0000000206027211 */ /* 0x000fe200078010ff */
[----:B------:R-:W-:-:S03]  /*121f0*/  IMAD.MOV R7, RZ, RZ, -R9 ;  /* 0x000000ffff077224 */ /* 0x000fc600078e0a09 */
[----:B------:R-:W-:Y:S01]  /*12200*/  LEA.HI.X R3, R6, R3, R11, 0x2, P0 ;  /* 0x0000000306037211 */ /* 0x000fe200000f140b */
[----:B------:R-:W-:-:S04]  /*12210*/  IMAD R8, R12, R7, R8 ;  /* 0x000000070c087224 */ /* 0x000fc800078e0208 */
[----:B------:R1:W5:Y:S04]  /*12220*/  LDG.E R7, desc[UR38][R2.64] ;  /* 0x0000002602077981 */ /* 0x000368000c1e1900 */
.L_x_1879:
[----:B-1----:R-:W1:Y:S01]  /*12230*/  S2R R3, SR_CgaCtaId ;  /* 0x0000000000037919 */ /* 0x002e620000008800 */
[----:B------:R-:W-:-:S04]  /*12240*/  MOV R2, 0x400 ;  /* 0x0000040000027802 */ /* 0x000fc80000000f00 */
[----:B-1----:R-:W-:Y:S02]  /*12250*/  LEA R2, R3, R2, 0x18 ;  /* 0x0000000203027211 */ /* 0x002fe400078ec0ff */
[----:B------:R-:W-:-:S03]  /*12260*/  SHF.L.U32 R3, R13, 0x1f, RZ ;  /* 0x0000001f0d037819 */ /* 0x000fc600000006ff */
[----:B------:R-:W-:-:S04]  /*12270*/  IMAD R2, R14, 0x8, R2 ;  /* 0x000000080e027824 */ /* 0x000fc800078e0202 */
[----:B------:R-:W1:Y:S02]  /*12280*/  SYNCS.PHASECHK.TRANS64.TRYWAIT P0, [R2+URZ+0x22840], R3 ;  /* 0x02284003020075a7 */ /* 0x000e64000800017f */
[----:B-1----:R-:W-:Y:S05]  /*12290*/  @!P0 BRA `(.L_x_1880) ;  /* 0x0000002800b88947 */ /* 0x002fea0003800000 */
.L_x_1938:
[----:B------:R-:W2:Y:S02]  /*122a0*/  S2R R6, SR_TID.X ;  /* 0x0000000000067919 */ /* 0x000ea40000002100 */
[----:B--2---:R-:W-:-:S04]  /*122b0*/  LOP3.LUT R6, R6, 0x7f, RZ, 0xc0, !PT ;  /* 0x0000007f06067812 */ /* 0x004fc800078ec0ff */
[----:B------:R-:W-:-:S13]  /*122c0*/  ISETP.NE.AND P1, PT, R6, RZ, PT ;  /* 0x000000ff0600720c */ /* 0x000fda0003f25270 */
        /* <DEDUP_REMOVED lines=8> */
.L_x_1881:
[----:B------:R-:W2:Y:S01]  /*12350*/  LDL R6, [R1] ;  /* 0x0000000001067983 */ /* 0x000ea20000100800 */
        /* <DEDUP_REMOVED lines=21> */
.L_x_1939:
        /* <DEDUP_REMOVED lines=8> */
.L_x_1883:
[----:B-12---:R-:W2:Y:S01]  /*12530*/  LDL R3, [R1] ;  /* 0x0000000001037983 */ /* 0x006ea20000100800 */
        /* <DEDUP_REMOVED lines=33> */
.L_x_1878:
[----:B------:R-:W-:Y:S05]  /*12750*/  BSYNC B2 ;  /* 0x0000000000027941 */ /* 0x000fea0003800000 */
.L_x_1877:
[----:B------:R-:W2:Y:S02]  /*12760*/  LDL R2, [R1+0x14] ;  /* 0x0000140001027983 */ /* 0x000ea40000100800 */
[----:B--2---:R-:W-:-:S07]  /*12770*/  VIADD R8, R2, 0xfffffffd ;  /* 0xfffffffd02087836 */ /* 0x004fce0000000000 */
.L_x_1876:
[----:B------:R-:W-:Y:S05]  /*12780*/  BSYNC B1 ;  /* 0x0000000000017941 */ /* 0x000fea0003800000 */
.L_x_1875:
[----:B------:R-:W2:Y:S01]  /*12790*/  LDL.LU R2, [R1+0x14] ;  /* 0x0000140001027983 */ /* 0x000ea20000300800 */
[----:B------:R-:W-:Y:S01]  /*127a0*/  VIADD R10, R10, 0xfffffffe ;  /* 0xfffffffe0a0a7836 */ /* 0x000fe20000000000 */
[----:B--2---:R-:W-:-:S04]  /*127b0*/  LOP3.LUT R3, RZ, R2, RZ, 0x33, !PT ;  /* 0x00000002ff037212 */ /* 0x004fc800078e33ff */
[----:B------:R-:W-:-:S13]  /*127c0*/  ISETP.NE.AND P0, PT, R10, R3, PT ;  /* 0x000000030a00720c */ /* 0x000fda0003f05270 */
[----:B------:R-:W-:Y:S05]  /*127d0*/  @!P0 BRA `(.L_x_1874) ;  /* 0x0000000c00a08947 */ /* 0x000fea0003800000 */
.L_x_1898:
        /* <DEDUP_REMOVED lines=32> */
.L_x_1886:
[----:B------:R-:W2:Y:S01]  /*129e0*/  S2R R3, SR_CgaCtaId ;  /* 0x0000000000037919 */ /* 0x000ea20000008800 */
[----:B------:R-:W-:-:S04]  /*129f0*/  MOV R2, 0x400 ;  /* 0x0000040000027802 */ /* 0x000fc80000000f00 */
[----:B--2---:R-:W-:Y:S02]  /*12a00*/  LEA R2, R3, R2, 0x18 ;  /* 0x0000000203027211 */ /* 0x004fe400078ec0ff */
[----:B------:R-:W-:-:S03]  /*12a10*/  SHF.L.U32 R3, R10, 0x1f, RZ ;  /* 0x0000001f0a037819 */ /* 0x000fc600000006ff */
[----:B------:R-:W-:-:S04]  /*12a20*/  IMAD R2, R9, 0x8, R2 ;  /* 0x0000000809027824 */ /* 0x000fc800078e0202 */
[----:B------:R-:W2:Y:S02]  /*12a30*/  SYNCS.PHASECHK.TRANS64.TRYWAIT P0, [R2+URZ+0x22840], R3 ;  /* 0x02284003020075a7 */ /* 0x000ea4000800017f */
[----:B--2---:R-:W-:Y:S05]  /*12a40*/  @!P0 BRA `(.L_x_1887) ;  /* 0x0000002000f48947 */ /* 0x004fea0003800000 */
.L_x_1940:
[----:B-1----:R-:W1:Y:S02]  /*12a50*/  S2R R6, SR_TID.X ;  /* 0x0000000000067919 */ /* 0x002e640000002100 */
        /* <DEDUP_REMOVED lines=8> */
[----:B---3--:R-:W-:Y:S05]  /*12ae0*/  @!P1 BRA `(.L_x_1888) ;  /* 0x0000000000049947 */ /* 0x008fea0003800000 */
[----:B------:R-:W-:Y:S01]  /*12af0*/  BPT.TRAP 0x1 ;  /* 0x000000040000795c */ /* 0x000fe20000300000 */
.L_x_1888:
[----:B------:R-:W3:Y:S01]  /*12b00*/  LDL R12, [R1+0x8] ;  /* 0x00000800010c7983 */ /* 0x000ee20000100800 */
[----:B------:R-:W-:Y:S01]  /*12b10*/  MOV R6, 0x400 ;  /* 0x0000040000067802 */ /* 0x000fe20000000f00 */
[----:B0-----:R-:W0:Y:S01]  /*12b20*/  S2R R13, SR_CgaCtaId ;  /* 0x00000000000d7919 */ /* 0x001e220000008800 */
        /* <DEDUP_REMOVED lines=16> */
[----:B------:R-:W1:Y:S02]  /*12c30*/  SYNCS.PHASECHK.TRANS64.TRYWAIT P1, [R2+URZ+0x22860], R3 ;  /* 0x02286003020075a7 */ /* 0x000e64000802017f */
[----:B01----:R-:W-:Y:S05]  /*12c40*/  @!P1 BRA `(.L_x_1889) ;  /* 0x0000002000889947 */ /* 0x003fea0003800000 */
.L_x_1941:
[----:B------:R-:W-:Y:S05]  /*12c50*/  @P0 BRA `(.L_x_1890) ;  /* 0x00000000001c0947 */ /* 0x000fea0003800000 */
[----:B------:R-:W1:Y:S01]  /*12c60*/  S2R R11, SR_TID.X ;  /* 0x00000000000b7919 */ /* 0x000e620000002100 */
[----:B0-2---:R-:W-:-:S04]  /*12c70*/  IMAD.MOV.U32 R3, RZ, RZ, 0xc000 ;  /* 0x0000c000ff037424 */ /* 0x005fc800078e00ff */
[----:B------:R3:W-:Y:S01]  /*12c80*/  SYNCS.ARRIVE.TRANS64 RZ, [R2+URZ+0x22850], R3 ;  /* 0x0228500302ff79a7 */ /* 0x0007e2000800003f */
[----:B-1----:R-:W-:-:S04]  /*12c90*/  LOP3.LUT R11, R11, 0x1f, RZ, 0xc0, !PT ;  /* 0x0000001f0b0b7812 */ /* 0x002fc800078ec0ff */
[----:B------:R-:W-:-:S13]  /*12ca0*/  ISETP.NE.AND P1, PT, R11, RZ, PT ;  /* 0x000000ff0b00720c */ /* 0x000fda0003f25270 */
[----:B---3--:R-:W-:Y:S05]  /*12cb0*/  @!P1 BRA `(.L_x_1890) ;  /* 0x0000000000049947 */ /* 0x008fea0003800000 */
[----:B------:R-:W-:Y:S01]  /*12cc0*/  BPT.TRAP 0x1 ;  /* 0x000000040000795c */ /* 0x000fe20000300000 */
.L_x_1890:
[----:B------:R-:W1:Y:S01]  /*12cd0*/  S2R R11, SR_CgaCtaId ;  /* 0x00000000000b7919 */ /* 0x000e620000008800 */
        /* <DEDUP_REMOVED lines=12> */
[----:B-1----:R-:W-:-:S05]  /*12da0*/  LEA R3, R11, R3, 0x18 ;  /* 0x000000030b037211 */ /* 0x002fca00078ec0ff */
        /* <DEDUP_REMOVED lines=19> */
.L_x_1885:
[----:B------:R-:W-:Y:S05]  /*12ee0*/  BSYNC B1 ;  /* 0x0000000000017941 */ /* 0x000fea0003800000 */
.L_x_1884:
[----:B------:R-:W-:Y:S01]  /*12ef0*/  VIADD R9, R9, 0x1 ;  /* 0x0000000109097836 */ /* 0x000fe20000000000 */
[----:B------:R-:W-:Y:S04]  /*12f00*/  BSSY B1, `(.L_x_1891) ;  /* 0x0000071000017945 */ /* 0x000fe80003800000 */
[----:B------:R-:W-:-:S04]  /*12f10*/  ISETP.NE.AND P0, PT, R9, 0x2, PT ;  /* 0x000000020900780c */ /* 0x000fc80003f05270 */
[----:B------:R-:W-:Y:S02]  /*12f20*/  SEL R3, RZ, 0x1, P0 ;  /* 0x00000001ff037807 */ /* 0x000fe40000000000 */
[----:B------:R-:W-:Y:S01]  /*12f30*/  SEL R12, R9, RZ, P0 ;  /* 0x000000ff090c7207 */ /* 0x000fe20000000000 */
[----:B------:R-:W-:Y:S01]  /*12f40*/  VIADD R9, R8, 0xffffffff ;  /* 0xffffffff08097836 */ /* 0x000fe20000000000 */
[----:B------:R-:W-:-:S05]  /*12f50*/  LOP3.LUT R11, R10, R3, RZ, 0x3c, !PT ;  /* 0x000000030a0b7212 */ /* 0x000fca00078e3cff */
[----:B------:R1:W-:Y:S04]  /*12f60*/  STL [R1+0x4], R11 ;  /* 0x0000040b01007387 */ /* 0x0003e80000100800 */
[----:B------:R1:W-:Y:S01]  /*12f70*/  STL [R1], R12 ;  /* 0x0000000c01007387 */ /* 0x0003e20000100800 */
[----:B------:R-:W-:Y:S05]  /*12f80*/  @!P6 BRA `(.L_x_1892) ;  /* 0x0000000400a0e947 */ /* 0x000fea0003800000 */
        /* <DEDUP_REMOVED lines=19> */
[----:B------:R-:W-:-:S04]  /*130c0*/  LEA R6, P0, R2, UR4, 0x2 ;  /* 0x0000000402067c11 */ /* 0x000fc8000f8010ff */
[----:B------:R-:W-:-:S06]  /*130d0*/  LEA.HI.X R7, R2, UR5, R3, 0x2, P0 ;  /* 0x0000000502077c11 */ /* 0x000fcc00080f1403 */
[----:B------:R2:W5:Y:S03]  /*130e0*/  LDG.E R7, desc[UR38][R6.64] ;  /* 0x0000002606077981 */ /* 0x000566000c1e1900 */
.L_x_1893:
[----:B------:R-:W3:Y:S01]  /*130f0*/  S2R R3, SR_CgaCtaId ;  /* 0x0000000000037919 */ /* 0x000ee20000008800 */
[----:B------:R-:W-:-:S04]  /*13100*/  MOV R2, 0x400 ;  /* 0x0000040000027802 */ /* 0x000fc80000000f00 */
[----:B---3--:R-:W-:Y:S02]  /*13110*/  LEA R2, R3, R2, 0x18 ;  /* 0x0000000203027211 */ /* 0x008fe400078ec0ff */
[----:B------:R-:W-:-:S03]  /*13120*/  SHF.L.U32 R3, R11, 0x1f, RZ ;  /* 0x0000001f0b037819 */ /* 0x000fc600000006ff */
[----:B------:R-:W-:-:S04]  /*13130*/  IMAD R2, R12, 0x8, R2 ;  /* 0x000000080c027824 */ /* 0x000fc800078e0202 */
[----:B------:R-:W3:Y:S02]  /*13140*/  SYNCS.PHASECHK.TRANS64.TRYWAIT P0, [R2+URZ+0x22840], R3 ;  /* 0x02284003020075a7 */ /* 0x000ee4000800017f */
[----:B---3--:R-:W-:Y:S05]  /*13150*/  @!P0 BRA `(.L_x_1894) ;  /* 0x0000001c00588947 */ /* 0x008fea0003800000 */
.L_x_1942:
        /* <DEDUP_REMOVED lines=11> */
.L_x_1895:
[----:B------:R-:W2:Y:S01]  /*13210*/  LDL R6, [R1] ;  /* 0x0000000001067983 */ /* 0x000ea20000100800 */
[----:B-1----:R-:W-:-:S03]  /*13220*/  MOV R12, 0x400 ;  /* 0x00000400000c7802 */ /* 0x002fc60000000f00 */
[----:B------:R-:W4:Y:S01]  /*13230*/  LDL R11, [R1+0x8] ;  /* 0x00000800010b7983 */ /* 0x000f220000100800 */
        /* <DEDUP_REMOVED lines=17> */
[----:B------:R-:W1:Y:S02]  /*13350*/  SYNCS.PHASECHK.TRANS64.TRYWAIT P1, [R2+URZ+0x22860], R3 ;  /* 0x02286003020075a7 */ /* 0x000e64000802017f */
[----:B01----:R-:W-:Y:S05]  /*13360*/  @!P1 BRA `(.L_x_1896) ;  /* 0x0000001800e89947 */ /* 0x003fea0003800000 */
.L_x_1943:
[----:B------:R-:W-:Y:S05]  /*13370*/  @P0 BRA `(.L_x_1897) ;  /* 0x00000000001c0947 */ /* 0x000fea0003800000 */
[----:B------:R-:W1:Y:S01]  /*13380*/  S2R R10, SR_TID.X ;  /* 0x00000000000a7919 */ /* 0x000e620000002100 */
[----:B0--3--:R-:W-:-:S04]  /*13390*/  IMAD.MOV.U32 R3, RZ, RZ, 0xc000 ;  /* 0x0000c000ff037424 */ /* 0x009fc800078e00ff */
[----:B------:R2:W-:Y:S01]  /*133a0*/  SYNCS.ARRIVE.TRANS64 RZ, [R2+URZ+0x22850], R3 ;  /* 0x0228500302ff79a7 */ /* 0x0005e2000800003f */
[----:B-1----:R-:W-:-:S04]  /*133b0*/  LOP3.LUT R10, R10, 0x1f, RZ, 0xc0, !PT ;  /* 0x0000001f0a0a7812 */ /* 0x002fc800078ec0ff */
[----:B------:R-:W-:-:S13]  /*133c0*/  ISETP.NE.AND P1, PT, R10, RZ, PT ;  /* 0x000000ff0a00720c */ /* 0x000fda0003f25270 */
[----:B--2---:R-:W-:Y:S05]  /*133d0*/  @!P1 BRA `(.L_x_1897) ;  /* 0x0000000000049947 */ /* 0x004fea0003800000 */
[----:B------:R-:W-:Y:S01]  /*133e0*/  BPT.TRAP 0x1 ;  /* 0x000000040000795c */ /* 0x000fe20000300000 */
.L_x_1897:
[----:B0--3--:R-:W2:Y:S01]  /*133f0*/  LDL R3, [R1] ;  /* 0x0000000001037983 */ /* 0x009ea20000100800 */
        /* <DEDUP_REMOVED lines=33> */
.L_x_1892:
[----:B------:R-:W-:Y:S05]  /*13610*/  BSYNC B1 ;  /* 0x0000000000017941 */ /* 0x000fea0003800000 */
.L_x_1891:
[----:B------:R-:W2:Y:S01]  /*13620*/  LDL R2, [R1+0xc] ;  /* 0x00000c0001027983 */ /* 0x000ea20000100800 */
[----:B------:R-:W-:Y:S01]  /*13630*/  VIADD R8, R8, 0xfffffffe ;  /* 0xfffffffe08087836 */ /* 0x000fe20000000000 */
[----:B--2---:R-:W-:-:S13]  /*13640*/  ISETP.GT.AND P0, PT, R9, R2, PT ;  /* 0x000000020900720c */ /* 0x004fda0003f04270 */
[----:B------:R-:W-:Y:S05]  /*13650*/  @P0 BRA `(.L_x_1898) ;  /* 0xfffffff000600947 */ /* 0x000fea000383ffff */
.L_x_1874:
[----:B------:R-:W-:Y:S05]  /*13660*/  BSYNC B0 ;  /* 0x0000000000007941 */ /* 0x000fea0003800000 */
.L_x_1873:
        /* <DEDUP_REMOVED lines=23> */
.L_x_1900:
[----:B------:R-:W-:Y:S05]  /*137e0*/  BSYNC B0 ;  /* 0x0000000000007941 */ /* 0x000fea0003800000 */
.L_x_1899:
[----:B--2---:R-:W2:Y:S02]  /*137f0*/  LDL.LU R2, [R1+0x4] ;  /* 0x0000040001027983 */ /* 0x004ea40000300800 */
[----:B--2---:R-:W-:-:S05]  /*13800*/  LOP3.LUT R2, R2, R0, RZ, 0x3c, !PT ;  /* 0x0000000002027212 */ /* 0x004fca00078e3cff */
[----:B------:R2:W-:Y:S02]  /*13810*/  STL [R1+0x4], R2 ;  /* 0x0000040201007387 */ /* 0x0005e40000100800 */
.L_x_1856:
[----:B------:R-:W-:Y:S05]  /*13820*/  BSYNC B6 ;  /* 0x0000000000067941 */ /* 0x000fea0003800000 */
.L_x_1854:
[----:B------:R-:W-:-:S03]  /*13830*/  UMOV UR4, 0xffffffff ;  /* 0xffffffff00047882 */ /* 0x000fc60000000000 */
[----:B------:R-:W-:Y:S05]  /*13840*/  BRA.DIV UR4, `(.L_x_1901) ;  /* 0x0000001604c47947 */ /* 0x000fea000b800000 */
[----:B------:R3:W4:Y:S04]  /*13850*/  SHFL.IDX PT, R4, R16, RZ, 0x1f ;  /* 0x00001fff10047589 */ /* 0x00072800000e0000 */
[----:B------:R3:W0:Y:S02]  /*13860*/  SHFL.IDX PT, R7, R16, 0x1, 0x1f ;  /* 0x00201f0010077f89 */ /* 0x00062400000e0000 */
.L_x_1947:
        /* <DEDUP_REMOVED lines=10> */
[----:B--2---:R-:W1:Y:S02]  /*13910*/  LDC.64 R2, c[0x0][0xc58] ;  /* 0x00031600ff027b82 */ /* 0x004e640000000a00 */
[----:B-1----:R-:W-:-:S05]  /*13920*/  IMAD.WIDE R2, R5, 0x4, R2 ;  /* 0x0000000405027825 */ /* 0x002fca00078e0202 */
[----:B------:R1:W5:Y:S02]  /*13930*/  LDG.E R17, desc[UR38][R2.64] ;  /* 0x0000002602117981 */ /* 0x000364000c1e1900 */
.L_x_1903:
[----:B------:R-:W-:Y:S05]  /*13940*/  BSYNC B0 ;  /* 0x0000000000007941 */ /* 0x000fea0003800000 */
.L_x_1902:
[----:B------:R-:W-:-:S03]  /*13950*/  UMOV UR4, 0xffffffff ;  /* 0xffffffff00047882 */ /* 0x000fc60000000000 */
[----:B------:R-:W-:Y:S05]  /*13960*/  BRA.DIV UR4, `(.L_x_1904) ;  /* 0x0000001604c87947 */ /* 0x000fea000b800000 */
[----:B0----5:R-:W0:Y:S01]  /*13970*/  SHFL.UP PT, R14, R17, 0x1, RZ ;  /* 0x04200000110e7989 */ /* 0x021e2200000e00ff */
[C---:B------:R-:W-:Y:S02]  /*13980*/  ISETP.NE.AND P0, PT, R6.reuse, RZ, PT ;  /* 0x000000ff0600720c */ /* 0x040fe40003f05270 */
[----:B------:R-:W-:Y:S02]  /*13990*/  ISETP.GE.U32.AND P1, PT, R6, 0x2, PT ;  /* 0x000000020600780c */ /* 0x000fe40003f26070 */
[----:B0-----:R-:W-:Y:S02]  /*139a0*/  SEL R14, R14, RZ, P0 ;  /* 0x000000ff0e0e7207 */ /* 0x001fe40000000000 */
[----:B------:R-:W-:-:S03]  /*139b0*/  ISETP.GE.U32.AND P0, PT, R6, 0x4, PT ;  /* 0x000000040600780c */ /* 0x000fc60003f06070 */
[----:B------:R-:W-:-:S05]  /*139c0*/  IMAD.IADD R13, R17, 0x1, R14 ;  /* 0x00000001110d7824 */ /* 0x000fca00078e020e */
[----:B------:R-:W1:Y:S02]  /*139d0*/  SHFL.UP PT, R14, R13, 0x2, RZ ;  /* 0x044000000d0e7989 */ /* 0x000e6400000e00ff */
[----:B-12---:R-:W-:Y:S02]  /*139e0*/  SEL R2, R14, RZ, P1 ;  /* 0x000000ff0e027207 */ /* 0x006fe40000800000 */
        /* <DEDUP_REMOVED lines=13> */
.L_x_1955:
[----:B------:R-:W-:Y:S02]  /*13ac0*/  ULDC UR4, c[0x0][0xc10] ;  /* 0x0003040000047ab9 */ /* 0x000fe40000000800 */
[----:B------:R-:W-:-:S04]  /*13ad0*/  IMAD.U32 R5, RZ, RZ, UR4 ;  /* 0x00000004ff057e24 */ /* 0x000fc8000f8e00ff */
[----:B-1----:R-:W-:-:S04]  /*13ae0*/  IMAD R14, R14, R5, RZ ;  /* 0x000000050e0e7224 */ /* 0x002fc800078e02ff */
[----:B------:R-:W-:-:S05]  /*13af0*/  IMAD.IADD R7, R7, 0x1, R14 ;  /* 0x0000000107077824 */ /* 0x000fca00078e020e */
[----:B----4-:R-:W-:-:S13]  /*13b00*/  ISETP.GT.AND P0, PT, R7, R4, PT ;  /* 0x000000040700720c */ /* 0x010fda0003f04270 */
[----:B------:R-:W-:Y:S05]  /*13b10*/  @P0 BRA `(.L_x_1905) ;  /* 0x0000000000b40947 */ /* 0x000fea0003800000 */
[----:B------:R-:W1:Y:S02]  /*13b20*/  LDC R0, c[0x0][0xc14] ;  /* 0x00030500ff007b82 */ /* 0x000e640000000800 */
.L_x_1910:
        /* <DEDUP_REMOVED lines=14> */
.L_x_1908:
[----:B------:R-:W-:Y:S05]  /*13c10*/  BSYNC B0 ;  /* 0x0000000000007941 */ /* 0x000fea0003800000 */
.L_x_1907:
[----:B------:R-:W-:-:S03]  /*13c20*/  UMOV UR4, 0xffffffff ;  /* 0xffffffff00047882 */ /* 0x000fc60000000000 */
[----:B------:R-:W-:Y:S05]  /*13c30*/  BRA.DIV UR4, `(.L_x_1909) ;  /* 0x0000001604e47947 */ /* 0x000fea000b800000 */
[----:B-----5:R-:W1:Y:S01]  /*13c40*/  SHFL.UP PT, R14, R17, 0x1, RZ ;  /* 0x04200000110e7989 */ /* 0x020e6200000e00ff */
[C---:B------:R-:W-:Y:S02]  /*13c50*/  ISETP.NE.AND P0, PT, R6.reuse, RZ, PT ;  /* 0x000000ff0600720c */ /* 0x040fe40003f05270 */
[----:B------:R-:W-:Y:S02]  /*13c60*/  ISETP.GE.U32.AND P1, PT, R6, 0x2, PT ;  /* 0x000000020600780c */ /* 0x000fe40003f26070 */
        /* <DEDUP_REMOVED lines=18> */
.L_x_1963:
[----:B------:R-:W-:Y:S02]  /*13d90*/  ULDC UR4, c[0x0][0xc10] ;  /* 0x0003040000047ab9 */ /* 0x000fe40000000800 */
[----:B------:R-:W-:-:S04]  /*13da0*/  IMAD.U32 R5, RZ, RZ, UR4 ;  /* 0x00000004ff057e24 */ /* 0x000fc8000f8e00ff */
[----:B-1----:R-:W-:-:S04]  /*13db0*/  IMAD R14, R14, R5, RZ ;  /* 0x000000050e0e7224 */ /* 0x002fc800078e02ff */
[----:B------:R-:W-:-:S05]  /*13dc0*/  IMAD.IADD R7, R14, 0x1, R7 ;  /* 0x000000010e077824 */ /* 0x000fca00078e0207 */
[----:B------:R-:W-:-:S13]  /*13dd0*/  ISETP.GT.AND P0, PT, R7, R4, PT ;  /* 0x000000040700720c */ /* 0x000fda0003f04270 */
[----:B------:R-:W-:Y:S05]  /*13de0*/  @!P0 BRA `(.L_x_1910) ;  /* 0xfffffffc00508947 */ /* 0x000fea000383ffff */
.L_x_1905:
[----:B---3--:R-:W-:Y:S01]  /*13df0*/  IMAD.IADD R16, R7, 0x1, -R14 ;  /* 0x0000000107107824 */ /* 0x008fe200078e0a0e */
[----:B------:R-:W-:-:S03]  /*13e00*/  UMOV UR4, 0xffffffff ;  /* 0xffffffff00047882 */ /* 0x000fc60000000000 */
[----:B------:R-:W-:-:S05]  /*13e10*/  IMAD R3, R2, R5, R16 ;  /* 0x0000000502037224 */ /* 0x000fca00078e0210 */
[----:B------:R-:W-:Y:S01]  /*13e20*/  ISETP.GT.AND P6, PT, R3, R4, PT ;  /* 0x000000040300720c */ /* 0x000fe20003fc4270 */
[----:B------:R-:W-:-:S12]  /*13e30*/  BRA.DIV UR4, `(.L_x_1911) ;  /* 0x0000001a04347947 */ /* 0x000fd8000b800000 */
[----:B------:R-:W-:-:S04]  /*13e40*/  VOTE.ANY R3, PT, !P6 ;  /* 0x0000000000037806 */ /* 0x000fc800070e0100 */
[----:B------:R-:W1:Y:S02]  /*13e50*/  POPC R6, R3 ;  /* 0x0000000300067309 */ /* 0x000e640000000000 */
[----:B-1----:R1:W2:Y:S02]  /*13e60*/  SHFL.IDX PT, R17, R17, R6, 0x1f ;  /* 0x00001f0611117589 */ /* 0x0022a400000e0000 */
.L_x_1967:
[----:B------:R-:W-:Y:S01]  /*13e70*/  ISETP.NE.AND P0, PT, R3, RZ, PT ;  /* 0x000000ff0300720c */ /* 0x000fe20003f05270 */
[----:B------:R-:W-:-:S12]  /*13e80*/  IMAD.MOV.U32 R7, RZ, RZ, RZ ;  /* 0x000000ffff077224 */ /* 0x000fd800078e00ff */
[----:B------:R-:W-:Y:S05]  /*13e90*/  @!P0 BRA `(.L_x_1912) ;  /* 0x0000000000108947 */ /* 0x000fea0003800000 */
[----:B------:R-:W-:Y:S01]  /*13ea0*/  UMOV UR4, 0xffffffff ;  /* 0xffffffff00047882 */ /* 0x000fe20000000000 */
[----:B------:R-:W-:Y:S02]  /*13eb0*/  VIADD R12, R6, 0xffffffff ;  /* 0xffffffff060c7836 */ /* 0x000fe40000000000 */
[----:B------:R-:W-:Y:S05]  /*13ec0*/  BRA.DIV UR4, `(.L_x_1913) ;  /* 0x0000001a04587947 */ /* 0x000fea000b800000 */
[----:B------:R3:W4:Y:S02]  /*13ed0*/  SHFL.IDX PT, R7, R2, R12, 0x1f ;  /* 0x00001f0c02077589 */ /* 0x00072400000e0000 */
.L_x_1912:
[----:B0--3--:R-:W0:Y:S01]  /*13ee0*/  LDC.64 R2, c[0x0][0xc68] ;  /* 0x00031a00ff027b82 */ /* 0x009e220000000a00 */
[----:B------:R-:W-:-:S04]  /*13ef0*/  IMAD.IADD R19, R6, 0x1, R19 ;  /* 0x0000000106137824 */ /* 0x000fc800078e0213 */
[----:B0-----:R-:W-:-:S05]  /*13f00*/  IMAD.WIDE R2, R19, 0x4, R2 ;  /* 0x0000000413027825 */ /* 0x001fca00078e0202 */
[----:B------:R0:W1:Y:S01]  /*13f10*/  LDG.E R8, desc[UR38][R2.64] ;  /* 0x0000002602087981 */ /* 0x000062000c1e1900 */
[----:B----4-:R-:W-:-:S04]  /*13f20*/  IMAD R16, R7, R5, R16 ;  /* 0x0000000507107224 */ /* 0x010fc800078e0210 */
[----:B------:R-:W-:Y:S02]  /*13f30*/  IMAD.IADD R7, R4, 0x1, -R16 ;  /* 0x0000000104077824 */ /* 0x000fe400078e0a10 */
[----:B0-----:R-:W-:Y:S02]  /*13f40*/  IMAD.MOV.U32 R2, RZ, RZ, RZ ;  /* 0x000000ffff027224 */ /* 0x001fe400078e00ff */
[----:B-12---:R-:W-:-:S05]  /*13f50*/  IMAD R6, R17, R8, RZ ;  /* 0x0000000811067224 */ /* 0x006fca00078e02ff */
[-C--:B------:R-:W-:Y:S02]  /*13f60*/  IABS R9, R6.reuse ;  /* 0x0000000600097213 */ /* 0x080fe40000000000 */
[----:B------:R-:W-:Y:S02]  /*13f70*/  IABS R4, R6 ;  /* 0x0000000600047213 */ /* 0x000fe40000000000 */
[----:B------:R-:W0:Y:S03]  /*13f80*/  I2F.RP R10, R9 ;  /* 0x00000009000a7306 */ /* 0x000e260000209400 */
[----:B------:R-:W-:-:S05]  /*13f90*/  IMAD.MOV R4, RZ, RZ, -R4 ;  /* 0x000000ffff047224 */ /* 0x000fca00078e0a04 */
[----:B0-----:R-:W0:Y:S02]  /*13fa0*/  MUFU.RCP R10, R10 ;  /* 0x0000000a000a7308 */ /* 0x001e240000001000 */
[----:B0-----:R-:W-:-:S06]  /*13fb0*/  VIADD R11, R10, 0xffffffe ;  /* 0x0ffffffe0a0b7836 */ /* 0x001fcc0000000000 */
[----:B------:R-:W0:Y:S02]  /*13fc0*/  F2I.FTZ.U32.TRUNC.NTZ R3, R11 ;  /* 0x0000000b00037305 */ /* 0x000e24000021f000 */
[----:B0-----:R-:W-:-:S04]  /*13fd0*/  IMAD.MOV R12, RZ, RZ, -R3 ;  /* 0x000000ffff0c7224 */ /* 0x001fc800078e0a03 */
[----:B------:R-:W-:-:S04]  /*13fe0*/  IMAD R13, R12, R9, RZ ;  /* 0x000000090c0d7224 */ /* 0x000fc800078e02ff */
[----:B------:R-:W-:Y:S01]  /*13ff0*/  IMAD.HI.U32 R2, R3, R13, R2 ;  /* 0x0000000d03027227 */ /* 0x000fe200078e0002 */
        /* <DEDUP_REMOVED lines=9> */
[----:B------:R-:W-:-:S03]  /*14090*/  ISETP.GE.AND P0, PT, R3, RZ, PT ;  /* 0x000000ff0300720c */ /* 0x000fc60003f06270 */
[----:B------:R-:W-:-:S10]  /*140a0*/  IMAD.MOV.U32 R9, RZ, RZ, R2 ;  /* 0x000000ffff097224 */ /* 0x000fd400078e0002 */
[----:B------:R-:W-:Y:S01]  /*140b0*/  @!P0 IMAD.MOV R9, RZ, RZ, -R9 ;  /* 0x000000ffff098224 */ /* 0x000fe200078e0a09 */
[----:B------:R-:W-:-:S13]  /*140c0*/  ISETP.NE.AND P0, PT, R6, RZ, PT ;  /* 0x000000ff0600720c */ /* 0x000fda0003f05270 */
[----:B------:R-:W-:-:S05]  /*140d0*/  @!P0 LOP3.LUT R9, RZ, R6, RZ, 0x33, !PT ;  /* 0x00000006ff098212 */ /* 0x000fca00078e33ff */
[----:B------:R-:W-:Y:S02]  /*140e0*/  IMAD R4, R8, R9, RZ ;  /* 0x0000000908047224 */ /* 0x000fe400078e02ff */
[----:B------:R-:W-:Y:S02]  /*140f0*/  IMAD.MOV R9, RZ, RZ, -R9 ;  /* 0x000000ffff097224 */ /* 0x000fe400078e0a09 */
[----:B------:R-:W-:Y:S02]  /*14100*/  IMAD.MOV R2, RZ, RZ, -R4 ;  /* 0x000000ffff027224 */ /* 0x000fe400078e0a04 */
[----:B------:R-:W-:-:S03]  /*14110*/  IMAD R7, R6, R9, R7 ;  /* 0x0000000906077224 */ /* 0x000fc600078e0207 */
[----:B------:R-:W-:Y:S01]  /*14120*/  VIADDMNMX R8, R2, R5, R8, PT ;  /* 0x0000000502087246 */ /* 0x000fe20003800108 */
[----:B------:R-:W-:-:S03]  /*14130*/  IMAD.IADD R4, R7, 0x1, R4 ;  /* 0x0000000107047824 */ /* 0x000fc600078e0204 */
[----:B------:R-:W-:-:S04]  /*14140*/  IABS R5, R8 ;  /* 0x0000000800057213 */ /* 0x000fc80000000000 */
[----:B------:R-:W0:Y:S08]  /*14150*/  I2F.RP R10, R5 ;  /* 0x00000005000a7306 */ /* 0x000e300000209400 */
[----:B0-----:R-:W0:Y:S02]  /*14160*/  MUFU.RCP R10, R10 ;  /* 0x0000000a000a7308 */ /* 0x001e240000001000 */
[----:B0-----:R-:W-:-:S06]  /*14170*/  VIADD R2, R10, 0xffffffe ;  /* 0x0ffffffe0a027836 */ /* 0x001fcc0000000000 */
[----:B------:R0:W1:Y:S02]  /*14180*/  F2I.FTZ.U32.TRUNC.NTZ R3, R2 ;  /* 0x0000000200037305 */ /* 0x000064000021f000 */
[----:B0-----:R-:W-:Y:S02]  /*14190*/  IMAD.MOV.U32 R2, RZ, RZ, RZ ;  /* 0x000000ffff027224 */ /* 0x001fe400078e00ff */
[----:B-1----:R-:W-:-:S04]  /*141a0*/  IMAD.MOV R6, RZ, RZ, -R3 ;  /* 0x000000ffff067224 */ /* 0x002fc800078e0a03 */
[----:B------:R-:W-:Y:S01]  /*141b0*/  IMAD R9, R6, R5, RZ ;  /* 0x0000000506097224 */ /* 0x000fe200078e02ff */
[----:B------:R-:W-:-:S03]  /*141c0*/  IABS R6, R7 ;  /* 0x0000000700067213 */ /* 0x000fc60000000000 */
[----:B------:R-:W-:Y:S01]  /*141d0*/  IMAD.HI.U32 R3, R3, R9, R2 ;  /* 0x0000000903037227 */ /* 0x000fe200078e0002 */
[----:B------:R-:W-:-:S05]  /*141e0*/  IABS R9, R8 ;  /* 0x0000000800097213 */ /* 0x000fca0000000000 */
        /* <DEDUP_REMOVED lines=12> */
[----:B------:R-:W-:Y:S01]  /*142b0*/  @!P0 LOP3.LUT R3, RZ, R8, RZ, 0x33, !PT ;  /* 0x00000008ff038212 */ /* 0x000fe200078e33ff */
[----:B------:R-:W-:-:S03]  /*142c0*/  IMAD.MOV R8, RZ, RZ, -R8 ;  /* 0x000000ffff087224 */ /* 0x000fc600078e0a08 */
[----:B------:R-:W-:Y:S01]  /*142d0*/  LOP3.LUT R2, RZ, R3, RZ, 0x33, !PT ;  /* 0x00000003ff027212 */ /* 0x000fe200078e33ff */
[----:B------:R-:W-:-:S04]  /*142e0*/  IMAD R18, R3, R8, R4 ;  /* 0x0000000803127224 */ /* 0x000fc800078e0204 */
[----:B------:R-:W-:Y:S01]  /*142f0*/  IMAD.IADD R17, R17, 0x1, R2 ;  /* 0x0000000111117824 */ /* 0x000fe200078e0202 */
[----:B------:R-:W-:Y:S06]  /*14300*/  BRA `(.L_x_1914) ;  /* 0x00000000001c7947 */ /* 0x000fec0003800000 */
.L_x_1906:
[----:B------:R-:W-:Y:S01]  /*14310*/  UMOV UR4, URZ ;  /* 0x0000003f00047c82 */ /* 0x000fe20008000000 */
[----:B------:R-:W-:Y:S01]  /*14320*/  UMOV UR5, URZ ;  /* 0x0000003f00057c82 */ /* 0x000fe20008000000 */
[----:B------:R-:W-:Y:S01]  /*14330*/  ULDC UR6, c[0x0][0xc14] ;  /* 0x0003050000067ab9 */ /* 0x000fe20000000800 */
[----:B---3--:R-:W-:Y:S02]  /*14340*/  IMAD.MOV.U32 R16, RZ, RZ, R4 ;  /* 0x000000ffff107224 */ /* 0x008fe400078e0004 */
[----:B------:R-:W-:Y:S02]  /*14350*/  IMAD.U32 R17, RZ, RZ, UR4 ;  /* 0x00000004ff117e24 */ /* 0x000fe4000f8e00ff */
[----:B------:R-:W-:Y:S02]  /*14360*/  IMAD.U32 R18, RZ, RZ, UR5 ;  /* 0x00000005ff127e24 */ /* 0x000fe4000f8e00ff */
[----:B------:R-:W-:-:S07]  /*14370*/  IMAD.U32 R19, RZ, RZ, UR6 ;  /* 0x00000006ff137e24 */ /* 0x000fce000f8e00ff */
.L_x_1914:
        /* <DEDUP_REMOVED lines=12> */
.L_x_1842:
[----:B-1----:R-:W3:Y:S01]  /*14440*/  LDL.LU R0, [R1+0x18] ;  /* 0x0000180001007983 */ /* 0x002ee20000300800 */
[----:B------:R-:W-:Y:S01]  /*14450*/  BSSY B0, `(.L_x_1916) ;  /* 0x000000b000007945 */ /* 0x000fe20003800000 */
[----:B------:R-:W1:Y:S01]  /*14460*/  S2R R5, SR_CgaCtaId ;  /* 0x0000000000057919 */ /* 0x000e620000008800 */
[----:B---3--:R-:W-:-:S05]  /*14470*/  VIADD R0, R0, 0x1 ;  /* 0x0000000100007836 */ /* 0x008fca0000000000 */
[----:B--2---:R-:W-:-:S04]  /*14480*/  LEA.HI R2, R0, R0, RZ, 0x1 ;  /* 0x0000000000027211 */ /* 0x004fc800078f08ff */
[----:B------:R-:W-:-:S05]  /*14490*/  LOP3.LUT R3, R2, 0xfffffffe, RZ, 0xc0, !PT ;  /* 0xfffffffe02037812 */ /* 0x000fca00078ec0ff */
[----:B------:R-:W-:Y:S01]  /*144a0*/  IMAD.IADD R3, R0, 0x1, -R3 ;  /* 0x0000000100037824 */ /* 0x000fe200078e0a03 */
[----:B------:R-:W-:-:S04]  /*144b0*/  MOV R0, 0x400 ;  /* 0x0000040000007802 */ /* 0x000fc80000000f00 */
[----:B-1----:R-:W-:Y:S02]  /*144c0*/  LEA R0, R5, R0, 0x18 ;  /* 0x0000000005007211 */ /* 0x002fe400078ec0ff */
[----:B------:R-:W-:-:S04]  /*144d0*/  SHF.L.U32 R3, R3, 0x1f, RZ ;  /* 0x0000001f03037819 */ /* 0x000fc800000006ff */
[----:B------:R-:W1:Y:S02]  /*144e0*/  SYNCS.PHASECHK.TRANS64.TRYWAIT P0, [R0+URZ+0x22820], R3 ;  /* 0x02282003000075a7 */ /* 0x000e64000800017f */
[----:B-1----:R-:W-:Y:S05]  /*144f0*/  @!P0 BRA `(.L_x_1917) ;  /* 0x0000001000f48947 */ /* 0x002fea0003800000 */
.L_x_1970:
[----:B------:R-:W-:Y:S05]  /*14500*/  BSYNC B0 ;  /* 0x0000000000007941 */ /* 0x000fea0003800000 */
.L_x_1916:
[----:B------:R-:W-:-:S03]  /*14510*/  UMOV UR4, 0xffffffff ;  /* 0xffffffff00047882 */ /* 0x000fc60000000000 */
[----:B------:R-:W-:Y:S05]  /*14520*/  BRA.DIV UR4, `(.L_x_1918) ;  /* 0x0000001204fc7947 */ /* 0x000fea000b800000 */
[----:B------:R-:W2:Y:S02]  /*14530*/  S2R R2, SR_TID.X ;  /* 0x0000000000027919 */ /* 0x000ea40000002100 */
[----:B--2---:R-:W-:-:S04]  /*14540*/  SHF.R.U32.HI R2, RZ, 0x5, R2 ;  /* 0x00000005ff027819 */ /* 0x004fc80000011602 */
[----:B------:R-:W-:-:S05]  /*14550*/  LOP3.LUT R2, R2, 0x3, RZ, 0xc0, !PT ;  /* 0x0000000302027812 */ /* 0x000fca00078ec0ff */
[----:B------:R2:W3:Y:S02]  /*14560*/  SHFL.IDX PT, R14, R2, RZ, 0x1f ;  /* 0x00001fff020e7589 */ /* 0x0004e400000e0000 */
.L_x_1973:
[----:B---3--:R-:W-:Y:S01]  /*14570*/  ISETP.NE.AND P0, PT, R14, RZ, PT ;  /* 0x000000ff0e00720c */ /* 0x008fe20003f05270 */
[----:B------:R-:W-:-:S12]  /*14580*/  BSSY B0, `(.L_x_1919) ;  /* 0x0000027000007945 */ /* 0x000fd80003800000 */
[----:B------:R-:W-:Y:S05]  /*14590*/  @P0 BRA `(.L_x_1920) ;  /* 0x0000000000940947 */ /* 0x000fea0003800000 */
[----:B------:R-:W-:-:S03]  /*145a0*/  UMOV UR4, 0xffffffff ;  /* 0xffffffff00047882 */ /* 0x000fc60000000000 */
[----:B------:R-:W-:Y:S05]  /*145b0*/  BRA.DIV UR4, `(.L_x_1921) ;  /* 0x00000016040c7947 */ /* 0x000fea000b800000 */
[----:B------:R-:W-:-:S13]  /*145c0*/  ELECT P6, URZ, PT ;  /* 0x00000000003f782f */ /* 0x000fda00038c0000 */
.L_x_1976:
[----:B------:R-:W-:Y:S05]  /*145d0*/  @!P6 BRA `(.L_x_1920) ;  /* 0x000000000084e947 */ /* 0x000fea0003800000 */
[----:B------:R-:W-:-:S06]  /*145e0*/  ULOP3.LUT UR4, UR36, 0x2, URZ, 0xfc, !UPT ;  /* 0x0000000224047892 */ /* 0x000fcc000f8efc3f */
[----:B--2---:R-:W-:-:S05]  /*145f0*/  IMAD.U32 R2, RZ, RZ, UR4 ;  /* 0x00000004ff027e24 */ /* 0x004fca000f8e00ff */
[----:B------:R-:W-:-:S13]  /*14600*/  ISETP.NE.AND P2, PT, R2, 0x3, PT ;  /* 0x000000030200780c */ /* 0x000fda0003f45270 */
[----:B------:R-:W-:Y:S05]  /*14610*/  @!P2 BRA `(.L_x_1922) ;  /* 0x000000000004a947 */ /* 0x000fea0003800000 */
[----:B------:R-:W-:Y:S01]  /*14620*/  BPT.TRAP 0x1 ;  /* 0x000000040000795c */ /* 0x000fe20000300000 */
.L_x_1922:
[----:B-1----:R-:W2:Y:S04]  /*14630*/  LDL R3, [R1] ;  /* 0x0000000001037983 */ /* 0x002ea80000100800 */
[----:B------:R-:W3:Y:S01]  /*14640*/  LDL.LU R7, [R1+0x4] ;  /* 0x0000040001077983 */ /* 0x000ee20000300800 */
[----:B------:R-:W-:-:S04]  /*14650*/  VIADD R2, R0, 0x22840 ;  /* 0x0002284000027836 */ /* 0x000fc80000000000 */
[C---:B--2---:R-:W-:Y:S02]  /*14660*/  IMAD R6, R3.reuse, 0x8, R2 ;  /* 0x0000000803067824 */ /* 0x044fe400078e0202 */
[----:B------:R-:W-:Y:S01]  /*14670*/  VIADD R3, R3, 0x1 ;  /* 0x0000000103037836 */ /* 0x000fe20000000000 */
[----:B---3--:R-:W-:-:S04]  /*14680*/  SHF.L.U32 R5, R7, 0x1f, RZ ;  /* 0x0000001f07057819 */ /* 0x008fc800000006ff */
[C---:B------:R-:W-:Y:S01]  /*14690*/  ISETP.NE.AND P1, PT, R3.reuse, 0x2, PT ;  /* 0x000000020300780c */ /* 0x040fe20003f25270 */
[----:B------:R-:W1:Y:S03]  /*146a0*/  SYNCS.PHASECHK.TRANS64.TRYWAIT P0, [R6+URZ], R5 ;  /* 0x00000005060075a7 */ /* 0x000e66000800017f */
[----:B------:R-:W-:Y:S02]  /*146b0*/  SEL R4, RZ, 0x1, P1 ;  /* 0x00000001ff047807 */ /* 0x000fe40000800000 */
[----:B------:R-:W-:Y:S02]  /*146c0*/  SEL R3, R3, RZ, P1 ;  /* 0x000000ff03037207 */ /* 0x000fe40000800000 */
[----:B------:R-:W-:-:S03]  /*146d0*/  LOP3.LUT R4, R7, R4, RZ, 0x3c, !PT ;  /* 0x0000000407047212 */ /* 0x000fc600078e3cff */
[----:B------:R-:W-:Y:S01]  /*146e0*/  IMAD R7, R3, 0x8, R2 ;  /* 0x0000000803077824 */ /* 0x000fe200078e0202 */
[----:B------:R-:W-:Y:S01]  /*146f0*/  SHF.L.U32 R2, R4, 0x1f, RZ ;  /* 0x0000001f04027819 */ /* 0x000fe200000006ff */
[----:B-1----:R-:W-:Y:S06]  /*14700*/  @!P0 BRA `(.L_x_1923) ;  /* 0x0000001000d88947 */ /* 0x002fec0003800000 */
.L_x_1977:
[----:B------:R-:W2:Y:S02]  /*14710*/  SYNCS.PHASECHK.TRANS64.TRYWAIT P0, [R7+URZ], R2 ;  /* 0x00000002070075a7 */ /* 0x000ea4000800017f */
[----:B--2---:R-:W-:Y:S05]  /*14720*/  @!P0 BRA `(.L_x_1924) ;  /* 0x0000001000e48947 */ /* 0x004fea0003800000 */
.L_x_1978:
[----:B------:R-:W-:Y:S05]  /*14730*/  @!P2 BRA `(.L_x_1925) ;  /* 0x000000000004a947 */ /* 0x000fea0003800000 */
[----:B------:R-:W-:Y:S01]  /*14740*/  BPT.TRAP 0x1 ;  /* 0x000000040000795c */ /* 0x000fe20000300000 */
.L_x_1925:
[----:B------:R-:W3:Y:S01]  /*14750*/  LDL.LU R4, [R1] ;  /* 0x0000000001047983 */ /* 0x000ee20000300800 */
[----:B------:R-:W-:-:S04]  /*14760*/  VIADD R0, R0, 0x22860 ;  /* 0x0002286000007836 */ /* 0x000fc80000000000 */
[----:B---3--:R-:W-:-:S04]  /*14770*/  IMAD R4, R4, 0x8, R0 ;  /* 0x0000000804047824 */ /* 0x008fc800078e0200 */
[----:B------:R-:W3:Y:S02]  /*14780*/  SYNCS.PHASECHK.TRANS64.TRYWAIT P0, [R4+URZ], R5 ;  /* 0x00000005040075a7 */ /* 0x000ee4000800017f */
[----:B---3--:R-:W-:Y:S05]  /*14790*/  @!P0 BRA `(.L_x_1926) ;  /* 0x0000001000dc8947 */ /* 0x008fea0003800000 */
.L_x_1979:
[----:B------:R-:W-:-:S07]  /*147a0*/  IMAD R3, R3, 0x8, R0 ;  /* 0x0000000803037824 */ /* 0x000fce00078e0200 */
.L_x_1927:
[----:B----4-:R4:W0:Y:S02]  /*147b0*/  SYNCS.PHASECHK.TRANS64.TRYWAIT P0, [R3+URZ], R2 ;  /* 0x00000002030075a7 */ /* 0x010824000800017f */
[----:B0-----:R-:W-:Y:S05]  /*147c0*/  @!P0 NANOSLEEP.SYNCS 0x989680 ;  /* 0x009896800000895d */ /* 0x001fea0003900000 */
[----:B------:R-:W0:Y:S02]  /*147d0*/  @!P0 SYNCS.PHASECHK.TRANS64 P0, [R3+URZ], R2 ;  /* 0x00000002030085a7 */ /* 0x000e24000800007f */
[----:B0-----:R-:W-:Y:S05]  /*147e0*/  @!P0 BRA `(.L_x_1927) ;  /* 0xfffffffc00f08947 */ /* 0x001fea000383ffff */
.L_x_1920:
[----:B------:R-:W-:Y:S05]  /*147f0*/  BSYNC B0 ;  /* 0x0000000000007941 */ /* 0x000fea0003800000 */
.L_x_1919:
[----:B------:R-:W-:Y:S05]  /*14800*/  EXIT ;  /* 0x000000000000794d */ /* 0x000fea0003800000 */
.L_x_1746:
[----:B0-----:R0:W1:Y:S02]  /*14810*/  SYNCS.PHASECHK.TRANS64.TRYWAIT P0, [R9+URZ+0x22800], R0 ;  /* 0x02280000090075a7 */ /* 0x001064000800017f */
[----:B-1----:R-:W-:Y:S05]  /*14820*/  @!P0 NANOSLEEP.SYNCS 0x989680 ;  /* 0x009896800000895d */ /* 0x002fea0003900000 */
[----:B------:R-:W1:Y:S02]  /*14830*/  @!P0 SYNCS.PHASECHK.TRANS64 P0, [R9+URZ+0x22800], R0 ;  /* 0x02280000090085a7 */ /* 0x000e64000800007f */
[----:B-1----:R-:W-:Y:S05]  /*14840*/  @!P0 BRA `(.L_x_1746) ;  /* 0xfffffffc00f08947 */ /* 0x002fea000383ffff */
[----:B------:R-:W-:Y:S05]  /*14850*/  BRA `(.L_x_1928) ;  /* 0xfffffed4000c7947 */ /* 0x000fea000383ffff */
.L_x_1750:
[----:B-1----:R1:W2:Y:S02]  /*14860*/  SYNCS.PHASECHK.TRANS64.TRYWAIT P1, [R7+URZ+0x22830], R12 ;  /* 0x0228300c070075a7 */ /* 0x0022a4000802017f */
[----:B--2---:R-:W-:Y:S05]  /*14870*/  @!P1 NANOSLEEP.SYNCS 0x989680 ;  /* 0x009896800000995d */ /* 0x004fea0003900000 */
[----:B------:R-:W2:Y:S02]  /*14880*/  @!P1 SYNCS.PHASECHK.TRANS64 P1, [R7+URZ+0x22830], R12 ;  /* 0x0228300c070095a7 */ /* 0x000ea4000802007f */
[----:B--2---:R-:W-:Y:S05]  /*14890*/  @!P1 BRA `(.L_x_1750) ;  /* 0xfffffffc00f09947 */ /* 0x004fea000383ffff */
[----:B------:R-:W-:Y:S05]  /*148a0*/  BRA `(.L_x_1749) ;  /* 0xfffffed400387947 */ /* 0x000fea000383ffff */
.L_x_1762:
[----:B---3--:R3:W4:Y:S02]  /*148b0*/  SYNCS.PHASECHK.TRANS64.TRYWAIT P1, [R7+URZ+0x22850], R12 ;  /* 0x0228500c070075a7 */ /* 0x008724000802017f */
[----:B----4-:R-:W-:Y:S05]  /*148c0*/  @!P1 NANOSLEEP.SYNCS 0x989680 ;  /* 0x009896800000995d */ /* 0x010fea0003900000 */
[----:B------:R-:W4:Y:S02]  /*148d0*/  @!P1 SYNCS.PHASECHK.TRANS64 P1, [R7+URZ+0x22850], R12 ;  /* 0x0228500c070095a7 */ /* 0x000f24000802007f */
[----:B----4-:R-:W-:Y:S05]  /*148e0*/  @!P1 BRA `(.L_x_1762) ;  /* 0xfffffffc00f09947 */ /* 0x010fea000383ffff */
[----:B------:R-:W-:Y:S05]  /*148f0*/  BRA `(.L_x_1761) ;  /* 0xfffffef400c47947 */ /* 0x000fea000383ffff */
.L_x_1770:
[----:B-1----:R-:W-:-:S04]  /*14900*/  IMAD.U32 R9, RZ, RZ, UR27 ;  /* 0x0000001bff097e24 */ /* 0x002fc8000f8e00ff */
[----:B------:R1:W2:Y:S03]  /*14910*/  SYNCS.PHASECHK.TRANS64.TRYWAIT P1, [R9+URZ+0x22830], R12 ;  /* 0x0228300c090075a7 */ /* 0x0002a6000802017f */
[----:B--2---:R-:W-:Y:S05]  /*14920*/  @!P1 NANOSLEEP.SYNCS 0x989680 ;  /* 0x009896800000995d */ /* 0x004fea0003900000 */
[----:B------:R-:W2:Y:S02]  /*14930*/  @!P1 SYNCS.PHASECHK.TRANS64 P1, [R9+URZ+0x22830], R12 ;  /* 0x0228300c090095a7 */ /* 0x000ea4000802007f */
[----:B--2---:R-:W-:Y:S05]  /*14940*/  @!P1 BRA `(.L_x_1770) ;  /* 0xfffffffc00ec9947 */ /* 0x004fea000383ffff */
[----:B------:R-:W-:Y:S05]  /*14950*/  BRA `(.L_x_1769) ;  /* 0xfffffefc004c7947 */ /* 0x000fea000383ffff */
.L_x_1782:
[----:B--2---:R2:W3:Y:S02]  /*14960*/  SYNCS.PHASECHK.TRANS64.TRYWAIT P1, [R9+URZ+0x22850], R12 ;  /* 0x0228500c090075a7 */ /* 0x0044e4000802017f */
[----:B---3--:R-:W-:Y:S05]  /*14970*/  @!P1 NANOSLEEP.SYNCS 0x989680 ;  /* 0x009896800000995d */ /* 0x008fea0003900000 */
[----:B------:R-:W3:Y:S02]  /*14980*/  @!P1 SYNCS.PHASECHK.TRANS64 P1, [R9+URZ+0x22850], R12 ;  /* 0x0228500c090095a7 */ /* 0x000ee4000802007f */
[----:B---3--:R-:W-:Y:S05]  /*14990*/  @!P1 BRA `(.L_x_1782) ;  /* 0xfffffffc00f09947 */ /* 0x008fea000383ffff */
[----:B------:R-:W-:Y:S05]  /*149a0*/  BRA `(.L_x_1781) ;  /* 0xffffff2400f87947 */ /* 0x000fea000383ffff */
.L_x_1791:
[----:B---3--:R-:W-:-:S04]  /*149b0*/  IMAD.U32 R0, RZ, RZ, UR24 ;  /* 0x00000018ff007e24 */ /* 0x008fc8000f8e00ff */
[----:B------:R3:W4:Y:S03]  /*149c0*/  SYNCS.PHASECHK.TRANS64.TRYWAIT P2, [R0+URZ+0x22830], R7 ;  /* 0x02283007000075a7 */ /* 0x000726000804017f */
[----:B----4-:R-:W-:Y:S05]  /*149d0*/  @!P2 NANOSLEEP.SYNCS 0x989680 ;  /* 0x009896800000a95d */ /* 0x010fea0003900000 */
[----:B------:R-:W4:Y:S02]  /*149e0*/  @!P2 SYNCS.PHASECHK.TRANS64 P2, [R0+URZ+0x22830], R7 ;  /* 0x022830070000a5a7 */ /* 0x000f24000804007f */
[----:B----4-:R-:W-:Y:S05]  /*149f0*/  @!P2 BRA `(.L_x_1791) ;  /* 0xfffffffc00eca947 */ /* 0x010fea000383ffff */
[----:B------:R-:W-:Y:S05]  /*14a00*/  BRA `(.L_x_1790) ;  /* 0xffffff2c009c7947 */ /* 0x000fea000383ffff */
.L_x_1795:
[----:B-1----:R1:W3:Y:S02]  /*14a10*/  SYNCS.PHASECHK.TRANS64.TRYWAIT P2, [R182+URZ+0x22850], R7 ;  /* 0x02285007b60075a7 */ /* 0x0022e4000804017f */
[----:B---3--:R-:W-:Y:S05]  /*14a20*/  @!P2 NANOSLEEP.SYNCS 0x989680 ;  /* 0x009896800000a95d */ /* 0x008fea0003900000 */
[----:B------:R-:W3:Y:S02]  /*14a30*/  @!P2 SYNCS.PHASECHK.TRANS64 P2, [R182+URZ+0x22850], R7 ;  /* 0x02285007b600a5a7 */ /* 0x000ee4000804007f */
[----:B---3--:R-:W-:Y:S05]  /*14a40*/  @!P2 BRA `(.L_x_1795) ;  /* 0xfffffffc00f0a947 */ /* 0x008fea000383ffff */
[----:B------:R-:W-:Y:S05]  /*14a50*/  BRA `(.L_x_1794) ;  /* 0xffffff4400bc7947 */ /* 0x000fea000383ffff */
.L_x_1801:
[----:B-1----:R-:W-:-:S04]  /*14a60*/  IMAD.U32 R9, RZ, RZ, UR7 ;  /* 0x00000007ff097e24 */ /* 0x002fc8000f8e00ff */
[----:B------:R1:W2:Y:S03]  /*14a70*/  SYNCS.PHASECHK.TRANS64.TRYWAIT P1, [R9+URZ+0x22830], R10 ;  /* 0x0228300a090075a7 */ /* 0x0002a6000802017f */
[----:B--2---:R-:W-:Y:S05]  /*14a80*/  @!P1 NANOSLEEP.SYNCS 0x989680 ;  /* 0x009896800000995d */ /* 0x004fea0003900000 */
[----:B------:R-:W2:Y:S02]  /*14a90*/  @!P1 SYNCS.PHASECHK.TRANS64 P1, [R9+URZ+0x22830], R10 ;  /* 0x0228300a090095a7 */ /* 0x000ea4000802007f */
[----:B--2---:R-:W-:Y:S05]  /*14aa0*/  @!P1 BRA `(.L_x_1801) ;  /* 0xfffffffc00ec9947 */ /* 0x004fea000383ffff */
[----:B------:R-:W-:Y:S05]  /*14ab0*/  BRA `(.L_x_1800) ;  /* 0xffffff4800e07947 */ /* 0x000fea000383ffff */
.L_x_1813:
[----:B--2---:R2:W3:Y:S02]  /*14ac0*/  SYNCS.PHASECHK.TRANS64.TRYWAIT P1, [R9+URZ+0x22850], R10 ;  /* 0x0228500a090075a7 */ /* 0x0044e4000802017f */
[----:B---3--:R-:W-:Y:S05]  /*14ad0*/  @!P1 NANOSLEEP.SYNCS 0x989680 ;  /* 0x009896800000995d */ /* 0x008fea0003900000 */
[----:B------:R-:W3:Y:S02]  /*14ae0*/  @!P1 SYNCS.PHASECHK.TRANS64 P1, [R9+URZ+0x22850], R10 ;  /* 0x0228500a090095a7 */ /* 0x000ee4000802007f */
[----:B---3--:R-:W-:Y:S05]  /*14af0*/  @!P1 BRA `(.L_x_1813) ;  /* 0xfffffffc00f09947 */ /* 0x008fea000383ffff */
[----:B------:R-:W-:Y:S05]  /*14b00*/  BRA `(.L_x_1812) ;  /* 0xffffff74008c7947 */ /* 0x000fea000383ffff */
.L_x_1861:
[----:B------:R-:W1:Y:S01]  /*14b10*/  S2R R5, SR_TID.X ;  /* 0x0000000000057919 */ /* 0x000e620000002100 */
[----:B------:R-:W-:Y:S01]  /*14b20*/  BSSY B0, `(.L_x_1929) ;  /* 0x000000a000007945 */ /* 0x000fe20003800000 */
[----:B------:R-:W-:Y:S02]  /*14b30*/  IMAD.MOV.U32 R12, RZ, RZ, RZ ;  /* 0x000000ffff0c7224 */ /* 0x000fe400078e00ff */
[----:B------:R-:W-:Y:S02]  /*14b40*/  IMAD.MOV.U32 R11, RZ, RZ, 0x1f ;  /* 0x0000001fff0b7424 */ /* 0x000fe400078e00ff */
[----:B------:R-:W-:Y:S01]  /*14b50*/  IMAD.MOV.U32 R15, RZ, RZ, -0x1 ;  /* 0xffffffffff0f7424 */ /* 0x000fe200078e00ff */
[----:B-1----:R-:W-:-:S04]  /*14b60*/  SHF.R.U32.HI R5, RZ, 0x5, R5 ;  /* 0x00000005ff057819 */ /* 0x002fc80000011605 */
[----:B------:R-:W-:-:S05]  /*14b70*/  LOP3.LUT R5, R5, 0x3, RZ, 0xc0, !PT ;  /* 0x0000000305057812 */ /* 0x000fca00078ec0ff */
[----:B0-----:R-:W-:-:S07]  /*14b80*/  IMAD.MOV.U32 R13, RZ, RZ, R5 ;  /* 0x000000ffff0d7224 */ /* 0x001fce00078e0005 */
[----:B------:R-:W-:Y:S05]  /*14b90*/  WARPSYNC.COLLECTIVE R15, `(.L_x_1930) ;  /* 0x000000000f087348 */ /* 0x000fea0003c00000 */
[----:B------:R0:W1:Y:S02]  /*14ba0*/  SHFL.IDX P6, R14, R13, R12, R11 ;  /* 0x0000000c0d0e7389 */ /* 0x00006400000c000b */
[----:B01----:R-:W-:Y:S01]  /*14bb0*/  ENDCOLLECTIVE ;  /* 0x000000000000791b */ /* 0x003fe20003800000 */
.L_x_1930:
[----:B------:R-:W-:Y:S05]  /*14bc0*/  BSYNC B0 ;  /* 0x0000000000007941 */ /* 0x000fea0003800000 */
.L_x_1929:
[----:B------:R-:W-:Y:S05]  /*14bd0*/  BRA `(.L_x_1931) ;  /* 0xffffffc800607947 */ /* 0x000fea000383ffff */
.L_x_1862:
[----:B------:R-:W-:Y:S01]  /*14be0*/  BSSY B0, `(.L_x_1932) ;  /* 0x0000006000007945 */ /* 0x000fe20003800000 */
[----:B------:R-:W-:-:S07]  /*14bf0*/  IMAD.MOV.U32 R15, RZ, RZ, -0x1 ;  /* 0xffffffffff0f7424 */ /* 0x000fce00078e00ff */
[----:B0-----:R-:W-:Y:S05]  /*14c00*/  WARPSYNC.COLLECTIVE R15, `(.L_x_1933) ;  /* 0x000000000f0c7348 */ /* 0x001fea0003c00000 */
[----:B------:R-:W-:Y:S02]  /*14c10*/  ELECT P6, UR62, PT ;  /* 0x00000000003e782f */ /* 0x000fe400038c0000 */
[----:B------:R-:W-:Y:S01]  /*14c20*/  MOV R14, UR62 ;  /* 0x0000003e000e7c02 */ /* 0x000fe20008000f00 */
[----:B0-----:R-:W-:Y:S10]  /*14c30*/  ENDCOLLECTIVE ;  /* 0x000000000000791b */ /* 0x001ff40003800000 */
.L_x_1933:
[----:B------:R-:W-:Y:S05]  /*14c40*/  BSYNC B0 ;  /* 0x0000000000007941 */ /* 0x000fea0003800000 */
.L_x_1932:
[----:B------:R-:W-:Y:S05]  /*14c50*/  BRA `(.L_x_1934) ;  /* 0xffffffc800507947 */ /* 0x000fea000383ffff */
.L_x_1865:
[----:B-1----:R1:W2:Y:S02]  /*14c60*/  SYNCS.PHASECHK.TRANS64.TRYWAIT P0, [R9+URZ+0x22840], R10 ;  /* 0x0228400a090075a7 */ /* 0x0022a4000800017f */
[----:B--2---:R-:W-:Y:S05]  /*14c70*/  @!P0 NANOSLEEP.SYNCS 0x989680 ;  /* 0x009896800000895d */ /* 0x004fea0003900000 */
[----:B------:R-:W2:Y:S02]  /*14c80*/  @!P0 SYNCS.PHASECHK.TRANS64 P0, [R9+URZ+0x22840], R10 ;  /* 0x0228400a090085a7 */ /* 0x000ea4000800007f */
[----:B--2---:R-:W-:Y:S05]  /*14c90*/  @!P0 BRA `(.L_x_1865) ;  /* 0xfffffffc00f08947 */ /* 0x004fea000383ffff */
[----:B------:R-:W-:Y:S05]  /*14ca0*/  BRA `(.L_x_1935) ;  /* 0xffffffc800b87947 */ /* 0x000fea000383ffff */
.L_x_1868:
[----:B-1----:R-:W1:Y:S01]  /*14cb0*/  S2R R10, SR_CgaCtaId ;  /* 0x00000000000a7919 */ /* 0x002e620000008800 */
[----:B------:R-:W-:-:S04]  /*14cc0*/  MOV R9, 0x400 ;  /* 0x0000040000097802 */ /* 0x000fc80000000f00 */
[----:B-1----:R-:W-:-:S04]  /*14cd0*/  LEA R9, R10, R9, 0x18 ;  /* 0x000000090a097211 */ /* 0x002fc800078ec0ff */
[----:B------:R1:W2:Y:S03]  /*14ce0*/  SYNCS.PHASECHK.TRANS64.TRYWAIT P0, [R9+URZ+0x22820], R6 ;  /* 0x02282006090075a7 */ /* 0x0002a6000800017f */
[----:B--2---:R-:W-:Y:S05]  /*14cf0*/  @!P0 NANOSLEEP.SYNCS 0x989680 ;  /* 0x009896800000895d */ /* 0x004fea0003900000 */
[----:B------:R-:W2:Y:S02]  /*14d00*/  @!P0 SYNCS.PHASECHK.TRANS64 P0, [R9+URZ+0x22820], R6 ;  /* 0x02282006090085a7 */ /* 0x000ea4000800007f */
[----:B--2---:R-:W-:Y:S05]  /*14d10*/  @!P0 BRA `(.L_x_1868) ;  /* 0xfffffffc00e48947 */ /* 0x004fea000383ffff */
[----:B------:R-:W-:Y:S05]  /*14d20*/  BRA `(.L_x_1936) ;  /* 0xffffffcc00947947 */ /* 0x000fea000383ffff */
.L_x_1871:
[----:B-1----:R1:W2:Y:S02]  /*14d30*/  SYNCS.PHASECHK.TRANS64.TRYWAIT P0, [R6+URZ+0x22860], R9 ;  /* 0x02286009060075a7 */ /* 0x0022a4000800017f */
[----:B--2---:R-:W-:Y:S05]  /*14d40*/  @!P0 NANOSLEEP.SYNCS 0x989680 ;  /* 0x009896800000895d */ /* 0x004fea0003900000 */
[----:B------:R-:W2:Y:S02]  /*14d50*/  @!P0 SYNCS.PHASECHK.TRANS64 P0, [R6+URZ+0x22860], R9 ;  /* 0x02286009060085a7 */ /* 0x000ea4000800007f */
[----:B--2---:R-:W-:Y:S05]  /*14d60*/  @!P0 BRA `(.L_x_1871) ;  /* 0xfffffffc00f08947 */ /* 0x004fea000383ffff */
[----:B------:R-:W-:Y:S05]  /*14d70*/  BRA `(.L_x_1937) ;  /* 0xffffffcc00b07947 */ /* 0x000fea000383ffff */
.L_x_1880:
[----:B-1----:R1:W2:Y:S02]  /*14d80*/  SYNCS.PHASECHK.TRANS64.TRYWAIT P0, [R2+URZ+0x22840], R3 ;  /* 0x02284003020075a7 */ /* 0x0022a4000800017f */
[----:B--2---:R-:W-:Y:S05]  /*14d90*/  @!P0 NANOSLEEP.SYNCS 0x989680 ;  /* 0x009896800000895d */ /* 0x004fea0003900000 */
[----:B------:R-:W2:Y:S02]  /*14da0*/  @!P0 SYNCS.PHASECHK.TRANS64 P0, [R2+URZ+0x22840], R3 ;  /* 0x02284003020085a7 */ /* 0x000ea4000800007f */
[----:B--2---:R-:W-:Y:S05]  /*14db0*/  @!P0 BRA `(.L_x_1880) ;  /* 0xfffffffc00f08947 */ /* 0x004fea000383ffff */
[----:B------:R-:W-:Y:S05]  /*14dc0*/  BRA `(.L_x_1938) ;  /* 0xffffffd400347947 */ /* 0x000fea000383ffff */
.L_x_1882:
[----:B--2---:R2:W3:Y:S02]  /*14dd0*/  SYNCS.PHASECHK.TRANS64.TRYWAIT P0, [R2+URZ+0x22860], R3 ;  /* 0x02286003020075a7 */ /* 0x0044e4000800017f */
[----:B---3--:R-:W-:Y:S05]  /*14de0*/  @!P0 NANOSLEEP.SYNCS 0x989680 ;  /* 0x009896800000895d */ /* 0x008fea0003900000 */
[----:B------:R-:W3:Y:S02]  /*14df0*/  @!P0 SYNCS.PHASECHK.TRANS64 P0, [R2+URZ+0x22860], R3 ;  /* 0x02286003020085a7 */ /* 0x000ee4000800007f */
[----:B---3--:R-:W-:Y:S05]  /*14e00*/  @!P0 BRA `(.L_x_1882) ;  /* 0xfffffffc00f08947 */ /* 0x008fea000383ffff */
[----:B------:R-:W-:Y:S05]  /*14e10*/  BRA `(.L_x_1939) ;  /* 0xffffffd400a47947 */ /* 0x000fea000383ffff */
.L_x_1887:
[----:B--2---:R2:W3:Y:S02]  /*14e20*/  SYNCS.PHASECHK.TRANS64.TRYWAIT P0, [R2+URZ+0x22840], R3 ;  /* 0x02284003020075a7 */ /* 0x0044e4000800017f */
[----:B---3--:R-:W-:Y:S05]  /*14e30*/  @!P0 NANOSLEEP.SYNCS 0x989680 ;  /* 0x009896800000895d */ /* 0x008fea0003900000 */
[----:B------:R-:W3:Y:S02]  /*14e40*/  @!P0 SYNCS.PHASECHK.TRANS64 P0, [R2+URZ+0x22840], R3 ;  /* 0x02284003020085a7 */ /* 0x000ee4000800007f */
[----:B---3--:R-:W-:Y:S05]  /*14e50*/  @!P0 BRA `(.L_x_1887) ;  /* 0xfffffffc00f08947 */ /* 0x008fea000383ffff */
[----:B------:R-:W-:Y:S05]  /*14e60*/  BRA `(.L_x_1940) ;  /* 0xffffffd800f87947 */ /* 0x000fea000383ffff */
.L_x_1889:
[----:B0-----:R0:W1:Y:S02]  /*14e70*/  SYNCS.PHASECHK.TRANS64.TRYWAIT P1, [R2+URZ+0x22860], R3 ;  /* 0x02286003020075a7 */ /* 0x001064000802017f */
[----:B-1----:R-:W-:Y:S05]  /*14e80*/  @!P1 NANOSLEEP.SYNCS 0x989680 ;  /* 0x009896800000995d */ /* 0x002fea0003900000 */
[----:B------:R-:W1:Y:S02]  /*14e90*/  @!P1 SYNCS.PHASECHK.TRANS64 P1, [R2+URZ+0x22860], R3 ;  /* 0x02286003020095a7 */ /* 0x000e64000802007f */
[----:B-1----:R-:W-:Y:S05]  /*14ea0*/  @!P1 BRA `(.L_x_1889) ;  /* 0xfffffffc00f09947 */ /* 0x002fea000383ffff */
[----:B------:R-:W-:Y:S05]  /*14eb0*/  BRA `(.L_x_1941) ;  /* 0xffffffdc00647947 */ /* 0x000fea000383ffff */
.L_x_1894:
[----:B---3--:R3:W4:Y:S02]  /*14ec0*/  SYNCS.PHASECHK.TRANS64.TRYWAIT P0, [R2+URZ+0x22840], R3 ;  /* 0x02284003020075a7 */ /* 0x008724000800017f */
[----:B----4-:R-:W-:Y:S05]  /*14ed0*/  @!P0 NANOSLEEP.SYNCS 0x989680 ;  /* 0x009896800000895d */ /* 0x010fea0003900000 */
[----:B------:R-:W4:Y:S02]  /*14ee0*/  @!P0 SYNCS.PHASECHK.TRANS64 P0, [R2+URZ+0x22840], R3 ;  /* 0x02284003020085a7 */ /* 0x000f24000800007f */
[----:B----4-:R-:W-:Y:S05]  /*14ef0*/  @!P0 BRA `(.L_x_1894) ;  /* 0xfffffffc00f08947 */ /* 0x010fea000383ffff */
[----:B------:R-:W-:Y:S05]  /*14f00*/  BRA `(.L_x_1942) ;  /* 0xffffffe000947947 */ /* 0x000fea000383ffff */
.L_x_1896:
[----:B0-----:R0:W1:Y:S02]  /*14f10*/  SYNCS.PHASECHK.TRANS64.TRYWAIT P1, [R2+URZ+0x22860], R3 ;  /* 0x02286003020075a7 */ /* 0x001064000802017f */
[----:B-1----:R-:W-:Y:S05]  /*14f20*/  @!P1 NANOSLEEP.SYNCS 0x989680 ;  /* 0x009896800000995d */ /* 0x002fea0003900000 */
[----:B------:R-:W1:Y:S02]  /*14f30*/  @!P1 SYNCS.PHASECHK.TRANS64 P1, [R2+URZ+0x22860], R3 ;  /* 0x02286003020095a7 */ /* 0x000e64000802007f */
[----:B-1----:R-:W-:Y:S05]  /*14f40*/  @!P1 BRA `(.L_x_1896) ;  /* 0xfffffffc00f09947 */ /* 0x002fea000383ffff */
[----:B------:R-:W-:Y:S05]  /*14f50*/  BRA `(.L_x_1943) ;  /* 0xffffffe400047947 */ /* 0x000fea000383ffff */
.L_x_1901:
[----:B------:R-:W-:Y:S01]  /*14f60*/  BSSY B0, `(.L_x_1944) ;  /* 0x0000008000007945 */ /* 0x000fe20003800000 */
[----:B0-----:R-:W-:Y:S02]  /*14f70*/  IMAD.MOV.U32 R13, RZ, RZ, R16 ;  /* 0x000000ffff0d7224 */ /* 0x001fe400078e0010 */
[----:B-1----:R-:W-:Y:S02]  /*14f80*/  IMAD.MOV.U32 R12, RZ, RZ, RZ ;  /* 0x000000ffff0c7224 */ /* 0x002fe400078e00ff */
[----:B------:R-:W-:Y:S02]  /*14f90*/  IMAD.MOV.U32 R11, RZ, RZ, 0x1f ;  /* 0x0000001fff0b7424 */ /* 0x000fe400078e00ff */
[----:B------:R-:W-:-:S07]  /*14fa0*/  IMAD.MOV.U32 R15, RZ, RZ, -0x1 ;  /* 0xffffffffff0f7424 */ /* 0x000fce00078e00ff */
[----:B--2---:R-:W-:Y:S05]  /*14fb0*/  WARPSYNC.COLLECTIVE R15, `(.L_x_1945) ;  /* 0x000000000f087348 */ /* 0x004fea0003c00000 */
[----:B------:R0:W1:Y:S02]  /*14fc0*/  SHFL.IDX P6, R14, R13, R12, R11 ;  /* 0x0000000c0d0e7389 */ /* 0x00006400000c000b */
[----:B012---:R-:W-:Y:S01]  /*14fd0*/  ENDCOLLECTIVE ;  /* 0x000000000000791b */ /* 0x007fe20003800000 */
.L_x_1945:
[----:B------:R-:W-:Y:S05]  /*14fe0*/  BSYNC B0 ;  /* 0x0000000000007941 */ /* 0x000fea0003800000 */
.L_x_1944:
        /* <DEDUP_REMOVED lines=8> */
.L_x_1946:
[----:B------:R-:W-:Y:S01]  /*15070*/  IMAD.MOV.U32 R7, RZ, RZ, R14 ;  /* 0x000000ffff077224 */ /* 0x000fe200078e000e */
[----:B------:R-:W-:Y:S06]  /*15080*/  BRA `(.L_x_1947) ;  /* 0xffffffe400f87947 */ /* 0x000fec000383ffff */
.L_x_1904:
[----:B------:R-:W-:Y:S01]  /*15090*/  BSSY B0, `(.L_x_1948) ;  /* 0x0000008000007945 */ /* 0x000fe20003800000 */
[----:B0----5:R-:W-:Y:S02]  /*150a0*/  IMAD.MOV.U32 R13, RZ, RZ, R17 ;  /* 0x000000ffff0d7224 */ /* 0x021fe400078e0011 */
[----:B------:R-:W-:Y:S02]  /*150b0*/  IMAD.MOV.U32 R12, RZ, RZ, 0x1 ;  /* 0x00000001ff0c7424 */ /* 0x000fe400078e00ff */
[----:B------:R-:W-:Y:S02]  /*150c0*/  IMAD.MOV.U32 R11, RZ, RZ, RZ ;  /* 0x000000ffff0b7224 */ /* 0x000fe400078e00ff */
[----:B------:R-:W-:-:S07]  /*150d0*/  IMAD.MOV.U32 R15, RZ, RZ, -0x1 ;  /* 0xffffffffff0f7424 */ /* 0x000fce00078e00ff */
[----:B-1234-:R-:W-:Y:S05]  /*150e0*/  WARPSYNC.COLLECTIVE R15, `(.L_x_1949) ;  /* 0x000000000f087348 */ /* 0x01efea0003c00000 */
[----:B------:R0:W0:Y:S02]  /*150f0*/  SHFL.UP P6, R14, R13, R12, R11 ;  /* 0x0400000c0d0e7389 */ /* 0x00002400000c000b */
[----:B01234-:R-:W-:Y:S01]  /*15100*/  ENDCOLLECTIVE ;  /* 0x000000000000791b */ /* 0x01ffe20003800000 */
.L_x_1949:
[----:B------:R-:W-:Y:S05]  /*15110*/  BSYNC B0 ;  /* 0x0000000000007941 */ /* 0x000fea0003800000 */
.L_x_1948:
        /* <DEDUP_REMOVED lines=10> */
.L_x_1950:
        /* <DEDUP_REMOVED lines=8> */
.L_x_1951:
        /* <DEDUP_REMOVED lines=8> */
.L_x_1952:
        /* <DEDUP_REMOVED lines=8> */
.L_x_1953:
        /* <DEDUP_REMOVED lines=8> */
.L_x_1954:
[----:B------:R-:W-:Y:S05]  /*153c0*/  BRA `(.L_x_1955) ;  /* 0xffffffe400bc7947 */ /* 0x000fea000383ffff */
.L_x_1909:
[----:B------:R-:W-:Y:S01]  /*153d0*/  BSSY B0, `(.L_x_1956) ;  /* 0x0000008000007945 */ /* 0x000fe20003800000 */
[----:B-----5:R-:W-:Y:S02]  /*153e0*/  IMAD.MOV.U32 R13, RZ, RZ, R17 ;  /* 0x000000ffff0d7224 */ /* 0x020fe400078e0011 */
[----:B------:R-:W-:Y:S02]  /*153f0*/  IMAD.MOV.U32 R12, RZ, RZ, 0x1 ;  /* 0x00000001ff0c7424 */ /* 0x000fe400078e00ff */
[----:B------:R-:W-:Y:S02]  /*15400*/  IMAD.MOV.U32 R11, RZ, RZ, RZ ;  /* 0x000000ffff0b7224 */ /* 0x000fe400078e00ff */
[----:B------:R-:W-:-:S07]  /*15410*/  IMAD.MOV.U32 R15, RZ, RZ, -0x1 ;  /* 0xffffffffff0f7424 */ /* 0x000fce00078e00ff */
[----:B0--3--:R-:W-:Y:S05]  /*15420*/  WARPSYNC.COLLECTIVE R15, `(.L_x_1957) ;  /* 0x000000000f087348 */ /* 0x009fea0003c00000 */
[----:B------:R1:W2:Y:S02]  /*15430*/  SHFL.UP P6, R14, R13, R12, R11 ;  /* 0x0400000c0d0e7389 */ /* 0x0002a400000c000b */
[----:B0123--:R-:W-:Y:S01]  /*15440*/  ENDCOLLECTIVE ;  /* 0x000000000000791b */ /* 0x00ffe20003800000 */
.L_x_1957:
[----:B------:R-:W-:Y:S05]  /*15450*/  BSYNC B0 ;  /* 0x0000000000007941 */ /* 0x000fea0003800000 */
.L_x_1956:
        /* <DEDUP_REMOVED lines=10> */
.L_x_1958:
        /* <DEDUP_REMOVED lines=8> */
.L_x_1959:
        /* <DEDUP_REMOVED lines=8> */
.L_x_1960:
        /* <DEDUP_REMOVED lines=8> */
.L_x_1961:
        /* <DEDUP_REMOVED lines=8> */
.L_x_1962:
[----:B------:R-:W-:Y:S05]  /*15700*/  BRA `(.L_x_1963) ;  /* 0xffffffe400a07947 */ /* 0x000fea000383ffff */
.L_x_1911:
[----:B------:R-:W-:Y:S01]  /*15710*/  BSSY B0, `(.L_x_1964) ;  /* 0x0000006000007945 */ /* 0x000fe20003800000 */
[----:B------:R-:W-:Y:S01]  /*15720*/  PLOP3.LUT P6, PT, P6, PT, PT, 0x8, 0x0 ;  /* 0x000000000000781c */ /* 0x000fe200037ce170 */
[----:B------:R-:W-:-:S12]  /*15730*/  IMAD.MOV.U32 R15, RZ, RZ, -0x1 ;  /* 0xffffffffff0f7424 */ /* 0x000fd800078e00ff */
[----:B0-----:R-:W-:Y:S05]  /*15740*/  WARPSYNC.COLLECTIVE R15, `(.L_x_1965) ;  /* 0x000000000f087348 */ /* 0x001fea0003c00000 */
[----:B------:R-:W-:Y:S01]  /*15750*/  VOTE.ANY R14, PT, P6 ;  /* 0x00000000000e7806 */ /* 0x000fe200030e0100 */
[----:B0-----:R-:W-:Y:S06]  /*15760*/  ENDCOLLECTIVE ;  /* 0x000000000000791b */ /* 0x001fec0003800000 */
.L_x_1965:
[----:B------:R-:W-:Y:S05]  /*15770*/  BSYNC B0 ;  /* 0x0000000000007941 */ /* 0x000fea0003800000 */
.L_x_1964:
        /* <DEDUP_REMOVED lines=9> */
.L_x_1966:
[----:B------:R-:W-:Y:S01]  /*15810*/  IMAD.MOV.U32 R17, RZ, RZ, R14 ;  /* 0x000000ffff117224 */ /* 0x000fe200078e000e */
[----:B------:R-:W-:Y:S06]  /*15820*/  BRA `(.L_x_1967) ;  /* 0xffffffe400907947 */ /* 0x000fec000383ffff */
.L_x_1913:
[----:B------:R-:W-:Y:S01]  /*15830*/  BSSY B0, `(.L_x_1968) ;  /* 0x0000007000007945 */ /* 0x000fe20003800000 */
[----:B------:R-:W-:Y:S02]  /*15840*/  IMAD.MOV.U32 R13, RZ, RZ, R2 ;  /* 0x000000ffff0d7224 */ /* 0x000fe400078e0002 */
[----:B------:R-:W-:Y:S02]  /*15850*/  IMAD.MOV.U32 R11, RZ, RZ, 0x1f ;  /* 0x0000001fff0b7424 */ /* 0x000fe400078e00ff */
[----:B------:R-:W-:-:S07]  /*15860*/  IMAD.MOV.U32 R15, RZ, RZ, -0x1 ;  /* 0xffffffffff0f7424 */ /* 0x000fce00078e00ff */
[----:B012---:R-:W-:Y:S05]  /*15870*/  WARPSYNC.COLLECTIVE R15, `(.L_x_1969) ;  /* 0x000000000f087348 */ /* 0x007fea0003c00000 */
[----:B------:R3:W4:Y:S02]  /*15880*/  SHFL.IDX P6, R14, R13, R12, R11 ;  /* 0x0000000c0d0e7389 */ /* 0x00072400000c000b */
[----:B01234-:R-:W-:Y:S01]  /*15890*/  ENDCOLLECTIVE ;  /* 0x000000000000791b */ /* 0x01ffe20003800000 */
.L_x_1969:
[----:B------:R-:W-:Y:S05]  /*158a0*/  BSYNC B0 ;  /* 0x0000000000007941 */ /* 0x000fea0003800000 */
.L_x_1968:
[----:B------:R-:W-:Y:S01]  /*158b0*/  IMAD.MOV.U32 R7, RZ, RZ, R14 ;  /* 0x000000ffff077224 */ /* 0x000fe200078e000e */
[----:B------:R-:W-:Y:S06]  /*158c0*/  BRA `(.L_x_1912) ;  /* 0xffffffe400847947 */ /* 0x000fec000383ffff */
.L_x_1917:
[----:B-1----:R1:W2:Y:S02]  /*158d0*/  SYNCS.PHASECHK.TRANS64.TRYWAIT P0, [R0+URZ+0x22820], R3 ;  /* 0x02282003000075a7 */ /* 0x0022a4000800017f */
[----:B--2---:R-:W-:Y:S05]  /*158e0*/  @!P0 NANOSLEEP.SYNCS 0x989680 ;  /* 0x009896800000895d */ /* 0x004fea0003900000 */
[----:B------:R-:W2:Y:S02]  /*158f0*/  @!P0 SYNCS.PHASECHK.TRANS64 P0, [R0+URZ+0x22820], R3 ;  /* 0x02282003000085a7 */ /* 0x000ea4000800007f */
[----:B--2---:R-:W-:Y:S05]  /*15900*/  @!P0 BRA `(.L_x_1917) ;  /* 0xfffffffc00f08947 */ /* 0x004fea000383ffff */
[----:B------:R-:W-:Y:S05]  /*15910*/  BRA `(.L_x_1970) ;  /* 0xffffffe800f87947 */ /* 0x000fea000383ffff */
.L_x_1918:
[----:B------:R-:W2:Y:S01]  /*15920*/  S2R R2, SR_TID.X ;  /* 0x0000000000027919 */ /* 0x000ea20000002100 */
[----:B------:R-:W-:Y:S01]  /*15930*/  BSSY B0, `(.L_x_1971) ;  /* 0x000000a000007945 */ /* 0x000fe20003800000 */
[----:B------:R-:W-:Y:S02]  /*15940*/  IMAD.MOV.U32 R12, RZ, RZ, RZ ;  /* 0x000000ffff0c7224 */ /* 0x000fe400078e00ff */
[----:B------:R-:W-:Y:S02]  /*15950*/  IMAD.MOV.U32 R11, RZ, RZ, 0x1f ;  /* 0x0000001fff0b7424 */ /* 0x000fe400078e00ff */
[----:B------:R-:W-:Y:S01]  /*15960*/  IMAD.MOV.U32 R15, RZ, RZ, -0x1 ;  /* 0xffffffffff0f7424 */ /* 0x000fe200078e00ff */
[----:B--2---:R-:W-:-:S04]  /*15970*/  SHF.R.U32.HI R2, RZ, 0x5, R2 ;  /* 0x00000005ff027819 */ /* 0x004fc80000011602 */
[----:B------:R-:W-:-:S05]  /*15980*/  LOP3.LUT R2, R2, 0x3, RZ, 0xc0, !PT ;  /* 0x0000000302027812 */ /* 0x000fca00078ec0ff */
[----:B0-----:R-:W-:-:S07]  /*15990*/  IMAD.MOV.U32 R13, RZ, RZ, R2 ;  /* 0x000000ffff0d7224 */ /* 0x001fce00078e0002 */
[----:B-1----:R-:W-:Y:S05]  /*159a0*/  WARPSYNC.COLLECTIVE R15, `(.L_x_1972) ;  /* 0x000000000f087348 */ /* 0x002fea0003c00000 */
[----:B------:R0:W2:Y:S02]  /*159b0*/  SHFL.IDX P6, R14, R13, R12, R11 ;  /* 0x0000000c0d0e7389 */ /* 0x0000a400000c000b */
[----:B012---:R-:W-:Y:S01]  /*159c0*/  ENDCOLLECTIVE ;  /* 0x000000000000791b */ /* 0x007fe20003800000 */
.L_x_1972:
[----:B------:R-:W-:Y:S05]  /*159d0*/  BSYNC B0 ;  /* 0x0000000000007941 */ /* 0x000fea0003800000 */
.L_x_1971:
[----:B------:R-:W-:Y:S05]  /*159e0*/  BRA `(.L_x_1973) ;  /* 0xffffffe800e07947 */ /* 0x000fea000383ffff */
.L_x_1921:
[----:B------:R-:W-:Y:S01]  /*159f0*/  BSSY B1, `(.L_x_1974) ;  /* 0x0000006000017945 */ /* 0x000fe20003800000 */
[----:B------:R-:W-:-:S07]  /*15a00*/  IMAD.MOV.U32 R15, RZ, RZ, -0x1 ;  /* 0xffffffffff0f7424 */ /* 0x000fce00078e00ff */
[----:B012---:R-:W-:Y:S05]  /*15a10*/  WARPSYNC.COLLECTIVE R15, `(.L_x_1975) ;  /* 0x000000000f0c7348 */ /* 0x007fea0003c00000 */
[----:B------:R-:W-:Y:S02]  /*15a20*/  ELECT P6, UR62, PT ;  /* 0x00000000003e782f */ /* 0x000fe400038c0000 */
[----:B------:R-:W-:Y:S01]  /*15a30*/  MOV R14, UR62 ;  /* 0x0000003e000e7c02 */ /* 0x000fe20008000f00 */
[----:B012---:R-:W-:Y:S10]  /*15a40*/  ENDCOLLECTIVE ;  /* 0x000000000000791b */ /* 0x007ff40003800000 */
.L_x_1975:
[----:B------:R-:W-:Y:S05]  /*15a50*/  BSYNC B1 ;  /* 0x0000000000017941 */ /* 0x000fea0003800000 */
.L_x_1974:
[----:B------:R-:W-:Y:S05]  /*15a60*/  BRA `(.L_x_1976) ;  /* 0xffffffe800d87947 */ /* 0x000fea000383ffff */
.L_x_1923:
[----:B-1----:R1:W2:Y:S02]  /*15a70*/  SYNCS.PHASECHK.TRANS64.TRYWAIT P0, [R6+URZ], R5 ;  /* 0x00000005060075a7 */ /* 0x0022a4000800017f */
[----:B--2---:R-:W-:Y:S05]  /*15a80*/  @!P0 NANOSLEEP.SYNCS 0x989680 ;  /* 0x009896800000895d */ /* 0x004fea0003900000 */
[----:B------:R-:W2:Y:S02]  /*15a90*/  @!P0 SYNCS.PHASECHK.TRANS64 P0, [R6+URZ], R5 ;  /* 0x00000005060085a7 */ /* 0x000ea4000800007f */
[----:B--2---:R-:W-:Y:S05]  /*15aa0*/  @!P0 BRA `(.L_x_1923) ;  /* 0xfffffffc00f08947 */ /* 0x004fea000383ffff */
[----:B------:R-:W-:Y:S05]  /*15ab0*/  BRA `(.L_x_1977) ;  /* 0xffffffec00147947 */ /* 0x000fea000383ffff */
.L_x_1924:
[----:B--2---:R2:W3:Y:S02]  /*15ac0*/  SYNCS.PHASECHK.TRANS64.TRYWAIT P0, [R7+URZ], R2 ;  /* 0x00000002070075a7 */ /* 0x0044e4000800017f */
[----:B---3--:R-:W-:Y:S05]  /*15ad0*/  @!P0 NANOSLEEP.SYNCS 0x989680 ;  /* 0x009896800000895d */ /* 0x008fea0003900000 */
[----:B------:R-:W3:Y:S02]  /*15ae0*/  @!P0 SYNCS.PHASECHK.TRANS64 P0, [R7+URZ], R2 ;  /* 0x00000002070085a7 */ /* 0x000ee4000800007f */
[----:B---3--:R-:W-:Y:S05]  /*15af0*/  @!P0 BRA `(.L_x_1924) ;  /* 0xfffffffc00f08947 */ /* 0x008fea000383ffff */
[----:B------:R-:W-:Y:S05]  /*15b00*/  BRA `(.L_x_1978) ;  /* 0xffffffec00087947 */ /* 0x000fea000383ffff */
.L_x_1926:
[----:B---3--:R3:W4:Y:S02]  /*15b10*/  SYNCS.PHASECHK.TRANS64.TRYWAIT P0, [R4+URZ], R5 ;  /* 0x00000005040075a7 */ /* 0x008724000800017f */
[----:B----4-:R-:W-:Y:S05]  /*15b20*/  @!P0 NANOSLEEP.SYNCS 0x989680 ;  /* 0x009896800000895d */ /* 0x010fea0003900000 */
[----:B------:R-:W4:Y:S02]  /*15b30*/  @!P0 SYNCS.PHASECHK.TRANS64 P0, [R4+URZ], R5 ;  /* 0x00000005040085a7 */ /* 0x000f24000800007f */
[----:B----4-:R-:W-:Y:S05]  /*15b40*/  @!P0 BRA `(.L_x_1926) ;  /* 0xfffffffc00f08947 */ /* 0x010fea000383ffff */
[----:B------:R-:W-:Y:S05]  /*15b50*/  BRA `(.L_x_1979) ;  /* 0xffffffec00107947 */ /* 0x000fea000383ffff */
.L_x_1980:
        /* <DEDUP_REMOVED lines=10> */
.L_x_4723:


//--------------------- .text._ZN7cutlass13device_kernelIN5flash11enable_sm90INS1_16FlashAttnFwdSm90INS1_25CollectiveMainloopFwdSm90ILi2EN4cute5tupleIJNS5_1CILi1EEES8_S8_EEENS6_IJNS7_ILi128EEENS7_ILi96EEENS7_ILi64EEEEEELi256ENS_6half_tEfNS_4arch4Sm90ELb0ELb1ELb0ELb1ELb0ELb1ELb0ELb1ELb0ELb0ELb0ELb0EEENS1_21CollectiveEpilogueFwdINS6_IJSA_NS7_ILi256EEESB_EEES9_SE_SG_Li256ELb1ELb0ELb0ELb0EEENS1_36VarlenDynamicPersistentTileSchedulerILi128ELi96ELi256ELi32ELb0ELb0ELb1ELb1ELb0ELb1EEEEEEEEEvNT_6ParamsE --------------------------
	.section	.text._ZN7cutlass13device_kernelIN5flash11enable_sm90INS1_16FlashAttnFwdSm90INS1_25CollectiveMainloopFwdSm90ILi2EN4cute5tupleIJNS5_1CILi1EEES8_S8_EEENS6_IJNS7_ILi128EEENS7_ILi96EEENS7_ILi64EEEEEELi256ENS_6half_tEfNS_4arch4Sm90ELb0ELb1ELb0ELb1ELb0ELb1ELb0ELb1ELb0ELb0ELb0ELb0EEENS1_21CollectiveEpilogueFwdINS6_IJSA_NS7_ILi256EEESB_EEES9_SE_SG_Li256ELb1ELb0ELb0ELb0EEENS1_36VarlenDynamicPersistentTileSchedulerILi128ELi96ELi256ELi32ELb0ELb0ELb1ELb1ELb0ELb1EEEEEEEEEvNT_6ParamsE,"ax",@progbits
	.align	128
.text._ZN7cutlass13device_kernelIN5flash11enable_sm90INS1_16FlashAttnFwdSm90INS1_25CollectiveMainloopFwdSm90ILi2EN4cute5tupleIJNS5_1CILi1EEES8_S8_EEENS6_IJNS7_ILi128EEENS7_ILi96EEENS7_ILi64EEEEEELi256ENS_6half_tEfNS_4arch4Sm90ELb0ELb1ELb0ELb1ELb0ELb1ELb0ELb1ELb0ELb0ELb0ELb0EEENS1_21CollectiveEpilogueFwdINS6_IJSA_NS7_ILi256EEESB_EEES9_SE_SG_Li256ELb1ELb0ELb0ELb0EEENS1_36VarlenDynamicPersistentTileSchedulerILi128ELi96ELi256ELi32ELb0ELb0ELb1ELb1ELb0ELb1EEEEEEEEEvNT_6ParamsE:
        .type           _ZN7cutlass13device_kernelIN5flash11enable_sm90INS1_16FlashAttnFwdSm90INS1_25CollectiveMainloopFwdSm90ILi2EN4cute5tupleIJNS5_1CILi1EEES8_S8_EEENS6_IJNS7_ILi128EEENS7_ILi96EEENS7_ILi64EEEEEELi256ENS_6half_tEfNS_4arch4Sm90ELb0ELb1ELb0ELb1ELb0ELb1ELb0ELb1ELb0ELb0ELb0ELb0EEENS1_21CollectiveEpilogueFwdINS6_IJSA_NS7_ILi256EEESB_EEES9_SE_SG_Li256ELb1ELb0ELb0ELb0EEENS1_36VarlenDynamicPersistentTileSchedulerILi128ELi96ELi256ELi32ELb0ELb0ELb1ELb1ELb0ELb1EEEEEEEEEvNT_6ParamsE,@function
        .size           _ZN7cutlass13device_kernelIN5flash11enable_sm90INS1_16FlashAttnFwdSm90INS1_25CollectiveMainloopFwdSm90ILi2EN4cute5tupleIJNS5_1CILi1EEES8_S8_EEENS6_IJNS7_ILi128EEENS7_ILi96EEENS7_ILi64EEEEEELi256ENS_6half_tEfNS_4arch4Sm90ELb0ELb1ELb0ELb1ELb0ELb1ELb0ELb1ELb0ELb0ELb0ELb0EEENS1_21CollectiveEpilogueFwdINS6_IJSA_NS7_ILi256EEESB_EEES9_SE_SG_Li256ELb1ELb0ELb0ELb0EEENS1_36VarlenDynamicPersistentTileSchedulerILi128ELi96ELi256ELi32ELb0ELb0ELb1ELb1ELb0ELb1EEEEEEEEEvNT_6ParamsE,(.L_x_4724 - _ZN7cutlass13device_kernelIN5flash11enable_sm90INS1_16FlashAttnFwdSm90INS1_25CollectiveMainloopFwdSm90ILi2EN4cute5tupleIJNS5_1CILi1EEES8_S8_EEENS6_IJNS7_ILi128EEENS7_ILi96EEENS7_ILi64EEEEEELi256ENS_6half_tEfNS_4arch4Sm90ELb0ELb1ELb0ELb1ELb0ELb1ELb0ELb1ELb0ELb0ELb0ELb0EEENS1_21CollectiveEpilogueFwdINS6_IJSA_NS7_ILi256EEESB_EEES9_SE_SG_Li256ELb1ELb0ELb0ELb0EEENS1_36VarlenDynamicPersistentTileSchedulerILi128ELi96ELi256ELi32ELb0ELb0ELb1ELb1ELb0ELb1EEEEEEEEEvNT_6ParamsE)
        .other          _ZN7cutlass13device_kernelIN5flash11enable_sm90INS1_16FlashAttnFwdSm90INS1_25CollectiveMainloopFwdSm90ILi2EN4cute5tupleIJNS5_1CILi1EEES8_S8_EEENS6_IJNS7_ILi128EEENS7_ILi96EEENS7_ILi64EEEEEELi256ENS_6half_tEfNS_4arch4Sm90ELb0ELb1ELb0ELb1ELb0ELb1ELb0ELb1ELb0ELb0ELb0ELb0EEENS1_21CollectiveEpilogueFwdINS6_IJSA_NS7_ILi256EEESB_EEES9_SE_SG_Li256ELb1ELb0ELb0ELb0EEENS1_36VarlenDynamicPersistentTileSchedulerILi128ELi96ELi256ELi32ELb0ELb0ELb1ELb1ELb0ELb1EEEEEEEEEvNT_6ParamsE,@"STO_CUDA_ENTRY STV_DEFAULT"
_ZN7cutlass13device_kernelIN5flash11enable_sm90INS1_16FlashAttnFwdSm90INS1_25CollectiveMainloopFwdSm90ILi2EN4cute5tupleIJNS5_1CILi1EEES8_S8_EEENS6_IJNS7_ILi128EEENS7_ILi96EEENS7_ILi64EEEEEELi256ENS_6half_tEfNS_4arch4Sm90ELb0ELb1ELb0ELb1ELb0ELb1ELb0ELb1ELb0ELb0ELb0ELb0EEENS1_21CollectiveEpilogueFwdINS6_IJSA_NS7_ILi256EEESB_EEES9_SE_SG_Li256ELb1ELb0ELb0ELb0EEENS1_36VarlenDynamicPersistentTileSchedulerILi128ELi96ELi256ELi32ELb0ELb0ELb1ELb1ELb0ELb1EEEEEEEEEvNT_6ParamsE:
[----:B------:R-:W0:Y:S02]  /*0000*/  LDC R1, c[0x0][0x28] ;  /* 0x00000a00ff017b82 */ /* 0x000e240000000800 */
[----:B0-----:R-:W-:Y:S01]  /*0010*/  VIADD R1, R1, 0xffffffd0 ;  /* 0xffffffd001017836 */ /* 0x001fe20000000000 */
[----:B------:R-:W0:Y:S01]  /*0020*/  S2R R3, SR_TID.X ;  /* 0x0000000000037919 */ /* 0x000e220000002100 */
[----:B------:R-:W-:Y:S01]  /*0030*/  ELECT P0, URZ, PT ;  /* 0x00000000003f782f */ /* 0x000fe20003800000 */
[----:B------:R-:W-:Y:S01]  /*0040*/  BSSY B0, `(.L_x_1981) ;  /* 0x0000016000007945 */ /* 0x000fe20003800000 */
[----:B0-----:R-:W-:-:S05]  /*0050*/  SHF.R.U32.HI R0, RZ, 0x5, R3 ;  /* 0x00000005ff007819 */ /* 0x001fca0000011603 */
        /* <DEDUP_REMOVED lines=20> */
.L_x_1982:
[----:B------:R-:W-:Y:S05]  /*01a0*/  BSYNC B0 ;  /* 0x0000000000007941 */ /* 0x000fea0003800000 */
.L_x_1981:
[----:B------:R-:W-:Y:S01]  /*01b0*/  VOTEU.ANY UP0, P0 ;  /* 0x00000000003f7886 */ /* 0x000fe20000000100 */
[----:B------:R-:W0:Y:S01]  /*01c0*/  SHFL.IDX PT, R2, R0, RZ, 0x1f ;  /* 0x00001fff00027589 */ /* 0x000e2200000e0000 */
[----:B------:R-:W-:Y:S01]  /*01d0*/  UMOV UR4, 0x1 ;  /* 0x0000000100047882 */ /* 0x000fe20000000000 */
[----:B------:R-:W-:Y:S01]  /*01e0*/  UMOV UR7, 0x100 ;  /* 0x0000010000077882 */ /* 0x000fe20000000000 */
[----:B------:R-:W-:Y:S01]  /*01f0*/  SHF.R.U32.HI R4, RZ, 0x7, R3 ;  /* 0x00000007ff047819 */ /* 0x000fe20000011603 */
[----:B------:R-:W1:Y:S01]  /*0200*/  @UP0 S2UR UR8, SR_CgaCtaId ;  /* 0x00000000000809c3 */ /* 0x000e620000008800 */
[----:B------:R-:W-:Y:S01]  /*0210*/  @UP0 UMOV UR6, 0x400 ;  /* 0x0000040000060882 */ /* 0x000fe20000000000 */
[----:B------:R-:W-:-:S04]  /*0220*/  @UP0 UIADD3 UR4, -UR4, 0x100000, URZ ;  /* 0x0010000004040890 */ /* 0x000fc8000fffe13f */
[----:B------:R-:W-:Y:S02]  /*0230*/  @UP0 USHF.L.U32 UR5, UR4, 0xb, URZ ;  /* 0x0000000b04050899 */ /* 0x000fe4000800063f */
[----:B------:R-:W-:Y:S01]  /*0240*/  @UP0 USHF.L.U32 UR4, UR4, 0x1, URZ ;  /* 0x0000000104040899 */ /* 0x000fe2000800063f */
[----:B------:R-:W-:Y:S01]  /*0250*/  VOTEU.ANY UP1, P0 ;  /* 0x00000000003f7886 */ /* 0x000fe20000020100 */
[----:B0-----:R-:W-:Y:S02]  /*0260*/  ISETP.NE.AND P1, PT, R2, RZ, PT ;  /* 0x000000ff0200720c */ /* 0x001fe40003f25270 */
[----:B------:R0:W2:Y:S01]  /*0270*/  SHFL.IDX PT, R2, R4, RZ, 0x1f ;  /* 0x00001fff04027589 */ /* 0x0000a200000e0000 */
[----:B-1----:R-:W-:Y:S02]  /*0280*/  @UP0 ULEA UR8, UR8, UR6, 0x18 ;  /* 0x0000000608080291 */ /* 0x002fe4000f8ec03f */
[----:B------:R-:W-:-:S04]  /*0290*/  @UP0 UIADD3 UR6, -UR7, 0x100000, URZ ;  /* 0x0010000007060890 */ /* 0x000fc8000fffe13f */
[----:B------:R-:W-:Y:S02]  /*02a0*/  @UP0 USHF.L.U32 UR7, UR6, 0xb, URZ ;  /* 0x0000000b06070899 */ /* 0x000fe4000800063f */
[----:B------:R-:W-:Y:S01]  /*02b0*/  @UP0 USHF.L.U32 UR6, UR6, 0x1, URZ ;  /* 0x0000000106060899 */ /* 0x000fe2000800063f */
[----:B------:R-:W-:Y:S01]  /*02c0*/  VOTEU.ANY UP0, P0 ;  /* 0x00000000003f7886 */ /* 0x000fe20000000100 */
[----:B------:R-:W1:Y:S04]  /*02d0*/  FENCE.VIEW.ASYNC.S ;  /* 0x00000000000073c6 */ /* 0x000e680000000000 */
[----:B-1----:R0:W1:Y:S06]  /*02e0*/  @UP0 SYNCS.EXCH.64 URZ, [UR8+0x22800], UR4 ;  /* 0x02280004083f05b2 */ /* 0x00206c0008000100 */
[----:B------:R0:W3:Y:S02]  /*02f0*/  @UP1 SYNCS.EXCH.64 URZ, [UR8+0x22820], UR6 ;  /* 0x02282006083f15b2 */ /* 0x0000e40008000100 */
[----:B0-----:R-:W-:Y:S05]  /*0300*/  @P1 BRA `(.L_x_1983) ;  /* 0x0000000000481947 */ /* 0x001fea0003800000 */
[----:B------:R-:W0:Y:S01]  /*0310*/  S2UR UR5, SR_CgaCtaId ;  /* 0x00000000000579c3 */ /* 0x000e220000008800 */
        /* <DEDUP_REMOVED lines=15> */
[----:B------:R0:W0:Y:S01]  /*0410*/  SYNCS.EXCH.64 URZ, [UR8+0x22848], UR4 ;  /* 0x02284804083f75b2 */ /* 0x0000220008000100 */
[----:B------:R-:W-:Y:S01]  /*0420*/  NOP ;  /* 0x0000000000007918 */ /* 0x000fe20000000000 */
.L_x_1983:
[----:B------:R-:W5:Y:S01]  /*0430*/  SHFL.IDX PT, R4, R0, RZ, 0x1f ;  /* 0x00001fff00047589 */ /* 0x000f6200000e0000 */
[----:B------:R-:W-:Y:S01]  /*0440*/  NOP ;  /* 0x0000000000007918 */ /* 0x000fe20000000000 */
[----:B-----5:R-:W-:-:S13]  /*0450*/  ISETP.NE.AND P0, PT, R4, RZ, PT ;  /* 0x000000ff0400720c */ /* 0x020fda0003f05270 */
        /* <DEDUP_REMOVED lines=17> */
[----:B------:R0:W0:Y:S01]  /*0570*/  SYNCS.EXCH.64 URZ, [UR8+0x22868], UR6 ;  /* 0x02286806083f75b2 */ /* 0x0000220008000100 */
[----:B------:R-:W-:Y:S01]  /*0580*/  NOP ;  /* 0x0000000000007918 */ /* 0x000fe20000000000 */
.L_x_1984:
[----:B------:R-:W5:Y:S01]  /*0590*/  SHFL.IDX PT, R4, R0, RZ, 0x1f ;  /* 0x00001fff00047589 */ /* 0x000f6200000e0000 */
[----:B------:R-:W-:Y:S01]  /*05a0*/  NOP ;  /* 0x0000000000007918 */ /* 0x000fe20000000000 */
[----:B-----5:R-:W-:-:S13]  /*05b0*/  ISETP.NE.AND P0, PT, R4, RZ, PT ;  /* 0x000000ff0400720c */ /* 0x020fda0003f05270 */
        /* <DEDUP_REMOVED lines=13> */
[----:B------:R0:W0:Y:S01]  /*0690*/  SYNCS.EXCH.64 URZ, [UR6+0x22888], UR4 ;  /* 0x02288804063f75b2 */ /* 0x0000220008000100 */
[----:B------:R-:W-:Y:S01]  /*06a0*/  NOP ;  /* 0x0000000000007918 */ /* 0x000fe20000000000 */
.L_x_1985:
        /* <DEDUP_REMOVED lines=22> */
.L_x_1986:
        /* <DEDUP_REMOVED lines=22> */
.L_x_1987:
[----:B--2---:R-:W-:Y:S01]  /*0970*/  ISETP.NE.AND P0, PT, R2, RZ, PT ;  /* 0x000000ff0200720c */ /* 0x004fe20003f05270 */
[----:B------:R-:W-:Y:S01]  /*0980*/  IMAD.MOV.U32 R2, RZ, RZ, 0x1 ;  /* 0x00000001ff027424 */ /* 0x000fe200078e00ff */
[----:B------:R-:W-:Y:S01]  /*0990*/  NOP ;  /* 0x0000000000007918 */ /* 0x000fe20000000000 */
[----:B------:R-:W-:Y:S01]  /*09a0*/  ULDC.64 UR40, c[0x0][0x208] ;  /* 0x0000820000287ab9 */ /* 0x000fe20000000a00 */
[----:B------:R-:W-:Y:S02]  /*09b0*/  BSSY B7, `(.L_x_1988) ;  /* 0x0001cbf000077945 */ /* 0x000fe40003800000 */
[----:B------:R-:W-:-:S05]  /*09c0*/  SEL R2, R2, 0x2, !P0 ;  /* 0x0000000202027807 */ /* 0x000fca0004000000 */
[----:B------:R2:W-:Y:S01]  /*09d0*/  STL [R1+0x2c], R2 ;  /* 0x00002c0201007387 */ /* 0x0005e20000100800 */
[----:B01-34-:R-:W-:Y:S06]  /*09e0*/  BAR.SYNC.DEFER_BLOCKING 0x0 ;  /* 0x0000000000007b1d */ /* 0x01bfec0000010000 */
[----:B------:R-:W-:Y:S05]  /*09f0*/  @!P0 BRA `(.L_x_1989) ;  /* 0x0000016800b08947 */ /* 0x000fea0003800000 */
.L_x_1990:
[----:B------:R-:W-:-:S08]  /*0a00*/  NOP ;  /* 0x0000000000007918 */ /* 0x000fd00000000000 */
[----:B------:R-:W0:Y:S02]  /*0a10*/  USETMAXREG.TRY_ALLOC.CTAPOOL UP0, 0xf0 ;  /* 0x000000f0000079c8 */ /* 0x000e240008000600 */
[----:B0-----:R-:W-:-:S13]  /*0a20*/  PLOP3.LUT P0, PT, PT, PT, UP0, 0x80, 0x0 ;  /* 0x000000000000781c */ /* 0x001fda0003f0f008 */
[----:B------:R-:W-:Y:S05]  /*0a30*/  @!P0 BRA `(.L_x_1990) ;  /* 0xfffffffc00f08947 */ /* 0x000fea000383ffff */
[----:B------:R-:W-:Y:S01]  /*0a40*/  SHF.R.U32.HI R0, RZ, 0x7, R3 ;  /* 0x00000007ff007819 */ /* 0x000fe20000011603 */
[----:B------:R-:W0:Y:S08]  /*0a50*/  S2UR UR5, SR_CgaCtaId ;  /* 0x00000000000579c3 */ /* 0x000e300000008800 */
[----:B------:R-:W-:Y:S06]  /*0a60*/  BAR.ARV 0x8, 0x120 ;  /* 0x0204800000007b1d */ /* 0x000fec0000002000 */
[----:B------:R-:W-:Y:S01]  /*0a70*/  ISETP.NE.AND P0, PT, R0, 0x1, PT ;  /* 0x000000010000780c */ /* 0x000fe20003f05270 */
[----:B------:R-:W-:Y:S01]  /*0a80*/  UMOV UR4, 0x400 ;  /* 0x0000040000047882 */ /* 0x000fe20000000000 */
[----:B--2---:R-:W-:-:S11]  /*0a90*/  LOP3.LUT R2, R2, 0xffdfffff, RZ, 0xc0, !PT ;  /* 0xffdfffff02027812 */ /* 0x004fd600078ec0ff */
[----:B------:R-:W-:Y:S06]  /*0aa0*/  @!P0 BAR.ARV 0x9, 0x100 ;  /* 0x0244000000008b1d */ /* 0x000fec0000002000 */
[----:B0-----:R-:W-:Y:S01]  /*0ab0*/  ULEA UR4, UR5, UR4, 0x18 ;  /* 0x0000000405047291 */ /* 0x001fe2000f8ec03f */
[----:B------:R-:W-:Y:S01]  /*0ac0*/  @P0 LOP3.LUT R2, R2, 0x200000, RZ, 0xfc, !PT ;  /* 0x0020000002020812 */ /* 0x000fe200078efcff */
[----:B------:R-:W-:Y:S04]  /*0ad0*/  BAR.SYNC.DEFER_BLOCKING 0x5, 0x120 ;  /* 0x0144800000007b1d */ /* 0x000fe80000010000 */
[----:B------:R-:W-:-:S02]  /*0ae0*/  IMAD.U32 R17, RZ, RZ, UR4 ;  /* 0x00000004ff117e24 */ /* 0x000fc4000f8e00ff */
[----:B------:R-:W-:-:S03]  /*0af0*/  ULDC UR4, c[0x0][0xc14] ;  /* 0x0003050000047ab9 */ /* 0x000fc60000000800 */
[----:B------:R-:W0:Y:S01]  /*0b00*/  LDS.128 R208, [R17+0x228d0] ;  /* 0x0228d00011d07984 */ /* 0x000e220000000c00 */
[----:B------:R-:W-:Y:S06]  /*0b10*/  BAR.ARV 0x4, 0x120 ;  /* 0x0104800000007b1d */ /* 0x000fec0000002000 */
[----:B0-----:R-:W-:-:S13]  /*0b20*/  ISETP.GE.AND P0, PT, R211, UR4, PT ;  /* 0x00000004d3007c0c */ /* 0x001fda000bf06270 */
[----:B------:R-:W-:Y:S05]  /*0b30*/  @P0 BRA `(.L_x_1991) ;  /* 0x000001c800980947 */ /* 0x000fea0003800000 */
[----:B------:R-:W2:Y:S01]  /*0b40*/  LDL.LU R13, [R1+0x2c] ;  /* 0x00002c00010d7983 */ /* 0x000ea20000300800 */
[----:B------:R-:W-:Y:S02]  /*0b50*/  VIADD R12, R3, 0xffffff80 ;  /* 0xffffff80030c7836 */ /* 0x000fe40000000000 */
[----:B------:R-:W-:Y:S02]  /*0b60*/  IMAD.MOV.U32 R235, RZ, RZ, RZ ;  /* 0x000000ffffeb7224 */ /* 0x000fe400078e00ff */
[----:B------:R-:W-:Y:S01]  /*0b70*/  IMAD.MOV.U32 R22, RZ, RZ, RZ ;  /* 0x000000ffff167224 */ /* 0x000fe200078e00ff */
[----:B------:R-:W-:Y:S01]  /*0b80*/  SHF.R.S32.HI R0, RZ, 0x1f, R12 ;  /* 0x0000001fff007819 */ /* 0x000fe2000001140c */
[----:B------:R-:W-:Y:S02]  /*0b90*/  IMAD.MOV.U32 R203, RZ, RZ, RZ ;  /* 0x000000ffffcb7224 */ /* 0x000fe400078e00ff */
[----:B------:R-:W-:Y:S01]  /*0ba0*/  IMAD.MOV.U32 R200, RZ, RZ, RZ ;  /* 0x000000ffffc87224 */ /* 0x000fe200078e00ff */
[CC--:B------:R-:W-:Y:S01]  /*0bb0*/  LEA.HI R3, R0.reuse, R12.reuse, RZ, 0x7 ;  /* 0x0000000c00037211 */ /* 0x0c0fe200078f38ff */
[----:B------:R-:W-:Y:S01]  /*0bc0*/  IMAD.MOV.U32 R16, RZ, RZ, RZ ;  /* 0x000000ffff107224 */ /* 0x000fe200078e00ff */
[----:B------:R-:W-:-:S02]  /*0bd0*/  LEA.HI R223, R0, R12, RZ, 0x5 ;  /* 0x0000000c00df7211 */ /* 0x000fc400078f28ff */
        /* <DEDUP_REMOVED lines=14> */
[----:B------:R-:W-:Y:S02]  /*0cc0*/  LEA.HI R4, R0, R12, RZ, 0x4 ;  /* 0x0000000c00047211 */ /* 0x000fe400078f20ff */
[----:B------:R-:W-:Y:S02]  /*0cd0*/  LOP3.LUT R10, R7, 0xfffffff8, RZ, 0xc0, !PT ;  /* 0xfffffff8070a7812 */ /* 0x000fe400078ec0ff */
[----:B------:R-:W-:Y:S02]  /*0ce0*/  SHF.R.S32.HI R7, RZ, 0x4, R4 ;  /* 0x00000004ff077819 */ /* 0x000fe40000011404 */
[----:B------:R-:W-:Y:S01]  /*0cf0*/  LOP3.LUT R8, R8, 0x7ffffffc, RZ, 0xc0, !PT ;  /* 0x7ffffffc08087812 */ /* 0x000fe200078ec0ff */
[----:B------:R-:W-:Y:S01]  /*0d00*/  IMAD.IADD R10, R5, 0x1, -R10 ;  /* 0x00000001050a7824 */ /* 0x000fe200078e0a0a */
[----:B------:R-:W-:-:S02]  /*0d10*/  LOP3.LUT R5, R4, 0x3fffff0, RZ, 0xc0, !PT ;  /* 0x03fffff004057812 */ /* 0x000fc400078ec0ff */
[----:B------:R-:W-:Y:S01]  /*0d20*/  LEA.HI R4, R4, R7, RZ, 0x1 ;  /* 0x0000000704047211 */ /* 0x000fe200078f08ff */
[----:B------:R-:W-:Y:S02]  /*0d30*/  IMAD R10, R9, 0x10, R10 ;  /* 0x00000010090a7824 */ /* 0x000fe400078e020a */
[----:B------:R-:W-:Y:S01]  /*0d40*/  IMAD.IADD R8, R11, 0x1, -R8 ;  /* 0x000000010b087824 */ /* 0x000fe200078e0a08 */
[----:B------:R-:W-:Y:S01]  /*0d50*/  LOP3.LUT R6, R4, 0x1ffffffe, RZ, 0xc0, !PT ;  /* 0x1ffffffe04067812 */ /* 0x000fe200078ec0ff */
[----:B------:R-:W-:Y:S02]  /*0d60*/  IMAD R3, R3, 0x40, R10 ;  /* 0x0000004003037824 */ /* 0x000fe400078e020a */
[----:B------:R-:W-:Y:S02]  /*0d70*/  IMAD.IADD R4, R12, 0x1, -R5 ;  /* 0x000000010c047824 */ /* 0x000fe400078e0a05 */
[----:B------:R-:W-:Y:S01]  /*0d80*/  IMAD.IADD R6, R7, 0x1, -R6 ;  /* 0x0000000107067824 */ /* 0x000fe200078e0a06 */
[----:B------:R0:W-:Y:S01]  /*0d90*/  STL [R1+0x14], R3 ;  /* 0x0000140301007387 */ /* 0x0001e20000100800 */
[----:B------:R-:W-:-:S02]  /*0da0*/  IMAD R5, R223, 0x10, R4 ;  /* 0x00000010df057824 */ /* 0x000fc400078e0204 */
[----:B------:R-:W-:Y:S02]  /*0db0*/  IMAD.SHL.U32 R201, R8, 0x2, RZ ;  /* 0x0000000208c97824 */ /* 0x000fe400078e00ff */
[----:B------:R-:W-:Y:S01]  /*0dc0*/  IMAD R7, R5, 0x8, R6 ;  /* 0x0000000805077824 */ /* 0x000fe200078e0206 */
[CC--:B0-----:R-:W-:Y:S02]  /*0dd0*/  LEA.HI R3, R0.reuse, R12.reuse, RZ, 0x2 ;  /* 0x0000000c00037211 */ /* 0x0c1fe400078f10ff */
[----:B------:R-:W-:Y:S02]  /*0de0*/  LEA.HI R0, R0, R12, RZ, 0x3 ;  /* 0x0000000c00007211 */ /* 0x000fe400078f18ff */
[--C-:B------:R-:W-:Y:S02]  /*0df0*/  SHF.R.S32.HI R23, RZ, 0x2, R3.reuse ;  /* 0x00000002ff177819 */ /* 0x100fe40000011403 */
[----:B------:R-:W-:Y:S02]  /*0e00*/  LOP3.LUT R4, R3, 0xfffffffc, RZ, 0xc0, !PT ;  /* 0xfffffffc03047812 */ /* 0x000fe400078ec0ff */
[----:B------:R-:W-:Y:S01]  /*0e10*/  SHF.R.S32.HI R6, RZ, 0x1f, R3 ;  /* 0x0000001fff067819 */ /* 0x000fe20000011403 */
[----:B------:R-:W-:Y:S01]  /*0e20*/  VIADD R234, R23, 0x40 ;  /* 0x0000004017ea7836 */ /* 0x000fe20000000000 */
[----:B------:R-:W-:Y:S01]  /*0e30*/  SHF.R.S32.HI R220, RZ, 0x3, R0 ;  /* 0x00000003ffdc7819 */ /* 0x000fe20000011400 */
[----:B------:R-:W-:Y:S01]  /*0e40*/  IMAD.IADD R4, R12, 0x1, -R4 ;  /* 0x000000010c047824 */ /* 0x000fe200078e0a04 */
[----:B------:R-:W-:Y:S01]  /*0e50*/  LOP3.LUT R0, R0, 0x1ffffff8, RZ, 0xc0, !PT ;  /* 0x1ffffff800007812 */ /* 0x000fe200078ec0ff */
[----:B------:R-:W-:Y:S01]  /*0e60*/  IMAD.SHL.U32 R219, R234, 0x40, RZ ;  /* 0x00000040eadb7824 */ /* 0x000fe200078e00ff */
[----:B------:R-:W-:Y:S01]  /*0e70*/  SHF.R.S32.HI R3, RZ, 0x1f, R234 ;  /* 0x0000001fff037819 */ /* 0x000fe200000114ea */
[----:B------:R-:W-:Y:S01]  /*0e80*/  IMAD.SHL.U32 R18, R4, 0x8, RZ ;  /* 0x0000000804127824 */ /* 0x000fe200078e00ff */
[----:B------:R-:W-:Y:S01]  /*0e90*/  LEA.HI R6, R6, R23, RZ, 0x3 ;  /* 0x0000001706067211 */ /* 0x000fe200078f18ff */
[----:B------:R-:W-:Y:S01]  /*0ea0*/  IMAD.IADD R0, R12, 0x1, -R0 ;  /* 0x000000010c007824 */ /* 0x000fe200078e0a00 */
[----:B------:R-:W-:-:S02]  /*0eb0*/  LEA.HI R3, R3, R234, RZ, 0x3 ;  /* 0x000000ea03037211 */ /* 0x000fc400078f18ff */
[----:B------:R-:W-:Y:S01]  /*0ec0*/  LOP3.LUT R219, R219, 0x1c0, RZ, 0xc0, !PT ;  /* 0x000001c0dbdb7812 */ /* 0x000fe200078ec0ff */
[----:B------:R-:W-:Y:S01]  /*0ed0*/  IMAD.SHL.U32 R215, R0, 0x8, RZ ;  /* 0x0000000800d77824 */ /* 0x000fe200078e00ff */
[----:B------:R-:W-:Y:S01]  /*0ee0*/  LOP3.LUT R6, R6, 0xfffffff8, RZ, 0xc0, !PT ;  /* 0xfffffff806067812 */ /* 0x000fe200078ec0ff */
[----:B------:R-:W-:Y:S01]  /*0ef0*/  IMAD.SHL.U32 R3, R3, 0x40, RZ ;  /* 0x0000004003037824 */ /* 0x000fe200078e00ff */
[----:B------:R-:W-:Y:S02]  /*0f00*/  SHF.R.U32.HI R4, RZ, 0x3, R219 ;  /* 0x00000003ff047819 */ /* 0x000fe400000116db */
[----:B------:R-:W-:Y:S02]  /*0f10*/  LOP3.LUT R5, R219, 0x38, R18, 0xf8, !PT ;  /* 0x00000038db057812 */ /* 0x000fe400078ef812 */
[----:B------:R-:W-:Y:S01]  /*0f20*/  LOP3.LUT R224, R3, 0xfffffe00, RZ, 0xc0, !PT ;  /* 0xfffffe0003e07812 */ /* 0x000fe200078ec0ff */
[----:B------:R-:W-:Y:S01]  /*0f30*/  IMAD.SHL.U32 R3, R7, 0x8, RZ ;  /* 0x0000000807037824 */ /* 0x000fe200078e00ff */
[----:B------:R-:W-:-:S02]  /*0f40*/  SHF.R.S32.HI R236, RZ, 0x1f, R23 ;  /* 0x0000001fffec7819 */ /* 0x000fc40000011417 */
[----:B------:R-:W-:Y:S01]  /*0f50*/  LOP3.LUT R0, R224, R5, R4, 0xf6, !PT ;  /* 0x00000005e0007212 */ /* 0x000fe200078ef604 */
[----:B------:R-:W-:-:S04]  /*0f60*/  IMAD.IADD R4, R23, 0x1, -R6 ;  /* 0x0000000117047824 */ /* 0x000fc800078e0a06 */
[----:B------:R-:W-:Y:S01]  /*0f70*/  IMAD R0, R0, 0x2, R17 ;  /* 0x0000000200007824 */ /* 0x000fe200078e0211 */
[----:B------:R0:W-:Y:S04]  /*0f80*/  STL [R1+0x4], R4 ;  /* 0x0000040401007387 */ /* 0x0001e80000100800 */
[----:B------:R0:W-:Y:S04]  /*0f90*/  STL [R1+0x1c], R3 ;  /* 0x00001c0301007387 */ /* 0x0001e80000100800 */
[----:B------:R0:W-:Y:S02]  /*0fa0*/  STL [R1+0x10], R0 ;  /* 0x0000100001007387 */ /* 0x0001e40000100800 */
[----:B0-2---:R-:W-:-:S07]  /*0fb0*/  LOP3.LUT R202, R13, 0x1, RZ, 0xfc, !PT ;  /* 0x000000010dca7812 */ /* 0x005fce00078efcff */
.L_x_2204:
[----:B------:R-:W-:Y:S05]  /*0fc0*/  YIELD ;  /* 0x0000000000007946 */ /* 0x000fea0003800000 */
[----:B------:R-:W-:Y:S01]  /*0fd0*/  ULDC.64 UR4, c[0x0][0xa28] ;  /* 0x00028a0000047ab9 */ /* 0x000fe20000000a00 */
[----:B0---45:R-:W0:Y:S01]  /*0fe0*/  LDC.64 R6, c[0x0][0xa08] ;  /* 0x00028200ff067b82 */ /* 0x031e220000000a00 */
[----:B------:R-:W-:Y:S01]  /*0ff0*/  ISETP.NE.U32.AND P1, PT, RZ, UR4, PT ;  /* 0x00000004ff007c0c */ /* 0x000fe2000bf25070 */
[----:B------:R-:W-:Y:S02]  /*1000*/  IMAD.MOV.U32 R3, RZ, RZ, RZ ;  /* 0x000000ffff037224 */ /* 0x000fe400078e00ff */
[----:B------:R-:W-:Y:S01]  /*1010*/  IMAD.MOV.U32 R25, RZ, RZ, RZ ;  /* 0x000000ffff197224 */ /* 0x000fe200078e00ff */
[----:B------:R-:W-:Y:S01]  /*1020*/  ISETP.NE.AND.EX P1, PT, RZ, UR5, PT, P1 ;  /* 0x00000005ff007c0c */ /* 0x000fe2000bf25310 */
[----:B------:R-:W-:-:S02]  /*1030*/  ULDC.64 UR4, c[0x0][0xa18] ;  /* 0x0002860000047ab9 */ /* 0x000fc40000000a00 */
[----:B------:R-:W-:-:S04]  /*1040*/  ISETP.NE.U32.AND P2, PT, RZ, UR4, PT ;  /* 0x00000004ff007c0c */ /* 0x000fc8000bf45070 */
[----:B------:R-:W-:Y:S01]  /*1050*/  ISETP.NE.AND.EX P2, PT, RZ, UR5, PT, P2 ;  /* 0x00000005ff007c0c */ /* 0x000fe2000bf45320 */
[----:B------:R-:W-:Y:S02]  /*1060*/  ULDC.64 UR4, c[0x0][0xa08] ;  /* 0x0002820000047ab9 */ /* 0x000fe40000000a00 */
[----:B------:R-:W-:-:S03]  /*1070*/  ISETP.NE.U32.AND P0, PT, RZ, UR4, PT ;  /* 0x00000004ff007c0c */ /* 0x000fc6000bf05070 */
[----:B------:R-:W1:Y:S01]  /*1080*/  @P1 LDC.64 R4, c[0x0][0xa28] ;  /* 0x00028a00ff041b82 */ /* 0x000e620000000a00 */
[----:B------:R-:W-:Y:S01]  /*1090*/  ISETP.NE.AND.EX P0, PT, RZ, UR5, PT, P0 ;  /* 0x00000005ff007c0c */ /* 0x000fe2000bf05300 */
[----:B0-23--:R-:W-:-:S06]  /*10a0*/  IMAD.WIDE R10, R211, 0x4, R6 ;  /* 0x00000004d30a7825 */ /* 0x00dfcc00078e0206 */
[----:B------:R-:W0:Y:S01]  /*10b0*/  @P2 LDC.64 R8, c[0x0][0xa18] ;  /* 0x00028600ff082b82 */ /* 0x000e220000000a00 */
[----:B------:R-:W-:Y:S02]  /*10c0*/  ULDC UR4, c[0x0][0x288] ;  /* 0x0000a20000047ab9 */ /* 0x000fe40000000800 */
[----:B------:R-:W-:Y:S01]  /*10d0*/  IMAD.U32 R205, RZ, RZ, UR4 ;  /* 0x00000004ffcd7e24 */ /* 0x000fe2000f8e00ff */
[----:B------:R-:W-:Y:S02]  /*10e0*/  ULDC.64 UR4, c[0x0][0x3f8] ;  /* 0x0000fe0000047ab9 */ /* 0x000fe40000000a00 */
[----:B------:R2:W5:Y:S01]  /*10f0*/  @P0 LDG.E R25, desc[UR40][R10.64] ;  /* 0x000000280a190981 */ /* 0x000562000c1e1900 */
[----:B-1----:R-:W-:-:S05]  /*1100*/  @P1 IMAD.WIDE R4, R211, 0x4, R4 ;  /* 0x00000004d3041825 */ /* 0x002fca00078e0204 */
[----:B------:R2:W5:Y:S01]  /*1110*/  @P1 LDG.E R3, desc[UR40][R4.64] ;  /* 0x0000002804031981 */ /* 0x000562000c1e1900 */
[----:B0-----:R-:W-:-:S05]  /*1120*/  @P2 IMAD.WIDE R6, R211, 0x4, R8 ;  /* 0x00000004d3062825 */ /* 0x001fca00078e0208 */
        /* <DEDUP_REMOVED lines=9> */
[----:B------:R-:W-:Y:S01]  /*11c0*/  IMAD.U32 R24, RZ, RZ, UR4 ;  /* 0x00000004ff187e24 */ /* 0x000fe2000f8e00ff */
[----:B--2---:R-:W-:Y:S06]  /*11d0*/  @P2 BRA `(.L_x_1992) ;  /* 0x0000000000242947 */ /* 0x004fec0003800000 */
        /* <DEDUP_REMOVED lines=9> */
.L_x_1992:
[----:B------:R-:W-:Y:S01]  /*1270*/  ULDC.64 UR4, c[0x0][0xa20] ;  /* 0x0002880000047ab9 */ /* 0x000fe20000000a00 */
[----:B------:R-:W-:Y:S01]  /*1280*/  IMAD.MOV.U32 R237, RZ, RZ, R209 ;  /* 0x000000ffffed7224 */ /* 0x000fe200078e00d1 */
[----:B------:R-:W-:Y:S01]  /*1290*/  ISETP.NE.U32.AND P1, PT, RZ, UR4, PT ;  /* 0x00000004ff007c0c */ /* 0x000fe2000bf25070 */
[----:B------:R-:W-:Y:S02]  /*12a0*/  IMAD.MOV.U32 R232, RZ, RZ, R210 ;  /* 0x000000ffffe87224 */ /* 0x000fe400078e00d2 */
[----:B------:R-:W-:Y:S01]  /*12b0*/  IMAD.MOV.U32 R233, RZ, RZ, R211 ;  /* 0x000000ffffe97224 */ /* 0x000fe200078e00d3 */
[----:B------:R-:W-:-:S13]  /*12c0*/  ISETP.NE.AND.EX P1, PT, RZ, UR5, PT, P1 ;  /* 0x00000005ff007c0c */ /* 0x000fda000bf25310 */
[----:B------:R-:W-:Y:S05]  /*12d0*/  @!P1 BRA `(.L_x_1993) ;  /* 0x0000000000109947 */ /* 0x000fea0003800000 */
[----:B------:R-:W0:Y:S02]  /*12e0*/  LDC.64 R4, c[0x0][0xa20] ;  /* 0x00028800ff047b82 */ /* 0x000e240000000a00 */
[----:B0-----:R-:W-:-:S05]  /*12f0*/  IMAD.WIDE R4, R211, 0x4, R4 ;  /* 0x00000004d3047825 */ /* 0x001fca00078e0204 */
[----:B------:R0:W5:Y:S01]  /*1300*/  LDG.E R24, desc[UR40][R4.64] ;  /* 0x0000002804187981 */ /* 0x000162000c1e1900 */
[----:B------:R-:W-:Y:S05]  /*1310*/  BRA `(.L_x_1994) ;  /* 0x0000000000107947 */ /* 0x000fea0003800000 */
.L_x_1993:
[----:B------:R-:W-:Y:S05]  /*1320*/  @!P0 BRA `(.L_x_1994) ;  /* 0x00000000000c8947 */ /* 0x000fea0003800000 */
[----:B------:R-:W2:Y:S04]  /*1330*/  LDG.E R5, desc[UR40][R10.64] ;  /* 0x000000280a057981 */ /* 0x000ea8000c1e1900 */
[----:B------:R-:W2:Y:S02]  /*1340*/  LDG.E R24, desc[UR40][R10.64+0x4] ;  /* 0x000004280a187981 */ /* 0x000ea4000c1e1900 */
[----:B--2---:R-:W-:-:S07]  /*1350*/  IMAD.IADD R24, R24, 0x1, -R5 ;  /* 0x0000000118187824 */ /* 0x004fce00078e0a05 */
.L_x_1994:
[----:B------:R-:W-:Y:S01]  /*1360*/  ULDC.64 UR4, c[0x0][0xa10] ;  /* 0x0002840000047ab9 */ /* 0x000fe20000000a00 */
[----:B------:R-:W1:Y:S01]  /*1370*/  LDC.64 R10, c[0x0][0x9e0] ;  /* 0x00027800ff0a7b82 */ /* 0x000e620000000a00 */
[----:B------:R-:W-:-:S04]  /*1380*/  ISETP.NE.U32.AND P0, PT, RZ, UR4, PT ;  /* 0x00000004ff007c0c */ /* 0x000fc8000bf05070 */
[----:B------:R-:W-:Y:S01]  /*1390*/  ISETP.NE.AND.EX P0, PT, RZ, UR5, PT, P0 ;  /* 0x00000005ff007c0c */ /* 0x000fe2000bf05300 */
[----:B------:R-:W-:Y:S02]  /*13a0*/  ULDC.64 UR4, c[0x0][0xa30] ;  /* 0x00028c0000047ab9 */ /* 0x000fe40000000a00 */
[----:B------:R-:W-:-:S04]  /*13b0*/  ISETP.NE.U32.AND P1, PT, RZ, UR4, PT ;  /* 0x00000004ff007c0c */ /* 0x000fc8000bf25070 */
[----:B------:R-:W-:-:S06]  /*13c0*/  ISETP.NE.AND.EX P1, PT, RZ, UR5, PT, P1 ;  /* 0x00000005ff007c0c */ /* 0x000fcc000bf25310 */
[----:B0-----:R-:W0:Y:S08]  /*13d0*/  @P0 LDC.64 R4, c[0x0][0xa10] ;  /* 0x00028400ff040b82 */ /* 0x001e300000000a00 */
[----:B------:R-:W2:Y:S01]  /*13e0*/  @P1 LDC.64 R6, c[0x0][0xa30] ;  /* 0x00028c00ff061b82 */ /* 0x000ea20000000a00 */
[----:B0-----:R-:W-:-:S05]  /*13f0*/  @P0 IMAD.WIDE R4, R211, 0x4, R4 ;  /* 0x00000004d3040825 */ /* 0x001fca00078e0204 */
[----:B------:R-:W3:Y:S04]  /*1400*/  @P0 LDG.E R0, desc[UR40][R4.64] ;  /* 0x0000002804000981 */ /* 0x000ee8000c1e1900 */
[----:B------:R-:W3:Y:S01]  /*1410*/  @P0 LDG.E R9, desc[UR40][R4.64+0x4] ;  /* 0x0000042804090981 */ /* 0x000ee2000c1e1900 */
[----:B-----5:R-:W-:Y:S02]  /*1420*/  IMAD.MOV.U32 R31, RZ, RZ, R24 ;  /* 0x000000ffff1f7224 */ /* 0x020fe400078e0018 */
[----:B------:R-:W-:Y:S02]  /*1430*/  IMAD.IADD R8, R24, 0x1, -R3 ;  /* 0x0000000118087824 */ /* 0x000fe400078e0a03 */
[----:B--2---:R-:W-:-:S05]  /*1440*/  @P1 IMAD.WIDE R6, R211, 0x4, R6 ;  /* 0x00000004d3061825 */ /* 0x004fca00078e0206 */
[----:B------:R0:W5:Y:S01]  /*1450*/  @P1 LDG.E R31, desc[UR40][R6.64] ;  /* 0x00000028061f1981 */ /* 0x000162000c1e1900 */
[----:B-1----:R-:W-:Y:S02]  /*1460*/  ISETP.GE.AND P1, PT, R11, 0x1, PT ;  /* 0x000000010b00780c */ /* 0x002fe40003f26270 */
[----:B------:R-:W-:Y:S01]  /*1470*/  LEA R63, R209, 0x80, 0x7 ;  /* 0x00000080d13f7811 */ /* 0x000fe200078e38ff */
[----:B---3--:R-:W-:-:S04]  /*1480*/  @P0 IMAD.IADD R60, R9, 0x1, -R0 ;  /* 0x00000001093c0824 */ /* 0x008fc800078e0a00 */
[----:B------:R-:W-:-:S04]  /*1490*/  IMAD.IADD R204, R8, 0x1, R60 ;  /* 0x0000000108cc7824 */ /* 0x000fc800078e023c */
[C---:B------:R-:W-:Y:S01]  /*14a0*/  VIADD R0, R204.reuse, 0x5f ;  /* 0x0000005fcc007836 */ /* 0x040fe20000000000 */
[----:B------:R-:W-:-:S03]  /*14b0*/  IADD3 R63, R204, R63, -R205 ;  /* 0x0000003fcc3f7210 */ /* 0x000fc60007ffe8cd */
[----:B------:R-:W-:-:S05]  /*14c0*/  IMAD.HI R0, R0, 0x2aaaaaab, RZ ;  /* 0x2aaaaaab00007827 */ /* 0x000fca00078e02ff */
[----:B------:R-:W-:-:S04]  /*14d0*/  SHF.R.U32.HI R3, RZ, 0x1f, R0 ;  /* 0x0000001fff037819 */ /* 0x000fc80000011600 */
[----:B------:R-:W-:Y:S01]  /*14e0*/  LEA.HI.SX32 R178, R0, R3, 0x1c ;  /* 0x0000000300b27211 */ /* 0x000fe200078fe2ff */
[----:B------:R-:W-:Y:S01]  /*14f0*/  IMAD.IADD R0, R63, 0x1, R10 ;  /* 0x000000013f007824 */ /* 0x000fe200078e020a */
[----:B0-----:R-:W-:Y:S06]  /*1500*/  @!P1 BRA `(.L_x_1995) ;  /* 0x0000000000489947 */ /* 0x001fec0003800000 */
[C---:B------:R-:W-:Y:S01]  /*1510*/  ISETP.GT.AND P0, PT, R63.reuse, RZ, PT ;  /* 0x000000ff3f00720c */ /* 0x040fe20003f04270 */
[----:B------:R-:W-:Y:S01]  /*1520*/  BSSY B0, `(.L_x_1996) ;  /* 0x000000e000007945 */ /* 0x000fe20003800000 */
[----:B------:R-:W-:-:S11]  /*1530*/  VIADD R3, R63, 0xffffffff ;  /* 0xffffffff3f037836 */ /* 0x000fd60000000000 */
[----:B------:R-:W-:Y:S05]  /*1540*/  @P0 BRA `(.L_x_1997) ;  /* 0x00000000001c0947 */ /* 0x000fea0003800000 */
[----:B------:R-:W-:Y:S01]  /*1550*/  ISETP.NE.AND P0, PT, R11, 0x1, PT ;  /* 0x000000010b00780c */ /* 0x000fe20003f05270 */
[----:B------:R-:W-:-:S12]  /*1560*/  IMAD.MOV R3, RZ, RZ, -R63 ;  /* 0x000000ffff037224 */ /* 0x000fd800078e0a3f */
[----:B------:R-:W0:Y:S02]  /*1570*/  @P0 LDC.64 R4, c[0x0][0x9e8] ;  /* 0x00027a00ff040b82 */ /* 0x000e240000000a00 */
[----:B0-----:R-:W-:-:S05]  /*1580*/  @P0 IMAD.HI.U32 R4, R3, R4, RZ ;  /* 0x0000000403040227 */ /* 0x001fca00078e00ff */
[----:B------:R-:W-:-:S04]  /*1590*/  @P0 SHF.R.U32.HI R3, RZ, R5, R4 ;  /* 0x00000005ff030219 */ /* 0x000fc80000011604 */
[----:B------:R-:W-:Y:S01]  /*15a0*/  LOP3.LUT R3, RZ, R3, RZ, 0x33, !PT ;  /* 0x00000003ff037212 */ /* 0x000fe200078e33ff */
[----:B------:R-:W-:Y:S06]  /*15b0*/  BRA `(.L_x_1998) ;  /* 0x0000000000107947 */ /* 0x000fec0003800000 */
.L_x_1997:
[----:B------:R-:W-:-:S13]  /*15c0*/  ISETP.NE.AND P0, PT, R11, 0x1, PT ;  /* 0x000000010b00780c */ /* 0x000fda0003f05270 */
[----:B------:R-:W0:Y:S02]  /*15d0*/  @P0 LDC.64 R4, c[0x0][0x9e8] ;  /* 0x00027a00ff040b82 */ /* 0x000e240000000a00 */
[----:B0-----:R-:W-:-:S05]  /*15e0*/  @P0 IMAD.HI.U32 R4, R3, R4, RZ ;  /* 0x0000000403040227 */ /* 0x001fca00078e00ff */
[----:B------:R-:W-:-:S07]  /*15f0*/  @P0 SHF.R.U32.HI R3, RZ, R5, R4 ;  /* 0x00000005ff030219 */ /* 0x000fce0000011604 */
.L_x_1998:
[----:B------:R-:W-:Y:S05]  /*1600*/  BSYNC B0 ;  /* 0x0000000000007941 */ /* 0x000fea0003800000 */
.L_x_1996:
[----:B------:R-:W-:-:S05]  /*1610*/  IMAD R3, R3, R11, R11 ;  /* 0x0000000b03037224 */ /* 0x000fca00078e020b */
[----:B------:R-:W-:-:S07]  /*1620*/  VIMNMX R0, R0, R3, PT ;  /* 0x0000000300007248 */ /* 0x000fce0003fe0100 */
.L_x_1995:
[----:B------:R-:W-:Y:S01]  /*1630*/  IMAD R59, R209, 0x80, -R205 ;  /* 0x00000080d13b7824 */ /* 0x000fe200078e0acd */
[----:B------:R-:W-:-:S03]  /*1640*/  ULDC UR4, c[0x0][0x9dc] ;  /* 0x0002770000047ab9 */ /* 0x000fc60000000800 */
[----:B------:R-:W-:-:S04]  /*1650*/  IMAD.IADD R59, R204, 0x1, R59 ;  /* 0x00000001cc3b7824 */ /* 0x000fc800078e023b */
[----:B------:R-:W-:Y:S01]  /*1660*/  VIADD R3, R59, -UR4 ;  /* 0x800000043b037c36 */ /* 0x000fe20008000000 */
[----:B------:R-:W-:Y:S06]  /*1670*/  @!P1 BRA `(.L_x_1999) ;  /* 0x0000000000489947 */ /* 0x000fec0003800000 */
[----:B------:R-:W-:Y:S01]  /*1680*/  ISETP.GT.AND P0, PT, R59, -0x1, PT ;  /* 0xffffffff3b00780c */ /* 0x000fe20003f04270 */
[----:B------:R-:W-:-:S12]  /*1690*/  BSSY B0, `(.L_x_2000) ;  /* 0x000000e000007945 */ /* 0x000fd80003800000 */
        /* <DEDUP_REMOVED lines=8> */
.L_x_2001:
[----:B------:R-:W-:Y:S01]  /*1720*/  ISETP.NE.AND P0, PT, R11, 0x1, PT ;  /* 0x000000010b00780c */ /* 0x000fe20003f05270 */
[----:B------:R-:W-:-:S12]  /*1730*/  IMAD.MOV.U32 R4, RZ, RZ, R59 ;  /* 0x000000ffff047224 */ /* 0x000fd800078e003b */
[----:B------:R-:W0:Y:S02]  /*1740*/  @P0 LDC.64 R6, c[0x0][0x9e8] ;  /* 0x00027a00ff060b82 */ /* 0x000e240000000a00 */
[----:B0-----:R-:W-:-:S05]  /*1750*/  @P0 IMAD.HI.U32 R6, R59, R6, RZ ;  /* 0x000000063b060227 */ /* 0x001fca00078e00ff */
[----:B------:R-:W-:-:S07]  /*1760*/  @P0 SHF.R.U32.HI R4, RZ, R7, R6 ;  /* 0x00000007ff040219 */ /* 0x000fce0000011606 */
.L_x_2002:
[----:B------:R-:W-:Y:S05]  /*1770*/  BSYNC B0 ;  /* 0x0000000000007941 */ /* 0x000fea0003800000 */
.L_x_2000:
[----:B------:R-:W-:-:S05]  /*1780*/  IMAD R4, R4, R11, RZ ;  /* 0x0000000b04047224 */ /* 0x000fca00078e02ff */
[----:B------:R-:W-:-:S07]  /*1790*/  VIMNMX R3, R3, R4, !PT ;  /* 0x0000000403037248 */ /* 0x000fce0007fe0100 */
.L_x_1999:
[----:B------:R-:W-:Y:S02]  /*17a0*/  VIADD R0, R0, 0x5f ;  /* 0x0000005f00007836 */ /* 0x000fe40000000000 */
[----:B------:R-:W-:-:S04]  /*17b0*/  IMAD.HI R4, R3, 0x2aaaaaab, RZ ;  /* 0x2aaaaaab03047827 */ /* 0x000fc800078e02ff */
[----:B------:R-:W-:Y:S01]  /*17c0*/  IMAD.HI R0, R0, 0x2aaaaaab, RZ ;  /* 0x2aaaaaab00007827 */ /* 0x000fe200078e02ff */
[----:B------:R-:W-:-:S04]  /*17d0*/  SHF.R.U32.HI R5, RZ, 0x1f, R4 ;  /* 0x0000001fff057819 */ /* 0x000fc80000011604 */
[----:B------:R-:W-:Y:S02]  /*17e0*/  SHF.R.U32.HI R3, RZ, 0x1f, R0 ;  /* 0x0000001fff037819 */ /* 0x000fe40000011600 */
[----:B------:R-:W-:Y:S02]  /*17f0*/  LEA.HI.SX32 R5, R4, R5, 0x1c ;  /* 0x0000000504057211 */ /* 0x000fe400078fe2ff */
[----:B------:R-:W-:Y:S02]  /*1800*/  LEA.HI.SX32 R3, R0, R3, 0x1c ;  /* 0x0000000300037211 */ /* 0x000fe400078fe2ff */
[----:B------:R-:W-:Y:S02]  /*1810*/  VIMNMX R5, RZ, R5, !PT ;  /* 0x00000005ff057248 */ /* 0x000fe40007fe0100 */
[----:B------:R-:W-:-:S03]  /*1820*/  VIMNMX R3, R178, R3, PT ;  /* 0x00000003b2037248 */ /* 0x000fc60003fe0100 */
[--C-:B------:R-:W-:Y:S02]  /*1830*/  IMAD R5, R5, 0x60, -R8.reuse ;  /* 0x0000006005057824 */ /* 0x100fe400078e0a08 */
[----:B------:R-:W-:-:S03]  /*1840*/  IMAD R3, R3, 0x60, -R8 ;  /* 0x0000006003037824 */ /* 0x000fc600078e0a08 */
[----:B------:R-:W-:Y:S02]  /*1850*/  VIMNMX R5, RZ, R5, !PT ;  /* 0x00000005ff057248 */ /* 0x000fe40007fe0100 */
        /* <DEDUP_REMOVED lines=11> */
[----:B------:R-:W-:Y:S05]  /*1910*/  @!P1 BRA `(.L_x_2003) ;  /* 0x0000003c00f49947 */ /* 0x000fea0003800000 */
        /* <DEDUP_REMOVED lines=19> */
[----:B-1---5:R-:W-:Y:S05]  /*1a50*/  CALL.ABS.NOINC R14 ;  /* 0x000000000e007343 */ /* 0x022fea0003c00000 */
.L_x_2005:
[----:B------:R-:W-:Y:S05]  /*1a60*/  BSYNC B6 ;  /* 0x0000000000067941 */ /* 0x000fea0003800000 */
.L_x_2004:
        /* <DEDUP_REMOVED lines=20> */
.L_x_2007:
[----:B------:R-:W-:Y:S05]  /*1bb0*/  BSYNC B6 ;  /* 0x0000000000067941 */ /* 0x000fea0003800000 */
.L_x_2006:
[----:B------:R-:W-:Y:S01]  /*1bc0*/  ULDC.64 UR4, c[0x0][0x9f8] ;  /* 0x00027e0000047ab9 */ /* 0x000fe20000000a00 */
[----:B------:R-:W0:Y:S01]  /*1bd0*/  LDC R0, c[0x0][0x428] ;  /* 0x00010a00ff007b82 */ /* 0x000e220000000800 */
[----:B------:R-:W-:-:S07]  /*1be0*/  ISETP.NE.U32.AND P0, PT, RZ, UR4, PT ;  /* 0x00000004ff007c0c */ /* 0x000fce000bf05070 */
[----:B------:R-:W1:Y:S01]  /*1bf0*/  LDC.64 R42, c[0x0][0x2f0] ;  /* 0x0000bc00ff2a7b82 */ /* 0x000e620000000a00 */
[----:B------:R-:W-:Y:S01]  /*1c00*/  ISETP.NE.AND.EX P0, PT, RZ, UR5, PT, P0 ;  /* 0x00000005ff007c0c */ /* 0x000fe2000bf05300 */
[----:B------:R-:W2:Y:S01]  /*1c10*/  S2R R32, SR_TID.X ;  /* 0x0000000000207919 */ /* 0x000ea20000002100 */
[----:B------:R-:W-:Y:S01]  /*1c20*/  IMAD.IADD R56, R25, 0x1, R24 ;  /* 0x0000000119387824 */ /* 0x000fe200078e0218 */
[----:B------:R-:W-:Y:S01]  /*1c30*/  ULDC.64 UR6, c[0x0][0xa08] ;  /* 0x0002820000067ab9 */ /* 0x000fe20000000a00 */
[----:B------:R-:W-:Y:S01]  /*1c40*/  ULDC.64 UR4, c[0x0][0x2f8] ;  /* 0x0000be0000047ab9 */ /* 0x000fe20000000a00 */
[----:B------:R-:W3:Y:S01]  /*1c50*/  S2R R26, SR_TID.X ;  /* 0x00000000001a7919 */ /* 0x000ee20000002100 */
[----:B------:R-:W-:Y:S01]  /*1c60*/  SHF.R.S32.HI R19, RZ, 0x1f, R18 ;  /* 0x0000001fff137819 */ /* 0x000fe20000011412 */
[C---:B------:R-:W-:Y:S01]  /*1c70*/  VIADD R99, R18.reuse, 0x20 ;  /* 0x0000002012637836 */ /* 0x040fe20000000000 */
[----:B------:R-:W4:Y:S08]  /*1c80*/  LDC R27, c[0x0][0x3d4] ;  /* 0x0000f500ff1b7b82 */ /* 0x000f300000000800 */
[----:B------:R-:W2:Y:S01]  /*1c90*/  @P0 LDC.64 R4, c[0x0][0x9f8] ;  /* 0x00027e00ff040b82 */ /* 0x000ea20000000a00 */
[----:B------:R-:W-:-:S02]  /*1ca0*/  VIADD R98, R18, 0x40 ;  /* 0x0000004012627836 */ /* 0x000fc40000000000 */
[C---:B------:R-:W-:Y:S02]  /*1cb0*/  VIADD R96, R18.reuse, 0x60 ;  /* 0x0000006012607836 */ /* 0x040fe40000000000 */
[----:B------:R-:W-:-:S03]  /*1cc0*/  VIADD R94, R18, 0x80 ;  /* 0x00000080125e7836 */ /* 0x000fc60000000000 */
[----:B------:R-:W4:Y:S01]  /*1cd0*/  LDC.64 R54, c[0x0][0x3d8] ;  /* 0x0000f600ff367b82 */ /* 0x000f220000000a00 */
[----:B------:R-:W-:-:S07]  /*1ce0*/  VIADD R92, R18, 0xa0 ;  /* 0x000000a0125c7836 */ /* 0x000fce0000000000 */
[----:B------:R-:W4:Y:S01]  /*1cf0*/  LDC.64 R24, c[0x0][0x3e8] ;  /* 0x0000fa00ff187b82 */ /* 0x000f220000000a00 */
[----:B--2---:R-:W-:-:S05]  /*1d00*/  @P0 IMAD.WIDE R4, R211, 0x4, R4 ;  /* 0x00000004d3040825 */ /* 0x004fca00078e0204 */
[----:B------:R2:W4:Y:S01]  /*1d10*/  @P0 LDG.E R211, desc[UR40][R4.64] ;  /* 0x0000002804d30981 */ /* 0x000522000c1e1900 */
[----:B------:R-:W-:Y:S01]  /*1d20*/  VIADD R32, R32, 0xffffff80 ;  /* 0xffffff8020207836 */ /* 0x000fe20000000000 */
[----:B0-----:R-:W-:Y:S02]  /*1d30*/  ISETP.NE.AND P0, PT, R0, 0x1, PT ;  /* 0x000000010000780c */ /* 0x001fe40003f05270 */
[----:B------:R-:W-:Y:S02]  /*1d40*/  SHF.R.S32.HI R33, RZ, 0x1f, R56 ;  /* 0x0000001fff217819 */ /* 0x000fe40000011438 */
[----:B------:R-:W-:Y:S02]  /*1d50*/  SHF.R.S32.HI R28, RZ, 0x1f, R32 ;  /* 0x0000001fff1c7819 */ /* 0x000fe40000011420 */
[----:B---3--:R-:W-:Y:S01]  /*1d60*/  SHF.R.U32.HI R26, RZ, 0x7, R26 ;  /* 0x00000007ff1a7819 */ /* 0x008fe2000001161a */
[----:B-1----:R-:W-:Y:S01]  /*1d70*/  IMAD R6, R33, R42, RZ ;  /* 0x0000002a21067224 */ /* 0x002fe200078e02ff */
[----:B------:R-:W-:Y:S01]  /*1d80*/  LEA.HI R28, R28, R32, RZ, 0x2 ;  /* 0x000000201c1c7211 */ /* 0x000fe200078f10ff */
[----:B--2---:R-:W-:Y:S01]  /*1d90*/  IMAD.WIDE.U32 R4, R56, R42, RZ ;  /* 0x0000002a38047225 */ /* 0x004fe200078e00ff */
[----:B------:R-:W-:-:S02]  /*1da0*/  ISETP.NE.AND P6, PT, R26, 0x1, PT ;  /* 0x000000011a00780c */ /* 0x000fc40003fc5270 */
[----:B------:R-:W-:Y:S01]  /*1db0*/  LOP3.LUT R28, R28, 0xfffffffc, RZ, 0xc0, !PT ;  /* 0xfffffffc1c1c7812 */ /* 0x000fe200078ec0ff */
[----:B------:R-:W0:Y:S04]  /*1dc0*/  @P0 LDC R3, c[0x0][0x42c] ;  /* 0x00010b00ff030b82 */ /* 0x000e280000000800 */
[----:B------:R-:W-:Y:S02]  /*1dd0*/  IMAD.IADD R28, R32, 0x1, -R28 ;  /* 0x00000001201c7824 */ /* 0x000fe400078e0a1c */
[----:B------:R-:W2:Y:S02]  /*1de0*/  LDL R32, [R1+0x4] ;  /* 0x0000040001207983 */ /* 0x000ea40000100800 */
[----:B------:R-:W1:Y:S01]  /*1df0*/  @P0 LDC R7, c[0x0][0x430] ;  /* 0x00010c00ff070b82 */ /* 0x000e620000000800 */
[----:B------:R-:W-:-:S02]  /*1e00*/  IMAD.SHL.U32 R28, R28, 0x4, RZ ;  /* 0x000000041c1c7824 */ /* 0x000fc400078e00ff */
[----:B0-----:R-:W-:-:S04]  /*1e10*/  @P0 IMAD.HI.U32 R0, R210, R3, RZ ;  /* 0x00000003d2000227 */ /* 0x001fc800078e00ff */
[----:B------:R-:W-:Y:S02]  /*1e20*/  IMAD R3, R56, R43, R6 ;  /* 0x0000002b38037224 */ /* 0x000fe400078e0206 */
[----:B------:R-:W-:Y:S01]  /*1e30*/  IMAD R6, R236, R42, RZ ;  /* 0x0000002aec067224 */ /* 0x000fe200078e02ff */
[----:B-1----:R-:W-:Y:S01]  /*1e40*/  @P0 SHF.R.U32.HI R210, RZ, R7, R0 ;  /* 0x00000007ffd20219 */ /* 0x002fe20000011600 */
        /* <DEDUP_REMOVED lines=10> */
[----:B------:R-:W-:Y:S01]  /*1ef0*/  SHF.R.S32.HI R29, RZ, 0x1f, R28 ;  /* 0x0000001fff1d7819 */ /* 0x000fe2000001141c */
[----:B----4-:R-:W-:-:S04]  /*1f00*/  IMAD.WIDE.U32 R10, R23, R24, R18 ;  /* 0x00000018170a7225 */ /* 0x010fc800078e0012 */
[----:B------:R-:W-:Y:S02]  /*1f10*/  IMAD.MOV.U32 R80, RZ, RZ, 0x20 ;  /* 0x00000020ff507424 */ /* 0x000fe400078e00ff */
[----:B------:R-:W-:Y:S01]  /*1f20*/  VIADD R81, R26, 0x8 ;  /* 0x000000081a517836 */ /* 0x000fe20000000000 */
[----:B------:R-:W-:Y:S01]  /*1f30*/  SHF.R.U32.HI R26, RZ, 0x3, R219 ;  /* 0x00000003ff1a7819 */ /* 0x000fe200000116db */
[----:B------:R-:W-:Y:S01]  /*1f40*/  IMAD R77, R43, 0x60, RZ ;  /* 0x000000602b4d7824 */ /* 0x000fe200078e02ff */
[C---:B------:R-:W-:Y:S01]  /*1f50*/  SHF.L.U64.HI R88, R42.reuse, 0x6, R43 ;  /* 0x000000062a587819 */ /* 0x040fe2000001022b */
[----:B------:R-:W-:Y:S01]  /*1f60*/  IMAD.SHL.U32 R86, R42, 0x40, RZ ;  /* 0x000000402a567824 */ /* 0x000fe200078e00ff */
[----:B------:R-:W-:Y:S01]  /*1f70*/  SHF.L.U64.HI R84, R24, 0x6, R25 ;  /* 0x0000000618547819 */ /* 0x000fe20000010219 */
[C---:B------:R-:W-:Y:S01]  /*1f80*/  IMAD.SHL.U32 R85, R54.reuse, 0x40, RZ ;  /* 0x0000004036557824 */ /* 0x040fe200078e00ff */
[----:B------:R-:W-:Y:S01]  /*1f90*/  SHF.L.U64.HI R87, R54, 0x6, R55 ;  /* 0x0000000636577819 */ /* 0x000fe20000010237 */
[----:B------:R-:W-:Y:S01]  /*1fa0*/  IMAD.WIDE.U32 R48, R24, 0x60, RZ ;  /* 0x0000006018307825 */ /* 0x000fe200078e00ff */
[----:B------:R-:W-:-:S03]  /*1fb0*/  SHF.R.S32.HI R83, RZ, 0x1f, R234 ;  /* 0x0000001fff537819 */ /* 0x000fc600000114ea */
[----:B------:R-:W-:Y:S02]  /*1fc0*/  IMAD.SHL.U32 R91, R24, 0x40, RZ ;  /* 0x00000040185b7824 */ /* 0x000fe400078e00ff */
[----:B------:R-:W-:Y:S01]  /*1fd0*/  IMAD.SHL.U32 R78, R27, 0x2, RZ ;  /* 0x000000021b4e7824 */ /* 0x000fe200078e00ff */
        /* <DEDUP_REMOVED lines=13> */
[C---:B------:R-:W-:Y:S01]  /*20b0*/  VIADD R4, R18.reuse, 0xc0 ;  /* 0x000000c012047836 */ /* 0x040fe20000000000 */
[----:B------:R-:W-:Y:S01]  /*20c0*/  SEL R3, RZ, 0xffffffff, P1 ;  /* 0xffffffffff037807 */ /* 0x000fe20000800000 */
[----:B------:R-:W-:Y:S01]  /*20d0*/  ULDC.64 UR6, c[0x0][0x320] ;  /* 0x0000c80000067ab9 */ /* 0x000fe20000000a00 */
[----:B------:R-:W-:Y:S01]  /*20e0*/  IADD3.X R93, R97, R5, R6, P0, !PT ;  /* 0x00000005615d7210 */ /* 0x000fe200007fe406 */
[C---:B------:R-:W-:Y:S01]  /*20f0*/  VIADD R6, R18.reuse, 0xe0 ;  /* 0x000000e012067836 */ /* 0x040fe20000000000 */
[----:B------:R-:W-:Y:S01]  /*2100*/  ISETP.GE.AND P0, PT, R18, UR4, PT ;  /* 0x0000000412007c0c */ /* 0x000fe2000bf06270 */
[----:B------:R-:W-:Y:S01]  /*2110*/  IMAD.SHL.U32 R5, R3, 0x2, RZ ;  /* 0x0000000203057824 */ /* 0x000fe200078e00ff */
[----:B------:R-:W-:Y:S01]  /*2120*/  ISETP.GE.AND P1, PT, R96, UR4, PT ;  /* 0x0000000460007c0c */ /* 0x000fe2000bf26270 */
[----:B------:R-:W-:Y:S01]  /*2130*/  IMAD R3, R7, UR6, RZ ;  /* 0x0000000607037c24 */ /* 0x000fe2000f8e02ff */
[----:B------:R-:W-:-:S02]  /*2140*/  SEL R0, RZ, 0x1, P0 ;  /* 0x00000001ff007807 */ /* 0x000fc40000000000 */
[----:B------:R-:W-:Y:S01]  /*2150*/  ISETP.GE.AND P0, PT, R98, UR4, PT ;  /* 0x0000000462007c0c */ /* 0x000fe2000bf06270 */
[----:B------:R-:W-:Y:S01]  /*2160*/  IMAD R7, R210, UR7, R3 ;  /* 0x00000007d2077c24 */ /* 0x000fe2000f8e0203 */
[----:B------:R-:W-:Y:S02]  /*2170*/  ISETP.GE.AND P3, PT, R6, UR4, PT ;  /* 0x0000000406007c0c */ /* 0x000fe4000bf66270 */
[----:B------:R-:W-:Y:S02]  /*2180*/  LOP3.LUT R0, R5, 0x2, R0, 0xe2, !PT ;  /* 0x0000000205007812 */ /* 0x000fe400078ee200 */
[----:B------:R-:W-:Y:S02]  /*2190*/  SEL R3, RZ, 0x4, P0 ;  /* 0x00000004ff037807 */ /* 0x000fe40000000000 */
[----:B------:R-:W-:Y:S02]  /*21a0*/  SEL R6, RZ, 0x8, P1 ;  /* 0x00000008ff067807 */ /* 0x000fe40000800000 */
[----:B------:R-:W-:-:S02]  /*21b0*/  ISETP.GE.AND P0, PT, R94, UR4, PT ;  /* 0x000000045e007c0c */ /* 0x000fc4000bf06270 */
[----:B------:R-:W-:Y:S02]  /*21c0*/  ISETP.GE.AND P1, PT, R92, UR4, PT ;  /* 0x000000045c007c0c */ /* 0x000fe4000bf26270 */
[----:B------:R-:W-:Y:S02]  /*21d0*/  LOP3.LUT R0, R6, R0, R3, 0xfe, !PT ;  /* 0x0000000006007212 */ /* 0x000fe400078efe03 */
[----:B------:R-:W-:Y:S01]  /*21e0*/  ISETP.GE.AND P2, PT, R4, UR4, PT ;  /* 0x0000000404007c0c */ /* 0x000fe2000bf46270 */
[----:B------:R-:W-:Y:S01]  /*21f0*/  IMAD.WIDE.U32 R4, R210, UR6, R18 ;  /* 0x00000006d2047c25 */ /* 0x000fe2000f8e0012 */
[----:B------:R-:W-:Y:S01]  /*2200*/  SEL R3, RZ, 0x10, P0 ;  /* 0x00000010ff037807 */ /* 0x000fe20000000000 */
[----:B------:R-:W-:Y:S01]  /*2210*/  ULDC.64 UR4, c[0x0][0x328] ;  /* 0x0000ca0000047ab9 */ /* 0x000fe20000000a00 */
[----:B------:R-:W-:Y:S01]  /*2220*/  SEL R6, RZ, 0x20, P1 ;  /* 0x00000020ff067807 */ /* 0x000fe20000800000 */
[----:B------:R-:W-:Y:S01]  /*2230*/  IMAD.IADD R5, R5, 0x1, R7 ;  /* 0x0000000105057824 */ /* 0x000fe200078e0207 */
[----:B------:R-:W-:Y:S01]  /*2240*/  ISETP.GE.AND P0, PT, R18, R27, PT ;  /* 0x0000001b1200720c */ /* 0x000fe20003f06270 */
[----:B------:R-:W-:Y:S01]  /*2250*/  IMAD R7, R8, UR4, RZ ;  /* 0x0000000408077c24 */ /* 0x000fe2000f8e02ff */
[----:B------:R-:W-:-:S02]  /*2260*/  LOP3.LUT R3, R6, R0, R3, 0xfe, !PT ;  /* 0x0000000006037212 */ /* 0x000fc400078efe03 */
[----:B------:R-:W-:Y:S01]  /*2270*/  SEL R0, RZ, 0x40, P2 ;  /* 0x00000040ff007807 */ /* 0x000fe20001000000 */
[----:B------:R-:W-:-:S03]  /*2280*/  IMAD R65, R41, UR5, R7 ;  /* 0x0000000529417c24 */ /* 0x000fc6000f8e0207 */
[----:B------:R-:W-:Y:S01]  /*2290*/  LOP3.LUT R0, R3, R0, RZ, 0xfc, !PT ;  /* 0x0000000003007212 */ /* 0x000fe200078efcff */
[----:B------:R-:W-:Y:S01]  /*22a0*/  IMAD.WIDE.U32 R40, R41, UR4, R4 ;  /* 0x0000000429287c25 */ /* 0x000fe2000f8e0004 */
[----:B------:R-:W-:Y:S01]  /*22b0*/  SEL R3, R27, RZ, P0 ;  /* 0x000000ff1b037207 */ /* 0x000fe20000000000 */
[----:B------:R-:W-:Y:S02]  /*22c0*/  ULDC UR4, c[0x0][0x2e4] ;  /* 0x0000b90000047ab9 */ /* 0x000fe40000000800 */
[----:B------:R-:W-:Y:S02]  /*22d0*/  IMAD R4, R236, R54, RZ ;  /* 0x00000036ec047224 */ /* 0x000fe400078e02ff */
[----:B------:R-:W-:Y:S02]  /*22e0*/  IMAD.IADD R3, R18, 0x1, R3 ;  /* 0x0000000112037824 */ /* 0x000fe400078e0203 */
[----:B------:R-:W-:Y:S02]  /*22f0*/  IMAD R13, R23, R55, R4 ;  /* 0x00000037170d7224 */ /* 0x000fe400078e0204 */
[----:B--2---:R-:W-:-:S02]  /*2300*/  IMAD.SHL.U32 R89, R32, 0x40, RZ ;  /* 0x0000004020597824 */ /* 0x004fc400078e00ff */
[----:B------:R-:W-:Y:S01]  /*2310*/  IMAD.WIDE.U32 R8, R23, R54, R18 ;  /* 0x0000003617087225 */ /* 0x000fe200078e0012 */
[----:B------:R-:W-:-:S03]  /*2320*/  SHF.R.S32.HI R12, RZ, 0x1f, R3 ;  /* 0x0000001fff0c7819 */ /* 0x000fc60000011403 */
[----:B------:R-:W-:Y:S01]  /*2330*/  IMAD.WIDE.U32 R4, R23, R54, R28 ;  /* 0x0000003617047225 */ /* 0x000fe200078e001c */
[----:B------:R-:W-:-:S03]  /*2340*/  LOP3.LUT R89, R89, 0x1c0, RZ, 0xc0, !PT ;  /* 0x000001c059597812 */ /* 0x000fc600078ec0ff */
[-C--:B------:R-:W-:Y:S02]  /*2350*/  IMAD R6, R236, R24.reuse, RZ ;  /* 0x00000018ec067224 */ /* 0x080fe400078e02ff */
[----:B------:R-:W-:Y:S02]  /*2360*/  IMAD.IADD R9, R13, 0x1, R9 ;  /* 0x000000010d097824 */ /* 0x000fe400078e0209 */
[----:B------:R-:W-:Y:S01]  /*2370*/  IMAD.IADD R5, R5, 0x1, R13 ;  /* 0x0000000105057824 */ /* 0x000fe200078e020d */
[----:B-----5:R-:W-:Y:S01]  /*2380*/  SHF.R.S32.HI R13, RZ, 0x1f, R31 ;  /* 0x0000001fff0d7819 */ /* 0x020fe2000001141f */
[C---:B------:R-:W-:Y:S01]  /*2390*/  IMAD R15, R23.reuse, R25, R6 ;  /* 0x00000019170f7224 */ /* 0x040fe200078e0206 */
[----:B------:R-:W-:Y:S01]  /*23a0*/  LEA.HI R12, R12, R3, RZ, 0x3 ;  /* 0x000000030c0c7211 */ /* 0x000fe200078f18ff */
[-C--:B------:R-:W-:Y:S01]  /*23b0*/  IMAD.WIDE.U32 R6, R23, R24.reuse, R28 ;  /* 0x0000001817067225 */ /* 0x080fe200078e001c */
[----:B------:R-:W-:Y:S02]  /*23c0*/  SHF.R.U32.HI R82, RZ, 0x3, R89 ;  /* 0x00000003ff527819 */ /* 0x000fe40000011659 */
[----:B------:R-:W-:Y:S01]  /*23d0*/  LOP3.LUT R3, R89, 0x18, R18, 0xf8, !PT ;  /* 0x0000001859037812 */ /* 0x000fe200078ef812 */
[----:B------:R-:W-:-:S02]  /*23e0*/  IMAD R14, R13, R24, RZ ;  /* 0x000000180d0e7224 */ /* 0x000fc400078e02ff */
[----:B------:R-:W-:Y:S01]  /*23f0*/  IMAD.WIDE.U32 R52, R31, R54, R4 ;  /* 0x000000361f347225 */ /* 0x000fe200078e0004 */
[----:B------:R-:W-:Y:S02]  /*2400*/  LOP3.LUT R4, R3, R82, RZ, 0x3c, !PT ;  /* 0x0000005203047212 */ /* 0x000fe400078e3cff */
[--C-:B------:R-:W-:Y:S01]  /*2410*/  LOP3.LUT R3, R89, 0x38, R12.reuse, 0xf8, !PT ;  /* 0x0000003859037812 */ /* 0x100fe200078ef80c */
[----:B------:R-:W-:Y:S01]  /*2420*/  IMAD.IADD R11, R15, 0x1, R11 ;  /* 0x000000010f0b7824 */ /* 0x000fe200078e020b */
[----:B------:R-:W-:Y:S01]  /*2430*/  SHF.R.S32.HI R70, RZ, 0x3, R12 ;  /* 0x00000003ff467819 */ /* 0x000fe2000001140c */
[----:B------:R-:W-:Y:S01]  /*2440*/  IMAD.IADD R7, R7, 0x1, R15 ;  /* 0x0000000107077824 */ /* 0x000fe200078e020f */
[----:B------:R-:W-:Y:S01]  /*2450*/  LOP3.LUT R71, R12, 0xfffffff8, RZ, 0xc0, !PT ;  /* 0xfffffff80c477812 */ /* 0x000fe200078ec0ff */
[----:B------:R-:W-:Y:S01]  /*2460*/  IMAD R15, R31, R25, R14 ;  /* 0x000000191f0f7224 */ /* 0x000fe200078e020e */
[----:B------:R-:W-:Y:S01]  /*2470*/  LOP3.LUT P1, RZ, R32, 0x4, RZ, 0xc0, !PT ;  /* 0x0000000420ff7812 */ /* 0x000fe2000782c0ff */
[----:B------:R-:W-:Y:S01]  /*2480*/  IMAD R14, R13, R54, RZ ;  /* 0x000000360d0e7224 */ /* 0x000fe200078e02ff */
[----:B------:R-:W-:Y:S01]  /*2490*/  LOP3.LUT R12, R219, 0x38, R12, 0xf8, !PT ;  /* 0x00000038db0c7812 */ /* 0x000fe200078ef80c */
[----:B------:R-:W-:Y:S01]  /*24a0*/  IMAD R79, R223, 0x200, R4 ;  /* 0x00000200df4f7824 */ /* 0x000fe200078e0204 */
[----:B------:R-:W-:Y:S01]  /*24b0*/  IADD3 R56, P2, R23, R56, RZ ;  /* 0x0000003817387210 */ /* 0x000fe20007f5e0ff */
[----:B------:R-:W-:Y:S01]  /*24c0*/  IMAD.WIDE.U32 R44, R31, R24, R10 ;  /* 0x000000181f2c7225 */ /* 0x000fe200078e000a */
[----:B------:R-:W-:-:S02]  /*24d0*/  LOP3.LUT R4, R3, R82, RZ, 0x3c, !PT ;  /* 0x0000005203047212 */ /* 0x000fc400078e3cff */
[----:B------:R-:W-:Y:S01]  /*24e0*/  SEL R80, R80, 0xffffffe0, !P1 ;  /* 0xffffffe050507807 */ /* 0x000fe20004800000 */
[C---:B------:R-:W-:Y:S01]  /*24f0*/  IMAD.WIDE.U32 R46, R31.reuse, R24, R6 ;  /* 0x000000181f2e7225 */ /* 0x040fe200078e0006 */
[----:B------:R-:W-:Y:S02]  /*2500*/  LOP3.LUT R67, R12, R26, RZ, 0x3c, !PT ;  /* 0x0000001a0c437212 */ /* 0x000fe400078e3cff */
[----:B------:R-:W-:Y:S01]  /*2510*/  SEL R3, RZ, 0xffffff80, P3 ;  /* 0xffffff80ff037807 */ /* 0x000fe20001800000 */
[----:B------:R-:W-:Y:S02]  /*2520*/  IMAD R7, R31, R55, R14 ;  /* 0x000000371f077224 */ /* 0x000fe400078e020e */
[----:B------:R-:W-:Y:S02]  /*2530*/  IMAD R11, R55, 0x60, RZ ;  /* 0x00000060370b7824 */ /* 0x000fe400078e02ff */
[----:B------:R-:W-:Y:S01]  /*2540*/  IMAD.WIDE.U32 R50, R31, R54, R8 ;  /* 0x000000361f327225 */ /* 0x000fe200078e0008 */
[----:B------:R-:W-:-:S03]  /*2550*/  LOP3.LUT R3, R0, 0x80, R3, 0xc8, !PT ;  /* 0x0000008000037812 */ /* 0x000fc600078ec803 */
[----:B------:R-:W-:-:S04]  /*2560*/  IMAD.WIDE.U32 R42, R42, 0x60, RZ ;  /* 0x000000602a2a7825 */ /* 0x000fc800078e00ff */
[----:B------:R-:W-:Y:S02]  /*2570*/  IMAD R25, R25, 0x60, RZ ;  /* 0x0000006019197824 */ /* 0x000fe400078e02ff */
[----:B------:R-:W-:Y:S01]  /*2580*/  IMAD.WIDE.U32 R54, R54, 0x60, RZ ;  /* 0x0000006036367825 */ /* 0x000fe200078e00ff */
[----:B------:R-:W-:Y:S02]  /*2590*/  SHF.R.S32.HI R64, RZ, 0x1f, R71 ;  /* 0x0000001fff407819 */ /* 0x000fe40000011447 */
[----:B------:R-:W-:Y:S01]  /*25a0*/  ISETP.GE.AND P1, PT, R18, UR4, PT ;  /* 0x0000000412007c0c */ /* 0x000fe2000bf26270 */
[----:B------:R-:W-:Y:S01]  /*25b0*/  IMAD.X R57, R236, 0x1, R33, P2 ;  /* 0x00000001ec397824 */ /* 0x000fe200010e0621 */
[----:B------:R-:W-:Y:S01]  /*25c0*/  ISETP.GE.AND P2, PT, R99, UR4, PT ;  /* 0x0000000463007c0c */ /* 0x000fe2000bf46270 */
[----:B------:R-:W-:Y:S01]  /*25d0*/  IMAD.IADD R77, R43, 0x1, R77 ;  /* 0x000000012b4d7824 */ /* 0x000fe200078e024d */
[----:B------:R-:W-:Y:S01]  /*25e0*/  LOP3.LUT R0, R0, 0x40, RZ, 0xc0, !PT ;  /* 0x0000004000007812 */ /* 0x000fe200078ec0ff */
[----:B------:R-:W-:-:S02]  /*25f0*/  IMAD.IADD R76, R49, 0x1, R25 ;  /* 0x00000001314c7824 */ /* 0x000fc400078e0219 */
[----:B------:R-:W-:Y:S02]  /*2600*/  IMAD.IADD R74, R55, 0x1, R11 ;  /* 0x00000001374a7824 */ /* 0x000fe400078e020b */
[----:B------:R-:W-:Y:S02]  /*2610*/  IMAD.IADD R75, R80, 0x1, R79 ;  /* 0x00000001504b7824 */ /* 0x000fe400078e024f */
[----:B------:R-:W-:Y:S02]  /*2620*/  IMAD.IADD R73, R15, 0x1, R45 ;  /* 0x000000010f497824 */ /* 0x000fe400078e022d */
[----:B------:R-:W-:Y:S02]  /*2630*/  IMAD.IADD R72, R7, 0x1, R51 ;  /* 0x0000000107487824 */ /* 0x000fe400078e0233 */
[----:B------:R-:W-:Y:S02]  /*2640*/  IMAD.IADD R68, R47, 0x1, R15 ;  /* 0x000000012f447824 */ /* 0x000fe400078e020f */
[----:B------:R-:W-:-:S02]  /*2650*/  IMAD.IADD R66, R53, 0x1, R7 ;  /* 0x0000000135427824 */ /* 0x000fc400078e0207 */
[----:B------:R-:W-:Y:S02]  /*2660*/  IMAD R69, R223, 0x200, R4 ;  /* 0x00000200df457824 */ /* 0x000fe400078e0204 */
[----:B------:R-:W-:Y:S02]  /*2670*/  IMAD.IADD R67, R224, 0x1, R67 ;  /* 0x00000001e0437824 */ /* 0x000fe400078e0243 */
[----:B------:R-:W-:-:S07]  /*2680*/  IMAD.IADD R65, R41, 0x1, R65 ;  /* 0x0000000129417824 */ /* 0x000fce00078e0241 */
.L_x_2055:
[----:B0-----:R-:W0:Y:S01]  /*2690*/  LDC.64 R102, c[0x0][0x2d8] ;  /* 0x0000b600ff667b82 */ /* 0x001e220000000a00 */
        /* <DEDUP_REMOVED lines=8> */
[CC--:B------:R-:W-:Y:S02]  /*2720*/  IADD3 R4, P3, P4, R95.reuse, R106.reuse, R86 ;  /* 0x0000006a5f047210 */ /* 0x0c0fe40007c7e056 */
[----:B------:R-:W-:Y:S01]  /*2730*/  IADD3 R6, P5, R95, R106, RZ ;  /* 0x0000006a5f067210 */ /* 0x000fe20007fbe0ff */
[----:B------:R-:W-:-:S04]  /*2740*/  IMAD.IADD R109, R107, 0x1, R5 ;  /* 0x000000016b6d7824 */ /* 0x000fc800078e0205 */
[----:B------:R-:W-:Y:S01]  /*2750*/  IMAD.X R7, R109, 0x1, R93, P5 ;  /* 0x000000016d077824 */ /* 0x000fe200028e065d */
[----:B------:R-:W-:Y:S02]  /*2760*/  IADD3.X R5, R93, R109, R88, P3, P4 ;  /* 0x0000006d5d057210 */ /* 0x000fe40001fe8458 */
[-C--:B0-----:R-:W-:Y:S02]  /*2770*/  LEA R12, P3, R4, R102.reuse, 0x1 ;  /* 0x00000066040c7211 */ /* 0x081fe400078608ff */
[----:B------:R-:W-:Y:S02]  /*2780*/  LEA R14, P5, R6, R102, 0x1 ;  /* 0x00000066060e7211 */ /* 0x000fe400078a08ff */
[-C--:B------:R-:W-:Y:S01]  /*2790*/  LEA.HI.X R13, R4, R103.reuse, R5, 0x1, P3 ;  /* 0x00000067040d7211 */ /* 0x080fe200018f0c05 */
[----:B------:R-:W-:Y:S01]  /*27a0*/  IMAD R5, R22, 0x1800, R79 ;  /* 0x0000180016057824 */ /* 0x000fe200078e024f */
[----:B-1----:R-:W-:Y:S02]  /*27b0*/  ISETP.GE.AND P3, PT, R105, 0x1, PT ;  /* 0x000000016900780c */ /* 0x002fe40003f66270 */
[----:B------:R-:W-:Y:S01]  /*27c0*/  LEA.HI.X R15, R6, R103, R7, 0x1, P5 ;  /* 0x00000067060f7211 */ /* 0x000fe200028f0c07 */
[----:B------:R-:W-:Y:S01]  /*27d0*/  IMAD R7, R22, 0x1800, R75 ;  /* 0x0000180016077824 */ /* 0x000fe200078e024b */
[----:B------:R-:W-:Y:S01]  /*27e0*/  ISETP.GT.AND P4, PT, R61, R58, PT ;  /* 0x0000003a3d00720c */ /* 0x000fe20003f84270 */
[----:B------:R-:W-:-:S02]  /*27f0*/  IMAD R108, R5, 0x2, R30 ;  /* 0x00000002056c7824 */ /* 0x000fc400078e021e */
[----:B------:R-:W-:Y:S01]  /*2800*/  IMAD R104, R7, 0x2, R30 ;  /* 0x0000000207687824 */ /* 0x000fe200078e021e */
[----:B------:R-:W-:-:S05]  /*2810*/  P2R R100, PR, RZ, 0x10 ;  /* 0x00000010ff647803 */ /* 0x000fca0000000000 */
[----:B---34-:R-:W-:Y:S05]  /*2820*/  @!P3 BRA `(.L_x_2009) ;  /* 0x0000002400d0b947 */ /* 0x018fea0003800000 */
        /* <DEDUP_REMOVED lines=42> */
.L_x_2012:
[----:B------:R-:W-:Y:S05]  /*2ad0*/  BSYNC B1 ;  /* 0x0000000000017941 */ /* 0x000fea0003800000 */
.L_x_2011:
        /* <DEDUP_REMOVED lines=29> */
.L_x_2014:
[----:B------:R-:W-:Y:S05]  /*2cb0*/  BSYNC B1 ;  /* 0x0000000000017941 */ /* 0x000fea0003800000 */
.L_x_2013:
[----:B0-----:R-:W-:Y:S01]  /*2cc0*/  IMAD.MOV.U32 R4, RZ, RZ, R38 ;  /* 0x000000ffff047224 */ /* 0x001fe200078e0026 */
[----:B------:R-:W-:Y:S01]  /*2cd0*/  ISETP.NE.AND P3, PT, R202, 0x3, PT ;  /* 0x00000003ca00780c */ /* 0x000fe20003f65270 */
[----:B------:R-:W-:Y:S01]  /*2ce0*/  IMAD.MOV.U32 R5, RZ, RZ, R39 ;  /* 0x000000ffff057224 */ /* 0x000fe200078e0027 */
[----:B------:R-:W-:Y:S01]  /*2cf0*/  PRMT R118, R102, 0x5410, R103 ;  /* 0x0000541066767816 */ /* 0x000fe20000000067 */
[----:B------:R-:W-:Y:S02]  /*2d00*/  IMAD.MOV.U32 R6, RZ, RZ, R36 ;  /* 0x000000ffff067224 */ /* 0x000fe400078e0024 */
[----:B------:R-:W-:Y:S01]  /*2d10*/  IMAD.MOV.U32 R7, RZ, RZ, R37 ;  /* 0x000000ffff077224 */ /* 0x000fe200078e0025 */
[----:B------:R-:W-:Y:S01]  /*2d20*/  PRMT R109, R4, 0x5410, R5 ;  /* 0x00005410046d7816 */ /* 0x000fe20000000005 */
[----:B------:R-:W-:Y:S02]  /*2d30*/  IMAD.MOV.U32 R4, RZ, RZ, R32 ;  /* 0x000000ffff047224 */ /* 0x000fe400078e0020 */
[----:B------:R-:W-:Y:S01]  /*2d40*/  IMAD.MOV.U32 R5, RZ, RZ, R33 ;  /* 0x000000ffff057224 */ /* 0x000fe200078e0021 */
[----:B------:R-:W-:Y:S01]  /*2d50*/  PRMT R115, R6, 0x5410, R7 ;  /* 0x0000541006737816 */ /* 0x000fe20000000007 */
[----:B-----5:R-:W-:-:S02]  /*2d60*/  IMAD.MOV.U32 R6, RZ, RZ, R26 ;  /* 0x000000ffff067224 */ /* 0x020fc400078e001a */
[----:B------:R-:W-:Y:S01]  /*2d70*/  IMAD.MOV.U32 R7, RZ, RZ, R27 ;  /* 0x000000ffff077224 */ /* 0x000fe200078e001b */
[----:B------:R-:W-:Y:S01]  /*2d80*/  PRMT R119, R4, 0x5410, R5 ;  /* 0x0000541004777816 */ /* 0x000fe20000000005 */
[----:B------:R-:W-:Y:S01]  /*2d90*/  IMAD.MOV.U32 R4, RZ, RZ, R10 ;  /* 0x000000ffff047224 */ /* 0x000fe200078e000a */
[----:B------:R-:W-:Y:S01]  /*2da0*/  PRMT R107, R107, 0x5410, R6 ;  /* 0x000054106b6b7816 */ /* 0x000fe20000000006 */
[----:B------:R-:W-:Y:S01]  /*2db0*/  IMAD.MOV.U32 R5, RZ, RZ, R11 ;  /* 0x000000ffff057224 */ /* 0x000fe200078e000b */
[----:B------:R-:W-:Y:S01]  /*2dc0*/  PRMT R106, R7, 0x7610, R106 ;  /* 0x00007610076a7816 */ /* 0x000fe2000000006a */
[----:B------:R-:W-:Y:S02]  /*2dd0*/  IMAD.MOV.U32 R6, RZ, RZ, R24 ;  /* 0x000000ffff067224 */ /* 0x000fe400078e0018 */
[----:B------:R-:W-:Y:S01]  /*2de0*/  IMAD.MOV.U32 R7, RZ, RZ, R25 ;  /* 0x000000ffff077224 */ /* 0x000fe200078e0019 */
[----:B------:R-:W-:Y:S01]  /*2df0*/  PRMT R102, R4, 0x5410, R5 ;  /* 0x0000541004667816 */ /* 0x000fe20000000005 */
[----:B------:R-:W-:Y:S01]  /*2e00*/  IMAD.MOV.U32 R4, RZ, RZ, R8 ;  /* 0x000000ffff047224 */ /* 0x000fe200078e0008 */
[----:B------:R-:W-:Y:S01]  /*2e10*/  PRMT R107, R6, 0x7610, R107 ;  /* 0x00007610066b7816 */ /* 0x000fe2000000006b */
[----:B------:R-:W-:Y:S01]  /*2e20*/  IMAD.MOV.U32 R5, RZ, RZ, R9 ;  /* 0x000000ffff057224 */ /* 0x000fe200078e0009 */
[----:B------:R-:W-:-:S04]  /*2e30*/  PRMT R106, R106, 0x5410, R7 ;  /* 0x000054106a6a7816 */ /* 0x000fc80000000007 */
[----:B------:R-:W-:Y:S01]  /*2e40*/  PRMT R103, R4, 0x5410, R5 ;  /* 0x0000541004677816 */ /* 0x000fe20000000005 */
[----:B------:R-:W-:Y:S06]  /*2e50*/  @!P3 BRA `(.L_x_2015) ;  /* 0x000000000004b947 */ /* 0x000fec0003800000 */
[----:B------:R-:W-:Y:S01]  /*2e60*/  BPT.TRAP 0x1 ;  /* 0x000000040000795c */ /* 0x000fe20000300000 */
.L_x_2015:
[----:B------:R-:W-:Y:S01]  /*2e70*/  IMAD R90, R22, 0x8, R17 ;  /* 0x00000008165a7824 */ /* 0x000fe200078e0211 */
[----:B------:R-:W-:Y:S01]  /*2e80*/  SHF.L.U32 R111, R203, 0x1f, RZ ;  /* 0x0000001fcb6f7819 */ /* 0x000fe200000006ff */
[----:B------:R-:W-:Y:S03]  /*2e90*/  BSSY B1, `(.L_x_2016) ;  /* 0x0000003000017945 */ /* 0x000fe60003800000 */
[----:B------:R-:W0:Y:S02]  /*2ea0*/  SYNCS.PHASECHK.TRANS64.TRYWAIT P6, [R90+URZ+0x22890], R111 ;  /* 0x0228906f5a0075a7 */ /* 0x000e2400080c017f */
[----:B0-----:R-:W-:Y:S05]  /*2eb0*/  @!P6 BRA `(.L_x_2017) ;  /* 0x000001a400c0e947 */ /* 0x001fea0003800000 */
.L_x_2323:
[----:B------:R-:W-:Y:S05]  /*2ec0*/  BSYNC B1 ;  /* 0x0000000000017941 */ /* 0x000fea0003800000 */
.L_x_2016:
        /* <DEDUP_REMOVED lines=17> */
[-C--:B------:R-:W-:Y:S01]  /*2fe0*/  FMUL.FTZ R114, R6, R39.reuse ;  /* 0x0000002706727220 */ /* 0x080fe20000410000 */
[--C-:B------:R-:W-:Y:S02]  /*2ff0*/  HADD2.F32 R37, -RZ, R7.reuse.H1_H1 ;  /* 0x30000007ff257230 */ /* 0x100fe40000004100 */
[----:B------:R-:W-:Y:S01]  /*3000*/  FMUL.FTZ R39, R5, R39 ;  /* 0x0000002705277220 */ /* 0x000fe20000410000 */
[----:B------:R-:W-:Y:S02]  /*3010*/  HADD2.F32 R38, -RZ, R38.H0_H0 ;  /* 0x20000026ff267230 */ /* 0x000fe40000004100 */
[----:B------:R-:W-:Y:S02]  /*3020*/  HADD2.F32 R7, -RZ, R7.H0_H0 ;  /* 0x20000007ff077230 */ /* 0x000fe40000004100 */
[----:B------:R-:W-:Y:S01]  /*3030*/  FMUL.FTZ R116, R37, R112 ;  /* 0x0000007025747220 */ /* 0x000fe20000410000 */
[----:B------:R-:W-:-:S02]  /*3040*/  HADD2.F32 R110, -RZ, R110.H0_H0 ;  /* 0x2000006eff6e7230 */ /* 0x000fc40000004100 */
[-C--:B------:R-:W-:Y:S01]  /*3050*/  FFMA.FTZ R114, R5, R38.reuse, -R114 ;  /* 0x0000002605727223 */ /* 0x080fe20000010872 */
[----:B------:R-:W-:Y:S01]  /*3060*/  FFMA.FTZ R113, R6, R38, R39 ;  /* 0x0000002606717223 */ /* 0x000fe20000010027 */
[C---:B------:R-:W-:Y:S01]  /*3070*/  FMUL.FTZ R112, R7.reuse, R112 ;  /* 0x0000007007707220 */ /* 0x040fe20000410000 */
[--C-:B------:R-:W-:Y:S02]  /*3080*/  HADD2.F32 R38, -RZ, R115.reuse.H0_H0 ;  /* 0x20000073ff267230 */ /* 0x100fe40000004100 */
[-C--:B------:R-:W-:Y:S01]  /*3090*/  FFMA.FTZ R116, R7, R110.reuse, -R116 ;  /* 0x0000006e07747223 */ /* 0x080fe20000010874 */
[----:B------:R-:W-:Y:S02]  /*30a0*/  HADD2.F32 R39, -RZ, R115.H1_H1 ;  /* 0x30000073ff277230 */ /* 0x000fe40000004100 */
[----:B------:R-:W-:Y:S01]  /*30b0*/  FFMA.FTZ R117, R37, R110, R112 ;  /* 0x0000006e25757223 */ /* 0x000fe20000010070 */
[----:B------:R-:W-:Y:S02]  /*30c0*/  HADD2.F32 R5, -RZ, R4.H1_H1 ;  /* 0x30000004ff057230 */ /* 0x000fe40000004100 */
[----:B------:R-:W-:-:S02]  /*30d0*/  HADD2.F32 R6, -RZ, R36.H1_H1 ;  /* 0x30000024ff067230 */ /* 0x000fc40000004100 */
[----:B------:R-:W-:Y:S02]  /*30e0*/  HADD2.F32 R4, -RZ, R4.H0_H0 ;  /* 0x20000004ff047230 */ /* 0x000fe40000004100 */
[----:B------:R-:W-:Y:S02]  /*30f0*/  HADD2.F32 R36, -RZ, R36.H0_H0 ;  /* 0x20000024ff247230 */ /* 0x000fe40000004100 */
[-C--:B------:R-:W-:Y:S01]  /*3100*/  FMUL.FTZ R115, R6, R39.reuse ;  /* 0x0000002706737220 */ /* 0x080fe20000410000 */
[--C-:B------:R-:W-:Y:S02]  /*3110*/  HADD2.F32 R7, -RZ, R109.reuse.H0_H0 ;  /* 0x2000006dff077230 */ /* 0x100fe40000004100 */
[----:B------:R-:W-:Y:S02]  /*3120*/  HADD2.F32 R37, -RZ, R109.H1_H1 ;  /* 0x3000006dff257230 */ /* 0x000fe40000004100 */
[-C--:B------:R-:W-:Y:S01]  /*3130*/  FMUL.FTZ R109, R5, R38.reuse ;  /* 0x00000026056d7220 */ /* 0x080fe20000410000 */
[----:B------:R-:W-:Y:S01]  /*3140*/  FMUL.FTZ R38, R4, R38 ;  /* 0x0000002604267220 */ /* 0x000fe20000410000 */
[----:B------:R-:W-:-:S02]  /*3150*/  FMUL.FTZ R39, R36, R39 ;  /* 0x0000002724277220 */ /* 0x000fc40000410000 */
[-C--:B------:R-:W-:Y:S01]  /*3160*/  FFMA.FTZ R109, R4, R7.reuse, -R109 ;  /* 0x00000007046d7223 */ /* 0x080fe2000001086d */
[----:B------:R-:W-:Y:S01]  /*3170*/  FFMA.FTZ R38, R5, R7, R38 ;  /* 0x0000000705267223 */ /* 0x000fe20000010026 */
[-C--:B------:R-:W-:Y:S01]  /*3180*/  FFMA.FTZ R115, R36, R37.reuse, -R115 ;  /* 0x0000002524737223 */ /* 0x080fe20000010873 */
[----:B------:R-:W-:Y:S01]  /*3190*/  FFMA.FTZ R6, R6, R37, R39 ;  /* 0x0000002506067223 */ /* 0x000fe20000010027 */
[----:B------:R-:W-:Y:S02]  /*31a0*/  F2FP.F16.F32.PACK_AB R5, R113, R114 ;  /* 0x000000727105723e */ /* 0x000fe400000000ff */
[----:B------:R-:W-:Y:S02]  /*31b0*/  F2FP.F16.F32.PACK_AB R7, R117, R116 ;  /* 0x000000747507723e */ /* 0x000fe400000000ff */
[----:B------:R-:W-:Y:S02]  /*31c0*/  F2FP.F16.F32.PACK_AB R4, R38, R109 ;  /* 0x0000006d2604723e */ /* 0x000fe400000000ff */
[----:B------:R-:W-:-:S07]  /*31d0*/  F2FP.F16.F32.PACK_AB R6, R6, R115 ;  /* 0x000000730606723e */ /* 0x000fce00000000ff */
.L_x_2023:
[----:B------:R-:W-:Y:S05]  /*31e0*/  BSYNC B3 ;  /* 0x0000000000037941 */ /* 0x000fea0003800000 */
.L_x_2022:
[----:B--2---:R1:W-:Y:S02]  /*31f0*/  STG.E.128 desc[UR40][R14.64], R4 ;  /* 0x000000040e007986 */ /* 0x0043e4000c101d28 */
.L_x_2021:
[----:B------:R-:W-:Y:S05]  /*3200*/  BSYNC B2 ;  /* 0x0000000000027941 */ /* 0x000fea0003800000 */
.L_x_2020:
        /* <DEDUP_REMOVED lines=47> */
.L_x_2025:
[----:B------:R-:W-:Y:S05]  /*3500*/  BSYNC B2 ;  /* 0x0000000000027941 */ /* 0x000fea0003800000 */
.L_x_2024:
[----:B--2---:R2:W-:Y:S02]  /*3510*/  STG.E.128 desc[UR40][R14.64+0x40], R4 ;  /* 0x000040040e007986 */ /* 0x0045e4000c101d28 */
.L_x_2019:
[----:B------:R-:W-:Y:S05]  /*3520*/  BSYNC B1 ;  /* 0x0000000000017941 */ /* 0x000fea0003800000 */
.L_x_2018:
        /* <DEDUP_REMOVED lines=48> */
.L_x_2030:
[----:B------:R-:W-:Y:S05]  /*3830*/  BSYNC B2 ;  /* 0x0000000000027941 */ /* 0x000fea0003800000 */
.L_x_2029:
[----:B--2---:R3:W-:Y:S02]  /*3840*/  STG.E.128 desc[UR40][R12.64], R4 ;  /* 0x000000040c007986 */ /* 0x0047e4000c101d28 */
.L_x_2028:
[----:B------:R-:W-:Y:S05]  /*3850*/  BSYNC B1 ;  /* 0x0000000000017941 */ /* 0x000fea0003800000 */
.L_x_2027:
        /* <DEDUP_REMOVED lines=47> */
.L_x_2032:
[----:B------:R-:W-:Y:S05]  /*3b50*/  BSYNC B1 ;  /* 0x0000000000017941 */ /* 0x000fea0003800000 */
.L_x_2031:
[----:B--2---:R4:W-:Y:S01]  /*3b60*/  STG.E.128 desc[UR40][R12.64+0x40], R4 ;  /* 0x000040040c007986 */ /* 0x0049e2000c101d28 */
[----:B------:R-:W-:Y:S05]  /*3b70*/  BRA `(.L_x_2026) ;  /* 0x0000001400607947 */ /* 0x000fea0003800000 */
.L_x_2010:
[----:B------:R-:W-:Y:S02]  /*3b80*/  ISETP.GE.AND P3, PT, R234, R101, PT ;  /* 0x00000065ea00720c */ /* 0x000fe40003f66270 */
[----:B------:R-:W-:Y:S02]  /*3b90*/  CS2R R14, SRZ ;  /* 0x00000000000e7805 */ /* 0x000fe4000001ff00 */
[----:B------:R-:W-:Y:S02]  /*3ba0*/  CS2R R12, SRZ ;  /* 0x00000000000c7805 */ /* 0x000fe4000001ff00 */
[----:B------:R-:W-:Y:S02]  /*3bb0*/  CS2R R26, SRZ ;  /* 0x00000000001a7805 */ /* 0x000fe4000001ff00 */
[----:B------:R-:W-:Y:S02]  /*3bc0*/  ISETP.GE.OR P3, PT, R18, R105, P3 ;  /* 0x000000691200720c */ /* 0x000fe40001f66670 */
[----:B------:R-:W-:-:S11]  /*3bd0*/  CS2R R24, SRZ ;  /* 0x0000000000187805 */ /* 0x000fd6000001ff00 */
        /* <DEDUP_REMOVED lines=12> */
[----:B--2---:R-:W-:-:S04]  /*3ca0*/  @!P4 LEA R32, P5, R6, R32, 0x1 ;  /* 0x000000200620c211 */ /* 0x004fc800078a08ff */
[----:B------:R-:W-:Y:S02]  /*3cb0*/  @!P4 LEA.HI.X R33, R6, R33, R7, 0x1, P5 ;  /* 0x000000210621c211 */ /* 0x000fe400028f0c07 */
[----:B------:R-:W-:-:S03]  /*3cc0*/  @!P4 IADD3 R4, P5, R44, R4, RZ ;  /* 0x000000042c04c210 */ /* 0x000fc60007fbe0ff */
[----:B------:R-:W2:Y:S02]  /*3cd0*/  @!P4 LDG.E.128 R12, desc[UR40][R32.64] ;  /* 0x00000028200cc981 */ /* 0x000ea4000c1e1d00 */
[----:B------:R-:W-:Y:S01]  /*3ce0*/  @!P4 IMAD.X R6, R113, 0x1, R73, P5 ;  /* 0x000000017106c824 */ /* 0x000fe200028e0649 */
[----:B---3--:R-:W-:-:S04]  /*3cf0*/  @!P4 LEA R34, P5, R4, R34, 0x1 ;  /* 0x000000220422c211 */ /* 0x008fc800078a08ff */
[----:B------:R-:W-:-:S05]  /*3d00*/  @!P4 LEA.HI.X R35, R4, R35, R6, 0x1, P5 ;  /* 0x000000230423c211 */ /* 0x000fca00028f0c06 */
[----:B------:R3:W4:Y:S01]  /*3d10*/  @!P4 LDG.E.128 R24, desc[UR40][R34.64] ;  /* 0x000000282218c981 */ /* 0x000722000c1e1d00 */
[C---:B0-----:R-:W-:Y:S02]  /*3d20*/  @!P3 LEA R36, P4, R5.reuse, R36, 0x1 ;  /* 0x000000240524b211 */ /* 0x041fe400078808ff */
[----:B------:R-:W-:Y:S02]  /*3d30*/  CS2R R6, SRZ ;  /* 0x0000000000067805 */ /* 0x000fe4000001ff00 */
[----:B------:R-:W-:Y:S02]  /*3d40*/  @!P3 LEA.HI.X R37, R5, R37, R10, 0x1, P4 ;  /* 0x000000250525b211 */ /* 0x000fe400020f0c0a */
[----:B------:R-:W-:Y:S02]  /*3d50*/  CS2R R4, SRZ ;  /* 0x0000000000047805 */ /* 0x000fe4000001ff00 */
[----:B-1----:R-:W-:Y:S02]  /*3d60*/  @!P3 LEA R38, P4, R8, R38, 0x1 ;  /* 0x000000260826b211 */ /* 0x002fe400078808ff */
[----:B------:R-:W-:-:S02]  /*3d70*/  CS2R R10, SRZ ;  /* 0x00000000000a7805 */ /* 0x000fc4000001ff00 */
[----:B------:R-:W-:Y:S01]  /*3d80*/  @!P3 LEA.HI.X R39, R8, R39, R9, 0x1, P4 ;  /* 0x000000270827b211 */ /* 0x000fe200020f0c09 */
[----:B------:R-:W5:Y:S01]  /*3d90*/  @!P3 LDG.E.128 R4, desc[UR40][R36.64] ;  /* 0x000000282404b981 */ /* 0x000f62000c1e1d00 */
[----:B------:R-:W-:-:S06]  /*3da0*/  CS2R R8, SRZ ;  /* 0x0000000000087805 */ /* 0x000fcc000001ff00 */
[----:B------:R-:W5:Y:S01]  /*3db0*/  @!P3 LDG.E.128 R8, desc[UR40][R38.64] ;  /* 0x000000282608b981 */ /* 0x000f62000c1e1d00 */
[----:B------:R-:W-:Y:S02]  /*3dc0*/  ISETP.NE.AND P3, PT, R202, 0x3, PT ;  /* 0x00000003ca00780c */ /* 0x000fe40003f65270 */
[----:B------:R-:W-:Y:S01]  /*3dd0*/  ISETP.GE.AND P4, PT, R18, R105, PT ;  /* 0x000000691200720c */ /* 0x000fe20003f86270 */
[----:B--2---:R-:W-:Y:S02]  /*3de0*/  IMAD.MOV.U32 R32, RZ, RZ, R14 ;  /* 0x000000ffff207224 */ /* 0x004fe400078e000e */
[----:B------:R-:W-:Y:S02]  /*3df0*/  IMAD.MOV.U32 R33, RZ, RZ, R15 ;  /* 0x000000ffff217224 */ /* 0x000fe400078e000f */
[----:B---3--:R-:W-:Y:S02]  /*3e00*/  IMAD.MOV.U32 R34, RZ, RZ, R12 ;  /* 0x000000ffff227224 */ /* 0x008fe400078e000c */
[----:B------:R-:W-:Y:S01]  /*3e10*/  IMAD.MOV.U32 R35, RZ, RZ, R13 ;  /* 0x000000ffff237224 */ /* 0x000fe200078e000d */
[----:B------:R-:W-:-:S02]  /*3e20*/  PRMT R121, R32, 0x7610, R121 ;  /* 0x0000761020797816 */ /* 0x000fc40000000079 */
[----:B------:R-:W-:Y:S02]  /*3e30*/  PRMT R127, R33, 0x7610, R127 ;  /* 0x00007610217f7816 */ /* 0x000fe4000000007f */
[----:B------:R-:W-:Y:S01]  /*3e40*/  PRMT R133, R34, 0x7610, R133 ;  /* 0x0000761022857816 */ /* 0x000fe20000000085 */
[----:B----4-:R-:W-:Y:S01]  /*3e50*/  IMAD.MOV.U32 R32, RZ, RZ, R26 ;  /* 0x000000ffff207224 */ /* 0x010fe200078e001a */
[----:B------:R-:W-:Y:S01]  /*3e60*/  PRMT R123, R35, 0x7610, R123 ;  /* 0x00007610237b7816 */ /* 0x000fe2000000007b */
[----:B------:R-:W-:Y:S02]  /*3e70*/  IMAD.MOV.U32 R33, RZ, RZ, R27 ;  /* 0x000000ffff217224 */ /* 0x000fe400078e001b */
[----:B------:R-:W-:Y:S02]  /*3e80*/  IMAD.MOV.U32 R34, RZ, RZ, R24 ;  /* 0x000000ffff227224 */ /* 0x000fe400078e0018 */
[----:B------:R-:W-:Y:S01]  /*3e90*/  IMAD.MOV.U32 R35, RZ, RZ, R25 ;  /* 0x000000ffff237224 */ /* 0x000fe200078e0019 */
[----:B------:R-:W-:-:S02]  /*3ea0*/  PRMT R121, R121, 0x5410, R32 ;  /* 0x0000541079797816 */ /* 0x000fc40000000020 */
[----:B------:R-:W-:Y:S02]  /*3eb0*/  PRMT R127, R127, 0x5410, R33 ;  /* 0x000054107f7f7816 */ /* 0x000fe40000000021 */
[----:B------:R-:W-:Y:S01]  /*3ec0*/  PRMT R133, R133, 0x5410, R34 ;  /* 0x0000541085857816 */ /* 0x000fe20000000022 */
[----:B-----5:R-:W-:Y:S01]  /*3ed0*/  IMAD.MOV.U32 R32, RZ, RZ, R6 ;  /* 0x000000ffff207224 */ /* 0x020fe200078e0006 */
[----:B------:R-:W-:Y:S01]  /*3ee0*/  PRMT R123, R123, 0x5410, R35 ;  /* 0x000054107b7b7816 */ /* 0x000fe20000000023 */
[----:B------:R-:W-:Y:S02]  /*3ef0*/  IMAD.MOV.U32 R33, RZ, RZ, R7 ;  /* 0x000000ffff217224 */ /* 0x000fe400078e0007 */
[----:B------:R-:W-:Y:S02]  /*3f00*/  IMAD.MOV.U32 R34, RZ, RZ, R4 ;  /* 0x000000ffff227224 */ /* 0x000fe400078e0004 */
[----:B------:R-:W-:Y:S01]  /*3f10*/  IMAD.MOV.U32 R35, RZ, RZ, R5 ;  /* 0x000000ffff237224 */ /* 0x000fe200078e0005 */
[----:B------:R-:W-:Y:S01]  /*3f20*/  PRMT R110, R32, 0x5410, R33 ;  /* 0x00005410206e7816 */ /* 0x000fe20000000021 */
[----:B------:R-:W-:-:S02]  /*3f30*/  IMAD.MOV.U32 R32, RZ, RZ, R10 ;  /* 0x000000ffff207224 */ /* 0x000fc400078e000a */
[----:B------:R-:W-:Y:S01]  /*3f40*/  IMAD.MOV.U32 R33, RZ, RZ, R11 ;  /* 0x000000ffff217224 */ /* 0x000fe200078e000b */
[----:B------:R-:W-:Y:S01]  /*3f50*/  PRMT R112, R34, 0x5410, R35 ;  /* 0x0000541022707816 */ /* 0x000fe20000000023 */
[----:B------:R-:W-:Y:S02]  /*3f60*/  IMAD.MOV.U32 R34, RZ, RZ, R8 ;  /* 0x000000ffff227224 */ /* 0x000fe400078e0008 */
[----:B------:R-:W-:Y:S01]  /*3f70*/  IMAD.MOV.U32 R35, RZ, RZ, R9 ;  /* 0x000000ffff237224 */ /* 0x000fe200078e0009 */
[----:B------:R-:W-:-:S04]  /*3f80*/  PRMT R114, R32, 0x5410, R33 ;  /* 0x0000541020727816 */ /* 0x000fc80000000021 */
[----:B------:R-:W-:Y:S01]  /*3f90*/  PRMT R116, R34, 0x5410, R35 ;  /* 0x0000541022747816 */ /* 0x000fe20000000023 */
[----:B------:R-:W-:Y:S06]  /*3fa0*/  @!P3 BRA `(.L_x_2033) ;  /* 0x000000000004b947 */ /* 0x000fec0003800000 */
[----:B------:R-:W-:Y:S01]  /*3fb0*/  BPT.TRAP 0x1 ;  /* 0x000000040000795c */ /* 0x000fe20000300000 */
.L_x_2033:
        /* <DEDUP_REMOVED lines=9> */
.L_x_2324:
[----:B------:R-:W-:Y:S05]  /*4050*/  BSYNC B1 ;  /* 0x0000000000017941 */ /* 0x000fea0003800000 */
.L_x_2034:
        /* <DEDUP_REMOVED lines=16> */
[----:B------:R-:W-:-:S05]  /*4160*/  LOP3.LUT R32, R33, R82, RZ, 0x3c, !PT ;  /* 0x0000005221207212 */ /* 0x000fca00078e3cff */
[----:B------:R-:W-:Y:S02]  /*4170*/  IMAD R33, R223, 0x200, R32 ;  /* 0x00000200df217824 */ /* 0x000fe400078e0220 */
        /* <DEDUP_REMOVED lines=89> */
.L_x_2039:
[----:B------:R-:W-:Y:S05]  /*4710*/  BSYNC B2 ;  /* 0x0000000000027941 */ /* 0x000fea0003800000 */
.L_x_2038:
        /* <DEDUP_REMOVED lines=12> */
.L_x_2037:
[----:B------:R-:W-:Y:S05]  /*47e0*/  BSYNC B1 ;  /* 0x0000000000017941 */ /* 0x000fea0003800000 */
.L_x_2036:
[C---:B------:R-:W-:Y:S01]  /*47f0*/  ISETP.GE.OR P5, PT, R234.reuse, R101, P1 ;  /* 0x00000065ea00720c */ /* 0x040fe20000fa6670 */
        /* <DEDUP_REMOVED lines=9> */
[C---:B------:R-:W-:Y:S02]  /*4890*/  LEA R32, P5, R12.reuse, R102, 0x1 ;  /* 0x000000660c207211 */ /* 0x040fe400078a08ff */
[----:B------:R-:W-:Y:S02]  /*48a0*/  SHF.R.U32.HI R14, RZ, 0x3, R219 ;  /* 0x00000003ff0e7819 */ /* 0x000fe400000116db */
[----:B------:R-:W-:-:S02]  /*48b0*/  LEA.HI.X R33, R12, R103, R13, 0x1, P5 ;  /* 0x000000670c217211 */ /* 0x000fc400028f0c0d */
[----:B------:R-:W-:-:S04]  /*48c0*/  SHF.R.S32.HI R12, RZ, 0x1f, R115 ;  /* 0x0000001fff0c7819 */ /* 0x000fc80000011473 */
[----:B------:R-:W-:-:S04]  /*48d0*/  LEA.HI R115, R12, R115, RZ, 0x4 ;  /* 0x000000730c737211 */ /* 0x000fc800078f20ff */
[----:B------:R-:W-:-:S05]  /*48e0*/  LEA.HI.SX32 R35, R115, R70, 0x1c ;  /* 0x0000004673237211 */ /* 0x000fca00078fe2ff */
[----:B------:R-:W-:-:S05]  /*48f0*/  IMAD.SHL.U32 R35, R35, 0x8, RZ ;  /* 0x0000000823237824 */ /* 0x000fca00078e00ff */
[----:B------:R-:W-:-:S04]  /*4900*/  LOP3.LUT R12, R219, 0x38, R35, 0xf8, !PT ;  /* 0x00000038db0c7812 */ /* 0x000fc800078ef823 */
[----:B------:R-:W-:Y:S01]  /*4910*/  LOP3.LUT R13, R12, R14, RZ, 0x3c, !PT ;  /* 0x0000000e0c0d7212 */ /* 0x000fe200078e3cff */
[----:B------:R-:W-:-:S04]  /*4920*/  IMAD R12, R22, 0x1800, R67 ;  /* 0x00001800160c7824 */ /* 0x000fc800078e0243 */
[----:B------:R-:W-:Y:S02]  /*4930*/  IMAD.IADD R13, R224, 0x1, R13 ;  /* 0x00000001e00d7824 */ /* 0x000fe400078e020d */
[----:B------:R-:W-:Y:S02]  /*4940*/  IMAD R12, R12, 0x2, R17 ;  /* 0x000000020c0c7824 */ /* 0x000fe400078e0211 */
        /* <DEDUP_REMOVED lines=68> */
[----:B------:R-:W-:Y:S01]  /*4d90*/  FMUL.FTZ R15, R5, R114 ;  /* 0x00000072050f7220 */ /* 0x000fe20000410000 */
        /* <DEDUP_REMOVED lines=18> */
.L_x_2041:
[----:B------:R-:W-:Y:S05]  /*4ec0*/  BSYNC B1 ;  /* 0x0000000000017941 */ /* 0x000fea0003800000 */
.L_x_2040:
        /* <DEDUP_REMOVED lines=10> */
.L_x_2009:
[----:B------:R-:W-:-:S13]  /*4f70*/  ISETP.NE.AND P3, PT, R202, 0x3, PT ;  /* 0x00000003ca00780c */ /* 0x000fda0003f65270 */
[----:B------:R-:W-:Y:S05]  /*4f80*/  @!P3 BRA `(.L_x_2042) ;  /* 0x000000000004b947 */ /* 0x000fea0003800000 */
[----:B------:R-:W-:Y:S01]  /*4f90*/  BPT.TRAP 0x1 ;  /* 0x000000040000795c */ /* 0x000fe20000300000 */
.L_x_2042:
[----:B------:R-:W-:Y:S01]  /*4fa0*/  IMAD R90, R22, 0x8, R17 ;  /* 0x00000008165a7824 */ /* 0x000fe200078e0211 */
[----:B------:R-:W-:Y:S01]  /*4fb0*/  SHF.L.U32 R111, R203, 0x1f, RZ ;  /* 0x0000001fcb6f7819 */ /* 0x000fe200000006ff */
[----:B------:R-:W-:Y:S01]  /*4fc0*/  IMAD R101, R61, -0x60, R60 ;  /* 0xffffffa03d657824 */ /* 0x000fe200078e023c */
[----:B------:R-:W-:Y:S02]  /*4fd0*/  BSSY B1, `(.L_x_2043) ;  /* 0x0000004000017945 */ /* 0x000fe40003800000 */
[----:B------:R-:W0:Y:S02]  /*4fe0*/  SYNCS.PHASECHK.TRANS64.TRYWAIT P4, [R90+URZ+0x22890], R111 ;  /* 0x0228906f5a0075a7 */ /* 0x000e24000808017f */
[----:B------:R-:W-:Y:S01]  /*4ff0*/  VIMNMX R101, R101, 0x60, PT ;  /* 0x0000006065657848 */ /* 0x000fe20003fe0100 */
[----:B0-----:R-:W-:Y:S06]  /*5000*/  @!P4 BRA `(.L_x_2044) ;  /* 0x000001840094c947 */ /* 0x001fec0003800000 */
.L_x_2325:
[----:B------:R-:W-:Y:S05]  /*5010*/  BSYNC B1 ;  /* 0x0000000000017941 */ /* 0x000fea0003800000 */
.L_x_2043:
        /* <DEDUP_REMOVED lines=8> */
.L_x_2046:
[----:B------:R-:W-:Y:S05]  /*50a0*/  BSYNC B1 ;  /* 0x0000000000017941 */ /* 0x000fea0003800000 */
.L_x_2045:
[----:B------:R-:W-:Y:S05]  /*50b0*/  @P4 BRA `(.L_x_2026) ;  /* 0x0000000000104947 */ /* 0x000fea0003800000 */
[----:B-1----:R-:W1:Y:S04]  /*50c0*/  @!P1 LDS.128 R4, [R108+0x2000] ;  /* 0x002000006c049984 */ /* 0x002e680000000c00 */
[----:B------:R-:W2:Y:S04]  /*50d0*/  @!P2 LDS.128 R8, [R104+0x2000] ;  /* 0x002000006808a984 */ /* 0x000ea80000000c00 */
[----:B-1----:R1:W-:Y:S04]  /*50e0*/  @!P1 STG.E.128 desc[UR40][R12.64], R4 ;  /* 0x000000040c009986 */ /* 0x0023e8000c101d28 */
[----:B--2---:R1:W-:Y:S02]  /*50f0*/  @!P2 STG.E.128 desc[UR40][R12.64+0x40], R8 ;  /* 0x000040080c00a986 */ /* 0x0043e4000c101d28 */
.L_x_2026:
[----:B------:R-:W-:Y:S05]  /*5100*/  BSYNC B0 ;  /* 0x0000000000007941 */ /* 0x000fea0003800000 */
.L_x_2008:
        /* <DEDUP_REMOVED lines=17> */
.L_x_2048:
[----:B------:R-:W-:Y:S05]  /*5220*/  BSYNC B0 ;  /* 0x0000000000007941 */ /* 0x000fea0003800000 */
.L_x_2047:
[----:B------:R-:W2:Y:S01]  /*5230*/  SYNCS.PHASECHK.TRANS64.TRYWAIT P3, [R90+URZ+0x228b0], R111 ;  /* 0x0228b06f5a0075a7 */ /* 0x000ea2000806017f */
[----:B------:R-:W-:Y:S01]  /*5240*/  ULDC UR51, c[0x0][0x310] ;  /* 0x0000c40000337ab9 */ /* 0x000fe20000000800 */
[----:B------:R-:W-:Y:S01]  /*5250*/  ULDC.64 UR38, c[0x0][0x318] ;  /* 0x0000c60000267ab9 */ /* 0x000fe20000000a00 */
[----:B------:R-:W-:Y:S01]  /*5260*/  ULDC.64 UR36, c[0x0][0x308] ;  /* 0x0000c20000247ab9 */ /* 0x000fe20000000a00 */
[----:B------:R-:W-:Y:S01]  /*5270*/  BSSY B0, `(.L_x_2049) ;  /* 0x0000003000007945 */ /* 0x000fe20003800000 */
[----:B------:R-:W-:-:S03]  /*5280*/  IMAD R5, R22, 0x6000, R79 ;  /* 0x0000600016057824 */ /* 0x000fc600078e024f */
[----:B--2---:R-:W-:Y:S05]  /*5290*/  @!P3 BRA `(.L_x_2050) ;  /* 0x000001840004b947 */ /* 0x004fea0003800000 */
.L_x_2326:
[----:B------:R-:W-:Y:S05]  /*52a0*/  BSYNC B0 ;  /* 0x0000000000007941 */ /* 0x000fea0003800000 */
.L_x_2049:
[----:B------:R-:W-:Y:S01]  /*52b0*/  ISETP.GE.AND P3, PT, R23, R101, PT ;  /* 0x000000651700720c */ /* 0x000fe20003f66270 */
[----:B------:R-:W-:Y:S01]  /*52c0*/  IMAD.IADD R7, R80, 0x1, R5 ;  /* 0x0000000150077824 */ /* 0x000fe200078e0205 */
[----:B------:R-:W-:Y:S01]  /*52d0*/  BSSY B0, `(.L_x_2051) ;  /* 0x0000025000007945 */ /* 0x000fe20003800000 */
[----:B------:R-:W-:Y:S02]  /*52e0*/  IMAD R36, R5, 0x2, R62 ;  /* 0x0000000205247824 */ /* 0x000fe400078e023e */
[----:B------:R-:W-:-:S04]  /*52f0*/  IMAD.WIDE R32, R61, 0x60, R56 ;  /* 0x000000603d207825 */ /* 0x000fc800078e0238 */
[----:B------:R-:W-:-:S04]  /*5300*/  IMAD R37, R7, 0x2, R62 ;  /* 0x0000000207257824 */ /* 0x000fc800078e023e */
[----:B------:R-:W-:Y:S05]  /*5310*/  @P3 BRA `(.L_x_2052) ;  /* 0x0000000000803947 */ /* 0x000fea0003800000 */
[----:B------:R-:W-:Y:S02]  /*5320*/  IMAD R7, R33, UR38, RZ ;  /* 0x0000002621077c24 */ /* 0x000fe4000f8e02ff */
[----:B-1----:R-:W-:Y:S02]  /*5330*/  IMAD.MOV.U32 R4, RZ, RZ, R40 ;  /* 0x000000ffff047224 */ /* 0x002fe400078e0028 */
[----:B------:R-:W-:Y:S02]  /*5340*/  IMAD.MOV.U32 R5, RZ, RZ, R65 ;  /* 0x000000ffff057224 */ /* 0x000fe400078e0041 */
[C---:B------:R-:W-:Y:S02]  /*5350*/  IMAD R7, R32.reuse, UR39, R7 ;  /* 0x0000002720077c24 */ /* 0x040fe4000f8e0207 */
[----:B------:R-:W-:-:S04]  /*5360*/  IMAD.WIDE.U32 R4, R32, UR38, R4 ;  /* 0x0000002620047c25 */ /* 0x000fc8000f8e0004 */
[----:B------:R-:W-:Y:S01]  /*5370*/  IMAD.IADD R5, R5, 0x1, R7 ;  /* 0x0000000105057824 */ /* 0x000fe200078e0207 */
[----:B------:R-:W-:-:S04]  /*5380*/  LEA R34, P3, R4, UR36, 0x1 ;  /* 0x0000002404227c11 */ /* 0x000fc8000f8608ff */
[----:B------:R-:W-:Y:S02]  /*5390*/  LEA.HI.X R35, R4, UR37, R5, 0x1, P3 ;  /* 0x0000002504237c11 */ /* 0x000fe400098f0c05 */
[----:B------:R-:W-:-:S13]  /*53a0*/  ISETP.GE.AND P3, PT, R18, UR51, PT ;  /* 0x0000003312007c0c */ /* 0x000fda000bf66270 */
[----:B------:R-:W1:Y:S04]  /*53b0*/  @!P3 LDS.128 R4, [R36] ;  /* 0x000000002404b984 */ /* 0x000e680000000c00 */
[----:B-1----:R-:W-:Y:S01]  /*53c0*/  @!P3 STG.E.128 desc[UR40][R34.64], R4 ;  /* 0x000000042200b986 */ /* 0x002fe2000c101d28 */
[----:B------:R-:W-:-:S13]  /*53d0*/  ISETP.GE.AND P3, PT, R99, UR51, PT ;  /* 0x0000003363007c0c */ /* 0x000fda000bf66270 */
[----:B------:R-:W1:Y:S04]  /*53e0*/  @!P3 LDS.128 R8, [R37] ;  /* 0x000000002508b984 */ /* 0x000e680000000c00 */
[----:B-1----:R-:W-:Y:S01]  /*53f0*/  @!P3 STG.E.128 desc[UR40][R34.64+0x40], R8 ;  /* 0x000040082200b986 */ /* 0x002fe2000c101d28 */
[----:B------:R-:W-:-:S13]  /*5400*/  ISETP.GE.AND P3, PT, R98, UR51, PT ;  /* 0x0000003362007c0c */ /* 0x000fda000bf66270 */
[----:B------:R-:W1:Y:S04]  /*5410*/  @!P3 LDS.128 R12, [R36+0x3000] ;  /* 0x00300000240cb984 */ /* 0x000e680000000c00 */
        /* <DEDUP_REMOVED lines=10> */
[----:B------:R-:W-:-:S13]  /*54c0*/  ISETP.NE.AND P3, PT, R0, RZ, PT ;  /* 0x000000ff0000720c */ /* 0x000fda0003f65270 */
[----:B------:R-:W1:Y:S04]  /*54d0*/  @P3 LDS.128 R12, [R36+0x9000] ;  /* 0x00900000240c3984 */ /* 0x000e680000000c00 */
[----:B-1----:R-:W-:Y:S01]  /*54e0*/  @P3 STG.E.128 desc[UR40][R34.64+0x180], R12 ;  /* 0x0001800c22003986 */ /* 0x002fe2000c101d28 */
[----:B------:R-:W-:-:S13]  /*54f0*/  ISETP.NE.AND P3, PT, R3, RZ, PT ;  /* 0x000000ff0300720c */ /* 0x000fda0003f65270 */
[----:B------:R-:W1:Y:S04]  /*5500*/  @P3 LDS.128 R24, [R37+0x9000] ;  /* 0x0090000025183984 */ /* 0x000e680000000c00 */
[----:B-1----:R3:W-:Y:S02]  /*5510*/  @P3 STG.E.128 desc[UR40][R34.64+0x1c0], R24 ;  /* 0x0001c01822003986 */ /* 0x0027e4000c101d28 */
.L_x_2052:
[----:B------:R-:W-:Y:S05]  /*5520*/  BSYNC B0 ;  /* 0x0000000000007941 */ /* 0x000fea0003800000 */
.L_x_2051:
[----:B------:R-:W-:Y:S01]  /*5530*/  ISETP.GE.AND P3, PT, R234, R101, PT ;  /* 0x00000065ea00720c */ /* 0x000fe20003f66270 */
[----:B------:R-:W-:-:S12]  /*5540*/  BSSY B0, `(.L_x_2053) ;  /* 0x0000024000007945 */ /* 0x000fd80003800000 */
[----:B------:R-:W-:Y:S05]  /*5550*/  @P3 BRA `(.L_x_2054) ;  /* 0x0000000000883947 */ /* 0x000fea0003800000 */
[----:B------:R-:W-:Y:S01]  /*5560*/  IADD3 R7, P3, R32, 0x40, RZ ;  /* 0x0000004020077810 */ /* 0x000fe20007f7e0ff */
[----:B-1----:R-:W-:Y:S02]  /*5570*/  IMAD.MOV.U32 R4, RZ, RZ, R40 ;  /* 0x000000ffff047224 */ /* 0x002fe400078e0028 */
        /* <DEDUP_REMOVED lines=18> */
[----:B---3--:R-:W1:Y:S04]  /*56a0*/  @P3 LDS.128 R24, [R36+0xb000] ;  /* 0x00b0000024183984 */ /* 0x008e680000000c00 */
[----:B-1----:R-:W-:Y:S01]  /*56b0*/  @P3 STG.E.128 desc[UR40][R32.64+0x180], R24 ;  /* 0x0001801820003986 */ /* 0x002fe2000c101d28 */
        /* <DEDUP_REMOVED lines=11> */
[----:B-1----:R4:W-:Y:S02]  /*5770*/  @P3 STG.E.128 desc[UR40][R32.64+0x1c0], R24 ;  /* 0x0001c01820003986 */ /* 0x0029e4000c101d28 */
.L_x_2054:
[----:B------:R-:W-:Y:S05]  /*5780*/  BSYNC B0 ;  /* 0x0000000000007941 */ /* 0x000fea0003800000 */
.L_x_2053:
[----:B------:R-:W-:Y:S01]  /*5790*/  @!PT LDS RZ, [RZ] ;  /* 0x00000000fffff984 */ /* 0x000fe20000000800 */
[----:B------:R-:W-:Y:S01]  /*57a0*/  @!PT LDS RZ, [RZ] ;  /* 0x00000000fffff984 */ /* 0x000fe20000000800 */
[----:B------:R-:W-:Y:S01]  /*57b0*/  @!PT LDS RZ, [RZ] ;  /* 0x00000000fffff984 */ /* 0x000fe20000000800 */
[----:B------:R-:W-:Y:S01]  /*57c0*/  @!PT LDS RZ, [RZ] ;  /* 0x00000000fffff984 */ /* 0x000fe20000000800 */
[----:B------:R5:W-:Y:S06]  /*57d0*/  MEMBAR.ALL.CTA ;  /* 0x0000000000007992 */ /* 0x000bec0000008000 */
[----:B-----5:R-:W5:Y:S02]  /*57e0*/  FENCE.VIEW.ASYNC.S ;  /* 0x00000000000073c6 */ /* 0x020f640000000000 */
[----:B-----5:R1:W-:Y:S01]  /*57f0*/  BAR.SYNC.DEFER_BLOCKING R81, 0x80 ;  /* 0x000200510000751d */ /* 0x0203e20000010000 */
[----:B------:R-:W-:Y:S01]  /*5800*/  ISETP.NE.AND P5, PT, R100, RZ, PT ;  /* 0x000000ff6400720c */ /* 0x000fe20003fa5270 */
[----:B------:R-:W-:-:S02]  /*5810*/  VIADD R22, R22, 0x1 ;  /* 0x0000000116167836 */ /* 0x000fc40000000000 */
[----:B0-2---:R-:W-:-:S03]  /*5820*/  @!P4 VIADD R90, R90, 0x228c0 ;  /* 0x000228c05a5ac836 */ /* 0x005fc60000000000 */
[C---:B------:R-:W-:Y:S02]  /*5830*/  ISETP.NE.AND P3, PT, R22.reuse, 0x2, PT ;  /* 0x000000021600780c */ /* 0x040fe40003f65270 */
[----:B------:R-:W-:Y:S02]  /*5840*/  @!P4 PRMT R90, RZ, 0x654, R90 ;  /* 0x00000654ff5ac816 */ /* 0x000fe4000000005a */
[----:B-1----:R-:W-:Y:S02]  /*5850*/  SEL R4, RZ, 0x1, P3 ;  /* 0x00000001ff047807 */ /* 0x002fe40001800000 */
[----:B------:R-:W-:Y:S02]  /*5860*/  SEL R22, R22, RZ, P3 ;  /* 0x000000ff16167207 */ /* 0x000fe40001800000 */
[----:B------:R-:W-:Y:S01]  /*5870*/  LOP3.LUT R203, R203, R4, RZ, 0x3c, !PT ;  /* 0x00000004cbcb7212 */ /* 0x000fe200078e3cff */
[----:B------:R0:W-:Y:S01]  /*5880*/  @!P4 SYNCS.ARRIVE.TRANS64.RED.A1T0 RZ, [R90+URZ], RZ ;  /* 0x000000ff5affc9a7 */ /* 0x0001e2000810043f */
[----:B------:R-:W-:Y:S05]  /*5890*/  @P5 BRA `(.L_x_2055) ;  /* 0xffffffcc007c5947 */ /* 0x000fea000383ffff */
[----:B------:R-:W1:Y:S01]  /*58a0*/  S2R R5, SR_TID.X ;  /* 0x0000000000057919 */ /* 0x000e620000002100 */
[----:B------:R-:W-:Y:S02]  /*58b0*/  PLOP3.LUT P0, PT, PT, PT, PT, 0x8, 0x0 ;  /* 0x000000000000781c */ /* 0x000fe40003f0e170 */
[----:B-1----:R-:W-:-:S04]  /*58c0*/  SHF.R.U32.HI R5, RZ, 0x7, R5 ;  /* 0x00000007ff057819 */ /* 0x002fc80000011605 */
[----:B------:R-:W-:-:S13]  /*58d0*/  ISETP.NE.AND P5, PT, R5, 0x1, PT ;  /* 0x000000010500780c */ /* 0x000fda0003fa5270 */
[----:B------:R-:W-:Y:S06]  /*58e0*/  @!P5 BAR.ARV 0x9, 0x100 ;  /* 0x024400000000db1d */ /* 0x000fec0000002000 */
.L_x_2003:
[----:B------:R-:W1:Y:S02]  /*58f0*/  LDC.64 R4, c[0x0][0x9e0] ;  /* 0x00027800ff047b82 */ /* 0x000e640000000a00 */
[----:B-1----:R-:W-:Y:S01]  /*5900*/  ISETP.GE.AND P1, PT, R5, 0x1, PT ;  /* 0x000000010500780c */ /* 0x002fe20003f26270 */
[----:B------:R-:W-:-:S12]  /*5910*/  @P0 BRA `(.L_x_2056) ;  /* 0x00000000000c0947 */ /* 0x000fd80003800000 */
[----:B------:R-:W1:Y:S01]  /*5920*/  FENCE.VIEW.ASYNC.G ;  /* 0x00000000000073c6 */ /* 0x000e620000000100 */
[----:B------:R-:W-:Y:S05]  /*5930*/  WARPSYNC.ALL ;  /* 0x0000000000007948 */ /* 0x000fea0003800000 */
[----:B-1----:R-:W-:Y:S06]  /*5940*/  BAR.ARV 0xc, 0x120 ;  /* 0x0304800000007b1d */ /* 0x002fec0000002000 */
.L_x_2056:
[----:B------:R-:W-:Y:S01]  /*5950*/  IMAD.IADD R0, R63, 0x1, R4 ;  /* 0x000000013f007824 */ /* 0x000fe200078e0204 */
[----:B------:R-:W-:Y:S06]  /*5960*/  @!P1 BRA `(.L_x_2057) ;  /* 0x0000000000489947 */ /* 0x000fec0003800000 */
[C---:B------:R-:W-:Y:S01]  /*5970*/  ISETP.GT.AND P0, PT, R63.reuse, RZ, PT ;  /* 0x000000ff3f00720c */ /* 0x040fe20003f04270 */
[----:B------:R-:W-:Y:S01]  /*5980*/  BSSY B0, `(.L_x_2058) ;  /* 0x000000e000007945 */ /* 0x000fe20003800000 */
[----:B------:R-:W-:-:S11]  /*5990*/  VIADD R3, R63, 0xffffffff ;  /* 0xffffffff3f037836 */ /* 0x000fd60000000000 */
        /* <DEDUP_REMOVED lines=8> */
.L_x_2059:
[----:B------:R-:W-:-:S13]  /*5a20*/  ISETP.NE.AND P0, PT, R5, 0x1, PT ;  /* 0x000000010500780c */ /* 0x000fda0003f05270 */
[----:B------:R-:W1:Y:S02]  /*5a30*/  @P0 LDC.64 R6, c[0x0][0x9e8] ;  /* 0x00027a00ff060b82 */ /* 0x000e640000000a00 */
[----:B-1----:R-:W-:-:S05]  /*5a40*/  @P0 IMAD.HI.U32 R4, R3, R6, RZ ;  /* 0x0000000603040227 */ /* 0x002fca00078e00ff */
[----:B------:R-:W-:-:S07]  /*5a50*/  @P0 SHF.R.U32.HI R3, RZ, R7, R4 ;  /* 0x00000007ff030219 */ /* 0x000fce0000011604 */
.L_x_2060:
[----:B------:R-:W-:Y:S05]  /*5a60*/  BSYNC B0 ;  /* 0x0000000000007941 */ /* 0x000fea0003800000 */
.L_x_2058:
[----:B------:R-:W-:-:S05]  /*5a70*/  IMAD R3, R3, R5, R5 ;  /* 0x0000000503037224 */ /* 0x000fca00078e0205 */
[----:B------:R-:W-:-:S07]  /*5a80*/  VIMNMX R0, R0, R3, PT ;  /* 0x0000000300007248 */ /* 0x000fce0003fe0100 */
.L_x_2057:
[----:B------:R-:W-:Y:S01]  /*5a90*/  VIADD R0, R0, 0x5f ;  /* 0x0000005f00007836 */ /* 0x000fe20000000000 */
[----:B------:R-:W-:-:S03]  /*5aa0*/  ULDC UR4, c[0x0][0x9dc] ;  /* 0x0002770000047ab9 */ /* 0x000fc60000000800 */
[----:B------:R-:W-:-:S05]  /*5ab0*/  IMAD.HI R0, R0, 0x2aaaaaab, RZ ;  /* 0x2aaaaaab00007827 */ /* 0x000fca00078e02ff */
[----:B------:R-:W-:-:S04]  /*5ac0*/  SHF.R.U32.HI R3, RZ, 0x1f, R0 ;  /* 0x0000001fff037819 */ /* 0x000fc80000011600 */
[----:B------:R-:W-:Y:S01]  /*5ad0*/  LEA.HI.SX32 R3, R0, R3, 0x1c ;  /* 0x0000000300037211 */ /* 0x000fe200078fe2ff */
[----:B------:R-:W-:-:S03]  /*5ae0*/  VIADD R0, R59, -UR4 ;  /* 0x800000043b007c36 */ /* 0x000fc60008000000 */
[----:B------:R-:W-:Y:S01]  /*5af0*/  VIMNMX R178, R178, R3, PT ;  /* 0x00000003b2b27248 */ /* 0x000fe20003fe0100 */
[----:B------:R-:W-:Y:S06]  /*5b00*/  @!P1 BRA `(.L_x_2061) ;  /* 0x0000000000449947 */ /* 0x000fec0003800000 */
        /* <DEDUP_REMOVED lines=10> */
.L_x_2063:
[----:B------:R-:W-:-:S13]  /*5bb0*/  ISETP.NE.AND P0, PT, R5, 0x1, PT ;  /* 0x000000010500780c */ /* 0x000fda0003f05270 */
[----:B------:R-:W1:Y:S02]  /*5bc0*/  @P0 LDC.64 R6, c[0x0][0x9e8] ;  /* 0x00027a00ff060b82 */ /* 0x000e640000000a00 */
[----:B-1----:R-:W-:-:S05]  /*5bd0*/  @P0 IMAD.HI.U32 R6, R59, R6, RZ ;  /* 0x000000063b060227 */ /* 0x002fca00078e00ff */
[----:B------:R-:W-:-:S07]  /*5be0*/  @P0 SHF.R.U32.HI R59, RZ, R7, R6 ;  /* 0x00000007ff3b0219 */ /* 0x000fce0000011606 */
.L_x_2064:
[----:B------:R-:W-:Y:S05]  /*5bf0*/  BSYNC B0 ;  /* 0x0000000000007941 */ /* 0x000fea0003800000 */
.L_x_2062:
[----:B------:R-:W-:-:S05]  /*5c00*/  IMAD R59, R59, R5, RZ ;  /* 0x000000053b3b7224 */ /* 0x000fca00078e02ff */
[----:B------:R-:W-:-:S07]  /*5c10*/  VIMNMX R0, R0, R59, !PT ;  /* 0x0000003b00007248 */ /* 0x000fce0007fe0100 */
.L_x_2061:
[----:B------:R-:W-:Y:S01]  /*5c20*/  IMAD.HI R0, R0, 0x2aaaaaab, RZ ;  /* 0x2aaaaaab00007827 */ /* 0x000fe200078e02ff */
[----:B------:R-:W-:Y:S02]  /*5c30*/  PLOP3.LUT P0, PT, PT, PT, PT, 0x80, 0x0 ;  /* 0x000000000000781c */ /* 0x000fe40003f0f070 */
[----:B------:R-:W-:Y:S02]  /*5c40*/  CS2R R4, SRZ ;  /* 0x0000000000047805 */ /* 0x000fe4000001ff00 */
[----:B------:R-:W-:Y:S01]  /*5c50*/  CS2R R148, SRZ ;  /* 0x0000000000947805 */ /* 0x000fe2000001ff00 */
[----:B------:R-:W-:Y:S01]  /*5c60*/  IMAD.MOV.U32 R150, RZ, RZ, RZ ;  /* 0x000000ffff967224 */ /* 0x000fe200078e00ff */
[----:B------:R-:W-:Y:S02]  /*5c70*/  SHF.R.U32.HI R3, RZ, 0x1f, R0 ;  /* 0x0000001fff037819 */ /* 0x000fe40000011600 */
[----:B------:R-:W-:Y:S02]  /*5c80*/  CS2R R146, SRZ ;  /* 0x0000000000927805 */ /* 0x000fe4000001ff00 */
[----:B------:R-:W-:-:S02]  /*5c90*/  CS2R R144, SRZ ;  /* 0x0000000000907805 */ /* 0x000fc4000001ff00 */
[----:B------:R-:W-:Y:S02]  /*5ca0*/  CS2R R142, SRZ ;  /* 0x00000000008e7805 */ /* 0x000fe4000001ff00 */
[----:B------:R-:W-:Y:S01]  /*5cb0*/  LEA.HI.SX32 R3, R0, R3, 0x1c ;  /* 0x0000000300037211 */ /* 0x000fe200078fe2ff */
[----:B------:R-:W-:Y:S01]  /*5cc0*/  IMAD.MOV.U32 R0, RZ, RZ, RZ ;  /* 0x000000ffff007224 */ /* 0x000fe200078e00ff */
[----:B------:R-:W-:Y:S02]  /*5cd0*/  CS2R R140, SRZ ;  /* 0x00000000008c7805 */ /* 0x000fe4000001ff00 */
[----:B------:R-:W-:Y:S02]  /*5ce0*/  CS2R R138, SRZ ;  /* 0x00000000008a7805 */ /* 0x000fe4000001ff00 */
[----:B------:R-:W-:Y:S02]  /*5cf0*/  VIMNMX R222, RZ, R3, !PT ;  /* 0x00000003ffde7248 */ /* 0x000fe40007fe0100 */
[----:B------:R-:W-:-:S02]  /*5d00*/  CS2R R136, SRZ ;  /* 0x0000000000887805 */ /* 0x000fc4000001ff00 */
[----:B------:R-:W-:Y:S02]  /*5d10*/  CS2R R134, SRZ ;  /* 0x0000000000867805 */ /* 0x000fe4000001ff00 */
[----:B------:R-:W-:Y:S02]  /*5d20*/  CS2R R132, SRZ ;  /* 0x0000000000847805 */ /* 0x000fe4000001ff00 */
[----:B------:R-:W-:Y:S02]  /*5d30*/  ISETP.GT.AND P1, PT, R178, R222, PT ;  /* 0x000000deb200720c */ /* 0x000fe40003f24270 */
        /* <DEDUP_REMOVED lines=49> */
[----:B---3--:R-:W-:Y:S02]  /*6050*/  CS2R R34, SRZ ;  /* 0x0000000000227805 */ /* 0x008fe4000001ff00 */
[----:B------:R-:W-:Y:S02]  /*6060*/  CS2R R36, SRZ ;  /* 0x0000000000247805 */ /* 0x000fe4000001ff00 */
[----:B----4-:R-:W-:Y:S02]  /*6070*/  CS2R R32, SRZ ;  /* 0x0000000000207805 */ /* 0x010fe4000001ff00 */
[----:B------:R-:W-:-:S02]  /*6080*/  CS2R R26, SRZ ;  /* 0x00000000001a7805 */ /* 0x000fc4000001ff00 */
[----:B------:R-:W-:Y:S02]  /*6090*/  CS2R R28, SRZ ;  /* 0x00000000001c7805 */ /* 0x000fe4000001ff00 */
[----:B------:R-:W-:Y:S01]  /*60a0*/  CS2R R24, SRZ ;  /* 0x0000000000187805 */ /* 0x000fe2000001ff00 */
[----:B------:R-:W-:Y:S06]  /*60b0*/  @!P1 BRA `(.L_x_2065) ;  /* 0x000000e800749947 */ /* 0x000fec0003800000 */
[----:B------:R-:W-:-:S03]  /*60c0*/  UMOV UR4, 0xffffffff ;  /* 0xffffffff00047882 */ /* 0x000fc60000000000 */
[----:B------:R-:W-:Y:S05]  /*60d0*/  BRA.DIV UR4, `(.L_x_2066) ;  /* 0x0000017604887947 */ /* 0x000fea000b800000 */
[----:B------:R-:W1:Y:S02]  /*60e0*/  S2R R3, SR_TID.X ;  /* 0x0000000000037919 */ /* 0x000e640000002100 */
[----:B-1----:R-:W-:-:S05]  /*60f0*/  VIADD R3, R3, 0xffffff80 ;  /* 0xffffff8003037836 */ /* 0x002fca0000000000 */
[----:B------:R-:W-:-:S04]  /*6100*/  SHF.R.S32.HI R0, RZ, 0x1f, R3 ;  /* 0x0000001fff007819 */ /* 0x000fc80000011403 */
[----:B------:R-:W-:-:S04]  /*6110*/  LEA.HI R0, R0, R3, RZ, 0x7 ;  /* 0x0000000300007211 */ /* 0x000fc800078f38ff */
[----:B------:R-:W-:-:S05]  /*6120*/  SHF.R.S32.HI R0, RZ, 0x7, R0 ;  /* 0x00000007ff007819 */ /* 0x000fca0000011400 */
[----:B------:R1:W2:Y:S02]  /*6130*/  SHFL.IDX PT, R14, R0, RZ, 0x1f ;  /* 0x00001fff000e7589 */ /* 0x0002a400000e0000 */
.L_x_2329:
[----:B-12---:R-:W-:Y:S01]  /*6140*/  LEA.HI R0, R14, R14, RZ, 0x1 ;  /* 0x0000000e0e007211 */ /* 0x006fe200078f08ff */
[----:B------:R-:W-:Y:S01]  /*6150*/  VIADD R26, R17, 0x18400 ;  /* 0x00018400111a7836 */ /* 0x000fe20000000000 */
[----:B------:R-:W-:Y:S02]  /*6160*/  BSSY B6, `(.L_x_2067) ;  /* 0x0000018000067945 */ /* 0x000fe40003800000 */
        /* <DEDUP_REMOVED lines=22> */
[----:B0-2--5:R-:W-:Y:S05]  /*62d0*/  CALL.ABS.NOINC R14 ;  /* 0x000000000e007343 */ /* 0x025fea0003c00000 */
.L_x_2068:
[----:B------:R-:W-:Y:S05]  /*62e0*/  BSYNC B6 ;  /* 0x0000000000067941 */ /* 0x000fea0003800000 */
.L_x_2067:
[----:B------:R-:W-:Y:S02]  /*62f0*/  ULDC UR4, c[0x0][0x3d4] ;  /* 0x0000f50000047ab9 */ /* 0x000fe40000000800 */
[----:B------:R-:W-:-:S13]  /*6300*/  ISETP.LT.AND P0, PT, RZ, UR4, PT ;  /* 0x00000004ff007c0c */ /* 0x000fda000bf01270 */
[----:B------:R-:W-:Y:S05]  /*6310*/  @P0 BRA `(.L_x_2069) ;  /* 0x00000000003c0947 */ /* 0x000fea0003800000 */
[----:B------:R-:W-:-:S04]  /*6320*/  LEA.HI R0, R235, R235, RZ, 0x1 ;  /* 0x000000ebeb007211 */ /* 0x000fc800078f08ff */
[----:B------:R-:W-:-:S05]  /*6330*/  LOP3.LUT R0, R0, 0xfffffffe, RZ, 0xc0, !PT ;  /* 0xfffffffe00007812 */ /* 0x000fca00078ec0ff */
[----:B------:R-:W-:-:S05]  /*6340*/  IMAD.IADD R0, R235, 0x1, -R0 ;  /* 0x00000001eb007824 */ /* 0x000fca00078e0a00 */
[----:B------:R-:W-:-:S04]  /*6350*/  SHF.L.U32 R0, R0, 0x1f, RZ ;  /* 0x0000001f00007819 */ /* 0x000fc800000006ff */
[----:B------:R1:W2:Y:S03]  /*6360*/  SYNCS.PHASECHK.TRANS64.TRYWAIT P0, [R17+URZ+0x22800], R0 ;  /* 0x02280000110075a7 */ /* 0x0002a6000800017f */
[----:B--2---:R-:W-:Y:S05]  /*6370*/  @!P0 NANOSLEEP.SYNCS 0x989680 ;  /* 0x009896800000895d */ /* 0x004fea0003900000 */
[----:B------:R-:W2:Y:S01]  /*6380*/  @!P0 SYNCS.PHASECHK.TRANS64 P0, [R17+URZ+0x22800], R0 ;  /* 0x02280000110085a7 */ /* 0x000ea2000800007f */
[----:B------:R-:W-:Y:S04]  /*6390*/  BSSY B0, `(.L_x_2070) ;  /* 0x0000006000007945 */ /* 0x000fe80003800000 */
[----:B--2---:R-:W-:Y:S05]  /*63a0*/  @P0 BRA `(.L_x_2071) ;  /* 0x0000000000100947 */ /* 0x004fea0003800000 */
.L_x_2072:
[----:B--2---:R2:W3:Y:S02]  /*63b0*/  SYNCS.PHASECHK.TRANS64.TRYWAIT P0, [R17+URZ+0x22800], R0 ;  /* 0x02280000110075a7 */ /* 0x0044e4000800017f */
[----:B---3--:R-:W-:Y:S05]  /*63c0*/  @!P0 NANOSLEEP.SYNCS 0x989680 ;  /* 0x009896800000895d */ /* 0x008fea0003900000 */
[----:B------:R-:W3:Y:S02]  /*63d0*/  @!P0 SYNCS.PHASECHK.TRANS64 P0, [R17+URZ+0x22800], R0 ;  /* 0x02280000110085a7 */ /* 0x000ee4000800007f */
[----:B---3--:R-:W-:Y:S05]  /*63e0*/  @!P0 BRA `(.L_x_2072) ;  /* 0xfffffffc00f08947 */ /* 0x008fea000383ffff */
.L_x_2071:
[----:B------:R-:W-:Y:S05]  /*63f0*/  BSYNC B0 ;  /* 0x0000000000007941 */ /* 0x000fea0003800000 */
.L_x_2070:
[----:B------:R-:W-:Y:S05]  /*6400*/  BRA `(.L_x_2073) ;  /* 0x0000002c00887947 */ /* 0x000fea0003800000 */
.L_x_2069:
[----:B------:R-:W1:Y:S01]  /*6410*/  S2R R0, SR_TID.X ;  /* 0x0000000000007919 */ /* 0x000e620000002100 */
[----:B------:R-:W2:Y:S01]  /*6420*/  LDC.64 R12, c[0x0][0x3d8] ;  /* 0x0000f600ff0c7b82 */ /* 0x000ea20000000a00 */
[----:B-----5:R-:W-:Y:S01]  /*6430*/  SHF.R.S32.HI R3, RZ, 0x1f, R31 ;  /* 0x0000001fff037819 */ /* 0x020fe2000001141f */
[--C-:B------:R-:W-:Y:S01]  /*6440*/  IMAD.MOV.U32 R4, RZ, RZ, R18.reuse ;  /* 0x000000ffff047224 */ /* 0x100fe200078e0012 */
[----:B------:R-:W-:Y:S01]  /*6450*/  SHF.R.S32.HI R5, RZ, 0x1f, R18 ;  /* 0x0000001fff057819 */ /* 0x000fe20000011412 */
[----:B------:R-:W-:Y:S01]  /*6460*/  BSSY B6, `(.L_x_2074) ;  /* 0x0000037000067945 */ /* 0x000fe20003800000 */
[----:B------:R-:W-:-:S03]  /*6470*/  LOP3.LUT P0, RZ, R26, 0x3ff, RZ, 0xc0, !PT ;  /* 0x000003ff1aff7812 */ /* 0x000fc6000780c0ff */
[----:B------:R-:W3:Y:S01]  /*6480*/  LDC.64 R14, c[0x0][0x3e8] ;  /* 0x0000fa00ff0e7b82 */ /* 0x000ee20000000a00 */
[-C--:B--2---:R-:W-:Y:S01]  /*6490*/  IMAD R8, R236, R12.reuse, RZ ;  /* 0x0000000cec087224 */ /* 0x084fe200078e02ff */
[----:B------:R-:W-:Y:S01]  /*64a0*/  SHF.L.U64.HI R56, R12, 0x6, R13 ;  /* 0x000000060c387819 */ /* 0x000fe2000001020d */
[----:B------:R-:W-:-:S04]  /*64b0*/  IMAD.WIDE.U32 R44, R31, R12, RZ ;  /* 0x0000000c1f2c7225 */ /* 0x000fc800078e00ff */
[----:B------:R-:W-:Y:S02]  /*64c0*/  IMAD R48, R23, R13, R8 ;  /* 0x0000000d17307224 */ /* 0x000fe400078e0208 */
[----:B-1----:R-:W-:Y:S01]  /*64d0*/  VIADD R0, R0, 0xffffff80 ;  /* 0xffffff8000007836 */ /* 0x002fe20000000000 */
[----:B---3--:R-:W-:Y:S01]  /*64e0*/  SHF.L.U64.HI R57, R14, 0x6, R15 ;  /* 0x000000060e397819 */ /* 0x008fe2000001020f */
[-C--:B------:R-:W-:Y:S02]  /*64f0*/  IMAD R10, R236, R14.reuse, RZ ;  /* 0x0000000eec0a7224 */ /* 0x080fe400078e02ff */
[----:B------:R-:W-:Y:S01]  /*6500*/  IMAD R6, R3, R14, RZ ;  /* 0x0000000e03067224 */ /* 0x000fe200078e02ff */
[----:B------:R-:W-:Y:S01]  /*6510*/  SHF.R.S32.HI R30, RZ, 0x1f, R0 ;  /* 0x0000001fff1e7819 */ /* 0x000fe20000011400 */
[-C--:B------:R-:W-:Y:S02]  /*6520*/  IMAD R50, R23, R15.reuse, R10 ;  /* 0x0000000f17327224 */ /* 0x080fe400078e020a */
[C---:B------:R-:W-:Y:S01]  /*6530*/  IMAD R47, R31.reuse, R15, R6 ;  /* 0x0000000f1f2f7224 */ /* 0x040fe200078e0206 */
[----:B------:R-:W-:Y:S01]  /*6540*/  LEA.HI R30, R30, R0, RZ, 0x2 ;  /* 0x000000001e1e7211 */ /* 0x000fe200078f10ff */
[----:B------:R-:W-:-:S03]  /*6550*/  IMAD.WIDE.U32 R42, R31, R14, RZ ;  /* 0x0000000e1f2a7225 */ /* 0x000fc600078e00ff */
[----:B------:R-:W-:Y:S01]  /*6560*/  LOP3.LUT R30, R30, 0xfffffffc, RZ, 0xc0, !PT ;  /* 0xfffffffc1e1e7812 */ /* 0x000fe200078ec0ff */
[----:B------:R-:W-:-:S04]  /*6570*/  IMAD.WIDE.U32 R8, R23, R12, R4 ;  /* 0x0000000c17087225 */ /* 0x000fc800078e0004 */
[----:B------:R-:W-:Y:S01]  /*6580*/  IMAD.IADD R30, R0, 0x1, -R30 ;  /* 0x00000001001e7824 */ /* 0x000fe200078e0a1e */
[----:B------:R-:W-:Y:S01]  /*6590*/  IADD3 R26, P3, R8, R44, RZ ;  /* 0x0000002c081a7210 */ /* 0x000fe20007f7e0ff */
[----:B------:R-:W-:Y:S02]  /*65a0*/  IMAD R0, R3, R12, RZ ;  /* 0x0000000c03007224 */ /* 0x000fe400078e02ff */
[----:B------:R-:W-:Y:S02]  /*65b0*/  IMAD.SHL.U32 R24, R30, 0x4, RZ ;  /* 0x000000041e187824 */ /* 0x000fe400078e00ff */
[----:B------:R-:W-:Y:S02]  /*65c0*/  IMAD R41, R31, R13, R0 ;  /* 0x0000000d1f297224 */ /* 0x000fe400078e0200 */
[----:B------:R-:W-:Y:S01]  /*65d0*/  IMAD.WIDE.U32 R10, R23, R14, R4 ;  /* 0x0000000e170a7225 */ /* 0x000fe200078e0004 */
[----:B------:R-:W-:-:S03]  /*65e0*/  SHF.R.S32.HI R25, RZ, 0x1f, R24 ;  /* 0x0000001fff197819 */ /* 0x000fc60000011418 */
[----:B------:R-:W-:Y:S01]  /*65f0*/  IMAD.IADD R41, R41, 0x1, R45 ;  /* 0x0000000129297824 */ /* 0x000fe200078e022d */
[----:B------:R-:W-:Y:S01]  /*6600*/  IADD3 R28, P4, R10, R42, RZ ;  /* 0x0000002a0a1c7210 */ /* 0x000fe20007f9e0ff */
[----:B------:R-:W-:-:S03]  /*6610*/  IMAD.WIDE.U32 R4, R23, R12, R24 ;  /* 0x0000000c17047225 */ /* 0x000fc600078e0018 */
[----:B------:R-:W-:Y:S01]  /*6620*/  IADD3.X R27, R41, R48, R9, P3, !PT ;  /* 0x00000030291b7210 */ /* 0x000fe20001ffe409 */
[----:B------:R-:W-:Y:S01]  /*6630*/  IMAD.WIDE.U32 R6, R23, R14, R24 ;  /* 0x0000000e17067225 */ /* 0x000fe200078e0018 */
[----:B------:R-:W-:-:S03]  /*6640*/  IADD3 R46, P1, R4, R44, RZ ;  /* 0x0000002c042e7210 */ /* 0x000fc60007f3e0ff */
[----:B------:R-:W-:Y:S01]  /*6650*/  IMAD.IADD R47, R47, 0x1, R43 ;  /* 0x000000012f2f7824 */ /* 0x000fe200078e022b */
[----:B------:R-:W-:Y:S01]  /*6660*/  IADD3 R49, P2, R6, R42, RZ ;  /* 0x0000002a06317210 */ /* 0x000fe20007f5e0ff */
[----:B------:R-:W-:Y:S01]  /*6670*/  IMAD.SHL.U32 R55, R12, 0x40, RZ ;  /* 0x000000400c377824 */ /* 0x000fe200078e00ff */
[----:B------:R-:W-:Y:S01]  /*6680*/  IADD3.X R48, R41, R5, R48, P1, !PT ;  /* 0x0000000529307210 */ /* 0x000fe20000ffe430 */
[----:B------:R-:W-:Y:S01]  /*6690*/  IMAD.SHL.U32 R59, R14, 0x40, RZ ;  /* 0x000000400e3b7824 */ /* 0x000fe200078e00ff */
[C---:B------:R-:W-:Y:S02]  /*66a0*/  IADD3.X R29, R47.reuse, R50, R11, P4, !PT ;  /* 0x000000322f1d7210 */ /* 0x040fe400027fe40b */
[----:B------:R-:W-:Y:S01]  /*66b0*/  IADD3.X R50, R47, R7, R50, P2, !PT ;  /* 0x000000072f327210 */ /* 0x000fe200017fe432 */
        /* <DEDUP_REMOVED lines=17> */
.L_x_2075:
[----:B------:R-:W-:Y:S05]  /*67d0*/  BSYNC B6 ;  /* 0x0000000000067941 */ /* 0x000fea0003800000 */
.L_x_2074:
[----:B------:R-:W1:Y:S01]  /*67e0*/  LDC.64 R6, c[0x0][0x3d8] ;  /* 0x0000f600ff067b82 */ /* 0x000e620000000a00 */
[----:B------:R-:W-:Y:S01]  /*67f0*/  SHF.R.S32.HI R3, RZ, 0x1f, R209 ;  /* 0x0000001fff037819 */ /* 0x000fe200000114d1 */
[----:B------:R-:W-:Y:S01]  /*6800*/  ULDC.U8 UR4, c[0x0][0x3f0] ;  /* 0x0000fc0000047ab9 */ /* 0x000fe20000000000 */
[----:B------:R-:W-:Y:S01]  /*6810*/  BSSY B0, `(.L_x_2076) ;  /* 0x0000299000007945 */ /* 0x000fe20003800000 */
[----:B------:R-:W-:-:S04]  /*6820*/  ISETP.NE.AND P0, PT, RZ, UR4, PT ;  /* 0x00000004ff007c0c */ /* 0x000fc8000bf05270 */
[----:B------:R-:W2:Y:S01]  /*6830*/  LDC.64 R4, c[0x0][0x3e8] ;  /* 0x0000fa00ff047b82 */ /* 0x000ea20000000a00 */
[-C--:B-1----:R-:W-:Y:S02]  /*6840*/  IMAD R0, R3, R6.reuse, RZ ;  /* 0x0000000603007224 */ /* 0x082fe400078e02ff */
[----:B------:R-:W-:-:S04]  /*6850*/  IMAD.WIDE.U32 R8, R209, R6, RZ ;  /* 0x00000006d1087225 */ /* 0x000fc800078e00ff */
[----:B------:R-:W-:Y:S02]  /*6860*/  IMAD.SHL.U32 R53, R8, 0x80, RZ ;  /* 0x0000008008357824 */ /* 0x000fe400078e00ff */
[-C--:B--2---:R-:W-:Y:S02]  /*6870*/  IMAD R12, R3, R4.reuse, RZ ;  /* 0x00000004030c7224 */ /* 0x084fe400078e02ff */
[C---:B------:R-:W-:Y:S02]  /*6880*/  IMAD R3, R209.reuse, R7, R0 ;  /* 0x00000007d1037224 */ /* 0x040fe400078e0200 */
[----:B------:R-:W-:-:S04]  /*6890*/  IMAD.WIDE.U32 R10, R209, R4, RZ ;  /* 0x00000004d10a7225 */ /* 0x000fc800078e00ff */
[----:B------:R-:W-:Y:S02]  /*68a0*/  IMAD R13, R209, R5, R12 ;  /* 0x00000005d10d7224 */ /* 0x000fe400078e020c */
[----:B------:R-:W-:Y:S02]  /*68b0*/  IMAD.IADD R9, R9, 0x1, R3 ;  /* 0x0000000109097824 */ /* 0x000fe400078e0203 */
[----:B------:R-:W-:Y:S02]  /*68c0*/  IMAD R0, R209, -0x80, R205 ;  /* 0xffffff80d1007824 */ /* 0x000fe400078e02cd */
[----:B------:R-:W-:Y:S01]  /*68d0*/  IMAD.IADD R3, R11, 0x1, R13 ;  /* 0x000000010b037824 */ /* 0x000fe200078e020d */
[----:B------:R-:W-:Y:S01]  /*68e0*/  SHF.L.U64.HI R51, R8, 0x7, R9 ;  /* 0x0000000708337819 */ /* 0x000fe20000010209 */
[----:B------:R-:W-:Y:S01]  /*68f0*/  IMAD.SHL.U32 R54, R10, 0x80, RZ ;  /* 0x000000800a367824 */ /* 0x000fe200078e00ff */
[----:B------:R-:W-:Y:S02]  /*6900*/  VIMNMX R8, R0, 0x80, PT ;  /* 0x0000008000087848 */ /* 0x000fe40003fe0100 */
[----:B------:R-:W-:Y:S01]  /*6910*/  SHF.L.U64.HI R52, R10, 0x7, R3 ;  /* 0x000000070a347819 */ /* 0x000fe20000010203 */
[----:B------:R-:W-:Y:S06]  /*6920*/  @!P0 BRA `(.L_x_2077) ;  /* 0x00000014004c8947 */ /* 0x000fec0003800000 */
[----:B------:R-:W1:Y:S01]  /*6930*/  LDC R0, c[0x0][0x428] ;  /* 0x00010a00ff007b82 */ /* 0x000e620000000800 */
[-C--:B------:R-:W-:Y:S01]  /*6940*/  ISETP.GE.AND P0, PT, R23, R8.reuse, PT ;  /* 0x000000081700720c */ /* 0x080fe20003f06270 */
[----:B------:R-:W-:Y:S01]  /*6950*/  BSSY B1, `(.L_x_2078) ;  /* 0x000002d000017945 */ /* 0x000fe20003800000 */
[----:B------:R-:W-:Y:S01]  /*6960*/  ISETP.GE.AND P1, PT, R234, R8, PT ;  /* 0x00000008ea00720c */ /* 0x000fe20003f26270 */
[----:B------:R-:W-:Y:S01]  /*6970*/  IMAD.MOV.U32 R11, RZ, RZ, R41 ;  /* 0x000000ffff0b7224 */ /* 0x000fe200078e0029 */
[----:B------:R-:W-:Y:S01]  /*6980*/  CS2R R26, SRZ ;  /* 0x00000000001a7805 */ /* 0x000fe2000001ff00 */
[----:B------:R-:W-:Y:S01]  /*6990*/  IMAD.MOV.U32 R12, RZ, RZ, R42 ;  /* 0x000000ffff0c7224 */ /* 0x000fe200078e002a */
[----:B------:R-:W-:Y:S01]  /*69a0*/  CS2R R34, SRZ ;  /* 0x0000000000227805 */ /* 0x000fe2000001ff00 */
[----:B------:R-:W-:Y:S01]  /*69b0*/  IMAD.MOV.U32 R13, RZ, RZ, R47 ;  /* 0x000000ffff0d7224 */ /* 0x000fe200078e002f */
[----:B------:R-:W-:Y:S02]  /*69c0*/  CS2R R36, SRZ ;  /* 0x0000000000247805 */ /* 0x000fe4000001ff00 */
[----:B------:R-:W-:-:S02]  /*69d0*/  CS2R R28, SRZ ;  /* 0x00000000001c7805 */ /* 0x000fc4000001ff00 */
[----:B------:R-:W-:Y:S02]  /*69e0*/  CS2R R20, SRZ ;  /* 0x0000000000147805 */ /* 0x000fe4000001ff00 */
[----:B------:R-:W-:Y:S02]  /*69f0*/  CS2R R32, SRZ ;  /* 0x0000000000207805 */ /* 0x000fe4000001ff00 */
[----:B-1----:R-:W-:Y:S01]  /*6a00*/  ISETP.NE.AND P2, PT, R0, 0x1, PT ;  /* 0x000000010000780c */ /* 0x002fe20003f45270 */
[----:B------:R-:W-:-:S04]  /*6a10*/  IMAD R0, R209, 0x80, R23 ;  /* 0x00000080d1007824 */ /* 0x000fc800078e0217 */
[----:B------:R-:W-:Y:S01]  /*6a20*/  IMAD R3, R30, 0x40, R0 ;  /* 0x000000401e037824 */ /* 0x000fe200078e0200 */
[----:B------:R-:W-:-:S07]  /*6a30*/  CS2R R30, SRZ ;  /* 0x00000000001e7805 */ /* 0x000fce000001ff00 */
[----:B------:R-:W1:Y:S08]  /*6a40*/  @P2 LDC R10, c[0x0][0x42c] ;  /* 0x00010b00ff0a2b82 */ /* 0x000e700000000800 */
[----:B------:R-:W2:Y:S01]  /*6a50*/  @P2 LDC R9, c[0x0][0x430] ;  /* 0x00010c00ff092b82 */ /* 0x000ea20000000800 */
[----:B-1----:R-:W-:-:S04]  /*6a60*/  @P2 IMAD.HI.U32 R0, R3, R10, RZ ;  /* 0x0000000a03002227 */ /* 0x002fc800078e00ff */
[----:B------:R-:W-:Y:S01]  /*6a70*/  IMAD.MOV.U32 R10, RZ, RZ, R44 ;  /* 0x000000ffff0a7224 */ /* 0x000fe200078e002c */
[----:B--2---:R-:W-:Y:S02]  /*6a80*/  @P2 SHF.R.U32.HI R3, RZ, R9, R0 ;  /* 0x00000009ff032219 */ /* 0x004fe40000011600 */
[----:B------:R-:W-:Y:S02]  /*6a90*/  CS2R R8, SRZ ;  /* 0x0000000000087805 */ /* 0x000fe4000001ff00 */
[----:B------:R-:W-:Y:S01]  /*6aa0*/  SHF.R.S32.HI R41, RZ, 0x1f, R3 ;  /* 0x0000001fff297819 */ /* 0x000fe20000011403 */
[----:B------:R-:W-:Y:S06]  /*6ab0*/  @P0 BRA `(.L_x_2079) ;  /* 0x0000000000580947 */ /* 0x000fec0003800000 */
[----:B------:R-:W-:Y:S01]  /*6ac0*/  IADD3 R15, P2, R53, R46, RZ ;  /* 0x0000002e350f7210 */ /* 0x000fe20007f5e0ff */
[C---:B------:R-:W-:Y:S01]  /*6ad0*/  VIADD R0, R24.reuse, 0x10 ;  /* 0x0000001018007836 */ /* 0x040fe20000000000 */
[----:B------:R-:W-:Y:S01]  /*6ae0*/  ULDC UR4, c[0x0][0x3d4] ;  /* 0x0000f50000047ab9 */ /* 0x000fe20000000800 */
[----:B------:R-:W-:Y:S01]  /*6af0*/  ULDC.64 UR6, c[0x0][0x3c8] ;  /* 0x0000f20000067ab9 */ /* 0x000fe20000000a00 */
[----:B------:R-:W-:Y:S01]  /*6b00*/  ISETP.GE.AND P5, PT, R24, UR4, PT ;  /* 0x0000000418007c0c */ /* 0x000fe2000bfa6270 */
[----:B------:R-:W-:Y:S01]  /*6b10*/  IMAD.X R30, R51, 0x1, R48, P2 ;  /* 0x00000001331e7824 */ /* 0x000fe200010e0630 */
[----:B------:R-:W-:Y:S01]  /*6b20*/  ISETP.GE.AND P2, PT, R0, UR4, PT ;  /* 0x0000000400007c0c */ /* 0x000fe2000bf46270 */
[----:B------:R-:W-:Y:S01]  /*6b30*/  ULDC.64 UR4, c[0x0][0x3e0] ;  /* 0x0000f80000047ab9 */ /* 0x000fe20000000a00 */
[----:B------:R-:W-:Y:S02]  /*6b40*/  IADD3 R0, P4, R54, R49, RZ ;  /* 0x0000003136007210 */ /* 0x000fe40007f9e0ff */
[----:B------:R-:W-:-:S02]  /*6b50*/  CS2R R36, SRZ ;  /* 0x0000000000247805 */ /* 0x000fc4000001ff00 */
[C---:B------:R-:W-:Y:S02]  /*6b60*/  LEA R14, P3, R15.reuse, UR6, 0x1 ;  /* 0x000000060f0e7c11 */ /* 0x040fe4000f8608ff */
[----:B------:R-:W-:Y:S02]  /*6b70*/  CS2R R32, SRZ ;  /* 0x0000000000207805 */ /* 0x000fe4000001ff00 */
[----:B------:R-:W-:Y:S01]  /*6b80*/  CS2R R34, SRZ ;  /* 0x0000000000227805 */ /* 0x000fe2000001ff00 */
[----:B------:R-:W-:Y:S01]  /*6b90*/  IMAD.X R31, R52, 0x1, R50, P4 ;  /* 0x00000001341f7824 */ /* 0x000fe200020e0632 */
[----:B------:R-:W-:Y:S02]  /*6ba0*/  LEA.HI.X R15, R15, UR7, R30, 0x1, P3 ;  /* 0x000000070f0f7c11 */ /* 0x000fe400098f0c1e */
[----:B------:R-:W-:-:S03]  /*6bb0*/  LEA R38, P3, R0, UR4, 0x1 ;  /* 0x0000000400267c11 */ /* 0x000fc6000f8608ff */
[----:B------:R1:W5:Y:S01]  /*6bc0*/  @!P5 LDG.E.64 R36, desc[UR40][R14.64] ;  /* 0x000000280e24d981 */ /* 0x000362000c1e1b00 */
[----:B------:R-:W-:Y:S02]  /*6bd0*/  LEA.HI.X R39, R0, UR5, R31, 0x1, P3 ;  /* 0x0000000500277c11 */ /* 0x000fe400098f0c1f */
[----:B------:R-:W-:Y:S01]  /*6be0*/  CS2R R30, SRZ ;  /* 0x00000000001e7805 */ /* 0x000fe2000001ff00 */
[----:B------:R1:W5:Y:S04]  /*6bf0*/  @!P2 LDG.E.64 R32, desc[UR40][R14.64+0x20] ;  /* 0x000020280e20a981 */ /* 0x000368000c1e1b00 */
[----:B------:R1:W5:Y:S04]  /*6c00*/  @!P5 LDG.E.64 R34, desc[UR40][R38.64] ;  /* 0x000000282622d981 */ /* 0x000368000c1e1b00 */
[----:B------:R1:W5:Y:S02]  /*6c10*/  @!P2 LDG.E.64 R30, desc[UR40][R38.64+0x20] ;  /* 0x00002028261ea981 */ /* 0x000364000c1e1b00 */
.L_x_2079:
[----:B------:R-:W-:Y:S05]  /*6c20*/  BSYNC B1 ;  /* 0x0000000000017941 */ /* 0x000fea0003800000 */
.L_x_2078:
[----:B------:R-:W-:Y:S04]  /*6c30*/  BSSY B1, `(.L_x_2080) ;  /* 0x0000018000017945 */ /* 0x000fe80003800000 */
[----:B------:R-:W-:Y:S05]  /*6c40*/  @P1 BRA `(.L_x_2081) ;  /* 0x0000000000581947 */ /* 0x000fea0003800000 */
[----:B------:R-:W-:Y:S01]  /*6c50*/  IADD3 R0, P4, P5, R49, R59, R54 ;  /* 0x0000003b31007210 */ /* 0x000fe20007d9e036 */
[----:B-1----:R-:W-:Y:S01]  /*6c60*/  VIADD R14, R24, 0x10 ;  /* 0x00000010180e7836 */ /* 0x002fe20000000000 */
[----:B------:R-:W-:Y:S01]  /*6c70*/  IADD3 R8, P2, P3, R46, R55, R53 ;  /* 0x000000372e087210 */ /* 0x000fe20007b5e035 */
[----:B------:R-:W-:Y:S01]  /*6c80*/  ULDC UR4, c[0x0][0x3d4] ;  /* 0x0000f50000047ab9 */ /* 0x000fe20000000800 */
[----:B------:R-:W-:Y:S01]  /*6c90*/  IADD3.X R9, R50, R57, R52, P4, P5 ;  /* 0x0000003932097210 */ /* 0x000fe200027ea434 */
[----:B------:R-:W-:Y:S01]  /*6ca0*/  ULDC.64 UR6, c[0x0][0x3c8] ;  /* 0x0000f20000067ab9 */ /* 0x000fe20000000a00 */
[----:B------:R-:W-:Y:S02]  /*6cb0*/  ISETP.GE.AND P5, PT, R14, UR4, PT ;  /* 0x000000040e007c0c */ /* 0x000fe4000bfa6270 */
[----:B------:R-:W-:Y:S02]  /*6cc0*/  CS2R R28, SRZ ;  /* 0x00000000001c7805 */ /* 0x000fe4000001ff00 */
[----:B------:R-:W-:Y:S01]  /*6cd0*/  ISETP.GE.AND P4, PT, R24, UR4, PT ;  /* 0x0000000418007c0c */ /* 0x000fe2000bf86270 */
[----:B------:R-:W-:Y:S01]  /*6ce0*/  ULDC.64 UR4, c[0x0][0x3e0] ;  /* 0x0000f80000047ab9 */ /* 0x000fe20000000a00 */
[----:B------:R-:W-:-:S02]  /*6cf0*/  IADD3.X R15, R48, R56, R51, P2, P3 ;  /* 0x00000038300f7210 */ /* 0x000fc400017e6433 */
[----:B------:R-:W-:Y:S02]  /*6d00*/  CS2R R20, SRZ ;  /* 0x0000000000147805 */ /* 0x000fe4000001ff00 */
[----:B------:R-:W-:Y:S02]  /*6d10*/  LEA R14, P2, R8, UR6, 0x1 ;  /* 0x00000006080e7c11 */ /* 0x000fe4000f8408ff */
[----:B------:R-:W-:Y:S02]  /*6d20*/  CS2R R26, SRZ ;  /* 0x00000000001a7805 */ /* 0x000fe4000001ff00 */
[----:B------:R-:W-:Y:S02]  /*6d30*/  LEA R38, P3, R0, UR4, 0x1 ;  /* 0x0000000400267c11 */ /* 0x000fe4000f8608ff */
[----:B------:R-:W-:Y:S02]  /*6d40*/  LEA.HI.X R15, R8, UR7, R15, 0x1, P2 ;  /* 0x00000007080f7c11 */ /* 0x000fe400090f0c0f */
[----:B------:R-:W-:-:S02]  /*6d50*/  LEA.HI.X R39, R0, UR5, R9, 0x1, P3 ;  /* 0x0000000500277c11 */ /* 0x000fc400098f0c09 */
[----:B------:R-:W-:Y:S01]  /*6d60*/  CS2R R8, SRZ ;  /* 0x0000000000087805 */ /* 0x000fe2000001ff00 */
[----:B------:R2:W5:Y:S04]  /*6d70*/  @!P4 LDG.E.64 R28, desc[UR40][R14.64] ;  /* 0x000000280e1cc981 */ /* 0x000568000c1e1b00 */
[----:B------:R2:W5:Y:S04]  /*6d80*/  @!P5 LDG.E.64 R20, desc[UR40][R14.64+0x20] ;  /* 0x000020280e14d981 */ /* 0x000568000c1e1b00 */
[----:B------:R2:W5:Y:S04]  /*6d90*/  @!P4 LDG.E.64 R26, desc[UR40][R38.64] ;  /* 0x00000028261ac981 */ /* 0x000568000c1e1b00 */
[----:B------:R2:W5:Y:S02]  /*6da0*/  @!P5 LDG.E.64 R8, desc[UR40][R38.64+0x20] ;  /* 0x000020282608d981 */ /* 0x000564000c1e1b00 */
.L_x_2081:
[----:B------:R-:W-:Y:S05]  /*6db0*/  BSYNC B1 ;  /* 0x0000000000017941 */ /* 0x000fea0003800000 */
.L_x_2080:
[----:B-12---:R-:W2:Y:S01]  /*6dc0*/  LDL R39, [R1+0x4] ;  /* 0x0000040001277983 */ /* 0x006ea20000100800 */
[----:B------:R-:W-:Y:S01]  /*6dd0*/  IMAD.WIDE.U32 R10, R3, R6, R10 ;  /* 0x00000006030a7225 */ /* 0x000fe200078e000a */
[----:B------:R-:W-:Y:S01]  /*6de0*/  LEA.HI R0, R235, R235, RZ, 0x1 ;  /* 0x000000ebeb007211 */ /* 0x000fe200078f08ff */
[----:B------:R-:W-:Y:S01]  /*6df0*/  ULDC.64 UR4, c[0x0][0x3c8] ;  /* 0x0000f20000047ab9 */ /* 0x000fe20000000a00 */
[----:B------:R-:W-:Y:S01]  /*6e00*/  ULDC.64 UR6, c[0x0][0x3e0] ;  /* 0x0000f80000067ab9 */ /* 0x000fe20000000a00 */
[----:B------:R-:W-:-:S04]  /*6e10*/  IMAD.WIDE.U32 R12, R3, R4, R12 ;  /* 0x00000004030c7225 */ /* 0x000fc800078e000c */
[C---:B------:R-:W-:Y:S02]  /*6e20*/  IMAD R6, R41.reuse, R6, RZ ;  /* 0x0000000629067224 */ /* 0x040fe400078e02ff */
[----:B------:R-:W-:Y:S02]  /*6e30*/  IMAD R4, R41, R4, RZ ;  /* 0x0000000429047224 */ /* 0x000fe400078e02ff */
[C---:B------:R-:W-:Y:S01]  /*6e40*/  IMAD R7, R3.reuse, R7, R6 ;  /* 0x0000000703077224 */ /* 0x040fe200078e0206 */
[----:B------:R-:W-:Y:S01]  /*6e50*/  LOP3.LUT R6, R0, 0xfffffffe, RZ, 0xc0, !PT ;  /* 0xfffffffe00067812 */ /* 0x000fe200078ec0ff */
[----:B------:R-:W-:Y:S01]  /*6e60*/  IMAD R3, R3, R5, R4 ;  /* 0x0000000503037224 */ /* 0x000fe200078e0204 */
[----:B------:R-:W-:Y:S01]  /*6e70*/  LEA R4, P2, R10, UR4, 0x1 ;  /* 0x000000040a047c11 */ /* 0x000fe2000f8408ff */
[----:B------:R-:W-:Y:S01]  /*6e80*/  IMAD.IADD R5, R11, 0x1, R7 ;  /* 0x000000010b057824 */ /* 0x000fe200078e0207 */
[----:B------:R-:W-:Y:S01]  /*6e90*/  LEA R0, P3, R12, UR6, 0x1 ;  /* 0x000000060c007c11 */ /* 0x000fe2000f8608ff */
[----:B------:R-:W-:Y:S01]  /*6ea0*/  IMAD.IADD R3, R13, 0x1, R3 ;  /* 0x000000010d037824 */ /* 0x000fe200078e0203 */
[----:B------:R-:W-:Y:S01]  /*6eb0*/  UMOV UR4, 0xffffffff ;  /* 0xffffffff00047882 */ /* 0x000fe20000000000 */
[----:B------:R-:W-:Y:S01]  /*6ec0*/  IMAD.IADD R6, R235, 0x1, -R6 ;  /* 0x00000001eb067824 */ /* 0x000fe200078e0a06 */
[----:B------:R-:W-:-:S02]  /*6ed0*/  LEA.HI.X R5, R10, UR5, R5, 0x1, P2 ;  /* 0x000000050a057c11 */ /* 0x000fc400090f0c05 */
[----:B------:R-:W-:Y:S02]  /*6ee0*/  LEA.HI.X R3, R12, UR7, R3, 0x1, P3 ;  /* 0x000000070c037c11 */ /* 0x000fe400098f0c03 */
[----:B------:R-:W-:Y:S01]  /*6ef0*/  SHF.L.U32 R6, R6, 0x1f, RZ ;  /* 0x0000001f06067819 */ /* 0x000fe200000006ff */
[----:B--2---:R-:W-:-:S05]  /*6f00*/  IMAD.SHL.U32 R14, R39, 0x40, RZ ;  /* 0x00000040270e7824 */ /* 0x004fca00078e00ff */
[----:B------:R-:W-:-:S04]  /*6f10*/  LOP3.LUT R15, R14, 0x1c0, RZ, 0xc0, !PT ;  /* 0x000001c00e0f7812 */ /* 0x000fc800078ec0ff */
[----:B------:R-:W-:Y:S02]  /*6f20*/  LOP3.LUT R14, R15, 0x18, R18, 0xf8, !PT ;  /* 0x000000180f0e7812 */ /* 0x000fe400078ef812 */
[----:B------:R-:W-:-:S04]  /*6f30*/  SHF.R.U32.HI R15, RZ, 0x3, R15 ;  /* 0x00000003ff0f7819 */ /* 0x000fc8000001160f */
[----:B------:R-:W-:Y:S01]  /*6f40*/  LOP3.LUT R38, R14, R15, RZ, 0x3c, !PT ;  /* 0x0000000f0e267212 */ /* 0x000fe200078e3cff */
[----:B------:R-:W-:Y:S06]  /*6f50*/  BRA.DIV UR4, `(.L_x_2082) ;  /* 0x0000016a04247947 */ /* 0x000fec000b800000 */
.L_x_2332:
[----:B------:R-:W-:-:S03]  /*6f60*/  UMOV UR4, 0xffffffff ;  /* 0xffffffff00047882 */ /* 0x000fc60000000000 */
[----:B------:R-:W-:Y:S05]  /*6f70*/  BRA.DIV UR4, `(.L_x_2083) ;  /* 0x0000016a04447947 */ /* 0x000fea000b800000 */
.L_x_2335:
[----:B------:R-:W-:-:S03]  /*6f80*/  UMOV UR4, 0xffffffff ;  /* 0xffffffff00047882 */ /* 0x000fc60000000000 */
[----:B------:R-:W-:Y:S05]  /*6f90*/  BRA.DIV UR4, `(.L_x_2084) ;  /* 0x0000016a04647947 */ /* 0x000fea000b800000 */
.L_x_2338:
[----:B------:R-:W-:-:S03]  /*6fa0*/  UMOV UR4, 0xffffffff ;  /* 0xffffffff00047882 */ /* 0x000fc60000000000 */
[----:B------:R-:W-:Y:S05]  /*6fb0*/  BRA.DIV UR4, `(.L_x_2085) ;  /* 0x0000016a04847947 */ /* 0x000fea000b800000 */
.L_x_2341:
[----:B------:R-:W-:-:S03]  /*6fc0*/  UMOV UR4, 0xffffffff ;  /* 0xffffffff00047882 */ /* 0x000fc60000000000 */
[----:B------:R-:W-:Y:S05]  /*6fd0*/  BRA.DIV UR4, `(.L_x_2086) ;  /* 0x0000016a04a47947 */ /* 0x000fea000b800000 */
.L_x_2344:
[----:B------:R-:W-:-:S03]  /*6fe0*/  UMOV UR4, 0xffffffff ;  /* 0xffffffff00047882 */ /* 0x000fc60000000000 */
[----:B------:R-:W-:Y:S05]  /*6ff0*/  BRA.DIV UR4, `(.L_x_2087) ;  /* 0x0000016a04c47947 */ /* 0x000fea000b800000 */
.L_x_2347:
[----:B------:R-:W-:-:S03]  /*7000*/  UMOV UR4, 0xffffffff ;  /* 0xffffffff00047882 */ /* 0x000fc60000000000 */
[----:B------:R-:W-:Y:S05]  /*7010*/  BRA.DIV UR4, `(.L_x_2088) ;  /* 0x0000016a04e47947 */ /* 0x000fea000b800000 */
.L_x_2350:
[----:B------:R-:W-:-:S03]  /*7020*/  UMOV UR4, 0xffffffff ;  /* 0xffffffff00047882 */ /* 0x000fc60000000000 */
[----:B------:R-:W-:Y:S05]  /*7030*/  BRA.DIV UR4, `(.L_x_2089) ;  /* 0x0000016e04047947 */ /* 0x000fea000b800000 */
.L_x_2353:
[----:B------:R-:W1:Y:S01]  /*7040*/  SYNCS.PHASECHK.TRANS64.TRYWAIT P2, [R17+URZ+0x22800], R6 ;  /* 0x02280006110075a7 */ /* 0x000e62000804017f */
[----:B-----5:R-:W-:Y:S01]  /*7050*/  IMAD.MOV.U32 R5, RZ, RZ, R31 ;  /* 0x000000ffff057224 */ /* 0x020fe200078e001f */
[----:B------:R-:W-:Y:S01]  /*7060*/  LOP3.LUT P3, RZ, R39, 0x4, RZ, 0xc0, !PT ;  /* 0x0000000427ff7812 */ /* 0x000fe2000786c0ff */
[----:B------:R-:W-:Y:S01]  /*7070*/  IMAD.MOV.U32 R3, RZ, RZ, R35 ;  /* 0x000000ffff037224 */ /* 0x000fe200078e0023 */
[----:B------:R-:W-:Y:S01]  /*7080*/  BSSY B1, `(.L_x_2090) ;  /* 0x000001f000017945 */ /* 0x000fe20003800000 */
[----:B------:R-:W-:Y:S01]  /*7090*/  IMAD.MOV.U32 R4, RZ, RZ, R30 ;  /* 0x000000ffff047224 */ /* 0x000fe200078e001e */
[----:B------:R-:W-:Y:S01]  /*70a0*/  PRMT R44, R5, 0x7610, R44 ;  /* 0x00007610052c7816 */ /* 0x000fe2000000002c */
[----:B------:R-:W-:Y:S02]  /*70b0*/  IMAD.MOV.U32 R0, RZ, RZ, R34 ;  /* 0x000000ffff007224 */ /* 0x000fe400078e0022 */
[----:B------:R-:W-:Y:S01]  /*70c0*/  IMAD R38, R223, 0x200, R38 ;  /* 0x00000200df267824 */ /* 0x000fe200078e0226 */
[----:B------:R-:W-:Y:S01]  /*70d0*/  PRMT R43, R3, 0x5410, R4 ;  /* 0x00005410032b7816 */ /* 0x000fe20000000004 */
[----:B------:R-:W-:Y:S01]  /*70e0*/  IMAD.MOV.U32 R5, RZ, RZ, R32 ;  /* 0x000000ffff057224 */ /* 0x000fe200078e0020 */
[----:B------:R-:W-:Y:S01]  /*70f0*/  PRMT R10, R0, 0x7610, R10 ;  /* 0x00007610000a7816 */ /* 0x000fe2000000000a */
[----:B------:R-:W-:-:S02]  /*7100*/  IMAD.MOV.U32 R4, RZ, RZ, R37 ;  /* 0x000000ffff047224 */ /* 0x000fc400078e0025 */
[----:B------:R-:W-:Y:S01]  /*7110*/  IMAD R3, R38, 0x2, R17 ;  /* 0x0000000226037824 */ /* 0x000fe200078e0211 */
[----:B------:R-:W-:Y:S01]  /*7120*/  PRMT R45, R5, 0x7610, R45 ;  /* 0x00007610052d7816 */ /* 0x000fe2000000002d */
[----:B------:R-:W-:Y:S01]  /*7130*/  IMAD.MOV.U32 R0, RZ, RZ, R36 ;  /* 0x000000ffff007224 */ /* 0x000fe200078e0024 */
[----:B------:R-:W-:Y:S01]  /*7140*/  PRMT R44, R44, 0x5410, R4 ;  /* 0x000054102c2c7816 */ /* 0x000fe20000000004 */
[----:B------:R-:W-:Y:S02]  /*7150*/  IMAD.MOV.U32 R5, RZ, RZ, R33 ;  /* 0x000000ffff057224 */ /* 0x000fe400078e0021 */
[----:B------:R-:W-:Y:S01]  /*7160*/  VIADD R4, R3, 0x18400 ;  /* 0x0001840003047836 */ /* 0x000fe20000000000 */
[----:B------:R-:W-:Y:S01]  /*7170*/  PRMT R14, R0, 0x7610, R14 ;  /* 0x00007610000e7816 */ /* 0x000fe2000000000e */
[----:B------:R-:W-:Y:S01]  /*7180*/  IMAD.MOV.U32 R7, RZ, RZ, R26 ;  /* 0x000000ffff077224 */ /* 0x000fe200078e001a */
[----:B------:R-:W-:Y:S01]  /*7190*/  PRMT R45, R45, 0x5410, R5 ;  /* 0x000054102d2d7816 */ /* 0x000fe20000000005 */
[----:B------:R-:W-:-:S02]  /*71a0*/  IMAD.MOV.U32 R11, RZ, RZ, R27 ;  /* 0x000000ffff0b7224 */ /* 0x000fc400078e001b */
[----:B------:R-:W-:Y:S02]  /*71b0*/  VIADD R0, R3, 0x18440 ;  /* 0x0001844003007836 */ /* 0x000fe40000000000 */
[----:B------:R-:W-:Y:S01]  /*71c0*/  @P3 VIADD R0, R4, 0xffffffc0 ;  /* 0xffffffc004003836 */ /* 0x000fe20000000000 */
[----:B------:R-:W-:Y:S01]  /*71d0*/  PRMT R46, R7, 0x5410, R11 ;  /* 0x00005410072e7816 */ /* 0x000fe2000000000b */
[----:B------:R-:W-:Y:S02]  /*71e0*/  IMAD.MOV.U32 R4, RZ, RZ, R8 ;  /* 0x000000ffff047224 */ /* 0x000fe400078e0008 */
[----:B------:R-:W-:Y:S02]  /*71f0*/  IMAD.MOV.U32 R5, RZ, RZ, R9 ;  /* 0x000000ffff057224 */ /* 0x000fe400078e0009 */
[----:B------:R-:W-:Y:S02]  /*7200*/  IMAD.MOV.U32 R7, RZ, RZ, R28 ;  /* 0x000000ffff077224 */ /* 0x000fe400078e001c */
[----:B------:R-:W-:Y:S01]  /*7210*/  IMAD.MOV.U32 R11, RZ, RZ, R29 ;  /* 0x000000ffff0b7224 */ /* 0x000fe200078e001d */
[----:B------:R-:W-:Y:S01]  /*7220*/  PRMT R47, R4, 0x5410, R5 ;  /* 0x00005410042f7816 */ /* 0x000fe20000000005 */
[----:B------:R-:W-:-:S02]  /*7230*/  IMAD.MOV.U32 R4, RZ, RZ, R20 ;  /* 0x000000ffff047224 */ /* 0x000fc400078e0014 */
[----:B------:R-:W-:Y:S01]  /*7240*/  IMAD.MOV.U32 R5, RZ, RZ, R21 ;  /* 0x000000ffff057224 */ /* 0x000fe200078e0015 */
[----:B------:R-:W-:Y:S01]  /*7250*/  PRMT R48, R7, 0x5410, R11 ;  /* 0x0000541007307816 */ /* 0x000fe2000000000b */
[----:B-1----:R-:W-:Y:S06]  /*7260*/  @!P2 BRA `(.L_x_2091) ;  /* 0x0000016800a0a947 */ /* 0x002fec0003800000 */
.L_x_2354:
[----:B------:R-:W-:Y:S05]  /*7270*/  BSYNC B1 ;  /* 0x0000000000017941 */ /* 0x000fea0003800000 */
.L_x_2090:
        /* <DEDUP_REMOVED lines=9> */
[----:B-1----:R-:W1:Y:S01]  /*7310*/  LDS.128 R4, [R3+0x18400] ;  /* 0x0184000003047984 */ /* 0x002e620000000c00 */
[----:B------:R-:W-:Y:S01]  /*7320*/  SHF.R.U32.HI R15, RZ, 0x10, R37 ;  /* 0x00000010ff0f7819 */ /* 0x000fe20000011625 */
[----:B------:R-:W-:Y:S01]  /*7330*/  HADD2.F32 R14, -RZ, R14.H0_H0 ;  /* 0x2000000eff0e7230 */ /* 0x000fe20000004100 */
[--C-:B------:R-:W-:Y:S01]  /*7340*/  SHF.R.U64 R39, R34, 0x10, R35.reuse ;  /* 0x0000001022277819 */ /* 0x100fe20000001223 */
[----:B------:R-:W-:Y:S01]  /*7350*/  HADD2.F32 R34, -RZ, R10.H0_H0 ;  /* 0x2000000aff227230 */ /* 0x000fe20000004100 */
[----:B------:R-:W-:Y:S01]  /*7360*/  SHF.R.U32.HI R35, RZ, 0x10, R35 ;  /* 0x00000010ff237819 */ /* 0x000fe20000011623 */
[----:B------:R-:W-:Y:S01]  /*7370*/  HADD2.F32 R15, -RZ, R15.H0_H0 ;  /* 0x2000000fff0f7230 */ /* 0x000fe20000004100 */
[----:B------:R-:W-:-:S03]  /*7380*/  SHF.R.U64 R41, R36, 0x10, R37 ;  /* 0x0000001024297819 */ /* 0x000fc60000001225 */
[----:B------:R-:W-:Y:S02]  /*7390*/  HADD2.F32 R35, -RZ, R35.H0_H0 ;  /* 0x20000023ff237230 */ /* 0x000fe40000004100 */
[--C-:B-1----:R-:W-:Y:S02]  /*73a0*/  HADD2.F32 R12, -RZ, R7.reuse.H0_H0 ;  /* 0x20000007ff0c7230 */ /* 0x102fe40000004100 */
[----:B------:R-:W-:Y:S02]  /*73b0*/  HADD2.F32 R13, -RZ, R7.H1_H1 ;  /* 0x30000007ff0d7230 */ /* 0x000fe40000004100 */
[--C-:B------:R-:W-:Y:S02]  /*73c0*/  HADD2.F32 R7, -RZ, R4.reuse.H0_H0 ;  /* 0x20000004ff077230 */ /* 0x100fe40000004100 */
[----:B------:R-:W-:Y:S02]  /*73d0*/  HADD2.F32 R4, -RZ, R4.H1_H1 ;  /* 0x30000004ff047230 */ /* 0x000fe40000004100 */
[C---:B------:R-:W-:Y:S01]  /*73e0*/  FMUL.FTZ R38, R13.reuse, R15 ;  /* 0x0000000f0d267220 */ /* 0x040fe20000410000 */
[----:B------:R-:W-:Y:S01]  /*73f0*/  FMUL.FTZ R37, R13, R35 ;  /* 0x000000230d257220 */ /* 0x000fe20000410000 */
[----:B------:R-:W-:-:S02]  /*7400*/  HADD2.F32 R10, -RZ, R6.H0_H0 ;  /* 0x20000006ff0a7230 */ /* 0x000fc40000004100 */
[----:B------:R-:W-:Y:S01]  /*7410*/  FMUL.FTZ R36, R4, R34 ;  /* 0x0000002204247220 */ /* 0x000fe20000410000 */
[----:B------:R-:W-:Y:S01]  /*7420*/  FFMA.FTZ R42, R12, R35, R38 ;  /* 0x000000230c2a7223 */ /* 0x000fe20000010026 */
[----:B------:R-:W-:Y:S02]  /*7430*/  HADD2.F32 R11, -RZ, R6.H1_H1 ;  /* 0x30000006ff0b7230 */ /* 0x000fe40000004100 */
[-C--:B------:R-:W-:Y:S01]  /*7440*/  FMUL.FTZ R38, R4, R14.reuse ;  /* 0x0000000e04267220 */ /* 0x080fe20000410000 */
[C---:B------:R-:W-:Y:S01]  /*7450*/  FFMA.FTZ R36, R7.reuse, R14, -R36 ;  /* 0x0000000e07247223 */ /* 0x040fe20000010824 */
[----:B------:R-:W-:Y:S02]  /*7460*/  HADD2.F32 R6, -RZ, R5.H0_H0 ;  /* 0x20000005ff067230 */ /* 0x000fe40000004100 */
[----:B------:R-:W-:Y:S01]  /*7470*/  FFMA.FTZ R37, R12, R15, -R37 ;  /* 0x0000000f0c257223 */ /* 0x000fe20000010825 */
[----:B------:R-:W-:Y:S02]  /*7480*/  HADD2.F32 R14, -RZ, R43.H0_H0 ;  /* 0x2000002bff0e7230 */ /* 0x000fe40000004100 */
[----:B------:R-:W-:Y:S01]  /*7490*/  FFMA.FTZ R15, R7, R34, R38 ;  /* 0x00000022070f7223 */ /* 0x000fe20000010026 */
[----:B------:R-:W-:-:S02]  /*74a0*/  HADD2.F32 R5, -RZ, R5.H1_H1 ;  /* 0x30000005ff057230 */ /* 0x000fc40000004100 */
[----:B------:R-:W-:Y:S02]  /*74b0*/  HADD2.F32 R12, -RZ, R44.H1_H1 ;  /* 0x3000002cff0c7230 */ /* 0x000fe40000004100 */
[C---:B------:R-:W-:Y:S01]  /*74c0*/  FMUL.FTZ R35, R11.reuse, R14 ;  /* 0x0000000e0b237220 */ /* 0x040fe20000410000 */
[----:B------:R-:W-:Y:S02]  /*74d0*/  HADD2.F32 R13, -RZ, R39.H0_H0 ;  /* 0x20000027ff0d7230 */ /* 0x000fe40000004100 */
[----:B------:R-:W-:Y:S02]  /*74e0*/  HADD2.F32 R4, -RZ, R41.H0_H0 ;  /* 0x20000029ff047230 */ /* 0x000fe40000004100 */
[-C--:B------:R-:W-:Y:S01]  /*74f0*/  FMUL.FTZ R11, R11, R12.reuse ;  /* 0x0000000c0b0b7220 */ /* 0x080fe20000410000 */
[C---:B------:R-:W-:Y:S01]  /*7500*/  FFMA.FTZ R35, R10.reuse, R12, -R35 ;  /* 0x0000000c0a237223 */ /* 0x040fe20000010823 */
[C---:B------:R-:W-:Y:S01]  /*7510*/  FMUL.FTZ R7, R5.reuse, R13 ;  /* 0x0000000d05077220 */ /* 0x040fe20000410000 */
[----:B------:R-:W-:Y:S01]  /*7520*/  FMUL.FTZ R34, R5, R4 ;  /* 0x0000000405227220 */ /* 0x000fe20000410000 */
[----:B------:R-:W-:-:S02]  /*7530*/  FFMA.FTZ R10, R10, R14, R11 ;  /* 0x0000000e0a0a7223 */ /* 0x000fc4000001000b */
[----:B------:R-:W-:Y:S01]  /*7540*/  FFMA.FTZ R5, R6, R4, -R7 ;  /* 0x0000000406057223 */ /* 0x000fe20000010807 */
[----:B------:R-:W-:Y:S01]  /*7550*/  F2FP.F16.F32.PACK_AB R7, R42, R37 ;  /* 0x000000252a07723e */ /* 0x000fe200000000ff */
[----:B------:R-:W-:Y:S01]  /*7560*/  FFMA.FTZ R34, R6, R13, R34 ;  /* 0x0000000d06227223 */ /* 0x000fe20000010022 */
[----:B------:R-:W-:Y:S02]  /*7570*/  F2FP.F16.F32.PACK_AB R4, R15, R36 ;  /* 0x000000240f04723e */ /* 0x000fe400000000ff */
[----:B------:R-:W-:Y:S02]  /*7580*/  F2FP.F16.F32.PACK_AB R6, R10, R35 ;  /* 0x000000230a06723e */ /* 0x000fe400000000ff */
[----:B------:R-:W-:-:S05]  /*7590*/  F2FP.F16.F32.PACK_AB R5, R34, R5 ;  /* 0x000000052205723e */ /* 0x000fca00000000ff */
[----:B------:R2:W-:Y:S02]  /*75a0*/  STS.128 [R3+0x18400], R4 ;  /* 0x0184000403007388 */ /* 0x0005e40000000c00 */
.L_x_2095:
[----:B------:R-:W-:Y:S05]  /*75b0*/  BSYNC B2 ;  /* 0x0000000000027941 */ /* 0x000fea0003800000 */
.L_x_2094:
[----:B------:R-:W-:Y:S05]  /*75c0*/  @P2 BRA `(.L_x_2093) ;  /* 0x0000000000a82947 */ /* 0x000fea0003800000 */
[----:B-12---:R-:W1:Y:S01]  /*75d0*/  LDS.128 R4, [R0] ;  /* 0x0000000000047984 */ /* 0x006e620000000c00 */
[----:B------:R-:W-:Y:S01]  /*75e0*/  SHF.R.U32.HI R15, RZ, 0x10, R33 ;  /* 0x00000010ff0f7819 */ /* 0x000fe20000011621 */
[----:B------:R-:W-:Y:S01]  /*75f0*/  HADD2.F32 R14, -RZ, R45.H0_H0 ;  /* 0x2000002dff0e7230 */ /* 0x000fe20000004100 */
[--C-:B------:R-:W-:Y:S01]  /*7600*/  SHF.R.U64 R35, R30, 0x10, R31.reuse ;  /* 0x000000101e237819 */ /* 0x100fe2000000121f */
[----:B------:R-:W-:Y:S01]  /*7610*/  HADD2.F32 R30, -RZ, R43.H1_H1 ;  /* 0x3000002bff1e7230 */ /* 0x000fe20000004100 */
        /* <DEDUP_REMOVED lines=16> */
[--C-:B------:R-:W-:Y:S02]  /*7720*/  HADD2.F32 R6, -RZ, R5.reuse.H0_H0 ;  /* 0x20000005ff067230 */ /* 0x100fe40000004100 */
        /* <DEDUP_REMOVED lines=19> */
[----:B------:R3:W-:Y:S02]  /*7860*/  STS.128 [R0], R4 ;  /* 0x0000000400007388 */ /* 0x0007e40000000c00 */
.L_x_2093:
[----:B------:R-:W-:Y:S05]  /*7870*/  BSYNC B1 ;  /* 0x0000000000017941 */ /* 0x000fea0003800000 */
.L_x_2092:
[----:B------:R-:W-:Y:S05]  /*7880*/  @P1 BRA `(.L_x_2096) ;  /* 0x0000001800441947 */ /* 0x000fea0003800000 */
[----:B--23--:R-:W2:Y:S01]  /*7890*/  LDC R5, c[0x0][0x3d4] ;  /* 0x0000f500ff057b82 */ /* 0x00cea20000000800 */
        /* <DEDUP_REMOVED lines=8> */
[----:B------:R-:W-:Y:S01]  /*7920*/  SHF.R.U32.HI R25, RZ, 0x10, R27 ;  /* 0x00000010ff197819 */ /* 0x000fe2000001161b */
[----:B------:R-:W-:Y:S01]  /*7930*/  HADD2.F32 R14, -RZ, R48.H0_H0 ;  /* 0x20000030ff0e7230 */ /* 0x000fe20000004100 */
[----:B------:R-:W-:Y:S01]  /*7940*/  SHF.R.U64 R31, R28, 0x10, R29 ;  /* 0x000000101c1f7819 */ /* 0x000fe2000000121d */
[----:B------:R-:W-:Y:S01]  /*7950*/  HADD2.F32 R15, -RZ, R15.H0_H0 ;  /* 0x2000000fff0f7230 */ /* 0x000fe20000004100 */
[----:B------:R-:W-:Y:S01]  /*7960*/  SHF.R.U64 R29, R26, 0x10, R27 ;  /* 0x000000101a1d7819 */ /* 0x000fe2000000121b */
[----:B------:R-:W-:Y:S02]  /*7970*/  HADD2.F32 R25, -RZ, R25.H0_H0 ;  /* 0x20000019ff197230 */ /* 0x000fe40000004100 */
[----:B-1----:R-:W-:-:S02]  /*7980*/  HADD2.F32 R12, -RZ, R7.H0_H0 ;  /* 0x20000007ff0c7230 */ /* 0x002fc40000004100 */
[----:B------:R-:W-:Y:S02]  /*7990*/  HADD2.F32 R13, -RZ, R7.H1_H1 ;  /* 0x30000007ff0d7230 */ /* 0x000fe40000004100 */
[--C-:B------:R-:W-:Y:S02]  /*79a0*/  HADD2.F32 R7, -RZ, R4.reuse.H0_H0 ;  /* 0x20000004ff077230 */ /* 0x100fe40000004100 */
[----:B------:R-:W-:Y:S02]  /*79b0*/  HADD2.F32 R4, -RZ, R4.H1_H1 ;  /* 0x30000004ff047230 */ /* 0x000fe40000004100 */
[C---:B------:R-:W-:Y:S01]  /*79c0*/  FMUL.FTZ R28, R13.reuse, R15 ;  /* 0x0000000f0d1c7220 */ /* 0x040fe20000410000 */
[-C--:B------:R-:W-:Y:S01]  /*79d0*/  FMUL.FTZ R27, R13, R25.reuse ;  /* 0x000000190d1b7220 */ /* 0x080fe20000410000 */
[--C-:B------:R-:W-:Y:S02]  /*79e0*/  HADD2.F32 R10, -RZ, R6.reuse.H0_H0 ;  /* 0x20000006ff0a7230 */ /* 0x100fe40000004100 */
[----:B------:R-:W-:Y:S01]  /*79f0*/  FMUL.FTZ R26, R4, R24 ;  /* 0x00000018041a7220 */ /* 0x000fe20000410000 */
[----:B------:R-:W-:Y:S01]  /*7a00*/  FFMA.FTZ R30, R12, R25, R28 ;  /* 0x000000190c1e7223 */ /* 0x000fe2000001001c */
[----:B------:R-:W-:-:S02]  /*7a10*/  HADD2.F32 R11, -RZ, R6.H1_H1 ;  /* 0x30000006ff0b7230 */ /* 0x000fc40000004100 */
[----:B------:R-:W-:Y:S01]  /*7a20*/  FFMA.FTZ R27, R12, R15, -R27 ;  /* 0x0000000f0c1b7223 */ /* 0x000fe2000001081b */
[-C--:B------:R-:W-:Y:S01]  /*7a30*/  FMUL.FTZ R28, R4, R14.reuse ;  /* 0x0000000e041c7220 */ /* 0x080fe20000410000 */
[C---:B------:R-:W-:Y:S01]  /*7a40*/  FFMA.FTZ R26, R7.reuse, R14, -R26 ;  /* 0x0000000e071a7223 */ /* 0x040fe2000001081a */
[--C-:B------:R-:W-:Y:S02]  /*7a50*/  HADD2.F32 R6, -RZ, R5.reuse.H0_H0 ;  /* 0x20000005ff067230 */ /* 0x100fe40000004100 */
[----:B------:R-:W-:Y:S02]  /*7a60*/  HADD2.F32 R14, -RZ, R46.H1_H1 ;  /* 0x3000002eff0e7230 */ /* 0x000fe40000004100 */
[----:B------:R-:W-:Y:S01]  /*7a70*/  FFMA.FTZ R7, R7, R24, R28 ;  /* 0x0000001807077223 */ /* 0x000fe2000001001c */
[----:B------:R-:W-:Y:S02]  /*7a80*/  HADD2.F32 R12, -RZ, R48.H1_H1 ;  /* 0x30000030ff0c7230 */ /* 0x000fe40000004100 */
[----:B------:R-:W-:-:S02]  /*7a90*/  HADD2.F32 R5, -RZ, R5.H1_H1 ;  /* 0x30000005ff057230 */ /* 0x000fc40000004100 */
[C---:B------:R-:W-:Y:S01]  /*7aa0*/  FMUL.FTZ R15, R11.reuse, R14 ;  /* 0x0000000e0b0f7220 */ /* 0x040fe20000410000 */
[----:B------:R-:W-:Y:S02]  /*7ab0*/  HADD2.F32 R13, -RZ, R29.H0_H0 ;  /* 0x2000001dff0d7230 */ /* 0x000fe40000004100 */
[-C--:B------:R-:W-:Y:S01]  /*7ac0*/  FMUL.FTZ R25, R11, R12.reuse ;  /* 0x0000000c0b197220 */ /* 0x080fe20000410000 */
[----:B------:R-:W-:Y:S02]  /*7ad0*/  HADD2.F32 R4, -RZ, R31.H0_H0 ;  /* 0x2000001fff047230 */ /* 0x000fe40000004100 */
[----:B------:R-:W-:Y:S01]  /*7ae0*/  FFMA.FTZ R15, R10, R12, -R15 ;  /* 0x0000000c0a0f7223 */ /* 0x000fe2000001080f */
[----:B------:R-:W-:Y:S01]  /*7af0*/  F2FP.F16.F32.PACK_AB R31, R30, R27 ;  /* 0x0000001b1e1f723e */ /* 0x000fe200000000ff */
[C---:B------:R-:W-:Y:S01]  /*7b00*/  FMUL.FTZ R11, R5.reuse, R13 ;  /* 0x0000000d050b7220 */ /* 0x040fe20000410000 */
[----:B------:R-:W-:Y:S01]  /*7b10*/  FFMA.FTZ R10, R10, R14, R25 ;  /* 0x0000000e0a0a7223 */ /* 0x000fe20000010019 */
[----:B------:R-:W-:Y:S01]  /*7b20*/  FMUL.FTZ R24, R5, R4 ;  /* 0x0000000405187220 */ /* 0x000fe20000410000 */
[----:B------:R-:W-:Y:S01]  /*7b30*/  F2FP.F16.F32.PACK_AB R28, R7, R26 ;  /* 0x0000001a071c723e */ /* 0x000fe200000000ff */
[----:B------:R-:W-:-:S02]  /*7b40*/  FFMA.FTZ R11, R6, R4, -R11 ;  /* 0x00000004060b7223 */ /* 0x000fc4000001080b */
[----:B------:R-:W-:Y:S01]  /*7b50*/  FFMA.FTZ R24, R6, R13, R24 ;  /* 0x0000000d06187223 */ /* 0x000fe20000010018 */
[----:B------:R-:W-:-:S04]  /*7b60*/  F2FP.F16.F32.PACK_AB R30, R10, R15 ;  /* 0x0000000f0a1e723e */ /* 0x000fc800000000ff */
[----:B------:R-:W-:-:S05]  /*7b70*/  F2FP.F16.F32.PACK_AB R29, R24, R11 ;  /* 0x0000000b181d723e */ /* 0x000fca00000000ff */
[----:B------:R2:W-:Y:S02]  /*7b80*/  STS.128 [R3+0x1a400], R28 ;  /* 0x01a4001c03007388 */ /* 0x0005e40000000c00 */
.L_x_2098:
[----:B------:R-:W-:Y:S05]  /*7b90*/  BSYNC B1 ;  /* 0x0000000000017941 */ /* 0x000fea0003800000 */
.L_x_2097:
        /* <DEDUP_REMOVED lines=10> */
[----:B-1----:R-:W-:-:S02]  /*7c40*/  HADD2.F32 R10, -RZ, R7.H1_H1 ;  /* 0x30000007ff0a7230 */ /* 0x002fc40000004100 */
[--C-:B--2---:R-:W-:Y:S02]  /*7c50*/  HADD2.F32 R3, -RZ, R4.reuse.H0_H0 ;  /* 0x20000004ff037230 */ /* 0x104fe40000004100 */
[----:B------:R-:W-:Y:S02]  /*7c60*/  HADD2.F32 R4, -RZ, R4.H1_H1 ;  /* 0x30000004ff047230 */ /* 0x000fe40000004100 */
[C---:B------:R-:W-:Y:S01]  /*7c70*/  FMUL.FTZ R20, R10.reuse, R14 ;  /* 0x0000000e0a147220 */ /* 0x040fe20000410000 */
[----:B------:R-:W-:Y:S02]  /*7c80*/  HADD2.F32 R9, -RZ, R7.H0_H0 ;  /* 0x20000007ff097230 */ /* 0x000fe40000004100 */
[----:B------:R-:W-:Y:S01]  /*7c90*/  FMUL.FTZ R15, R10, R12 ;  /* 0x0000000c0a0f7220 */ /* 0x000fe20000410000 */
[--C-:B------:R-:W-:Y:S02]  /*7ca0*/  HADD2.F32 R7, -RZ, R6.reuse.H0_H0 ;  /* 0x20000006ff077230 */ /* 0x100fe40000004100 */
[----:B------:R-:W-:Y:S01]  /*7cb0*/  FMUL.FTZ R10, R4, R13 ;  /* 0x0000000d040a7220 */ /* 0x000fe20000410000 */
[----:B------:R-:W-:-:S02]  /*7cc0*/  HADD2.F32 R8, -RZ, R6.H1_H1 ;  /* 0x30000006ff087230 */ /* 0x000fc40000004100 */
[C---:B------:R-:W-:Y:S01]  /*7cd0*/  FFMA.FTZ R20, R9.reuse, R12, -R20 ;  /* 0x0000000c09147223 */ /* 0x040fe20000010814 */
[----:B------:R-:W-:Y:S01]  /*7ce0*/  FFMA.FTZ R15, R9, R14, R15 ;  /* 0x0000000e090f7223 */ /* 0x000fe2000001000f */
[--C-:B------:R-:W-:Y:S02]  /*7cf0*/  HADD2.F32 R6, -RZ, R5.reuse.H0_H0 ;  /* 0x20000005ff067230 */ /* 0x100fe40000004100 */
[-C--:B------:R-:W-:Y:S01]  /*7d00*/  FMUL.FTZ R14, R4, R11.reuse ;  /* 0x0000000b040e7220 */ /* 0x080fe20000410000 */
[----:B------:R-:W-:Y:S01]  /*7d10*/  FFMA.FTZ R12, R3, R11, -R10 ;  /* 0x0000000b030c7223 */ /* 0x000fe2000001080a */
[----:B------:R-:W-:Y:S01]  /*7d20*/  HADD2.F32 R5, -RZ, R5.H1_H1 ;  /* 0x30000005ff057230 */ /* 0x000fe20000004100 */
[----:B------:R-:W-:Y:S01]  /*7d30*/  F2FP.F16.F32.PACK_AB R15, R15, R20 ;  /* 0x000000140f0f723e */ /* 0x000fe200000000ff */
[----:B------:R-:W-:Y:S02]  /*7d40*/  HADD2.F32 R11, -RZ, R47.H1_H1 ;  /* 0x3000002fff0b7230 */ /* 0x000fe40000004100 */
[----:B------:R-:W-:Y:S01]  /*7d50*/  FFMA.FTZ R3, R3, R13, R14 ;  /* 0x0000000d03037223 */ /* 0x000fe2000001000e */
[----:B------:R-:W-:-:S02]  /*7d60*/  HADD2.F32 R10, -RZ, R21.H0_H0 ;  /* 0x20000015ff0a7230 */ /* 0x000fc40000004100 */
[----:B------:R-:W-:Y:S02]  /*7d70*/  HADD2.F32 R9, -RZ, R49.H1_H1 ;  /* 0x30000031ff097230 */ /* 0x000fe40000004100 */
[C---:B------:R-:W-:Y:S01]  /*7d80*/  FMUL.FTZ R14, R8.reuse, R11 ;  /* 0x0000000b080e7220 */ /* 0x040fe20000410000 */
[----:B------:R-:W-:Y:S02]  /*7d90*/  HADD2.F32 R4, -RZ, R24.H0_H0 ;  /* 0x20000018ff047230 */ /* 0x000fe40000004100 */
[----:B------:R-:W-:Y:S01]  /*7da0*/  FMUL.FTZ R13, R5, R10 ;  /* 0x0000000a050d7220 */ /* 0x000fe20000410000 */
[----:B------:R-:W-:Y:S01]  /*7db0*/  F2FP.F16.F32.PACK_AB R12, R3, R12 ;  /* 0x0000000c030c723e */ /* 0x000fe200000000ff */
[-C--:B------:R-:W-:Y:S01]  /*7dc0*/  FMUL.FTZ R8, R8, R9.reuse ;  /* 0x0000000908087220 */ /* 0x080fe20000410000 */
[----:B------:R-:W-:Y:S01]  /*7dd0*/  FFMA.FTZ R14, R7, R9, -R14 ;  /* 0x00000009070e7223 */ /* 0x000fe2000001080e */
[-C--:B------:R-:W-:Y:S01]  /*7de0*/  FMUL.FTZ R5, R5, R4.reuse ;  /* 0x0000000405057220 */ /* 0x080fe20000410000 */
[----:B------:R-:W-:Y:S01]  /*7df0*/  FFMA.FTZ R13, R6, R4, -R13 ;  /* 0x00000004060d7223 */ /* 0x000fe2000001080d */
[----:B------:R-:W-:-:S02]  /*7e00*/  FFMA.FTZ R7, R7, R11, R8 ;  /* 0x0000000b07077223 */ /* 0x000fc40000010008 */
[----:B------:R-:W-:-:S03]  /*7e10*/  FFMA.FTZ R6, R6, R10, R5 ;  /* 0x0000000a06067223 */ /* 0x000fc60000010005 */
[----:B------:R-:W-:Y:S02]  /*7e20*/  F2FP.F16.F32.PACK_AB R14, R7, R14 ;  /* 0x0000000e070e723e */ /* 0x000fe400000000ff */
[----:B------:R-:W-:-:S05]  /*7e30*/  F2FP.F16.F32.PACK_AB R13, R6, R13 ;  /* 0x0000000d060d723e */ /* 0x000fca00000000ff */
[----:B------:R4:W-:Y:S01]  /*7e40*/  STS.128 [R0+0x2000], R12 ;  /* 0x0020000c00007388 */ /* 0x0009e20000000c00 */
[----:B------:R-:W-:Y:S05]  /*7e50*/  BRA `(.L_x_2096) ;  /* 0x0000001000d07947 */ /* 0x000fea0003800000 */
.L_x_2077:
[----:B------:R-:W1:Y:S01]  /*7e60*/  LDC R43, c[0x0][0x3d4] ;  /* 0x0000f500ff2b7b82 */ /* 0x000e620000000800 */
[----:B------:R-:W-:Y:S01]  /*7e70*/  ULDC.64 UR4, c[0x0][0x3c8] ;  /* 0x0000f20000047ab9 */ /* 0x000fe20000000a00 */
[----:B------:R-:W-:Y:S01]  /*7e80*/  ULDC.64 UR6, c[0x0][0x3e0] ;  /* 0x0000f80000067ab9 */ /* 0x000fe20000000a00 */
[----:B------:R-:W-:Y:S02]  /*7e90*/  CS2R R32, SRZ ;  /* 0x0000000000207805 */ /* 0x000fe4000001ff00 */
[----:B------:R-:W-:Y:S02]  /*7ea0*/  CS2R R34, SRZ ;  /* 0x0000000000227805 */ /* 0x000fe4000001ff00 */
[----:B-1----:R-:W-:-:S04]  /*7eb0*/  ISETP.GE.AND P0, PT, R18, R43, PT ;  /* 0x0000002b1200720c */ /* 0x002fc80003f06270 */
[-C--:B------:R-:W-:Y:S02]  /*7ec0*/  ISETP.GE.OR P1, PT, R234, R8.reuse, P0 ;  /* 0x00000008ea00720c */ /* 0x080fe40000726670 */
[----:B------:R-:W-:-:S11]  /*7ed0*/  ISETP.GE.OR P0, PT, R23, R8, P0 ;  /* 0x000000081700720c */ /* 0x000fd60000706670 */
[----:B------:R-:W1:Y:S01]  /*7ee0*/  @!P1 LDC.64 R14, c[0x0][0x3c8] ;  /* 0x0000f200ff0e9b82 */ /* 0x000e620000000a00 */
[----:B------:R-:W-:Y:S01]  /*7ef0*/  @!P1 IADD3 R13, P2, P3, R26, R55, R53 ;  /* 0x000000371a0d9210 */ /* 0x000fe20007b5e035 */
[----:B------:R-:W2:Y:S01]  /*7f00*/  S2R R46, SR_TID.X ;  /* 0x00000000002e7919 */ /* 0x000ea20000002100 */
[----:B------:R-:W-:Y:S02]  /*7f10*/  @!P0 IADD3 R9, P5, R53, R26, RZ ;  /* 0x0000001a35098210 */ /* 0x000fe40007fbe0ff */
[----:B------:R-:W-:Y:S02]  /*7f20*/  @!P1 IADD3.X R20, R27, R56, R51, P2, P3 ;  /* 0x000000381b149210 */ /* 0x000fe400017e6433 */
[----:B------:R-:W-:Y:S01]  /*7f30*/  @!P1 IADD3 R0, P3, P4, R28, R59, R54 ;  /* 0x0000003b1c009210 */ /* 0x000fe20007c7e036 */
[----:B------:R-:W3:Y:S01]  /*7f40*/  @!P1 LDC.64 R30, c[0x0][0x3e0] ;  /* 0x0000f800ff1e9b82 */ /* 0x000ee20000000a00 */
[----:B------:R-:W-:Y:S01]  /*7f50*/  @!P0 IADD3 R11, P2, R54, R28, RZ ;  /* 0x0000001c360b8210 */ /* 0x000fe20007f5e0ff */
[----:B------:R-:W-:Y:S01]  /*7f60*/  @!P0 IMAD.X R10, R51, 0x1, R27, P5 ;  /* 0x00000001330a8824 */ /* 0x000fe200028e061b */
[----:B------:R-:W-:-:S02]  /*7f70*/  @!P1 IADD3.X R3, R29, R57, R52, P3, P4 ;  /* 0x000000391d039210 */ /* 0x000fc40001fe8434 */
[C---:B------:R-:W-:Y:S01]  /*7f80*/  @!P0 LEA R8, P5, R9.reuse, UR4, 0x1 ;  /* 0x0000000409088c11 */ /* 0x040fe2000f8a08ff */
[----:B------:R-:W-:Y:S01]  /*7f90*/  @!P0 IMAD.X R24, R52, 0x1, R29, P2 ;  /* 0x0000000134188824 */ /* 0x000fe200010e061d */
[----:B------:R-:W-:Y:S02]  /*7fa0*/  CS2R R28, SRZ ;  /* 0x00000000001c7805 */ /* 0x000fe4000001ff00 */
[----:B------:R-:W-:Y:S02]  /*7fb0*/  @!P0 LEA.HI.X R9, R9, UR5, R10, 0x1, P5 ;  /* 0x0000000509098c11 */ /* 0x000fe4000a8f0c0a */
[----:B------:R-:W-:-:S03]  /*7fc0*/  @!P0 LEA R10, P2, R11, UR6, 0x1 ;  /* 0x000000060b0a8c11 */ /* 0x000fc6000f8408ff */
[----:B------:R4:W5:Y:S01]  /*7fd0*/  @!P0 LDG.E.128 R32, desc[UR40][R8.64] ;  /* 0x0000002808208981 */ /* 0x000962000c1e1d00 */
[----:B------:R-:W-:Y:S02]  /*7fe0*/  @!P0 LEA.HI.X R11, R11, UR7, R24, 0x1, P2 ;  /* 0x000000070b0b8c11 */ /* 0x000fe400090f0c18 */
[----:B-1----:R-:W-:-:S04]  /*7ff0*/  @!P1 LEA R12, P3, R13, R14, 0x1 ;  /* 0x0000000e0d0c9211 */ /* 0x002fc800078608ff */
[----:B------:R-:W-:Y:S02]  /*8000*/  @!P1 LEA.HI.X R13, R13, R15, R20, 0x1, P3 ;  /* 0x0000000f0d0d9211 */ /* 0x000fe400018f0c14 */
[----:B---3--:R-:W-:-:S04]  /*8010*/  @!P1 LEA R14, P4, R0, R30, 0x1 ;  /* 0x0000001e000e9211 */ /* 0x008fc800078808ff */
[----:B------:R-:W-:Y:S02]  /*8020*/  @!P1 LEA.HI.X R15, R0, R31, R3, 0x1, P4 ;  /* 0x0000001f000f9211 */ /* 0x000fe400020f0c03 */
[----:B------:R-:W-:Y:S01]  /*8030*/  CS2R R30, SRZ ;  /* 0x00000000001e7805 */ /* 0x000fe2000001ff00 */
[----:B------:R-:W1:Y:S05]  /*8040*/  LDC R0, c[0x0][0x428] ;  /* 0x00010a00ff007b82 */ /* 0x000e6a0000000800 */
[----:B------:R-:W5:Y:S01]  /*8050*/  @!P1 LDG.E.128 R28, desc[UR40][R14.64] ;  /* 0x000000280e1c9981 */ /* 0x000f62000c1e1d00 */
[----:B--2---:R-:W-:Y:S01]  /*8060*/  VIADD R46, R46, 0xffffff80 ;  /* 0xffffff802e2e7836 */ /* 0x004fe20000000000 */
[----:B-1----:R-:W-:-:S04]  /*8070*/  ISETP.NE.AND P2, PT, R0, 0x1, PT ;  /* 0x000000010000780c */ /* 0x002fc80003f45270 */
[----:B------:R-:W-:-:S04]  /*8080*/  SHF.R.S32.HI R21, RZ, 0x1f, R46 ;  /* 0x0000001fff157819 */ /* 0x000fc8000001142e */
[----:B------:R-:W-:-:S05]  /*8090*/  LEA.HI R21, R21, R46, RZ, 0x2 ;  /* 0x0000002e15157211 */ /* 0x000fca00078f10ff */
[----:B------:R-:W1:Y:S01]  /*80a0*/  @P2 LDC R0, c[0x0][0x42c] ;  /* 0x00010b00ff002b82 */ /* 0x000e620000000800 */
[----:B------:R-:W-:-:S07]  /*80b0*/  LOP3.LUT R21, R21, 0xfffffffc, RZ, 0xc0, !PT ;  /* 0xfffffffc15157812 */ /* 0x000fce00078ec0ff */
[----:B----4-:R-:W2:Y:S01]  /*80c0*/  @P2 LDC R9, c[0x0][0x430] ;  /* 0x00010c00ff092b82 */ /* 0x010ea20000000800 */
[----:B------:R-:W-:Y:S02]  /*80d0*/  IMAD.IADD R21, R46, 0x1, -R21 ;  /* 0x000000012e157824 */ /* 0x000fe400078e0a15 */
[----:B------:R-:W-:-:S04]  /*80e0*/  IMAD R3, R209, 0x80, R23 ;  /* 0x00000080d1037824 */ /* 0x000fc800078e0217 */
[----:B------:R-:W-:Y:S01]  /*80f0*/  IMAD R3, R21, 0x40, R3 ;  /* 0x0000004015037824 */ /* 0x000fe200078e0203 */
[----:B------:R-:W-:Y:S02]  /*8100*/  CS2R R36, SRZ ;  /* 0x0000000000247805 */ /* 0x000fe4000001ff00 */
[----:B------:R-:W-:Y:S02]  /*8110*/  CS2R R38, SRZ ;  /* 0x0000000000267805 */ /* 0x000fe4000001ff00 */
[----:B------:R-:W-:Y:S02]  /*8120*/  CS2R R24, SRZ ;  /* 0x0000000000187805 */ /* 0x000fe4000001ff00 */
[----:B------:R-:W-:Y:S01]  /*8130*/  CS2R R26, SRZ ;  /* 0x00000000001a7805 */ /* 0x000fe2000001ff00 */
[----:B------:R-:W-:Y:S01]  /*8140*/  IMAD.MOV.U32 R8, RZ, RZ, R44 ;  /* 0x000000ffff087224 */ /* 0x000fe200078e002c */
[----:B------:R3:W5:Y:S01]  /*8150*/  @!P0 LDG.E.128 R36, desc[UR40][R10.64] ;  /* 0x000000280a248981 */ /* 0x000762000c1e1d00 */
[----:B-1----:R-:W-:-:S03]  /*8160*/  @P2 IMAD.HI.U32 R0, R3, R0, RZ ;  /* 0x0000000003002227 */ /* 0x002fc600078e00ff */
[----:B------:R1:W5:Y:S02]  /*8170*/  @!P1 LDG.E.128 R24, desc[UR40][R12.64] ;  /* 0x000000280c189981 */ /* 0x000364000c1e1d00 */
[----:B--2---:R-:W-:-:S04]  /*8180*/  @P2 SHF.R.U32.HI R3, RZ, R9, R0 ;  /* 0x00000009ff032219 */ /* 0x004fc80000011600 */
[----:B------:R-:W-:Y:S01]  /*8190*/  SHF.R.S32.HI R21, RZ, 0x1f, R3 ;  /* 0x0000001fff157819 */ /* 0x000fe20000011403 */
[----:B------:R-:W-:Y:S02]  /*81a0*/  IMAD.MOV.U32 R9, RZ, RZ, R41 ;  /* 0x000000ffff097224 */ /* 0x000fe400078e0029 */
[----:B---3--:R-:W-:Y:S02]  /*81b0*/  IMAD.MOV.U32 R10, RZ, RZ, R42 ;  /* 0x000000ffff0a7224 */ /* 0x008fe400078e002a */
[----:B------:R-:W-:Y:S02]  /*81c0*/  IMAD.MOV.U32 R11, RZ, RZ, R47 ;  /* 0x000000ffff0b7224 */ /* 0x000fe400078e002f */
[C---:B------:R-:W-:Y:S02]  /*81d0*/  IMAD R0, R21.reuse, R6, RZ ;  /* 0x0000000615007224 */ /* 0x040fe400078e02ff */
[----:B-1----:R-:W-:Y:S02]  /*81e0*/  IMAD R12, R21, R4, RZ ;  /* 0x00000004150c7224 */ /* 0x002fe400078e02ff */
[----:B------:R-:W-:-:S04]  /*81f0*/  IMAD.WIDE.U32 R8, R3, R6, R8 ;  /* 0x0000000603087225 */ /* 0x000fc800078e0008 */
[----:B------:R-:W-:-:S04]  /*8200*/  IMAD.WIDE.U32 R10, R3, R4, R10 ;  /* 0x00000004030a7225 */ /* 0x000fc800078e000a */
[C---:B------:R-:W-:Y:S02]  /*8210*/  IMAD R7, R3.reuse, R7, R0 ;  /* 0x0000000703077224 */ /* 0x040fe400078e0200 */
[----:B------:R-:W-:Y:S01]  /*8220*/  IMAD R3, R3, R5, R12 ;  /* 0x0000000503037224 */ /* 0x000fe200078e020c */
[----:B------:R-:W-:Y:S01]  /*8230*/  LEA R4, P2, R8, UR4, 0x1 ;  /* 0x0000000408047c11 */ /* 0x000fe2000f8408ff */
[----:B------:R-:W-:Y:S01]  /*8240*/  IMAD.IADD R5, R9, 0x1, R7 ;  /* 0x0000000109057824 */ /* 0x000fe200078e0207 */
[----:B------:R-:W-:Y:S01]  /*8250*/  LEA R0, P3, R10, UR6, 0x1 ;  /* 0x000000060a007c11 */ /* 0x000fe2000f8608ff */
[----:B------:R-:W-:Y:S01]  /*8260*/  IMAD.IADD R3, R11, 0x1, R3 ;  /* 0x000000010b037824 */ /* 0x000fe200078e0203 */
[----:B------:R-:W-:Y:S02]  /*8270*/  UMOV UR4, 0xffffffff ;  /* 0xffffffff00047882 */ /* 0x000fe40000000000 */
[----:B------:R-:W-:Y:S02]  /*8280*/  LEA.HI.X R5, R8, UR5, R5, 0x1, P2 ;  /* 0x0000000508057c11 */ /* 0x000fe400090f0c05 */
[----:B------:R-:W-:-:S02]  /*8290*/  LEA.HI.X R3, R10, UR7, R3, 0x1, P3 ;  /* 0x000000070a037c11 */ /* 0x000fc400098f0c03 */
[----:B------:R-:W-:Y:S01]  /*82a0*/  LEA.HI R6, R235, R235, RZ, 0x1 ;  /* 0x000000ebeb067211 */ /* 0x000fe200078f08ff */
[----:B------:R-:W-:Y:S06]  /*82b0*/  BRA.DIV UR4, `(.L_x_2099) ;  /* 0x0000015a04a07947 */ /* 0x000fec000b800000 */
.L_x_2357:
[----:B------:R-:W-:-:S03]  /*82c0*/  UMOV UR4, 0xffffffff ;  /* 0xffffffff00047882 */ /* 0x000fc60000000000 */
[----:B------:R-:W-:Y:S05]  /*82d0*/  BRA.DIV UR4, `(.L_x_2100) ;  /* 0x0000015a04c07947 */ /* 0x000fea000b800000 */
.L_x_2360:
[----:B------:R-:W-:-:S03]  /*82e0*/  UMOV UR4, 0xffffffff ;  /* 0xffffffff00047882 */ /* 0x000fc60000000000 */
[----:B------:R-:W-:Y:S05]  /*82f0*/  BRA.DIV UR4, `(.L_x_2101) ;  /* 0x0000015a04e07947 */ /* 0x000fea000b800000 */
.L_x_2363:
[----:B------:R-:W-:-:S03]  /*8300*/  UMOV UR4, 0xffffffff ;  /* 0xffffffff00047882 */ /* 0x000fc60000000000 */
[----:B------:R-:W-:Y:S05]  /*8310*/  BRA.DIV UR4, `(.L_x_2102) ;  /* 0x0000015e04007947 */ /* 0x000fea000b800000 */
.L_x_2366:
[----:B------:R-:W-:-:S03]  /*8320*/  UMOV UR4, 0xffffffff ;  /* 0xffffffff00047882 */ /* 0x000fc60000000000 */
[----:B------:R-:W-:Y:S05]  /*8330*/  BRA.DIV UR4, `(.L_x_2103) ;  /* 0x0000015e04207947 */ /* 0x000fea000b800000 */
.L_x_2369:
[----:B------:R-:W-:Y:S01]  /*8340*/  UMOV UR4, 0xffffffff ;  /* 0xffffffff00047882 */ /* 0x000fe20000000000 */
[----:B------:R-:W-:Y:S02]  /*8350*/  LOP3.LUT R6, R6, 0xfffffffe, RZ, 0xc0, !PT ;  /* 0xfffffffe06067812 */ /* 0x000fe400078ec0ff */
[----:B------:R-:W-:Y:S05]  /*8360*/  BRA.DIV UR4, `(.L_x_2104) ;  /* 0x0000015e043c7947 */ /* 0x000fea000b800000 */
.L_x_2372:
[----:B------:R-:W-:Y:S01]  /*8370*/  UMOV UR4, 0xffffffff ;  /* 0xffffffff00047882 */ /* 0x000fe20000000000 */
[----:B------:R-:W-:Y:S02]  /*8380*/  IMAD.IADD R4, R235, 0x1, -R6 ;  /* 0x00000001eb047824 */ /* 0x000fe400078e0a06 */
[----:B------:R-:W-:Y:S05]  /*8390*/  BRA.DIV UR4, `(.L_x_2105) ;  /* 0x0000015e04587947 */ /* 0x000fea000b800000 */
.L_x_2375:
[----:B------:R-:W-:Y:S01]  /*83a0*/  UMOV UR4, 0xffffffff ;  /* 0xffffffff00047882 */ /* 0x000fe20000000000 */
[----:B------:R-:W-:Y:S02]  /*83b0*/  SHF.L.U32 R4, R4, 0x1f, RZ ;  /* 0x0000001f04047819 */ /* 0x000fe400000006ff */
[----:B------:R-:W-:Y:S05]  /*83c0*/  BRA.DIV UR4, `(.L_x_2106) ;  /* 0x0000015e04747947 */ /* 0x000fea000b800000 */
.L_x_2378:
[----:B------:R-:W1:Y:S01]  /*83d0*/  SYNCS.PHASECHK.TRANS64.TRYWAIT P2, [R17+URZ+0x22800], R4 ;  /* 0x02280004110075a7 */ /* 0x000e62000804017f */
[----:B-----5:R-:W-:Y:S01]  /*83e0*/  IMAD.MOV.U32 R0, RZ, RZ, R32 ;  /* 0x000000ffff007224 */ /* 0x020fe200078e0020 */
[----:B------:R-:W-:Y:S01]  /*83f0*/  BSSY B1, `(.L_x_2107) ;  /* 0x000001a000017945 */ /* 0x000fe20003800000 */
[----:B------:R-:W-:Y:S02]  /*8400*/  IMAD.MOV.U32 R3, RZ, RZ, R33 ;  /* 0x000000ffff037224 */ /* 0x000fe400078e0021 */
        /* <DEDUP_REMOVED lines=15> */
[----:B------:R-:W-:-:S02]  /*8500*/  IMAD.MOV.U32 R0, RZ, RZ, R28 ;  /* 0x000000ffff007224 */ /* 0x000fc400078e001c */
[----:B------:R-:W-:Y:S01]  /*8510*/  IMAD.MOV.U32 R3, RZ, RZ, R29 ;  /* 0x000000ffff037224 */ /* 0x000fe200078e001d */
[----:B------:R-:W-:Y:S01]  /*8520*/  PRMT R54, R5, 0x5410, R6 ;  /* 0x0000541005367816 */ /* 0x000fe20000000006 */
[----:B------:R-:W-:Y:S02]  /*8530*/  IMAD.MOV.U32 R5, RZ, RZ, R26 ;  /* 0x000000ffff057224 */ /* 0x000fe400078e001a */
[----:B------:R-:W-:Y:S01]  /*8540*/  IMAD.MOV.U32 R6, RZ, RZ, R27 ;  /* 0x000000ffff067224 */ /* 0x000fe200078e001b */
[----:B------:R-:W-:Y:S01]  /*8550*/  PRMT R53, R0, 0x5410, R3 ;  /* 0x0000541000357816 */ /* 0x000fe20000000003 */
[----:B------:R-:W-:-:S03]  /*8560*/  IMAD.IADD R0, R18, 0x1, R43 ;  /* 0x0000000112007824 */ /* 0x000fc600078e022b */
[----:B------:R-:W-:Y:S01]  /*8570*/  PRMT R55, R5, 0x5410, R6 ;  /* 0x0000541005377816 */ /* 0x000fe20000000006 */
[----:B-1----:R-:W-:Y:S06]  /*8580*/  @!P2 BRA `(.L_x_2108) ;  /* 0x0000015c002ca947 */ /* 0x002fec0003800000 */
.L_x_2379:
[----:B------:R-:W-:Y:S05]  /*8590*/  BSYNC B1 ;  /* 0x0000000000017941 */ /* 0x000fea0003800000 */
.L_x_2107:
[----:B------:R-:W-:Y:S01]  /*85a0*/  BSSY B1, `(.L_x_2109) ;  /* 0x0000064000017945 */ /* 0x000fe20003800000 */
[----:B------:R-:W-:Y:S01]  /*85b0*/  IMAD.MOV.U32 R56, RZ, RZ, R30 ;  /* 0x000000ffff387224 */ /* 0x000fe200078e001e */
[----:B------:R-:W-:Y:S01]  /*85c0*/  LOP3.LUT R0, R0, 0x38, RZ, 0xc0, !PT ;  /* 0x0000003800007812 */ /* 0x000fe200078ec0ff */
[----:B------:R-:W-:Y:S01]  /*85d0*/  IMAD.MOV.U32 R57, RZ, RZ, R31 ;  /* 0x000000ffff397224 */ /* 0x000fe200078e001f */
[----:B------:R-:W-:Y:S06]  /*85e0*/  @P0 BRA `(.L_x_2110) ;  /* 0x00000004007c0947 */ /* 0x000fec0003800000 */
[----:B------:R-:W2:Y:S01]  /*85f0*/  LDL R3, [R1+0x4] ;  /* 0x0000040001037983 */ /* 0x000ea20000100800 */
[--C-:B------:R-:W-:Y:S02]  /*8600*/  SHF.R.U64 R49, R32, 0x10, R33.reuse ;  /* 0x0000001020317819 */ /* 0x100fe40000001221 */
[----:B------:R-:W-:Y:S01]  /*8610*/  SHF.R.U32.HI R46, RZ, 0x10, R33 ;  /* 0x00000010ff2e7819 */ /* 0x000fe20000011621 */
[--C-:B------:R-:W-:Y:S01]  /*8620*/  HADD2.F32 R33, -RZ, R15.reuse.H1_H1 ;  /* 0x3000000fff217230 */ /* 0x100fe20000004100 */
[----:B------:R-:W-:Y:S02]  /*8630*/  SHF.R.U64 R47, R36, 0x10, R37 ;  /* 0x00000010242f7819 */ /* 0x000fe40000001225 */
[----:B------:R-:W-:Y:S01]  /*8640*/  SHF.R.U64 R48, R34, 0x10, R35 ;  /* 0x0000001022307819 */ /* 0x000fe20000001223 */
[----:B------:R-:W-:Y:S01]  /*8650*/  HADD2.F32 R34, -RZ, R15.H0_H0 ;  /* 0x2000000fff227230 */ /* 0x000fe20000004100 */
[----:B------:R-:W-:Y:S02]  /*8660*/  SHF.R.U32.HI R36, RZ, 0x10, R37 ;  /* 0x00000010ff247819 */ /* 0x000fe40000011625 */
[----:B------:R-:W-:-:S02]  /*8670*/  SHF.R.U32.HI R44, RZ, 0x10, R35 ;  /* 0x00000010ff2c7819 */ /* 0x000fc40000011623 */
[--C-:B------:R-:W-:Y:S01]  /*8680*/  SHF.R.U64 R45, R38, 0x10, R39.reuse ;  /* 0x00000010262d7819 */ /* 0x100fe20000001227 */
[----:B------:R-:W-:Y:S01]  /*8690*/  HADD2.F32 R35, -RZ, R36.H0_H0 ;  /* 0x20000024ff237230 */ /* 0x000fe20000004100 */
[----:B------:R-:W-:Y:S01]  /*86a0*/  SHF.R.U32.HI R42, RZ, 0x10, R39 ;  /* 0x00000010ff2a7819 */ /* 0x000fe20000011627 */
[----:B------:R-:W-:Y:S02]  /*86b0*/  HADD2.F32 R36, -RZ, R51.H0_H0 ;  /* 0x20000033ff247230 */ /* 0x000fe40000004100 */
[----:B--2---:R-:W-:-:S05]  /*86c0*/  IMAD.SHL.U32 R3, R3, 0x40, RZ ;  /* 0x0000004003037824 */ /* 0x004fca00078e00ff */
[----:B------:R-:W-:-:S04]  /*86d0*/  LOP3.LUT R5, R3, 0x1c0, RZ, 0xc0, !PT ;  /* 0x000001c003057812 */ /* 0x000fc800078ec0ff */
[----:B------:R-:W-:Y:S02]  /*86e0*/  LOP3.LUT R3, R5, 0x38, R18, 0xf8, !PT ;  /* 0x0000003805037812 */ /* 0x000fe400078ef812 */
[----:B------:R-:W-:-:S04]  /*86f0*/  SHF.R.U32.HI R6, RZ, 0x3, R5 ;  /* 0x00000003ff067819 */ /* 0x000fc80000011605 */
[----:B-1----:R-:W-:-:S05]  /*8700*/  LOP3.LUT R4, R3, R6, RZ, 0x3c, !PT ;  /* 0x0000000603047212 */ /* 0x002fca00078e3cff */
[----:B------:R-:W-:-:S04]  /*8710*/  IMAD R4, R223, 0x200, R4 ;  /* 0x00000200df047824 */ /* 0x000fc800078e0204 */
[----:B------:R-:W-:Y:S01]  /*8720*/  IMAD R41, R4, 0x2, R17 ;  /* 0x0000000204297824 */ /* 0x000fe200078e0211 */
[----:B------:R-:W-:-:S04]  /*8730*/  LOP3.LUT R4, R6, R0, R5, 0x1e, !PT ;  /* 0x0000000006047212 */ /* 0x000fc800078e1e05 */
[----:B------:R-:W1:Y:S01]  /*8740*/  LDS.128 R8, [R41+0x18400] ;  /* 0x0184000029087984 */ /* 0x000e620000000c00 */
[----:B------:R-:W-:-:S04]  /*8750*/  IMAD R4, R223, 0x200, R4 ;  /* 0x00000200df047824 */ /* 0x000fc800078e0204 */
[----:B------:R-:W-:-:S05]  /*8760*/  IMAD R43, R4, 0x2, R17 ;  /* 0x00000002042b7824 */ /* 0x000fca00078e0211 */
[----:B------:R-:W2:Y:S01]  /*8770*/  LDS.128 R4, [R43+0x18400] ;  /* 0x018400002b047984 */ /* 0x000ea20000000c00 */
[--C-:B-1----:R-:W-:Y:S02]  /*8780*/  HADD2.F32 R12, -RZ, R9.reuse.H0_H0 ;  /* 0x20000009ff0c7230 */ /* 0x102fe40000004100 */
[----:B------:R-:W-:Y:S02]  /*8790*/  HADD2.F32 R9, -RZ, R9.H1_H1 ;  /* 0x30000009ff097230 */ /* 0x000fe40000004100 */
[--C-:B------:R-:W-:Y:S02]  /*87a0*/  HADD2.F32 R13, -RZ, R11.reuse.H0_H0 ;  /* 0x2000000bff0d7230 */ /* 0x100fe40000004100 */
[----:B------:R-:W-:Y:S02]  /*87b0*/  HADD2.F32 R14, -RZ, R11.H1_H1 ;  /* 0x3000000bff0e7230 */ /* 0x000fe40000004100 */
[----:B------:R-:W-:Y:S02]  /*87c0*/  HADD2.F32 R3, -RZ, R8.H0_H0 ;  /* 0x20000008ff037230 */ /* 0x000fe40000004100 */
[----:B--2---:R-:W-:-:S02]  /*87d0*/  HADD2.F32 R15, -RZ, R5.H0_H0 ;  /* 0x20000005ff0f7230 */ /* 0x004fc40000004100 */
[----:B------:R-:W-:Y:S02]  /*87e0*/  HADD2.F32 R20, -RZ, R5.H1_H1 ;  /* 0x30000005ff147230 */ /* 0x000fe40000004100 */
[----:B------:R-:W-:Y:S02]  /*87f0*/  HADD2.F32 R21, -RZ, R7.H0_H0 ;  /* 0x20000007ff157230 */ /* 0x000fe40000004100 */
[CC--:B------:R-:W-:Y:S01]  /*8800*/  FMUL.FTZ R37, R15.reuse, R34.reuse ;  /* 0x000000220f257220 */ /* 0x0c0fe20000410000 */
[----:B------:R-:W-:Y:S01]  /*8810*/  FMUL.FTZ R39, R15, R33 ;  /* 0x000000210f277220 */ /* 0x000fe20000410000 */
[----:B------:R-:W-:Y:S02]  /*8820*/  HADD2.F32 R15, -RZ, R46.H0_H0 ;  /* 0x2000002eff0f7230 */ /* 0x000fe40000004100 */
[----:B------:R-:W-:Y:S01]  /*8830*/  FMUL.FTZ R38, R20, R35 ;  /* 0x0000002314267220 */ /* 0x000fe20000410000 */
[C---:B------:R-:W-:Y:S01]  /*8840*/  FFMA.FTZ R37, R12.reuse, R33, -R37 ;  /* 0x000000210c257223 */ /* 0x040fe20000010825 */
[----:B------:R-:W-:Y:S01]  /*8850*/  FFMA.FTZ R39, R12, R34, R39 ;  /* 0x000000220c277223 */ /* 0x000fe20000010027 */
[----:B------:R-:W-:-:S02]  /*8860*/  HADD2.F32 R12, -RZ, R52.H1_H1 ;  /* 0x30000034ff0c7230 */ /* 0x000fc40000004100 */
[-C--:B------:R-:W-:Y:S01]  /*8870*/  FMUL.FTZ R20, R20, R15.reuse ;  /* 0x0000000f14147220 */ /* 0x080fe20000410000 */
[----:B------:R-:W-:Y:S01]  /*8880*/  FMUL.FTZ R34, R21, R36 ;  /* 0x0000002415227220 */ /* 0x000fe20000410000 */
[C---:B------:R-:W-:Y:S01]  /*8890*/  FFMA.FTZ R38, R9.reuse, R15, -R38 ;  /* 0x0000000f09267223 */ /* 0x040fe20000010826 */
[----:B------:R-:W-:Y:S02]  /*88a0*/  HADD2.F32 R15, -RZ, R42.H0_H0 ;  /* 0x2000002aff0f7230 */ /* 0x000fe40000004100 */
[----:B------:R-:W-:Y:S01]  /*88b0*/  FFMA.FTZ R42, R9, R35, R20 ;  /* 0x00000023092a7223 */ /* 0x000fe20000010014 */
[----:B------:R-:W-:Y:S02]  /*88c0*/  HADD2.F32 R32, -RZ, R7.H1_H1 ;  /* 0x30000007ff207230 */ /* 0x000fe40000004100 */
[-C--:B------:R-:W-:Y:S01]  /*88d0*/  FMUL.FTZ R21, R21, R12.reuse ;  /* 0x0000000c15157220 */ /* 0x080fe20000410000 */
[----:B------:R-:W-:Y:S01]  /*88e0*/  FFMA.FTZ R33, R13, R12, -R34 ;  /* 0x0000000c0d217223 */ /* 0x000fe20000010822 */
[----:B------:R-:W-:-:S02]  /*88f0*/  HADD2.F32 R9, -RZ, R44.H0_H0 ;  /* 0x2000002cff097230 */ /* 0x000fc40000004100 */
[----:B------:R-:W-:Y:S02]  /*8900*/  HADD2.F32 R5, -RZ, R4.H0_H0 ;  /* 0x20000004ff057230 */ /* 0x000fe40000004100 */
[----:B------:R-:W-:Y:S01]  /*8910*/  FFMA.FTZ R35, R13, R36, R21 ;  /* 0x000000240d237223 */ /* 0x000fe20000010015 */
[----:B------:R-:W-:Y:S02]  /*8920*/  HADD2.F32 R34, -RZ, R50.H0_H0 ;  /* 0x20000032ff227230 */ /* 0x000fe40000004100 */
[C---:B------:R-:W-:Y:S01]  /*8930*/  FMUL.FTZ R13, R32.reuse, R15 ;  /* 0x0000000f200d7220 */ /* 0x040fe20000410000 */
[----:B------:R-:W-:Y:S02]  /*8940*/  HADD2.F32 R12, -RZ, R51.H1_H1 ;  /* 0x30000033ff0c7230 */ /* 0x000fe40000004100 */
[----:B------:R-:W-:Y:S01]  /*8950*/  FMUL.FTZ R21, R32, R9 ;  /* 0x0000000920157220 */ /* 0x000fe20000410000 */
[----:B------:R-:W-:Y:S02]  /*8960*/  HADD2.F32 R7, -RZ, R6.H0_H0 ;  /* 0x20000006ff077230 */ /* 0x000fe40000004100 */
[----:B------:R-:W-:Y:S01]  /*8970*/  FMUL.FTZ R36, R5, R34 ;  /* 0x0000002205247220 */ /* 0x000fe20000410000 */
[----:B------:R-:W-:-:S02]  /*8980*/  HADD2.F32 R32, -RZ, R50.H1_H1 ;  /* 0x30000032ff207230 */ /* 0x000fc40000004100 */
[-C--:B------:R-:W-:Y:S01]  /*8990*/  FMUL.FTZ R5, R5, R12.reuse ;  /* 0x0000000c05057220 */ /* 0x080fe20000410000 */
[----:B------:R-:W-:Y:S02]  /*89a0*/  HADD2.F32 R20, -RZ, R52.H0_H0 ;  /* 0x20000034ff147230 */ /* 0x000fe40000004100 */
[C---:B------:R-:W-:Y:S01]  /*89b0*/  FFMA.FTZ R44, R14.reuse, R9, -R13 ;  /* 0x000000090e2c7223 */ /* 0x040fe2000001080d */
[----:B------:R-:W-:Y:S01]  /*89c0*/  FFMA.FTZ R46, R14, R15, R21 ;  /* 0x0000000f0e2e7223 */ /* 0x000fe20000010015 */
[----:B------:R-:W-:Y:S01]  /*89d0*/  FFMA.FTZ R36, R3, R12, -R36 ;  /* 0x0000000c03247223 */ /* 0x000fe20000010824 */
[----:B------:R-:W-:Y:S02]  /*89e0*/  HADD2.F32 R11, -RZ, R10.H0_H0 ;  /* 0x2000000aff0b7230 */ /* 0x000fe40000004100 */
[C---:B------:R-:W-:Y:S01]  /*89f0*/  FMUL.FTZ R14, R7.reuse, R32 ;  /* 0x00000020070e7220 */ /* 0x040fe20000410000 */
[----:B------:R-:W-:Y:S01]  /*8a00*/  FMUL.FTZ R12, R7, R20 ;  /* 0x00000014070c7220 */ /* 0x000fe20000410000 */
[----:B------:R-:W-:-:S02]  /*8a10*/  HADD2.F32 R4, -RZ, R4.H1_H1 ;  /* 0x30000004ff047230 */ /* 0x000fc40000004100 */
[----:B------:R-:W-:Y:S01]  /*8a20*/  FFMA.FTZ R34, R3, R34, R5 ;  /* 0x0000002203227223 */ /* 0x000fe20000010005 */
[----:B------:R-:W-:Y:S02]  /*8a30*/  HADD2.F32 R6, -RZ, R6.H1_H1 ;  /* 0x30000006ff067230 */ /* 0x000fe40000004100 */
[C---:B------:R-:W-:Y:S01]  /*8a40*/  FFMA.FTZ R14, R11.reuse, R20, -R14 ;  /* 0x000000140b0e7223 */ /* 0x040fe2000001080e */
[----:B------:R-:W-:Y:S02]  /*8a50*/  HADD2.F32 R7, -RZ, R47.H0_H0 ;  /* 0x2000002fff077230 */ /* 0x000fe40000004100 */
[----:B------:R-:W-:Y:S01]  /*8a60*/  FFMA.FTZ R12, R11, R32, R12 ;  /* 0x000000200b0c7223 */ /* 0x000fe2000001000c */
[----:B------:R-:W-:Y:S02]  /*8a70*/  HADD2.F32 R9, -RZ, R45.H0_H0 ;  /* 0x2000002dff097230 */ /* 0x000fe40000004100 */
[----:B------:R-:W-:Y:S02]  /*8a80*/  HADD2.F32 R3, -RZ, R49.H0_H0 ;  /* 0x20000031ff037230 */ /* 0x000fe40000004100 */
[----:B------:R-:W-:Y:S01]  /*8a90*/  FMUL.FTZ R11, R4, R7 ;  /* 0x00000007040b7220 */ /* 0x000fe20000410000 */
[----:B------:R-:W-:-:S02]  /*8aa0*/  HADD2.F32 R5, -RZ, R48.H0_H0 ;  /* 0x20000030ff057230 */ /* 0x000fc40000004100 */
[----:B------:R-:W-:Y:S01]  /*8ab0*/  FMUL.FTZ R15, R6, R9 ;  /* 0x00000009060f7220 */ /* 0x000fe20000410000 */
[----:B------:R-:W-:Y:S02]  /*8ac0*/  HADD2.F32 R8, -RZ, R8.H1_H1 ;  /* 0x30000008ff087230 */ /* 0x000fe40000004100 */
[----:B------:R-:W-:Y:S01]  /*8ad0*/  FMUL.FTZ R4, R4, R3 ;  /* 0x0000000304047220 */ /* 0x000fe20000410000 */
[----:B------:R-:W-:Y:S02]  /*8ae0*/  HADD2.F32 R10, -RZ, R10.H1_H1 ;  /* 0x3000000aff0a7230 */ /* 0x000fe40000004100 */
[----:B------:R-:W-:Y:S01]  /*8af0*/  FMUL.FTZ R6, R6, R5 ;  /* 0x0000000506067220 */ /* 0x000fe20000410000 */
[C---:B------:R-:W-:Y:S01]  /*8b00*/  FFMA.FTZ R3, R8.reuse, R3, -R11 ;  /* 0x0000000308037223 */ /* 0x040fe2000001080b */
[----:B------:R-:W-:Y:S01]  /*8b10*/  FFMA.FTZ R13, R8, R7, R4 ;  /* 0x00000007080d7223 */ /* 0x000fe20000010004 */
[C---:B------:R-:W-:Y:S01]  /*8b20*/  FFMA.FTZ R15, R10.reuse, R5, -R15 ;  /* 0x000000050a0f7223 */ /* 0x040fe2000001080f */
        /* <DEDUP_REMOVED lines=11> */
.L_x_2110:
[----:B------:R-:W-:Y:S05]  /*8be0*/  BSYNC B1 ;  /* 0x0000000000017941 */ /* 0x000fea0003800000 */
.L_x_2109:
[----:B--2---:R-:W-:Y:S01]  /*8bf0*/  PRMT R41, R56, 0x5410, R57 ;  /* 0x0000541038297816 */ /* 0x004fe20000000039 */
[----:B------:R-:W-:Y:S06]  /*8c00*/  @P1 BRA `(.L_x_2096) ;  /* 0x0000000400641947 */ /* 0x000fec0003800000 */
[----:B------:R-:W2:Y:S01]  /*8c10*/  LDL R42, [R1+0x10] ;  /* 0x00001000012a7983 */ /* 0x000ea20000100800 */
[----:B------:R-:W-:-:S04]  /*8c20*/  SHF.R.U32.HI R3, RZ, 0x3, R219 ;  /* 0x00000003ff037819 */ /* 0x000fc800000116db */
[----:B------:R-:W-:-:S05]  /*8c30*/  LOP3.LUT R3, R3, R0, R219, 0x1e, !PT ;  /* 0x0000000003037212 */ /* 0x000fca00078e1edb */
[----:B------:R-:W-:-:S04]  /*8c40*/  IMAD.IADD R0, R224, 0x1, R3 ;  /* 0x00000001e0007824 */ /* 0x000fc800078e0203 */
[----:B------:R-:W-:-:S05]  /*8c50*/  IMAD R0, R0, 0x2, R17 ;  /* 0x0000000200007824 */ /* 0x000fca00078e0211 */
[----:B-1----:R-:W1:Y:S01]  /*8c60*/  LDS.128 R4, [R0+0x18400] ;  /* 0x0184000000047984 */ /* 0x002e620000000c00 */
[----:B------:R-:W-:Y:S02]  /*8c70*/  SHF.R.U64 R37, R28, 0x10, R29 ;  /* 0x000000101c257819 */ /* 0x000fe4000000121d */
[--C-:B------:R-:W-:Y:S02]  /*8c80*/  SHF.R.U64 R39, R24, 0x10, R25.reuse ;  /* 0x0000001018277819 */ /* 0x100fe40000001219 */
[----:B------:R-:W-:Y:S01]  /*8c90*/  SHF.R.U32.HI R32, RZ, 0x10, R25 ;  /* 0x00000010ff207819 */ /* 0x000fe20000011619 */
[----:B------:R-:W-:Y:S01]  /*8ca0*/  HADD2.F32 R25, -RZ, R54.H1_H1 ;  /* 0x30000036ff197230 */ /* 0x000fe20000004100 */
[----:B------:R-:W-:Y:S02]  /*8cb0*/  SHF.R.U32.HI R28, RZ, 0x10, R29 ;  /* 0x00000010ff1c7819 */ /* 0x000fe4000001161d */
[--C-:B------:R-:W-:Y:S02]  /*8cc0*/  SHF.R.U64 R38, R26, 0x10, R27.reuse ;  /* 0x000000101a267819 */ /* 0x100fe4000000121b */
[----:B------:R-:W-:Y:S01]  /*8cd0*/  SHF.R.U32.HI R36, RZ, 0x10, R27 ;  /* 0x00000010ff247819 */ /* 0x000fe2000001161b */
[--C-:B------:R-:W-:Y:S01]  /*8ce0*/  HADD2.F32 R27, -RZ, R53.reuse.H1_H1 ;  /* 0x30000035ff1b7230 */ /* 0x100fe20000004100 */
[--C-:B------:R-:W-:Y:S01]  /*8cf0*/  SHF.R.U64 R35, R30, 0x10, R31.reuse ;  /* 0x000000101e237819 */ /* 0x100fe2000000121f */
[----:B------:R-:W-:Y:S01]  /*8d00*/  HADD2.F32 R28, -RZ, R28.H0_H0 ;  /* 0x2000001cff1c7230 */ /* 0x000fe20000004100 */
[----:B------:R-:W-:Y:S01]  /*8d10*/  SHF.R.U32.HI R33, RZ, 0x10, R31 ;  /* 0x00000010ff217819 */ /* 0x000fe2000001161f */
[----:B------:R-:W-:-:S02]  /*8d20*/  HADD2.F32 R26, -RZ, R53.H0_H0 ;  /* 0x20000035ff1a7230 */ /* 0x000fc40000004100 */
[--C-:B-1----:R-:W-:Y:S02]  /*8d30*/  HADD2.F32 R15, -RZ, R5.reuse.H0_H0 ;  /* 0x20000005ff0f7230 */ /* 0x102fe40000004100 */
[----:B------:R-:W-:-:S03]  /*8d40*/  HADD2.F32 R20, -RZ, R5.H1_H1 ;  /* 0x30000005ff147230 */ /* 0x000fc60000004100 */
[C---:B------:R-:W-:Y:S01]  /*8d50*/  FMUL.FTZ R29, R15.reuse, R27 ;  /* 0x0000001b0f1d7220 */ /* 0x040fe20000410000 */
[----:B------:R-:W-:Y:S01]  /*8d60*/  FMUL.FTZ R31, R15, R25 ;  /* 0x000000190f1f7220 */ /* 0x000fe20000410000 */
[----:B------:R-:W-:Y:S02]  /*8d70*/  HADD2.F32 R15, -RZ, R32.H0_H0 ;  /* 0x20000020ff0f7230 */ /* 0x000fe40000004100 */
[C---:B------:R-:W-:Y:S01]  /*8d80*/  FMUL.FTZ R30, R20.reuse, R28 ;  /* 0x0000001c141e7220 */ /* 0x040fe20000410000 */
[----:B------:R-:W-:Y:S02]  /*8d90*/  HADD2.F32 R5, -RZ, R4.H0_H0 ;  /* 0x20000004ff057230 */ /* 0x000fe40000004100 */
[----:B------:R-:W-:Y:S02]  /*8da0*/  HADD2.F32 R21, -RZ, R6.H0_H0 ;  /* 0x20000006ff157230 */ /* 0x000fe40000004100 */
[----:B------:R-:W-:Y:S01]  /*8db0*/  FMUL.FTZ R34, R20, R15 ;  /* 0x0000000f14227220 */ /* 0x000fe20000410000 */
[----:B------:R-:W-:-:S02]  /*8dc0*/  HADD2.F32 R20, -RZ, R41.H0_H0 ;  /* 0x20000029ff147230 */ /* 0x000fc40000004100 */
[--C-:B------:R-:W-:Y:S02]  /*8dd0*/  HADD2.F32 R24, -RZ, R7.reuse.H0_H0 ;  /* 0x20000007ff187230 */ /* 0x100fe40000004100 */
[----:B------:R-:W-:Y:S02]  /*8de0*/  HADD2.F32 R7, -RZ, R7.H1_H1 ;  /* 0x30000007ff077230 */ /* 0x000fe40000004100 */
[----:B------:R-:W-:Y:S02]  /*8df0*/  HADD2.F32 R4, -RZ, R4.H1_H1 ;  /* 0x30000004ff047230 */ /* 0x000fe40000004100 */
[----:B------:R-:W-:Y:S01]  /*8e00*/  HADD2.F32 R6, -RZ, R6.H1_H1 ;  /* 0x30000006ff067230 */ /* 0x000fe20000004100 */
[----:B--2---:R-:W1:Y:S02]  /*8e10*/  LDS.128 R8, [R42+0x18400] ;  /* 0x018400002a087984 */ /* 0x004e640000000c00 */
[--C-:B-1----:R-:W-:Y:S02]  /*8e20*/  HADD2.F32 R12, -RZ, R9.reuse.H0_H0 ;  /* 0x20000009ff0c7230 */ /* 0x102fe40000004100 */
[----:B------:R-:W-:-:S03]  /*8e30*/  HADD2.F32 R9, -RZ, R9.H1_H1 ;  /* 0x30000009ff097230 */ /* 0x000fc60000004100 */
[C---:B------:R-:W-:Y:S01]  /*8e40*/  FFMA.FTZ R29, R12.reuse, R25, -R29 ;  /* 0x000000190c1d7223 */ /* 0x040fe2000001081d */
[----:B------:R-:W-:Y:S01]  /*8e50*/  FFMA.FTZ R31, R12, R27, R31 ;  /* 0x0000001b0c1f7223 */ /* 0x000fe2000001001f */
[----:B------:R-:W-:Y:S02]  /*8e60*/  HADD2.F32 R12, -RZ, R54.H0_H0 ;  /* 0x20000036ff0c7230 */ /* 0x000fe40000004100 */
[----:B------:R-:W-:Y:S01]  /*8e70*/  FFMA.FTZ R32, R9, R15, -R30 ;  /* 0x0000000f09207223 */ /* 0x000fe2000001081e */
[----:B------:R-:W-:Y:S02]  /*8e80*/  HADD2.F32 R3, -RZ, R8.H0_H0 ;  /* 0x20000008ff037230 */ /* 0x000fe40000004100 */
[C---:B------:R-:W-:Y:S01]  /*8e90*/  FMUL.FTZ R30, R5.reuse, R26 ;  /* 0x0000001a051e7220 */ /* 0x040fe20000410000 */
[----:B------:R-:W-:-:S03]  /*8ea0*/  FMUL.FTZ R5, R5, R12 ;  /* 0x0000000c05057220 */ /* 0x000fc60000410000 */
[C---:B------:R-:W-:Y:S01]  /*8eb0*/  FFMA.FTZ R30, R3.reuse, R12, -R30 ;  /* 0x0000000c031e7223 */ /* 0x040fe2000001081e */
[----:B------:R-:W-:Y:S02]  /*8ec0*/  HADD2.F32 R12, -RZ, R55.H0_H0 ;  /* 0x20000037ff0c7230 */ /* 0x000fe40000004100 */
[----:B------:R-:W-:Y:S01]  /*8ed0*/  FFMA.FTZ R15, R3, R26, R5 ;  /* 0x0000001a030f7223 */ /* 0x000fe20000010005 */
[----:B------:R-:W-:Y:S02]  /*8ee0*/  HADD2.F32 R13, -RZ, R10.H0_H0 ;  /* 0x2000000aff0d7230 */ /* 0x000fe40000004100 */
[----:B------:R-:W-:Y:S01]  /*8ef0*/  FMUL.FTZ R26, R21, R20 ;  /* 0x00000014151a7220 */ /* 0x000fe20000410000 */
[----:B------:R-:W-:Y:S02]  /*8f00*/  HADD2.F32 R5, -RZ, R41.H1_H1 ;  /* 0x30000029ff057230 */ /* 0x000fe40000004100 */
[----:B------:R-:W-:Y:S02]  /*8f10*/  HADD2.F32 R3, -RZ, R55.H1_H1 ;  /* 0x30000037ff037230 */ /* 0x000fe40000004100 */
[----:B------:R-:W-:Y:S01]  /*8f20*/  FFMA.FTZ R34, R9, R28, R34 ;  /* 0x0000001c09227223 */ /* 0x000fe20000010022 */
[----:B------:R-:W-:Y:S01]  /*8f30*/  FMUL.FTZ R28, R21, R12 ;  /* 0x0000000c151c7220 */ /* 0x000fe20000410000 */
[----:B------:R-:W-:-:S02]  /*8f40*/  HADD2.F32 R14, -RZ, R11.H0_H0 ;  /* 0x2000000bff0e7230 */ /* 0x000fc40000004100 */
[C---:B------:R-:W-:Y:S01]  /*8f50*/  FFMA.FTZ R21, R13.reuse, R12, -R26 ;  /* 0x0000000c0d157223 */ /* 0x040fe2000001081a */
[C---:B------:R-:W-:Y:S01]  /*8f60*/  FMUL.FTZ R9, R24.reuse, R5 ;  /* 0x0000000518097220 */ /* 0x040fe20000410000 */
[----:B------:R-:W-:Y:S02]  /*8f70*/  HADD2.F32 R26, -RZ, R33.H0_H0 ;  /* 0x20000021ff1a7230 */ /* 0x000fe40000004100 */
[-C--:B------:R-:W-:Y:S01]  /*8f80*/  FMUL.FTZ R24, R24, R3.reuse ;  /* 0x0000000318187220 */ /* 0x080fe20000410000 */
[----:B------:R-:W-:Y:S02]  /*8f90*/  HADD2.F32 R12, -RZ, R36.H0_H0 ;  /* 0x20000024ff0c7230 */ /* 0x000fe40000004100 */
[----:B------:R-:W-:Y:S01]  /*8fa0*/  FFMA.FTZ R28, R13, R20, R28 ;  /* 0x000000140d1c7223 */ /* 0x000fe2000001001c */
[C---:B------:R-:W-:Y:S01]  /*8fb0*/  FFMA.FTZ R20, R14.reuse, R3, -R9 ;  /* 0x000000030e147223 */ /* 0x040fe20000010809 */
[----:B------:R-:W-:Y:S01]  /*8fc0*/  FFMA.FTZ R24, R14, R5, R24 ;  /* 0x000000050e187223 */ /* 0x000fe20000010018 */
[----:B------:R-:W-:-:S02]  /*8fd0*/  HADD2.F32 R11, -RZ, R11.H1_H1 ;  /* 0x3000000bff0b7230 */ /* 0x000fc40000004100 */
[C---:B------:R-:W-:Y:S01]  /*8fe0*/  FMUL.FTZ R36, R7.reuse, R26 ;  /* 0x0000001a07247220 */ /* 0x040fe20000410000 */
[-C--:B------:R-:W-:Y:S01]  /*8ff0*/  FMUL.FTZ R14, R7, R12.reuse ;  /* 0x0000000c070e7220 */ /* 0x080fe20000410000 */
[----:B------:R-:W-:Y:S02]  /*9000*/  HADD2.F32 R7, -RZ, R37.H0_H0 ;  /* 0x20000025ff077230 */ /* 0x000fe40000004100 */
[----:B------:R-:W-:Y:S02]  /*9010*/  HADD2.F32 R9, -RZ, R35.H0_H0 ;  /* 0x20000023ff097230 */ /* 0x000fe40000004100 */
[----:B------:R-:W-:Y:S02]  /*9020*/  HADD2.F32 R3, -RZ, R39.H0_H0 ;  /* 0x20000027ff037230 */ /* 0x000fe40000004100 */
[----:B------:R-:W-:Y:S02]  /*9030*/  HADD2.F32 R5, -RZ, R38.H0_H0 ;  /* 0x20000026ff057230 */ /* 0x000fe40000004100 */
[----:B------:R-:W-:Y:S01]  /*9040*/  FFMA.FTZ R25, R11, R12, -R36 ;  /* 0x0000000c0b197223 */ /* 0x000fe20000010824 */
[----:B------:R-:W-:-:S02]  /*9050*/  HADD2.F32 R8, -RZ, R8.H1_H1 ;  /* 0x30000008ff087230 */ /* 0x000fc40000004100 */
[----:B------:R-:W-:Y:S01]  /*9060*/  FFMA.FTZ R27, R11, R26, R14 ;  /* 0x0000001a0b1b7223 */ /* 0x000fe2000001000e */
[----:B------:R-:W-:Y:S02]  /*9070*/  HADD2.F32 R10, -RZ, R10.H1_H1 ;  /* 0x3000000aff0a7230 */ /* 0x000fe40000004100 */
[----:B------:R-:W-:Y:S01]  /*9080*/  FMUL.FTZ R11, R4, R7 ;  /* 0x00000007040b7220 */ /* 0x000fe20000410000 */
        /* <DEDUP_REMOVED lines=12> */
[----:B------:R-:W-:Y:S02]  /*9150*/  F2FP.F16.F32.PACK_AB R7, R27, R24 ;  /* 0x000000181b07723e */ /* 0x000fe400000000ff */
[----:B------:R-:W-:-:S02]  /*9160*/  F2FP.F16.F32.PACK_AB R4, R4, R15 ;  /* 0x0000000f0404723e */ /* 0x000fc400000000ff */
[----:B------:R-:W-:Y:S01]  /*9170*/  F2FP.F16.F32.PACK_AB R6, R9, R28 ;  /* 0x0000001c0906723e */ /* 0x000fe200000000ff */
[----:B------:R1:W-:Y:S04]  /*9180*/  STS.128 [R42+0x18400], R32 ;  /* 0x018400202a007388 */ /* 0x0003e80000000c00 */
[----:B------:R1:W-:Y:S02]  /*9190*/  STS.128 [R0+0x18400], R4 ;  /* 0x0184000400007388 */ /* 0x0003e40000000c00 */
.L_x_2096:
[----:B------:R-:W-:Y:S05]  /*91a0*/  BSYNC B0 ;  /* 0x0000000000007941 */ /* 0x000fea0003800000 */
.L_x_2076:
        /* <DEDUP_REMOVED lines=8> */
.L_x_2073:
[----:B-1234-:R-:W1:Y:S01]  /*9230*/  S2R R0, SR_TID.X ;  /* 0x0000000000007919 */ /* 0x01ee620000002100 */
[----:B------:R-:W-:Y:S01]  /*9240*/  ISETP.NE.AND P0, PT, R202, 0x3, PT ;  /* 0x00000003ca00780c */ /* 0x000fe20003f05270 */
[----:B------:R-:W-:Y:S05]  /*9250*/  WARPSYNC.ALL ;  /* 0x0000000000007948 */ /* 0x000fea0003800000 */
[----:B-1----:R-:W-:-:S05]  /*9260*/  SHF.R.U32.HI R0, RZ, 0x7, R0 ;  /* 0x00000007ff007819 */ /* 0x002fca0000011600 */
[----:B------:R-:W-:-:S05]  /*9270*/  VIADD R179, R0, 0x8 ;  /* 0x0000000800b37836 */ /* 0x000fca0000000000 */
[----:B------:R1:W-:Y:S06]  /*9280*/  BAR.SYNC.DEFER_BLOCKING R179, 0x100 ;  /* 0x000400b30000751d */ /* 0x0003ec0000010000 */
[----:B------:R-:W-:Y:S05]  /*9290*/  @!P0 BRA `(.L_x_2111) ;  /* 0x0000000000048947 */ /* 0x000fea0003800000 */
[----:B------:R-:W-:Y:S01]  /*92a0*/  BPT.TRAP 0x1 ;  /* 0x000000040000795c */ /* 0x000fe20000300000 */
.L_x_2111:
[----:B------:R-:W-:Y:S01]  /*92b0*/  IMAD R6, R16, 0x8, R17 ;  /* 0x0000000810067824 */ /* 0x000fe200078e0211 */
[----:B------:R-:W-:-:S04]  /*92c0*/  SHF.L.U32 R73, R200, 0x1f, RZ ;  /* 0x0000001fc8497819 */ /* 0x000fc800000006ff */
[----:B------:R2:W3:Y:S01]  /*92d0*/  SYNCS.PHASECHK.TRANS64.TRYWAIT P2, [R6+URZ+0x22830], R73 ;  /* 0x02283049060075a7 */ /* 0x0004e2000804017f */
[----:B------:R-:W-:Y:S05]  /*92e0*/  @!P0 BRA `(.L_x_2112) ;  /* 0x0000000000048947 */ /* 0x000fea0003800000 */
[----:B------:R-:W-:Y:S01]  /*92f0*/  BPT.TRAP 0x1 ;  /* 0x000000040000795c */ /* 0x000fe20000300000 */
.L_x_2112:
[----:B------:R-:W4:Y:S01]  /*9300*/  S2R R3, SR_TID.X ;  /* 0x0000000000037919 */ /* 0x000f220000002100 */
[----:B------:R-:W-:-:S05]  /*9310*/  VIADD R0, R17, 0x1c400 ;  /* 0x0001c40011007836 */ /* 0x000fca0000000000 */
[----:B------:R-:W-:-:S04]  /*9320*/  SHF.R.U32.HI R0, RZ, 0x4, R0 ;  /* 0x00000004ff007819 */ /* 0x000fc80000011600 */
[----:B------:R-:W-:Y:S02]  /*9330*/  LOP3.LUT R0, R0, 0x3fff, RZ, 0xc0, !PT ;  /* 0x00003fff00007812 */ /* 0x000fe400078ec0ff */
[----:B----4-:R-:W-:-:S04]  /*9340*/  LOP3.LUT R3, R3, 0x7f, RZ, 0xc0, !PT ;  /* 0x0000007f03037812 */ /* 0x010fc800078ec0ff */
[----:B------:R-:W-:Y:S01]  /*9350*/  ISETP.NE.AND P1, PT, R3, RZ, PT ;  /* 0x000000ff0300720c */ /* 0x000fe20003f25270 */
[----:B---3--:R-:W-:-:S12]  /*9360*/  @P2 BRA `(.L_x_2113) ;  /* 0x0000000000082947 */ /* 0x008fd80003800000 */
[----:B------:R-:W3:Y:S02]  /*9370*/  SYNCS.PHASECHK.TRANS64.TRYWAIT P2, [R6+URZ+0x22830], R73 ;  /* 0x02283049060075a7 */ /* 0x000ee4000804017f */
[----:B---3--:R-:W-:Y:S05]  /*9380*/  @!P2 BRA `(.L_x_2114) ;  /* 0x0000014c00c0a947 */ /* 0x008fea0003800000 */
.L_x_2113:
[----:B------:R-:W-:Y:S05]  /*9390*/  WARPSYNC.ALL ;  /* 0x0000000000007948 */ /* 0x000fea0003800000 */
[----:B------:R-:W-:-:S05]  /*93a0*/  LOP3.LUT R214, R0, 0x10000, RZ, 0xfc, !PT ;  /* 0x0001000000d67812 */ /* 0x000fca00078efcff */
[----:B------:R-:W-:Y:S01]  /*93b0*/  IMAD R4, R16, 0x300, R214 ;  /* 0x0000030010047824 */ /* 0x000fe200078e02d6 */
[----:B------:R-:W-:Y:S01]  /*93c0*/  LOP3.LUT R8, R40, 0x10000, RZ, 0xfc, !PT ;  /* 0x0001000028087812 */ /* 0x000fe200078efcff */
[----:B------:R-:W-:Y:S01]  /*93d0*/  IMAD.MOV.U32 R5, RZ, RZ, 0x40000040 ;  /* 0x40000040ff057424 */ /* 0x000fe200078e00ff */
[----:B------:R-:W4:Y:S01]  /*93e0*/  LDL R7, [R1+0x14] ;  /* 0x0000140001077983 */ /* 0x000f220000100800 */
[----:B------:R-:W-:Y:S01]  /*93f0*/  IMAD.MOV.U32 R9, RZ, RZ, 0x40000040 ;  /* 0x40000040ff097424 */ /* 0x000fe200078e00ff */
[C---:B------:R-:W-:Y:S01]  /*9400*/  R2UR UR6, R4.reuse ;  /* 0x00000000040672ca */ /* 0x040fe200000e0000 */
[----:B-----5:R-:W-:Y:S01]  /*9410*/  WARPGROUP.ARRIVE ;  /* 0x00000000000079c5 */ /* 0x020fe20000000000 */
[----:B------:R-:W-:Y:S01]  /*9420*/  R2UR UR7, R5 ;  /* 0x00000000050772ca */ /* 0x000fe200000e0000 */
[----:B------:R-:W-:Y:S01]  /*9430*/  VIADD R10, R4, 0x2 ;  /* 0x00000002040a7836 */ /* 0x000fe20000000000 */
[C---:B------:R-:W-:Y:S01]  /*9440*/  R2UR UR4, R8.reuse ;  /* 0x00000000080472ca */ /* 0x040fe200000e0000 */
[C---:B------:R-:W-:Y:S01]  /*9450*/  VIADD R20, R8.reuse, 0x2 ;  /* 0x0000000208147836 */ /* 0x040fe20000000000 */
[----:B------:R-:W-:Y:S01]  /*9460*/  R2UR UR5, R9 ;  /* 0x00000000090572ca */ /* 0x000fe200000e0000 */
[----:B------:R-:W-:Y:S01]  /*9470*/  IMAD.MOV.U32 R11, RZ, RZ, 0x40000040 ;  /* 0x40000040ff0b7424 */ /* 0x000fe200078e00ff */
[----:B------:R-:W0:Y:S01]  /*9480*/  S2R R74, SR_TID.X ;  /* 0x00000000004a7919 */ /* 0x000e220000002100 */
[----:B------:R-:W-:Y:S01]  /*9490*/  IMAD.MOV.U32 R21, RZ, RZ, 0x40000040 ;  /* 0x40000040ff157424 */ /* 0x000fe200078e00ff */
[----:B------:R-:W1:Y:S01]  /*94a0*/  LDC.64 R176, c[0x0][0x9e0] ;  /* 0x00027800ffb07b82 */ /* 0x000e620000000a00 */
[----:B------:R-:W-:Y:S01]  /*94b0*/  VIADD R14, R8, 0x4 ;  /* 0x00000004080e7836 */ /* 0x000fe20000000000 */
[----:B------:R-:W-:Y:S01]  /*94c0*/  LOP3.LUT R2, R2, 0xffefffff, RZ, 0xc0, !PT ;  /* 0xffefffff02027812 */ /* 0x000fe200078ec0ff */
[----:B------:R-:W-:-:S02]  /*94d0*/  IMAD.MOV.U32 R15, RZ, RZ, 0x40000040 ;  /* 0x40000040ff0f7424 */ /* 0x000fc400078e00ff */
[----:B------:R-:W-:Y:S02]  /*94e0*/  VIADD R12, R8, 0x6 ;  /* 0x00000006080c7836 */ /* 0x000fe40000000000 */
[----:B------:R-:W-:Y:S02]  /*94f0*/  IMAD.MOV.U32 R5, RZ, RZ, 0x40000040 ;  /* 0x40000040ff057424 */ /* 0x000fe400078e00ff */
[----:B------:R-:W-:Y:S01]  /*9500*/  HGMMA.64x96x16.F32 R24, gdesc[UR4], RZ, !UPT, gsb0 ;  /* 0x01600000041879f0 */ /* 0x000fe2000c0008ff */
[----:B------:R-:W-:Y:S01]  /*9510*/  R2UR UR6, R10 ;  /* 0x000000000a0672ca */ /* 0x000fe200000e0000 */
[----:B------:R-:W-:Y:S01]  /*9520*/  VIADD R10, R4, 0x4 ;  /* 0x00000004040a7836 */ /* 0x000fe20000000000 */
[----:B------:R-:W-:Y:S01]  /*9530*/  R2UR UR7, R11 ;  /* 0x000000000b0772ca */ /* 0x000fe200000e0000 */
[----:B------:R-:W-:Y:S01]  /*9540*/  IMAD.MOV.U32 R11, RZ, RZ, 0x40000040 ;  /* 0x40000040ff0b7424 */ /* 0x000fe200078e00ff */
[----:B------:R-:W-:Y:S01]  /*9550*/  R2UR UR4, R20 ;  /* 0x00000000140472ca */ /* 0x000fe200000e0000 */
[----:B------:R-:W-:Y:S01]  /*9560*/  VIADD R4, R4, 0x6 ;  /* 0x0000000604047836 */ /* 0x000fe20000000000 */
[----:B------:R-:W-:Y:S01]  /*9570*/  R2UR UR5, R21 ;  /* 0x00000000150572ca */ /* 0x000fe200000e0000 */
[----:B------:R-:W-:-:S02]  /*9580*/  IMAD.MOV.U32 R13, RZ, RZ, 0x40000040 ;  /* 0x40000040ff0d7424 */ /* 0x000fc400078e00ff */
[----:B------:R-:W-:Y:S02]  /*9590*/  IMAD.MOV.U32 R3, RZ, RZ, -0x60 ;  /* 0xffffffa0ff037424 */ /* 0x000fe400078e00ff */
[----:B------:R-:W-:Y:S02]  /*95a0*/  @!P1 VIADD R0, R6, 0x22840 ;  /* 0x0002284006009836 */ /* 0x000fe40000000000 */
[----:B------:R-:W-:Y:S01]  /*95b0*/  IMAD R72, R178, R3, 0x60 ;  /* 0x00000060b2487424 */ /* 0x000fe200078e0203 */
[----:B-1----:R-:W-:Y:S02]  /*95c0*/  ISETP.GE.AND P2, PT, R177, 0x1, PT ;  /* 0x00000001b100780c */ /* 0x002fe40003f46270 */
[----:B------:R-:W-:Y:S01]  /*95d0*/  @!P1 PRMT R0, RZ, 0x654, R0 ;  /* 0x00000654ff009816 */ /* 0x000fe20000000000 */
[----:B------:R-:W-:Y:S01]  /*95e0*/  IMAD.IADD R76, R72, 0x1, -R201 ;  /* 0x00000001484c7824 */ /* 0x000fe200078e0ac9 */
[----:B0-----:R-:W-:-:S09]  /*95f0*/  SHF.R.U32.HI R74, RZ, 0x7, R74 ;  /* 0x00000007ff4a7819 */ /* 0x001fd2000001164a */
[----:B------:R-:W-:Y:S01]  /*9600*/  @P2 LOP3.LUT R2, R2, 0x100000, RZ, 0xfc, !PT ;  /* 0x0010000002022812 */ /* 0x000fe200078efcff */
[----:B------:R-:W-:Y:S02]  /*9610*/  WARPGROUP.DEPBAR.LE gsb0, 0x0 ;  /* 0x00008000000079c5 */ /* 0x000fe40000010000 */
[----:B------:R-:W-:-:S06]  /*9620*/  WARPGROUP.ARRIVE ;  /* 0x00000000000079c5 */ /* 0x000fcc0000000000 */
[----:B------:R-:W-:Y:S01]  /*9630*/  HGMMA.64x96x16.F32 R24, gdesc[UR4], R24, gsb0 ;  /* 0x01600000041879f0 */ /* 0x000fe20008000818 */
[----:B------:R-:W-:Y:S02]  /*9640*/  R2UR UR6, R10 ;  /* 0x000000000a0672ca */ /* 0x000fe400000e0000 */
[----:B------:R-:W-:Y:S02]  /*9650*/  R2UR UR7, R11 ;  /* 0x000000000b0772ca */ /* 0x000fe400000e0000 */
[----:B------:R-:W-:Y:S02]  /*9660*/  R2UR UR4, R14 ;  /* 0x000000000e0472ca */ /* 0x000fe400000e0000 */
[----:B------:R-:W-:Y:S02]  /*9670*/  R2UR UR5, R15 ;  /* 0x000000000f0572ca */ /* 0x000fe400000e0000 */
[----:B------:R-:W-:Y:S01]  /*9680*/  IADD3 R11, -R74, 0xb, RZ ;  /* 0x0000000b4a0b7810 */ /* 0x000fe20007ffe1ff */
[----:B------:R-:W-:-:S02]  /*9690*/  WARPGROUP.DEPBAR.LE gsb0, 0x0 ;  /* 0x00008000000079c5 */ /* 0x000fc40000010000 */
[----:B------:R-:W-:-:S08]  /*96a0*/  WARPGROUP.ARRIVE ;  /* 0x00000000000079c5 */ /* 0x000fd00000000000 */
[----:B------:R-:W-:Y:S01]  /*96b0*/  HGMMA.64x96x16.F32 R24, gdesc[UR4], R24, gsb0 ;  /* 0x01600000041879f0 */ /* 0x000fe20008000818 */
[----:B------:R-:W-:Y:S01]  /*96c0*/  R2UR UR6, R4 ;  /* 0x00000000040672ca */ /* 0x000fe200000e0000 */
[----:B------:R-:W-:Y:S01]  /*96d0*/  IMAD.IADD R4, R204, 0x1, R72 ;  /* 0x00000001cc047824 */ /* 0x000fe200078e0248 */
[----:B------:R-:W-:Y:S02]  /*96e0*/  R2UR UR7, R5 ;  /* 0x00000000050772ca */ /* 0x000fe400000e0000 */
[----:B------:R-:W-:Y:S01]  /*96f0*/  R2UR UR4, R12 ;  /* 0x000000000c0472ca */ /* 0x000fe200000e0000 */
[----:B------:R-:W-:Y:S01]  /*9700*/  IMAD.IADD R74, R4, 0x1, -R201 ;  /* 0x00000001044a7824 */ /* 0x000fe200078e0ac9 */
[----:B------:R-:W-:Y:S01]  /*9710*/  R2UR UR5, R13 ;  /* 0x000000000d0572ca */ /* 0x000fe200000e0000 */
[----:B------:R-:W-:Y:S02]  /*9720*/  WARPGROUP.DEPBAR.LE gsb0, 0x0 ;  /* 0x00008000000079c5 */ /* 0x000fe40000010000 */
[----:B------:R-:W-:-:S10]  /*9730*/  WARPGROUP.ARRIVE ;  /* 0x00000000000079c5 */ /* 0x000fd40000000000 */
[----:B------:R-:W-:Y:S01]  /*9740*/  HGMMA.64x96x16.F32 R24, gdesc[UR4], R24, gsb0 ;  /* 0x01600000041879f0 */ /* 0x000fe20008000818 */
[----:B------:R-:W-:Y:S02]  /*9750*/  ULDC UR4, c[0x0][0x9dc] ;  /* 0x0002770000047ab9 */ /* 0x000fe40000000800 */
[----:B------:R-:W-:-:S05]  /*9760*/  IMAD.U32 R207, RZ, RZ, UR4 ;  /* 0x00000004ffcf7e24 */ /* 0x000fca000f8e00ff */
[----:B------:R-:W-:Y:S01]  /*9770*/  LOP3.LUT R10, RZ, R207, RZ, 0x33, !PT ;  /* 0x000000cfff0a7212 */ /* 0x000fe200078e33ff */
[----:B------:R-:W-:Y:S02]  /*9780*/  WARPGROUP.DEPBAR.LE gsb0, 0x0 ;  /* 0x00008000000079c5 */ /* 0x000fe40000010000 */
[----:B------:R0:W-:Y:S06]  /*9790*/  BAR.ARV R11, 0x100 ;  /* 0x0004000b0000751d */ /* 0x0001ec0000002000 */
[----:B------:R1:W-:Y:S02]  /*97a0*/  @!P1 SYNCS.ARRIVE.TRANS64.RED.A1T0 RZ, [R0+URZ], RZ ;  /* 0x000000ff00ff99a7 */ /* 0x0003e4000810043f */
[----:B-1----:R-:W-:-:S05]  /*97b0*/  IADD3 R0, -R205, 0x1, R4 ;  /* 0x00000001cd007810 */ /* 0x002fca0007ffe104 */
[----:B------:R-:W-:Y:S02]  /*97c0*/  IMAD.IADD R3, R0, 0x1, -R201 ;  /* 0x0000000100037824 */ /* 0x000fe400078e0ac9 */
[----:B----4-:R-:W-:Y:S02]  /*97d0*/  IMAD R0, R209, 0x80, R7 ;  /* 0x00000080d1007824 */ /* 0x010fe400078e0207 */
[C---:B------:R-:W-:Y:S02]  /*97e0*/  IMAD.IADD R75, R3.reuse, 0x1, R176 ;  /* 0x00000001034b7824 */ /* 0x040fe400078e02b0 */
[----:B------:R-:W-:-:S03]  /*97f0*/  IMAD.IADD R77, R3, 0x1, R10 ;  /* 0x00000001034d7824 */ /* 0x000fc600078e020a */
[----:B------:R-:W-:Y:S01]  /*9800*/  VIADDMNMX R4, R0, R75, R74, PT ;  /* 0x0000004b00047246 */ /* 0x000fe2000380014a */
[----:B------:R-:W-:Y:S01]  /*9810*/  IMAD.IADD R3, R77, 0x1, R0 ;  /* 0x000000014d037824 */ /* 0x000fe200078e0200 */
[----:B0-----:R-:W-:Y:S06]  /*9820*/  @!P2 BRA `(.L_x_2115) ;  /* 0x00000000004ca947 */ /* 0x001fec0003800000 */
[----:B------:R-:W-:Y:S01]  /*9830*/  IADD3 R5, R0, R204, -R205 ;  /* 0x000000cc00057210 */ /* 0x000fe20007ffe8cd */
[----:B------:R-:W-:Y:S03]  /*9840*/  BSSY B0, `(.L_x_2116) ;  /* 0x000000e000007945 */ /* 0x000fe60003800000 */
        /* <DEDUP_REMOVED lines=9> */
.L_x_2117:
[----:B------:R-:W-:-:S13]  /*98e0*/  ISETP.NE.AND P2, PT, R177, 0x1, PT ;  /* 0x00000001b100780c */ /* 0x000fda0003f45270 */
[----:B------:R-:W0:Y:S02]  /*98f0*/  @P2 LDC.64 R78, c[0x0][0x9e8] ;  /* 0x00027a00ff4e2b82 */ /* 0x000e240000000a00 */
[----:B0-----:R-:W-:-:S05]  /*9900*/  @P2 IMAD.HI.U32 R10, R5, R78, RZ ;  /* 0x0000004e050a2227 */ /* 0x001fca00078e00ff */
[----:B------:R-:W-:-:S07]  /*9910*/  @P2 SHF.R.U32.HI R5, RZ, R79, R10 ;  /* 0x0000004fff052219 */ /* 0x000fce000001160a */
.L_x_2118:
[----:B------:R-:W-:Y:S05]  /*9920*/  BSYNC B0 ;  /* 0x0000000000007941 */ /* 0x000fea0003800000 */
.L_x_2116:
[----:B------:R-:W-:-:S05]  /*9930*/  IMAD R10, R5, R177, R76 ;  /* 0x000000b1050a7224 */ /* 0x000fca00078e024c */
[----:B------:R-:W-:Y:S02]  /*9940*/  VIMNMX R3, R3, R10, !PT ;  /* 0x0000000a03037248 */ /* 0x000fe40007fe0100 */
[----:B------:R-:W-:-:S07]  /*9950*/  VIADDMNMX R4, R10, R177, R4, PT ;  /* 0x000000b10a047246 */ /* 0x000fce0003800104 */
.L_x_2115:
[C---:B------:R-:W-:Y:S02]  /*9960*/  ISETP.GE.AND P2, PT, R72.reuse, 0x2, PT ;  /* 0x000000024800780c */ /* 0x040fe40003f46270 */
[----:B------:R-:W-:Y:S02]  /*9970*/  ISETP.GE.AND P4, PT, R72, 0x9, PT ;  /* 0x000000094800780c */ /* 0x000fe40003f86270 */
[----:B------:R-:W-:Y:S02]  /*9980*/  ISETP.GT.AND P3, PT, R3, 0x1, !P2 ;  /* 0x000000010300780c */ /* 0x000fe40005764270 */
[----:B------:R-:W-:Y:S02]  /*9990*/  P2R R5, PR, RZ, 0x10 ;  /* 0x00000010ff057803 */ /* 0x000fe40000000000 */
[----:B------:R-:W-:Y:S02]  /*99a0*/  ISETP.LT.OR P3, PT, R4, 0x2, P3 ;  /* 0x000000020400780c */ /* 0x000fe40001f61670 */
[----:B------:R-:W-:-:S02]  /*99b0*/  ISETP.GE.AND P6, PT, R72, 0x1, PT ;  /* 0x000000014800780c */ /* 0x000fc40003fc6270 */
[----:B------:R-:W-:Y:S02]  /*99c0*/  FSEL R109, R25, -INF , !P3 ;  /* 0xff800000196d7808 */ /* 0x000fe40005800000 */
[----:B------:R-:W-:Y:S02]  /*99d0*/  ISETP.GT.AND P3, PT, R3, 0x8, !P4 ;  /* 0x000000080300780c */ /* 0x000fe40006764270 */
[----:B------:R-:W-:Y:S02]  /*99e0*/  ISETP.GE.AND P4, PT, R72, 0xa, PT ;  /* 0x0000000a4800780c */ /* 0x000fe40003f86270 */
[----:B------:R-:W-:Y:S02]  /*99f0*/  ISETP.LT.OR P3, PT, R4, 0x9, P3 ;  /* 0x000000090400780c */ /* 0x000fe40001f61670 */
[----:B------:R-:W-:Y:S02]  /*9a00*/  P2R R25, PR, RZ, 0x10 ;  /* 0x00000010ff197803 */ /* 0x000fe40000000000 */
[----:B------:R-:W-:-:S02]  /*9a10*/  FSEL R111, R28, -INF , !P3 ;  /* 0xff8000001c6f7808 */ /* 0x000fc40005800000 */
[----:B------:R-:W-:Y:S02]  /*9a20*/  ISETP.GT.AND P3, PT, R3, 0x9, !P4 ;  /* 0x000000090300780c */ /* 0x000fe40006764270 */
[----:B------:R-:W-:Y:S02]  /*9a30*/  ISETP.GE.AND P4, PT, R72, 0x11, PT ;  /* 0x000000114800780c */ /* 0x000fe40003f86270 */
[----:B------:R-:W-:Y:S02]  /*9a40*/  ISETP.LT.OR P3, PT, R4, 0xa, P3 ;  /* 0x0000000a0400780c */ /* 0x000fe40001f61670 */
[----:B------:R-:W-:Y:S02]  /*9a50*/  P2R R78, PR, RZ, 0x10 ;  /* 0x00000010ff4e7803 */ /* 0x000fe40000000000 */
[----:B------:R-:W-:Y:S02]  /*9a60*/  FSEL R113, R29, -INF , !P3 ;  /* 0xff8000001d717808 */ /* 0x000fe40005800000 */
[----:B------:R-:W-:-:S02]  /*9a70*/  ISETP.GT.AND P3, PT, R3, 0x10, !P4 ;  /* 0x000000100300780c */ /* 0x000fc40006764270 */
[----:B------:R-:W-:Y:S02]  /*9a80*/  ISETP.GE.AND P4, PT, R72, 0x12, PT ;  /* 0x000000124800780c */ /* 0x000fe40003f86270 */
[----:B------:R-:W-:-:S04]  /*9a90*/  ISETP.LT.OR P3, PT, R4, 0x11, P3 ;  /* 0x000000110400780c */ /* 0x000fc80001f61670 */
        /* <DEDUP_REMOVED lines=91> */
[----:B------:R-:W-:Y:S02]  /*a050*/  ISETP.GE.AND P5, PT, R72, 0x5a, PT ;  /* 0x0000005a4800780c */ /* 0x000fe40003fa6270 */
[----:B------:R-:W-:Y:S02]  /*a060*/  IADD3 R24, R77, 0x8, R0 ;  /* 0x000000084d187810 */ /* 0x000fe40007ffe000 */
[----:B------:R-:W-:Y:S02]  /*a070*/  P2R R64, PR, RZ, 0x20 ;  /* 0x00000020ff407803 */ /* 0x000fe40000000000 */
[----:B------:R-:W-:Y:S01]  /*a080*/  ISETP.GT.AND P5, PT, R3, 0x59, !P5 ;  /* 0x000000590300780c */ /* 0x000fe20006fa4270 */
[----:B------:R-:W-:-:S03]  /*a090*/  VIADD R3, R0, 0x8 ;  /* 0x0000000800037836 */ /* 0x000fc60000000000 */
[----:B------:R-:W-:Y:S02]  /*a0a0*/  ISETP.LT.OR P5, PT, R4, 0x5a, P5 ;  /* 0x0000005a0400780c */ /* 0x000fe40002fa1670 */
[----:B------:R-:W-:Y:S02]  /*a0b0*/  VIADDMNMX R4, R3, R75, R74, PT ;  /* 0x0000004b03047246 */ /* 0x000fe4000380014a */
[----:B------:R-:W-:Y:S02]  /*a0c0*/  FSEL R69, R69, -INF , !P5 ;  /* 0xff80000045457808 */ /* 0x000fe40006800000 */
[----:B------:R-:W-:-:S13]  /*a0d0*/  ISETP.GE.AND P5, PT, R177, 0x1, PT ;  /* 0x00000001b100780c */ /* 0x000fda0003fa6270 */
[----:B------:R-:W-:Y:S05]  /*a0e0*/  @!P5 BRA `(.L_x_2119) ;  /* 0x000000000050d947 */ /* 0x000fea0003800000 */
[----:B------:R-:W-:Y:S01]  /*a0f0*/  IADD3 R3, R0, R204, -R205 ;  /* 0x000000cc00037210 */ /* 0x000fe20007ffe8cd */
[----:B------:R-:W-:Y:S04]  /*a100*/  BSSY B0, `(.L_x_2120) ;  /* 0x000000f000007945 */ /* 0x000fe80003800000 */
[----:B------:R-:W-:-:S05]  /*a110*/  VIADD R3, R3, 0x8 ;  /* 0x0000000803037836 */ /* 0x000fca0000000000 */
        /* <DEDUP_REMOVED lines=9> */
.L_x_2121:
[----:B------:R-:W-:-:S13]  /*a1b0*/  ISETP.NE.AND P5, PT, R177, 0x1, PT ;  /* 0x00000001b100780c */ /* 0x000fda0003fa5270 */
[----:B------:R-:W0:Y:S02]  /*a1c0*/  @P5 LDC.64 R28, c[0x0][0x9e8] ;  /* 0x00027a00ff1c5b82 */ /* 0x000e240000000a00 */
[----:B0-----:R-:W-:-:S05]  /*a1d0*/  @P5 IMAD.HI.U32 R10, R3, R28, RZ ;  /* 0x0000001c030a5227 */ /* 0x001fca00078e00ff */
[----:B------:R-:W-:-:S07]  /*a1e0*/  @P5 SHF.R.U32.HI R3, RZ, R29, R10 ;  /* 0x0000001dff035219 */ /* 0x000fce000001160a */
.L_x_2122:
[----:B------:R-:W-:Y:S05]  /*a1f0*/  BSYNC B0 ;  /* 0x0000000000007941 */ /* 0x000fea0003800000 */
.L_x_2120:
[----:B------:R-:W-:-:S05]  /*a200*/  IMAD R3, R3, R177, R76 ;  /* 0x000000b103037224 */ /* 0x000fca00078e024c */
[----:B------:R-:W-:Y:S02]  /*a210*/  VIMNMX R24, R24, R3, !PT ;  /* 0x0000000318187248 */ /* 0x000fe40007fe0100 */
[----:B------:R-:W-:-:S07]  /*a220*/  VIADDMNMX R4, R3, R177, R4, PT ;  /* 0x000000b103047246 */ /* 0x000fce0003800104 */
.L_x_2119:
[----:B------:R-:W-:Y:S01]  /*a230*/  ISETP.GT.AND P2, PT, R24, 0x1, !P2 ;  /* 0x000000011800780c */ /* 0x000fe20005744270 */
[----:B------:R-:W-:Y:S01]  /*a240*/  ULDC UR4, c[0x0][0x988] ;  /* 0x0002620000047ab9 */ /* 0x000fe20000000800 */
        /* <DEDUP_REMOVED lines=16> */
[----:B------:R-:W-:-:S02]  /*a350*/  ISETP.NE.AND P5, PT, R37, RZ, PT ;  /* 0x000000ff2500720c */ /* 0x000fc40003fa5270 */
        /* <DEDUP_REMOVED lines=25> */
[----:B------:R-:W-:Y:S02]  /*a4f0*/  FMNMX.FTZ R10, R57, R10, !PT ;  /* 0x0000000a390a7209 */ /* 0x000fe40007810000 */
[----:B------:R-:W-:Y:S02]  /*a500*/  ISETP.LT.OR P2, PT, R4, 0x1a, P2 ;  /* 0x0000001a0400780c */ /* 0x000fe40001741670 */
[----:B------:R-:W-:Y:S02]  /*a510*/  FMNMX.FTZ R10, R61, R10, !PT ;  /* 0x0000000a3d0a7209 */ /* 0x000fe40007810000 */
[----:B------:R-:W-:Y:S02]  /*a520*/  FSEL R39, R39, -INF , !P2 ;  /* 0xff80000027277808 */ /* 0x000fe40005000000 */
        /* <DEDUP_REMOVED lines=8> */
[----:B------:R-:W-:Y:S01]  /*a5b0*/  FMNMX.FTZ R28, R69, R10, !PT ;  /* 0x0000000a451c7209 */ /* 0x000fe20007810000 */
[----:B------:R-:W-:Y:S01]  /*a5c0*/  IMAD.U32 R10, RZ, RZ, UR4 ;  /* 0x00000004ff0a7e24 */ /* 0x000fe2000f8e00ff */
[----:B------:R-:W-:Y:S02]  /*a5d0*/  ISETP.LT.OR P2, PT, R4, 0x22, P2 ;  /* 0x000000220400780c */ /* 0x000fe40001741670 */
[----:B------:R-:W-:Y:S01]  /*a5e0*/  ISETP.GT.AND P6, PT, R24, RZ, !P6 ;  /* 0x000000ff1800720c */ /* 0x000fe200077c4270 */
[----:B------:R-:W0:Y:S01]  /*a5f0*/  SHFL.BFLY PT, R3, R28, 0x2, 0x1f ;  /* 0x0c401f001c037f89 */ /* 0x000e2200000e0000 */
[----:B------:R-:W-:Y:S02]  /*a600*/  FSEL R43, R43, -INF , !P2 ;  /* 0xff8000002b2b7808 */ /* 0x000fe40005000000 */
[----:B------:R-:W-:-:S02]  /*a610*/  ISETP.NE.AND P2, PT, R80, RZ, PT ;  /* 0x000000ff5000720c */ /* 0x000fc40003f45270 */
[----:B------:R-:W-:Y:S02]  /*a620*/  ISETP.LT.OR P6, PT, R4, 0x1, P6 ;  /* 0x000000010400780c */ /* 0x000fe400037c1670 */
[----:B------:R-:W-:Y:S02]  /*a630*/  ISETP.GT.AND P2, PT, R24, 0x28, !P2 ;  /* 0x000000281800780c */ /* 0x000fe40005744270 */
[----:B------:R-:W-:Y:S02]  /*a640*/  FSEL R26, R26, -INF , !P6 ;  /* 0xff8000001a1a7808 */ /* 0x000fe40007000000 */
[----:B------:R-:W-:Y:S02]  /*a650*/  ISETP.LT.OR P2, PT, R4, 0x29, P2 ;  /* 0x000000290400780c */ /* 0x000fe40001741670 */
[----:B------:R-:W-:Y:S02]  /*a660*/  ISETP.NE.AND P5, PT, R60, RZ, PT ;  /* 0x000000ff3c00720c */ /* 0x000fe40003fa5270 */
[----:B------:R-:W-:-:S02]  /*a670*/  FSEL R25, R46, -INF , !P2 ;  /* 0xff8000002e197808 */ /* 0x000fc40005000000 */
[----:B------:R-:W-:Y:S02]  /*a680*/  ISETP.NE.AND P2, PT, R44, RZ, PT ;  /* 0x000000ff2c00720c */ /* 0x000fe40003f45270 */
[C---:B------:R-:W-:Y:S02]  /*a690*/  ISETP.GT.AND P3, PT, R24.reuse, 0x51, !P3 ;  /* 0x000000511800780c */ /* 0x040fe40005f64270 */
[C---:B------:R-:W-:Y:S02]  /*a6a0*/  ISETP.GT.AND P2, PT, R24.reuse, 0x29, !P2 ;  /* 0x000000291800780c */ /* 0x040fe40005744270 */
[----:B------:R-:W-:Y:S02]  /*a6b0*/  ISETP.GT.AND P4, PT, R24, 0x58, !P4 ;  /* 0x000000581800780c */ /* 0x000fe40006784270 */
[----:B------:R-:W-:Y:S02]  /*a6c0*/  ISETP.LT.OR P2, PT, R4, 0x2a, P2 ;  /* 0x0000002a0400780c */ /* 0x000fe40001741670 */
[----:B0-----:R-:W-:-:S02]  /*a6d0*/  FMNMX.FTZ R30, R28, R3, !PT ;  /* 0x000000031c1e7209 */ /* 0x001fc40007810000 */
[----:B------:R-:W-:Y:S02]  /*a6e0*/  FSEL R47, R47, -INF , !P2 ;  /* 0xff8000002f2f7808 */ /* 0x000fe40005000000 */
[----:B------:R-:W-:Y:S01]  /*a6f0*/  ISETP.NE.AND P2, PT, R45, RZ, PT ;  /* 0x000000ff2d00720c */ /* 0x000fe20003f45270 */
[----:B------:R-:W0:Y:S01]  /*a700*/  SHFL.BFLY PT, R3, R30, 0x1, 0x1f ;  /* 0x0c201f001e037f89 */ /* 0x000e2200000e0000 */
        /* <DEDUP_REMOVED lines=32> */
[----:B0-----:R-:W-:Y:S02]  /*a910*/  FMNMX.FTZ R3, R30, R3, !PT ;  /* 0x000000031e037209 */ /* 0x001fe40007810000 */
[----:B------:R-:W-:-:S02]  /*a920*/  FSEL R31, R58, -INF , !P2 ;  /* 0xff8000003a1f7808 */ /* 0x000fc40005000000 */
[----:B------:R-:W-:Y:S01]  /*a930*/  ISETP.NE.AND P2, PT, R56, RZ, PT ;  /* 0x000000ff3800720c */ /* 0x000fe20003f45270 */
[----:B------:R-:W-:Y:S01]  /*a940*/  FMUL.FTZ R32, R3, R10 ;  /* 0x0000000a03207220 */ /* 0x000fe20000410000 */
[----:B------:R-:W-:Y:S02]  /*a950*/  FMNMX.FTZ R28, R55, R28, !PT ;  /* 0x0000001c371c7209 */ /* 0x000fe40007810000 */
[----:B------:R-:W-:Y:S02]  /*a960*/  ISETP.GT.AND P2, PT, R24, 0x41, !P2 ;  /* 0x000000411800780c */ /* 0x000fe40005744270 */
[----:B------:R-:W-:Y:S02]  /*a970*/  FMNMX.FTZ R28, R31, R28, !PT ;  /* 0x0000001c1f1c7209 */ /* 0x000fe40007810000 */
[C---:B------:R-:W-:Y:S02]  /*a980*/  ISETP.LT.OR P2, PT, R4.reuse, 0x42, P2 ;  /* 0x000000420400780c */ /* 0x040fe40001741670 */
[----:B------:R-:W-:-:S02]  /*a990*/  ISETP.LT.OR P3, PT, R4, 0x52, P3 ;  /* 0x000000520400780c */ /* 0x000fc40001f61670 */
[----:B------:R-:W-:Y:S02]  /*a9a0*/  FSEL R59, R59, -INF , !P2 ;  /* 0xff8000003b3b7808 */ /* 0x000fe40005000000 */
[----:B------:R-:W-:Y:S02]  /*a9b0*/  ISETP.NE.AND P2, PT, R86, RZ, PT ;  /* 0x000000ff5600720c */ /* 0x000fe40003f45270 */
[----:B------:R-:W-:Y:S02]  /*a9c0*/  FMNMX.FTZ R28, R59, R28, !PT ;  /* 0x0000001c3b1c7209 */ /* 0x000fe40007810000 */
[----:B------:R-:W-:Y:S02]  /*a9d0*/  ISETP.GT.AND P2, PT, R24, 0x48, !P2 ;  /* 0x000000481800780c */ /* 0x000fe40005744270 */
[C---:B------:R-:W-:Y:S02]  /*a9e0*/  ISETP.LT.OR P4, PT, R4.reuse, 0x59, P4 ;  /* 0x000000590400780c */ /* 0x040fe40002781670 */
[----:B------:R-:W-:-:S02]  /*a9f0*/  ISETP.LT.OR P2, PT, R4, 0x49, P2 ;  /* 0x000000490400780c */ /* 0x000fc40001741670 */
[----:B------:R-:W-:Y:S02]  /*aa00*/  FSEL R67, R67, -INF , !P3 ;  /* 0xff80000043437808 */ /* 0x000fe40005800000 */
[----:B------:R-:W-:Y:S02]  /*aa10*/  FSEL R33, R62, -INF , !P2 ;  /* 0xff8000003e217808 */ /* 0x000fe40005000000 */
[----:B------:R-:W-:Y:S02]  /*aa20*/  ISETP.GT.AND P2, PT, R24, 0x49, !P5 ;  /* 0x000000491800780c */ /* 0x000fe40006f44270 */
[----:B------:R-:W-:Y:S02]  /*aa30*/  ISETP.NE.AND P5, PT, R88, RZ, PT ;  /* 0x000000ff5800720c */ /* 0x000fe40003fa5270 */
[----:B------:R-:W-:Y:S02]  /*aa40*/  ISETP.LT.OR P2, PT, R4, 0x4a, P2 ;  /* 0x0000004a0400780c */ /* 0x000fe40001741670 */
[----:B------:R-:W-:-:S02]  /*aa50*/  FMNMX.FTZ R28, R33, R28, !PT ;  /* 0x0000001c211c7209 */ /* 0x000fc40007810000 */
[----:B------:R-:W-:Y:S02]  /*aa60*/  FSEL R63, R63, -INF , !P2 ;  /* 0xff8000003f3f7808 */ /* 0x000fe40005000000 */
[----:B------:R-:W-:Y:S02]  /*aa70*/  FSETP.NEU.FTZ.AND P2, PT, R3, -INF , PT ;  /* 0xff8000000300780b */ /* 0x000fe40003f5d000 */
[----:B------:R-:W-:Y:S02]  /*aa80*/  FMNMX.FTZ R28, R63, R28, !PT ;  /* 0x0000001c3f1c7209 */ /* 0x000fe40007810000 */
[----:B------:R-:W-:Y:S02]  /*aa90*/  FSEL R32, R32, RZ, P2 ;  /* 0x000000ff20207208 */ /* 0x000fe40001000000 */
[----:B------:R-:W-:Y:S02]  /*aaa0*/  ISETP.GT.AND P2, PT, R24, 0x50, !P5 ;  /* 0x000000501800780c */ /* 0x000fe40006f44270 */
[----:B------:R-:W-:Y:S01]  /*aab0*/  ISETP.NE.AND P5, PT, R64, RZ, PT ;  /* 0x000000ff4000720c */ /* 0x000fe20003fa5270 */
[-CC-:B------:R-:W-:Y:S01]  /*aac0*/  FFMA.FTZ R152, R41, R10.reuse, -R32.reuse ;  /* 0x0000000a29987223 */ /* 0x180fe20000010820 */
[----:B------:R-:W-:Y:S01]  /*aad0*/  ISETP.LT.OR P2, PT, R4, 0x51, P2 ;  /* 0x000000510400780c */ /* 0x000fe20001741670 */
[-CC-:B------:R-:W-:Y:S01]  /*aae0*/  FFMA.FTZ R35, R109, R10.reuse, -R32.reuse ;  /* 0x0000000a6d237223 */ /* 0x180fe20000010820 */
[-CC-:B------:R-:W-:Y:S01]  /*aaf0*/  FFMA.FTZ R154, R111, R10.reuse, -R32.reuse ;  /* 0x0000000a6f9a7223 */ /* 0x180fe20000010820 */
[-CC-:B------:R-:W-:Y:S01]  /*ab00*/  FFMA.FTZ R41, R113, R10.reuse, -R32.reuse ;  /* 0x0000000a71297223 */ /* 0x180fe20000010820 */
[----:B------:R-:W-:Y:S01]  /*ab10*/  FSEL R37, R66, -INF , !P2 ;  /* 0xff80000042257808 */ /* 0x000fe20005000000 */
[----:B------:R-:W-:Y:S01]  /*ab20*/  MUFU.EX2 R152, R152 ;  /* 0x0000009800987308 */ /* 0x000fe20000000800 */
[----:B------:R-:W-:Y:S01]  /*ab30*/  ISETP.GT.AND P2, PT, R24, 0x59, !P5 ;  /* 0x000000591800780c */ /* 0x000fe20006f44270 */
[--C-:B------:R-:W-:Y:S01]  /*ab40*/  FFMA.FTZ R24, R101, R10, -R32.reuse ;  /* 0x0000000a65187223 */ /* 0x100fe20000010820 */
[----:B------:R-:W-:Y:S01]  /*ab50*/  FMNMX.FTZ R28, R37, R28, !PT ;  /* 0x0000001c251c7209 */ /* 0x000fe20007810000 */
[-CC-:B------:R-:W-:Y:S01]  /*ab60*/  FFMA.FTZ R156, R115, R10.reuse, -R32.reuse ;  /* 0x0000000a739c7223 */ /* 0x180fe20000010820 */
[----:B------:R-:W-:Y:S01]  /*ab70*/  ISETP.LT.OR P2, PT, R4, 0x5a, P2 ;  /* 0x0000005a0400780c */ /* 0x000fe20001741670 */
[--C-:B------:R-:W-:Y:S01]  /*ab80*/  FFMA.FTZ R4, R97, R10, -R32.reuse ;  /* 0x0000000a61047223 */ /* 0x100fe20000010820 */
[----:B------:R-:W-:Y:S01]  /*ab90*/  FSEL R101, R70, -INF , !P4 ;  /* 0xff80000046657808 */ /* 0x000fe20006000000 */
[----:B------:R-:W-:Y:S01]  /*aba0*/  MUFU.EX2 R35, R35 ;  /* 0x0000002300237308 */ /* 0x000fe20000000800 */
[----:B------:R-:W-:Y:S01]  /*abb0*/  FMNMX.FTZ R28, R67, R28, !PT ;  /* 0x0000001c431c7209 */ /* 0x000fe20007810000 */
[-CC-:B------:R-:W-:Y:S01]  /*abc0*/  FFMA.FTZ R45, R117, R10.reuse, -R32.reuse ;  /* 0x0000000a752d7223 */ /* 0x180fe20000010820 */
[----:B------:R-:W-:Y:S01]  /*abd0*/  FSEL R71, R71, -INF , !P2 ;  /* 0xff80000047477808 */ /* 0x000fe20005000000 */
[--C-:B------:R-:W-:Y:S01]  /*abe0*/  FFMA.FTZ R158, R107, R10, -R32.reuse ;  /* 0x0000000a6b9e7223 */ /* 0x100fe20000010820 */
[----:B------:R-:W-:Y:S01]  /*abf0*/  FMNMX.FTZ R28, R101, R28, !PT ;  /* 0x0000001c651c7209 */ /* 0x000fe20007810000 */
[-CC-:B------:R-:W-:Y:S01]  /*ac00*/  FFMA.FTZ R105, R105, R10.reuse, -R32.reuse ;  /* 0x0000000a69697223 */ /* 0x180fe20000010820 */
[--C-:B------:R-:W-:Y:S01]  /*ac10*/  FFMA.FTZ R103, R103, R10, -R32.reuse ;  /* 0x0000000a67677223 */ /* 0x100fe20000010820 */
[----:B------:R0:W-:Y:S01]  /*ac20*/  MUFU.EX2 R162, R4 ;  /* 0x0000000400a27308 */ /* 0x0001e20000000800 */
[----:B------:R-:W-:Y:S01]  /*ac30*/  FMNMX.FTZ R28, R71, R28, !PT ;  /* 0x0000001c471c7209 */ /* 0x000fe20007810000 */
[-CC-:B------:R-:W-:Y:S01]  /*ac40*/  FFMA.FTZ R99, R99, R10.reuse, -R32.reuse ;  /* 0x0000000a63637223 */ /* 0x180fe20000010820 */
[-CC-:B------:R-:W-:Y:S01]  /*ac50*/  FFMA.FTZ R95, R95, R10.reuse, -R32.reuse ;  /* 0x0000000a5f5f7223 */ /* 0x180fe20000010820 */
[-CC-:B------:R-:W-:Y:S01]  /*ac60*/  FFMA.FTZ R93, R93, R10.reuse, -R32.reuse ;  /* 0x0000000a5d5d7223 */ /* 0x180fe20000010820 */
[-CC-:B------:R-:W-:Y:S01]  /*ac70*/  FFMA.FTZ R91, R91, R10.reuse, -R32.reuse ;  /* 0x0000000a5b5b7223 */ /* 0x180fe20000010820 */
[----:B------:R-:W1:Y:S01]  /*ac80*/  SHFL.BFLY PT, R97, R28, 0x2, 0x1f ;  /* 0x0c401f001c617f89 */ /* 0x000e6200000e0000 */
[-CC-:B------:R-:W-:Y:S01]  /*ac90*/  FFMA.FTZ R89, R89, R10.reuse, -R32.reuse ;  /* 0x0000000a59597223 */ /* 0x180fe20000010820 */
[----:B------:R-:W-:Y:S01]  /*aca0*/  MUFU.EX2 R154, R154 ;  /* 0x0000009a009a7308 */ /* 0x000fe20000000800 */
[-CC-:B------:R-:W-:Y:S01]  /*acb0*/  FFMA.FTZ R85, R85, R10.reuse, -R32.reuse ;  /* 0x0000000a55557223 */ /* 0x180fe20000010820 */
[-CC-:B------:R-:W-:Y:S01]  /*acc0*/  FFMA.FTZ R79, R79, R10.reuse, -R32.reuse ;  /* 0x0000000a4f4f7223 */ /* 0x180fe20000010820 */
[-CC-:B------:R-:W-:Y:S01]  /*acd0*/  FFMA.FTZ R57, R57, R10.reuse, -R32.reuse ;  /* 0x0000000a39397223 */ /* 0x180fe20000010820 */
[-CC-:B------:R-:W-:Y:S01]  /*ace0*/  FFMA.FTZ R61, R61, R10.reuse, -R32.reuse ;  /* 0x0000000a3d3d7223 */ /* 0x180fe20000010820 */
[-CC-:B------:R-:W-:Y:S01]  /*acf0*/  FFMA.FTZ R65, R65, R10.reuse, -R32.reuse ;  /* 0x0000000a41417223 */ /* 0x180fe20000010820 */
[----:B------:R-:W-:-:S02]  /*ad00*/  FFMA.FTZ R49, R49, R10, -R32 ;  /* 0x0000000a31317223 */ /* 0x000fc40000010820 */
[----:B------:R-:W-:Y:S08]  /*ad10*/  MUFU.EX2 R41, R41 ;  /* 0x0000002900297308 */ /* 0x000ff00000000800 */
[----:B------:R-:W-:Y:S01]  /*ad20*/  MUFU.EX2 R156, R156 ;  /* 0x0000009c009c7308 */ /* 0x000fe20000000800 */
[----:B-1----:R-:W-:Y:S01]  /*ad30*/  FMNMX.FTZ R97, R28, R97, !PT ;  /* 0x000000611c617209 */ /* 0x002fe20007810000 */
[----:B------:R-:W-:-:S06]  /*ad40*/  FFMA.FTZ R28, R7, R10, -R32 ;  /* 0x0000000a071c7223 */ /* 0x000fcc0000010820 */
[----:B------:R-:W-:Y:S01]  /*ad50*/  MUFU.EX2 R45, R45 ;  /* 0x0000002d002d7308 */ /* 0x000fe20000000800 */
[----:B------:R-:W-:Y:S01]  /*ad60*/  FFMA.FTZ R32, R69, R10, -R32 ;  /* 0x0000000a45207223 */ /* 0x000fe20000010820 */
[----:B0-----:R-:W0:Y:S06]  /*ad70*/  SHFL.BFLY PT, R4, R97, 0x1, 0x1f ;  /* 0x0c201f0061047f89 */ /* 0x001e2c00000e0000 */
[----:B------:R-:W-:Y:S08]  /*ad80*/  MUFU.EX2 R158, R158 ;  /* 0x0000009e009e7308 */ /* 0x000ff00000000800 */
[----:B------:R-:W-:Y:S08]  /*ad90*/  MUFU.EX2 R105, R105 ;  /* 0x0000006900697308 */ /* 0x000ff00000000800 */
[----:B------:R-:W-:Y:S01]  /*ada0*/  MUFU.EX2 R103, R103 ;  /* 0x0000006700677308 */ /* 0x000fe20000000800 */
[----:B0-----:R-:W-:-:S04]  /*adb0*/  FMNMX.FTZ R7, R97, R4, !PT ;  /* 0x0000000461077209 */ /* 0x001fc80007810000 */
[C---:B------:R-:W-:Y:S01]  /*adc0*/  FSETP.NEU.FTZ.AND P2, PT, R7.reuse, -INF , PT ;  /* 0xff8000000700780b */ /* 0x040fe20003f5d000 */
[----:B------:R-:W-:Y:S02]  /*add0*/  FMUL.FTZ R4, R7, R10 ;  /* 0x0000000a07047220 */ /* 0x000fe40000410000 */
[----:B------:R-:W0:Y:S03]  /*ade0*/  MUFU.EX2 R24, R24 ;  /* 0x0000001800187308 */ /* 0x000e260000000800 */
[----:B------:R-:W-:-:S05]  /*adf0*/  FSEL R4, R4, RZ, P2 ;  /* 0x000000ff04047208 */ /* 0x000fca0001000000 */
        /* <DEDUP_REMOVED lines=20> */
[-CC-:B------:R-:W-:Y:S01]  /*af40*/  FFMA.FTZ R59, R59, R10.reuse, -R4.reuse ;  /* 0x0000000a3b3b7223 */ /* 0x180fe20000010804 */
[-CC-:B------:R-:W-:Y:S01]  /*af50*/  FFMA.FTZ R33, R33, R10.reuse, -R4.reuse ;  /* 0x0000000a21217223 */ /* 0x180fe20000010804 */
[-CC-:B------:R-:W-:Y:S01]  /*af60*/  FFMA.FTZ R63, R63, R10.reuse, -R4.reuse ;  /* 0x0000000a3f3f7223 */ /* 0x180fe20000010804 */
[-CC-:B------:R-:W-:Y:S01]  /*af70*/  FFMA.FTZ R37, R37, R10.reuse, -R4.reuse ;  /* 0x0000000a25257223 */ /* 0x180fe20000010804 */
[----:B------:R4:W-:Y:S01]  /*af80*/  MUFU.EX2 R36, R39 ;  /* 0x0000002700247308 */ /* 0x0009e20000000800 */
[-CC-:B------:R-:W-:Y:S01]  /*af90*/  FFMA.FTZ R67, R67, R10.reuse, -R4.reuse ;  /* 0x0000000a43437223 */ /* 0x180fe20000010804 */
[-CC-:B------:R-:W-:Y:S01]  /*afa0*/  FFMA.FTZ R101, R101, R10.reuse, -R4.reuse ;  /* 0x0000000a65657223 */ /* 0x180fe20000010804 */
[----:B------:R-:W-:Y:S01]  /*afb0*/  FFMA.FTZ R71, R71, R10, -R4 ;  /* 0x0000000a47477223 */ /* 0x000fe20000010804 */
[----:B0-----:R-:W-:-:S04]  /*afc0*/  F2FP.F16.F32.PACK_AB R160, R24, R103 ;  /* 0x0000006718a0723e */ /* 0x001fc800000000ff */
[----:B------:R-:W-:Y:S01]  /*afd0*/  MUFU.EX2 R83, R83 ;  /* 0x0000005300537308 */ /* 0x000fe20000000800 */
[----:B----4-:R-:W-:Y:S01]  /*afe0*/  FADD.FTZ R39, R152, R35 ;  /* 0x0000002398277221 */ /* 0x010fe20000010000 */
[----:B------:R-:W-:Y:S02]  /*aff0*/  F2FP.F16.F32.PACK_AB R152, R35, R152 ;  /* 0x000000982398723e */ /* 0x000fe400000000ff */
[----:B-1----:R-:W-:Y:S01]  /*b000*/  F2FP.F16.F32.PACK_AB R153, R87, R26 ;  /* 0x0000001a5799723e */ /* 0x002fe200000000ff */
[----:B------:R-:W-:Y:S01]  /*b010*/  FADD.FTZ R44, R154, R39 ;  /* 0x000000279a2c7221 */ /* 0x000fe20000010000 */
[C---:B------:R-:W-:Y:S02]  /*b020*/  F2FP.F16.F32.PACK_AB R154, R41.reuse, R154 ;  /* 0x0000009a299a723e */ /* 0x040fe400000000ff */
[----:B------:R-:W0:Y:S08]  /*b030*/  MUFU.EX2 R30, R81 ;  /* 0x00000051001e7308 */ /* 0x000e300000000800 */
[----:B------:R1:W-:Y:S08]  /*b040*/  MUFU.EX2 R161, R5 ;  /* 0x0000000500a17308 */ /* 0x0003f00000000800 */
[----:B------:R-:W4:Y:S01]  /*b050*/  MUFU.EX2 R77, R77 ;  /* 0x0000004d004d7308 */ /* 0x000f220000000800 */
[----:B-1----:R-:W-:Y:S01]  /*b060*/  FADD.FTZ R5, R41, R44 ;  /* 0x0000002c29057221 */ /* 0x002fe20000010000 */
[----:B------:R-:W-:Y:S01]  /*b070*/  FADD.FTZ R44, R26, R87 ;  /* 0x000000571a2c7221 */ /* 0x000fe20000010000 */
[----:B0-----:R-:W-:-:S02]  /*b080*/  F2FP.F16.F32.PACK_AB R155, R30, R83 ;  /* 0x000000531e9b723e */ /* 0x001fc400000000ff */
[----:B------:R-:W-:Y:S01]  /*b090*/  FADD.FTZ R46, R156, R5 ;  /* 0x000000059c2e7221 */ /* 0x000fe20000010000 */
[----:B------:R-:W-:Y:S01]  /*b0a0*/  FADD.FTZ R5, R83, R44 ;  /* 0x0000002c53057221 */ /* 0x000fe20000010000 */
[C---:B------:R-:W-:Y:S01]  /*b0b0*/  F2FP.F16.F32.PACK_AB R156, R45.reuse, R156 ;  /* 0x0000009c2d9c723e */ /* 0x040fe200000000ff */
[----:B------:R-:W0:Y:S01]  /*b0c0*/  MUFU.EX2 R34, R75 ;  /* 0x0000004b00227308 */ /* 0x000e220000000800 */
[----:B------:R-:W-:Y:S01]  /*b0d0*/  FADD.FTZ R39, R45, R46 ;  /* 0x0000002e2d277221 */ /* 0x000fe20000010000 */
[----:B------:R-:W-:-:S03]  /*b0e0*/  FADD.FTZ R46, R30, R5 ;  /* 0x000000051e2e7221 */ /* 0x000fc60000010000 */
[----:B------:R-:W-:Y:S01]  /*b0f0*/  FADD.FTZ R48, R158, R39 ;  /* 0x000000279e307221 */ /* 0x000fe20000010000 */
[C---:B------:R-:W-:Y:S02]  /*b100*/  F2FP.F16.F32.PACK_AB R158, R105.reuse, R158 ;  /* 0x0000009e699e723e */ /* 0x040fe400000000ff */
[----:B------:R-:W1:Y:S01]  /*b110*/  MUFU.EX2 R53, R53 ;  /* 0x0000003500357308 */ /* 0x000e620000000800 */
[----:B------:R-:W-:Y:S01]  /*b120*/  FADD.FTZ R48, R105, R48 ;  /* 0x0000003069307221 */ /* 0x000fe20000010000 */
[----:B----4-:R-:W-:-:S03]  /*b130*/  FADD.FTZ R5, R77, R46 ;  /* 0x0000002e4d057221 */ /* 0x010fc60000010000 */
[----:B------:R-:W-:-:S03]  /*b140*/  FADD.FTZ R39, R103, R48 ;  /* 0x0000003067277221 */ /* 0x000fc60000010000 */
[----:B------:R-:W4:Y:S01]  /*b150*/  MUFU.EX2 R95, R95 ;  /* 0x0000005f005f7308 */ /* 0x000f220000000800 */
[----:B0-----:R-:W-:Y:S01]  /*b160*/  FADD.FTZ R46, R34, R5 ;  /* 0x00000005222e7221 */ /* 0x001fe20000010000 */
[----:B------:R-:W-:Y:S01]  /*b170*/  FADD.FTZ R48, R24, R39 ;  /* 0x0000002718307221 */ /* 0x000fe20000010000 */
[----:B------:R-:W-:-:S03]  /*b180*/  F2FP.F16.F32.PACK_AB R157, R34, R77 ;  /* 0x0000004d229d723e */ /* 0x000fc600000000ff */
[----:B------:R-:W-:Y:S02]  /*b190*/  FADD.FTZ R39, R99, R48 ;  /* 0x0000003063277221 */ /* 0x000fe40000010000 */
[----:B------:R-:W0:Y:S01]  /*b1a0*/  MUFU.EX2 R38, R43 ;  /* 0x0000002b00267308 */ /* 0x000e220000000800 */
[----:B-1----:R-:W-:Y:S01]  /*b1b0*/  FADD.FTZ R5, R53, R46 ;  /* 0x0000002e35057221 */ /* 0x002fe20000010000 */
[C---:B------:R-:W-:Y:S01]  /*b1c0*/  FADD.FTZ R50, R162.reuse, R39 ;  /* 0x00000027a2327221 */ /* 0x040fe20000010000 */
[----:B------:R-:W-:Y:S02]  /*b1d0*/  F2FP.F16.F32.PACK_AB R162, R162, R99 ;  /* 0x00000063a2a2723e */ /* 0x000fe400000000ff */
[C---:B------:R-:W-:Y:S01]  /*b1e0*/  FADD.FTZ R48, R36.reuse, R5 ;  /* 0x0000000524307221 */ /* 0x040fe20000010000 */
[----:B------:R-:W-:Y:S02]  /*b1f0*/  F2FP.F16.F32.PACK_AB R159, R36, R53 ;  /* 0x00000035249f723e */ /* 0x000fe400000000ff */
[----:B------:R-:W1:Y:S01]  /*b200*/  MUFU.EX2 R164, R93 ;  /* 0x0000005d00a47308 */ /* 0x000e620000000800 */
[----:B------:R-:W-:Y:S01]  /*b210*/  FADD.FTZ R5, R161, R48 ;  /* 0x00000030a1057221 */ /* 0x000fe20000010000 */
[----:B----4-:R-:W-:-:S06]  /*b220*/  FADD.FTZ R39, R95, R50 ;  /* 0x000000325f277221 */ /* 0x010fcc0000010000 */
[----:B------:R-:W4:Y:S01]  /*b230*/  MUFU.EX2 R25, R25 ;  /* 0x0000001900197308 */ /* 0x000f220000000800 */
[C---:B0-----:R-:W-:Y:S01]  /*b240*/  FADD.FTZ R48, R38.reuse, R5 ;  /* 0x0000000526307221 */ /* 0x041fe20000010000 */
[----:B------:R-:W-:-:S06]  /*b250*/  F2FP.F16.F32.PACK_AB R161, R38, R161 ;  /* 0x000000a126a1723e */ /* 0x000fcc00000000ff */
[----:B------:R-:W0:Y:S01]  /*b260*/  MUFU.EX2 R91, R91 ;  /* 0x0000005b005b7308 */ /* 0x000e220000000800 */
[C---:B-1----:R-:W-:Y:S01]  /*b270*/  FADD.FTZ R50, R164.reuse, R39 ;  /* 0x00000027a4327221 */ /* 0x042fe20000010000 */
[----:B------:R-:W-:-:S06]  /*b280*/  F2FP.F16.F32.PACK_AB R164, R164, R95 ;  /* 0x0000005fa4a4723e */ /* 0x000fcc00000000ff */
[----:B------:R-:W1:Y:S01]  /*b290*/  MUFU.EX2 R40, R47 ;  /* 0x0000002f00287308 */ /* 0x000e620000000800 */
[----:B----4-:R-:W-:-:S07]  /*b2a0*/  FADD.FTZ R5, R25, R48 ;  /* 0x0000003019057221 */ /* 0x010fce0000010000 */
[----:B------:R-:W4:Y:S01]  /*b2b0*/  MUFU.EX2 R166, R89 ;  /* 0x0000005900a67308 */ /* 0x000f220000000800 */
[----:B0-----:R-:W-:-:S07]  /*b2c0*/  FADD.FTZ R39, R91, R50 ;  /* 0x000000325b277221 */ /* 0x001fce0000010000 */
[----:B------:R-:W0:Y:S01]  /*b2d0*/  MUFU.EX2 R27, R27 ;  /* 0x0000001b001b7308 */ /* 0x000e220000000800 */
[C---:B-1----:R-:W-:Y:S01]  /*b2e0*/  FADD.FTZ R50, R40.reuse, R5 ;  /* 0x0000000528327221 */ /* 0x042fe20000010000 */
[----:B------:R-:W-:-:S06]  /*b2f0*/  F2FP.F16.F32.PACK_AB R163, R40, R25 ;  /* 0x0000001928a3723e */ /* 0x000fcc00000000ff */
[----:B------:R-:W1:Y:S01]  /*b300*/  MUFU.EX2 R85, R85 ;  /* 0x0000005500557308 */ /* 0x000e620000000800 */
[C---:B----4-:R-:W-:Y:S01]  /*b310*/  FADD.FTZ R52, R166.reuse, R39 ;  /* 0x00000027a6347221 */ /* 0x050fe20000010000 */
[----:B------:R-:W-:-:S06]  /*b320*/  F2FP.F16.F32.PACK_AB R166, R166, R91 ;  /* 0x0000005ba6a6723e */ /* 0x000fcc00000000ff */
[----:B------:R-:W4:Y:S01]  /*b330*/  MUFU.EX2 R42, R51 ;  /* 0x00000033002a7308 */ /* 0x000f220000000800 */
[----:B0-----:R-:W-:-:S07]  /*b340*/  FADD.FTZ R5, R27, R50 ;  /* 0x000000321b057221 */ /* 0x001fce0000010000 */
[----:B------:R-:W0:Y:S01]  /*b350*/  MUFU.EX2 R168, R79 ;  /* 0x0000004f00a87308 */ /* 0x000e220000000800 */
[----:B-1----:R-:W-:-:S07]  /*b360*/  FADD.FTZ R35, R85, R52 ;  /* 0x0000003455237221 */ /* 0x002fce0000010000 */
[----:B------:R-:W1:Y:S01]  /*b370*/  MUFU.EX2 R29, R29 ;  /* 0x0000001d001d7308 */ /* 0x000e620000000800 */
[C---:B----4-:R-:W-:Y:S01]  /*b380*/  FADD.FTZ R4, R42.reuse, R5 ;  /* 0x000000052a047221 */ /* 0x050fe20000010000 */
[----:B------:R-:W-:-:S06]  /*b390*/  F2FP.F16.F32.PACK_AB R165, R42, R27 ;  /* 0x0000001b2aa5723e */ /* 0x000fcc00000000ff */
[----:B------:R-:W4:Y:S01]  /*b3a0*/  MUFU.EX2 R57, R57 ;  /* 0x0000003900397308 */ /* 0x000f220000000800 */
[C---:B0-----:R-:W-:Y:S01]  /*b3b0*/  FADD.FTZ R50, R168.reuse, R35 ;  /* 0x00000023a8327221 */ /* 0x041fe20000010000 */
[----:B------:R-:W-:-:S06]  /*b3c0*/  F2FP.F16.F32.PACK_AB R168, R168, R85 ;  /* 0x00000055a8a8723e */ /* 0x000fcc00000000ff */
[----:B------:R-:W0:Y:S01]  /*b3d0*/  MUFU.EX2 R44, R55 ;  /* 0x00000037002c7308 */ /* 0x000e220000000800 */
[----:B-1----:R-:W-:-:S07]  /*b3e0*/  FADD.FTZ R5, R29, R4 ;  /* 0x000000041d057221 */ /* 0x002fce0000010000 */
[----:B------:R-:W1:Y:S01]  /*b3f0*/  MUFU.EX2 R170, R61 ;  /* 0x0000003d00aa7308 */ /* 0x000e620000000800 */
[----:B----4-:R-:W-:-:S07]  /*b400*/  FADD.FTZ R35, R57, R50 ;  /* 0x0000003239237221 */ /* 0x010fce0000010000 */
        /* <DEDUP_REMOVED lines=29> */
[C---:B----4-:R-:W-:Y:S01]  /*b5e0*/  FADD.FTZ R26, R4.reuse, R35 ;  /* 0x00000023041a7221 */ /* 0x050fe20000010000 */
[----:B------:R-:W-:-:S03]  /*b5f0*/  F2FP.F16.F32.PACK_AB R173, R4, R37 ;  /* 0x0000002504ad723e */ /* 0x000fc600000000ff */
[----:B0-----:R-:W-:-:S04]  /*b600*/  FADD.FTZ R25, R101, R26 ;  /* 0x0000001a65197221 */ /* 0x001fc80000010000 */
[C---:B-1----:R-:W-:Y:S01]  /*b610*/  FADD.FTZ R4, R24.reuse, R25 ;  /* 0x0000001918047221 */ /* 0x042fe20000010000 */
[----:B------:R-:W-:Y:S01]  /*b620*/  F2FP.F16.F32.PACK_AB R175, R24, R101 ;  /* 0x0000006518af723e */ /* 0x000fe200000000ff */
[----:B------:R-:W-:Y:S06]  /*b630*/  @!P0 BRA `(.L_x_2123) ;  /* 0x0000000000048947 */ /* 0x000fec0003800000 */
[----:B------:R-:W-:Y:S01]  /*b640*/  BPT.TRAP 0x1 ;  /* 0x000000040000795c */ /* 0x000fe20000300000 */
.L_x_2123:
[----:B------:R0:W1:Y:S01]  /*b650*/  SYNCS.PHASECHK.TRANS64.TRYWAIT P2, [R6+URZ+0x22850], R73 ;  /* 0x02285049060075a7 */ /* 0x000062000804017f */
[----:B------:R-:W-:Y:S05]  /*b660*/  @!P0 BRA `(.L_x_2124) ;  /* 0x0000000000048947 */ /* 0x000fea0003800000 */
[----:B------:R-:W-:Y:S01]  /*b670*/  BPT.TRAP 0x1 ;  /* 0x000000040000795c */ /* 0x000fe20000300000 */
.L_x_2124:
[----:B------:R-:W-:Y:S04]  /*b680*/  BSSY B0, `(.L_x_2125) ;  /* 0x0000004000007945 */ /* 0x000fe80003800000 */
[----:B-1----:R-:W-:Y:S05]  /*b690*/  @P2 BRA `(.L_x_2126) ;  /* 0x0000000000082947 */ /* 0x002fea0003800000 */
[----:B------:R-:W1:Y:S02]  /*b6a0*/  SYNCS.PHASECHK.TRANS64.TRYWAIT P2, [R6+URZ+0x22850], R73 ;  /* 0x02285049060075a7 */ /* 0x000e64000804017f */
[----:B-1----:R-:W-:Y:S05]  /*b6b0*/  @!P2 BRA `(.L_x_2127) ;  /* 0x0000012c0008a947 */ /* 0x002fea0003800000 */
.L_x_2126:
[----:B------:R-:W-:Y:S05]  /*b6c0*/  BSYNC B0 ;  /* 0x0000000000007941 */ /* 0x000fea0003800000 */
.L_x_2125:
[----:B------:R-:W-:Y:S05]  /*b6d0*/  WARPSYNC.ALL ;  /* 0x0000000000007948 */ /* 0x000fea0003800000 */
[----:B------:R-:W-:Y:S01]  /*b6e0*/  VIADD R24, R17, 0x400 ;  /* 0x0000040011187836 */ /* 0x000fe20000000000 */
[----:B------:R4:W-:Y:S01]  /*b6f0*/  BAR.SYNC.DEFER_BLOCKING R179, 0x100 ;  /* 0x000400b30000751d */ /* 0x0009e20000010000 */
[----:B------:R-:W-:Y:S01]  /*b700*/  IMAD.MOV.U32 R181, RZ, RZ, 0x40000040 ;  /* 0x40000040ffb57424 */ /* 0x000fe200078e00ff */
[----:B------:R-:W-:Y:S01]  /*b710*/  ISETP.GE.AND P2, PT, R177, 0x1, PT ;  /* 0x00000001b100780c */ /* 0x000fe20003f46270 */
[----:B0123--:R-:W-:Y:S01]  /*b720*/  @!P1 VIADD R6, R6, 0x22860 ;  /* 0x0002286006069836 */ /* 0x00ffe20000000000 */
[----:B------:R-:W-:Y:S01]  /*b730*/  SHF.R.U32.HI R24, RZ, 0x4, R24 ;  /* 0x00000004ff187819 */ /* 0x000fe20000011618 */
[----:B------:R-:W-:Y:S01]  /*b740*/  IMAD.IADD R217, R204, 0x1, -R205 ;  /* 0x00000001ccd97824 */ /* 0x000fe200078e0acd */
[----:B------:R-:W-:Y:S01]  /*b750*/  R2UR UR7, R181 ;  /* 0x00000000b50772ca */ /* 0x000fe200000e0000 */
[----:B------:R-:W-:Y:S01]  /*b760*/  IMAD.MOV.U32 R181, RZ, RZ, 0x40000040 ;  /* 0x40000040ffb57424 */ /* 0x000fe200078e00ff */
[----:B------:R-:W-:-:S02]  /*b770*/  LOP3.LUT R24, R24, 0x3fff, RZ, 0xc0, !PT ;  /* 0x00003fff18187812 */ /* 0x000fc400078ec0ff */
[----:B------:R-:W-:Y:S02]  /*b780*/  @!P1 PRMT R6, RZ, 0x654, R6 ;  /* 0x00000654ff069816 */ /* 0x000fe40000000006 */
[----:B------:R-:W-:-:S05]  /*b790*/  LOP3.LUT R206, R24, 0x3000000, RZ, 0xfc, !PT ;  /* 0x0300000018ce7812 */ /* 0x000fca00078efcff */
[----:B------:R-:W-:-:S05]  /*b7a0*/  IMAD R180, R16, 0xc00, R206 ;  /* 0x00000c0010b47824 */ /* 0x000fca00078e02ce */
[----:B------:R-:W-:Y:S01]  /*b7b0*/  R2UR UR6, R180 ;  /* 0x00000000b40672ca */ /* 0x000fe200000e0000 */
[----:B------:R-:W-:-:S12]  /*b7c0*/  WARPGROUP.ARRIVE ;  /* 0x00000000000079c5 */ /* 0x000fd80000000000 */
[----:B------:R-:W-:Y:S03]  /*b7d0*/  HGMMA.64x256x16.F32 R24, R152, gdesc[UR4].tnspB, RZ, !UPT, gsb0 ;  /* 0x43e0000498187df0 */ /* 0x000fe6000c0008ff */
[----:B------:R-:W-:Y:S02]  /*b7e0*/  WARPGROUP.DEPBAR.LE gsb0, 0x0 ;  /* 0x00008000000079c5 */ /* 0x000fe40000010000 */
[----:B------:R-:W-:Y:S01]  /*b7f0*/  VIADD R152, R180, 0x80 ;  /* 0x00000080b4987836 */ /* 0x000fe20000000000 */
[----:B------:R-:W-:Y:S01]  /*b800*/  WARPGROUP.ARRIVE ;  /* 0x00000000000079c5 */ /* 0x000fe20000000000 */
[----:B------:R-:W-:Y:S02]  /*b810*/  IMAD.MOV.U32 R153, RZ, RZ, 0x40000040 ;  /* 0x40000040ff997424 */ /* 0x000fe400078e00ff */
[----:B------:R-:W-:Y:S01]  /*b820*/  IMAD R155, R209, 0x80, R217 ;  /* 0x00000080d19b7824 */ /* 0x000fe200078e02d9 */
[----:B------:R-:W-:Y:S01]  /*b830*/  R2UR UR6, R152 ;  /* 0x00000000980672ca */ /* 0x000fe200000e0000 */
[----:B------:R-:W-:Y:S01]  /*b840*/  VIADD R152, R180, 0x100 ;  /* 0x00000100b4987836 */ /* 0x000fe20000000000 */
[----:B------:R-:W-:Y:S01]  /*b850*/  R2UR UR7, R153 ;  /* 0x00000000990772ca */ /* 0x000fe200000e0000 */
[----:B------:R-:W-:-:S02]  /*b860*/  IMAD.MOV.U32 R153, RZ, RZ, 0x40000040 ;  /* 0x40000040ff997424 */ /* 0x000fc400078e00ff */
[----:B------:R-:W-:-:S13]  /*b870*/  IMAD.IADD R176, R155, 0x1, R176 ;  /* 0x000000019bb07824 */ /* 0x000fda00078e02b0 */
        /* <DEDUP_REMOVED lines=31> */
[----:B------:R0:W-:Y:S02]  /*ba70*/  @!P1 SYNCS.ARRIVE.TRANS64.RED.A1T0 RZ, [R6+URZ], RZ ;  /* 0x000000ff06ff99a7 */ /* 0x0001e4000810043f */
[----:B0-----:R-:W-:Y:S01]  /*ba80*/  VIADD R6, R178, 0xfffffffe ;  /* 0xfffffffeb2067836 */ /* 0x001fe20000000000 */
[----:B----4-:R-:W-:Y:S06]  /*ba90*/  @!P2 BRA `(.L_x_2128) ;  /* 0x000000000048a947 */ /* 0x010fec0003800000 */
        /* <DEDUP_REMOVED lines=11> */
.L_x_2130:
[----:B------:R-:W-:-:S13]  /*bb50*/  ISETP.NE.AND P2, PT, R177, 0x1, PT ;  /* 0x00000001b100780c */ /* 0x000fda0003f45270 */
[----:B------:R-:W0:Y:S02]  /*bb60*/  @P2 LDC.64 R152, c[0x0][0x9e8] ;  /* 0x00027a00ff982b82 */ /* 0x000e240000000a00 */
[----:B0-----:R-:W-:-:S05]  /*bb70*/  @P2 IMAD.HI.U32 R152, R154, R152, RZ ;  /* 0x000000989a982227 */ /* 0x001fca00078e00ff */
[----:B------:R-:W-:-:S07]  /*bb80*/  @P2 SHF.R.U32.HI R154, RZ, R153, R152 ;  /* 0x00000099ff9a2219 */ /* 0x000fce0000011698 */
.L_x_2131:
[----:B------:R-:W-:Y:S05]  /*bb90*/  BSYNC B0 ;  /* 0x0000000000007941 */ /* 0x000fea0003800000 */
.L_x_2129:
[----:B------:R-:W-:-:S05]  /*bba0*/  IMAD R177, R154, R177, R177 ;  /* 0x000000b19ab17224 */ /* 0x000fca00078e02b1 */
[----:B------:R-:W-:-:S07]  /*bbb0*/  VIMNMX R176, R176, R177, PT ;  /* 0x000000b1b0b07248 */ /* 0x000fce0003fe0100 */
.L_x_2128:
[----:B------:R-:W-:Y:S01]  /*bbc0*/  IMAD.HI R176, R176, 0x2aaaaaab, RZ ;  /* 0x2aaaaaabb0b07827 */ /* 0x000fe200078e02ff */
[----:B------:R-:W-:Y:S01]  /*bbd0*/  ULDC UR46, c[0x0][0x9e4] ;  /* 0x00027900002e7ab9 */ /* 0x000fe20000000800 */
[----:B------:R-:W-:Y:S01]  /*bbe0*/  ULDC UR43, c[0x0][0x9e4] ;  /* 0x00027900002b7ab9 */ /* 0x000fe20000000800 */
[----:B------:R-:W-:Y:S01]  /*bbf0*/  ULDC UR47, c[0x0][0x9dc] ;  /* 0x00027700002f7ab9 */ /* 0x000fe20000000800 */
[----:B------:R-:W-:Y:S01]  /*bc00*/  ULDC UR49, c[0x0][0x9dc] ;  /* 0x0002770000317ab9 */ /* 0x000fe20000000800 */
[----:B------:R-:W-:Y:S01]  /*bc10*/  SHF.R.U32.HI R153, RZ, 0x1f, R176 ;  /* 0x0000001fff997819 */ /* 0x000fe200000116b0 */
[----:B------:R-:W-:Y:S01]  /*bc20*/  ULDC UR42, c[0x0][0x988] ;  /* 0x00026200002a7ab9 */ /* 0x000fe20000000800 */
[----:B------:R-:W-:Y:S01]  /*bc30*/  ULDC UR45, c[0x0][0x988] ;  /* 0x00026200002d7ab9 */ /* 0x000fe20000000800 */
[----:B------:R-:W-:Y:S01]  /*bc40*/  ULDC UR44, c[0x0][0x988] ;  /* 0x00026200002c7ab9 */ /* 0x000fe20000000800 */
[----:B------:R-:W-:Y:S01]  /*bc50*/  LEA.HI.SX32 R153, R176, R153, 0x1c ;  /* 0x00000099b0997211 */ /* 0x000fe200078fe2ff */
[----:B------:R-:W-:Y:S01]  /*bc60*/  ULDC UR50, c[0x0][0x9e0] ;  /* 0x0002780000327ab9 */ /* 0x000fe20000000800 */
[----:B------:R-:W-:-:S02]  /*bc70*/  ULDC UR48, c[0x0][0x9e0] ;  /* 0x0002780000307ab9 */ /* 0x000fc40000000800 */
[----:B------:R-:W-:-:S04]  /*bc80*/  VIMNMX R218, R222, R153, !PT ;  /* 0x00000099deda7248 */ /* 0x000fc80007fe0100 */
[----:B------:R-:W-:-:S13]  /*bc90*/  ISETP.GE.AND P2, PT, R6, R218, PT ;  /* 0x000000da0600720c */ /* 0x000fda0003f46270 */
[----:B------:R-:W-:Y:S05]  /*bca0*/  @!P2 BRA `(.L_x_2132) ;  /* 0x000000300054a947 */ /* 0x000fea0003800000 */
[----:B------:R-:W-:-:S04]  /*bcb0*/  IMAD.IADD R216, R0, 0x1, R217 ;  /* 0x0000000100d87824 */ /* 0x000fc800078e02d9 */
[----:B------:R-:W-:-:S07]  /*bcc0*/  VIADD R208, R216, 0x8 ;  /* 0x00000008d8d07836 */ /* 0x000fce0000000000 */
.L_x_2150:
[----:B------:R-:W-:Y:S01]  /*bcd0*/  VIADD R16, R16, 0x1 ;  /* 0x0000000110107836 */ /* 0x000fe20000000000 */
[----:B------:R-:W-:Y:S05]  /*bce0*/  YIELD ;  /* 0x0000000000007946 */ /* 0x000fea0003800000 */
[----:B------:R-:W-:-:S04]  /*bcf0*/  ISETP.NE.AND P2, PT, R16, 0x2, PT ;  /* 0x000000021000780c */ /* 0x000fc80003f45270 */
[----:B------:R-:W-:Y:S02]  /*bd00*/  SEL R11, RZ, 0x1, P2 ;  /* 0x00000001ff0b7807 */ /* 0x000fe40001000000 */
[----:B------:R-:W-:Y:S02]  /*bd10*/  SEL R16, R16, RZ, P2 ;  /* 0x000000ff10107207 */ /* 0x000fe40001000000 */
[----:B------:R-:W-:Y:S01]  /*bd20*/  LOP3.LUT R200, R200, R11, RZ, 0x3c, !PT ;  /* 0x0000000bc8c87212 */ /* 0x000fe200078e3cff */
[----:B0-----:R-:W-:Y:S06]  /*bd30*/  @!P0 BRA `(.L_x_2133) ;  /* 0x0000000000048947 */ /* 0x001fec0003800000 */
[----:B------:R-:W-:Y:S01]  /*bd40*/  BPT.TRAP 0x1 ;  /* 0x000000040000795c */ /* 0x000fe20000300000 */
.L_x_2133:
[----:B------:R-:W-:Y:S01]  /*bd50*/  IMAD R210, R16, 0x8, R17 ;  /* 0x0000000810d27824 */ /* 0x000fe200078e0211 */
[----:B------:R-:W-:-:S04]  /*bd60*/  SHF.L.U32 R211, R200, 0x1f, RZ ;  /* 0x0000001fc8d37819 */ /* 0x000fc800000006ff */
[----:B------:R0:W1:Y:S01]  /*bd70*/  SYNCS.PHASECHK.TRANS64.TRYWAIT P2, [R210+URZ+0x22830], R211 ;  /* 0x022830d3d20075a7 */ /* 0x000062000804017f */
[----:B------:R-:W-:Y:S05]  /*bd80*/  @!P0 BRA `(.L_x_2134) ;  /* 0x0000000000048947 */ /* 0x000fea0003800000 */
[----:B------:R-:W-:Y:S01]  /*bd90*/  BPT.TRAP 0x1 ;  /* 0x000000040000795c */ /* 0x000fe20000300000 */
.L_x_2134:
[----:B------:R-:W-:Y:S02]  /*bda0*/  IMAD R10, R16, 0x300, R214 ;  /* 0x00000300100a7824 */ /* 0x000fe400078e02d6 */
[----:B------:R-:W-:Y:S01]  /*bdb0*/  IMAD.MOV.U32 R11, RZ, RZ, 0x40000040 ;  /* 0x40000040ff0b7424 */ /* 0x000fe200078e00ff */
[----:B-1----:R-:W-:Y:S06]  /*bdc0*/  @P2 BRA `(.L_x_2135) ;  /* 0x0000000000082947 */ /* 0x002fec0003800000 */
[----:B------:R-:W1:Y:S02]  /*bdd0*/  SYNCS.PHASECHK.TRANS64.TRYWAIT P2, [R210+URZ+0x22830], R211 ;  /* 0x022830d3d20075a7 */ /* 0x000e64000804017f */
[----:B-1----:R-:W-:Y:S05]  /*bde0*/  @!P2 BRA `(.L_x_2136) ;  /* 0x000001240050a947 */ /* 0x002fea0003800000 */
.L_x_2135:
        /* <DEDUP_REMOVED lines=9> */
[----:B------:R-:W2:Y:S01]  /*be80*/  S2R R207, SR_TID.X ;  /* 0x0000000000cf7919 */ /* 0x000ea20000002100 */
[----:B------:R-:W-:Y:S01]  /*be90*/  IMAD R226, R6, -0x60, R204 ;  /* 0xffffffa006e27824 */ /* 0x000fe200078e02cc */
[----:B------:R-:W-:-:S04]  /*bea0*/  LOP3.LUT P2, RZ, R2, 0x100000, RZ, 0xc0, !PT ;  /* 0x0010000002ff7812 */ /* 0x000fc8000784c0ff */
[----:B------:R-:W-:-:S05]  /*beb0*/  IADD3 R226, -R205, 0x1, R226 ;  /* 0x00000001cde27810 */ /* 0x000fca0007ffe1e2 */
        /* <DEDUP_REMOVED lines=8> */
[----:B------:R-:W-:Y:S01]  /*bf40*/  IMAD.IADD R226, R226, 0x1, -R201 ;  /* 0x00000001e2e27824 */ /* 0x000fe200078e0ac9 */
[----:B--2---:R-:W-:Y:S01]  /*bf50*/  SHF.R.U32.HI R207, RZ, 0x7, R207 ;  /* 0x00000007ffcf7819 */ /* 0x004fe200000116cf */
        /* <DEDUP_REMOVED lines=10> */
[----:B------:R-:W-:Y:S01]  /*c000*/  R2UR UR6, R10 ;  /* 0x000000000a0672ca */ /* 0x000fe200000e0000 */
[----:B------:R-:W-:Y:S01]  /*c010*/  @!P1 VIADD R10, R210, 0x22840 ;  /* 0x00022840d20a9836 */ /* 0x000fe20000000000 */
[----:B------:R-:W-:Y:S02]  /*c020*/  R2UR UR7, R11 ;  /* 0x000000000b0772ca */ /* 0x000fe400000e0000 */
[----:B------:R-:W-:Y:S02]  /*c030*/  R2UR UR4, R12 ;  /* 0x000000000c0472ca */ /* 0x000fe400000e0000 */
[----:B------:R-:W-:Y:S02]  /*c040*/  R2UR UR5, R13 ;  /* 0x000000000d0572ca */ /* 0x000fe400000e0000 */
[----:B------:R-:W-:Y:S01]  /*c050*/  IADD3 R11, -R207, 0xb, RZ ;  /* 0x0000000bcf0b7810 */ /* 0x000fe20007ffe1ff */
[----:B------:R-:W-:Y:S01]  /*c060*/  IMAD.U32 R207, RZ, RZ, UR47 ;  /* 0x0000002fffcf7e24 */ /* 0x000fe2000f8e00ff */
[----:B------:R-:W-:-:S04]  /*c070*/  @!P1 PRMT R10, RZ, 0x654, R10 ;  /* 0x00000654ff0a9816 */ /* 0x000fc8000000000a */
[----:B------:R-:W-:-:S05]  /*c080*/  LOP3.LUT R227, RZ, R207, RZ, 0x33, !PT ;  /* 0x000000cfffe37212 */ /* 0x000fca00078e33ff */
[----:B------:R-:W-:Y:S02]  /*c090*/  IMAD.IADD R227, R227, 0x1, R226 ;  /* 0x00000001e3e37824 */ /* 0x000fe400078e02e2 */
[----:B------:R-:W-:-:S04]  /*c0a0*/  VIADD R226, R226, UR50 ;  /* 0x00000032e2e27c36 */ /* 0x000fc80008000000 */
[----:B------:R-:W-:Y:S01]  /*c0b0*/  IMAD.IADD R225, R0, 0x1, R226 ;  /* 0x0000000100e17824 */ /* 0x000fe200078e02e2 */
[----:B------:R-:W-:Y:S02]  /*c0c0*/  WARPGROUP.DEPBAR.LE gsb0, 0x0 ;  /* 0x00008000000079c5 */ /* 0x000fe40000010000 */
[----:B------:R-:W-:-:S06]  /*c0d0*/  WARPGROUP.ARRIVE ;  /* 0x00000000000079c5 */ /* 0x000fcc0000000000 */
[----:B------:R-:W-:Y:S03]  /*c0e0*/  HGMMA.64x96x16.F32 R152, gdesc[UR4], R152, gsb0 ;  /* 0x01600000049879f0 */ /* 0x000fe60008000898 */
[----:B------:R-:W-:Y:S02]  /*c0f0*/  WARPGROUP.DEPBAR.LE gsb0, 0x0 ;  /* 0x00008000000079c5 */ /* 0x000fe40000010000 */
[----:B------:R2:W-:Y:S06]  /*c100*/  BAR.ARV R11, 0x100 ;  /* 0x0004000b0000751d */ /* 0x0005ec0000002000 */
[----:B------:R3:W-:Y:S02]  /*c110*/  @!P1 SYNCS.ARRIVE.TRANS64.RED.A1T0 RZ, [R10+URZ], RZ ;  /* 0x000000ff0aff99a7 */ /* 0x0007e4000810043f */
[----:B---3--:R-:W-:Y:S01]  /*c120*/  IMAD.IADD R10, R0, 0x1, R227 ;  /* 0x00000001000a7824 */ /* 0x008fe200078e02e3 */
[----:B--2---:R-:W-:Y:S06]  /*c130*/  @!P2 BRA `(.L_x_2137) ;  /* 0x000000000058a947 */ /* 0x004fec0003800000 */
        /* <DEDUP_REMOVED lines=12> */
.L_x_2139:
[----:B------:R-:W-:-:S05]  /*c200*/  IMAD.U32 R229, RZ, RZ, UR46 ;  /* 0x0000002effe57e24 */ /* 0x000fca000f8e00ff */
[----:B------:R-:W-:-:S13]  /*c210*/  ISETP.NE.AND P2, PT, R229, 0x1, PT ;  /* 0x00000001e500780c */ /* 0x000fda0003f45270 */
[----:B------:R-:W2:Y:S02]  /*c220*/  @P2 LDC.64 R212, c[0x0][0x9e8] ;  /* 0x00027a00ffd42b82 */ /* 0x000ea40000000a00 */
[----:B--2---:R-:W-:-:S05]  /*c230*/  @P2 IMAD.HI.U32 R212, R228, R212, RZ ;  /* 0x000000d4e4d42227 */ /* 0x004fca00078e00ff */
[----:B------:R-:W-:-:S07]  /*c240*/  @P2 SHF.R.U32.HI R228, RZ, R213, R212 ;  /* 0x000000d5ffe42219 */ /* 0x000fce00000116d4 */
.L_x_2140:
[----:B------:R-:W-:Y:S05]  /*c250*/  BSYNC B0 ;  /* 0x0000000000007941 */ /* 0x000fea0003800000 */
.L_x_2138:
[----:B------:R-:W-:-:S04]  /*c260*/  IMAD R212, R6, -0x60, -R201 ;  /* 0xffffffa006d47824 */ /* 0x000fc800078e0ac9 */
[----:B------:R-:W-:-:S05]  /*c270*/  IMAD R212, R228, R229, R212 ;  /* 0x000000e5e4d47224 */ /* 0x000fca00078e02d4 */
[----:B------:R-:W-:Y:S02]  /*c280*/  VIMNMX R10, R10, R212, !PT ;  /* 0x000000d40a0a7248 */ /* 0x000fe40007fe0100 */
[----:B------:R-:W-:-:S07]  /*c290*/  VIADDMNMX R225, R212, R229, R225, PT ;  /* 0x000000e5d4e17246 */ /* 0x000fce00038001e1 */
.L_x_2137:
[----:B------:R-:W-:Y:S01]  /*c2a0*/  IMAD R212, R6, -0x60, RZ ;  /* 0xffffffa006d47824 */ /* 0x000fe200078e02ff */
[----:B------:R-:W-:Y:S02]  /*c2b0*/  LOP3.LUT R2, R2, 0xfff7ffff, RZ, 0xc0, !PT ;  /* 0xfff7ffff02027812 */ /* 0x000fe400078ec0ff */
[--C-:B------:R-:W-:Y:S02]  /*c2c0*/  IADD3 R226, R226, 0x8, R0.reuse ;  /* 0x00000008e2e27810 */ /* 0x100fe40007ffe000 */
[C---:B------:R-:W-:Y:S02]  /*c2d0*/  ISETP.GE.AND P2, PT, R212.reuse, 0x1, PT ;  /* 0x00000001d400780c */ /* 0x040fe40003f46270 */
[----:B------:R-:W-:Y:S02]  /*c2e0*/  ISETP.GE.AND P4, PT, R212, 0x9, PT ;  /* 0x00000009d400780c */ /* 0x000fe40003f86270 */
[----:B------:R-:W-:-:S09]  /*c2f0*/  IADD3 R227, R227, 0x8, R0 ;  /* 0x00000008e3e37810 */ /* 0x000fd20007ffe000 */
[----:B------:R-:W-:Y:S02]  /*c300*/  @P2 LOP3.LUT R2, R2, 0x80000, RZ, 0xfc, !PT ;  /* 0x0008000002022812 */ /* 0x000fe400078efcff */
[----:B------:R-:W-:Y:S02]  /*c310*/  ISETP.GT.AND P2, PT, R10, RZ, !P2 ;  /* 0x000000ff0a00720c */ /* 0x000fe40005744270 */
[----:B------:R-:W-:Y:S02]  /*c320*/  LOP3.LUT R2, R2, 0xfffffffd, RZ, 0xc0, !PT ;  /* 0xfffffffd02027812 */ /* 0x000fe400078ec0ff */
[----:B------:R-:W-:Y:S02]  /*c330*/  ISETP.LT.OR P3, PT, R225, 0x1, P2 ;  /* 0x00000001e100780c */ /* 0x000fe40001761670 */
[----:B------:R-:W-:Y:S02]  /*c340*/  ISETP.GE.AND P2, PT, R212, 0x2, PT ;  /* 0x00000002d400780c */ /* 0x000fe40003f46270 */
[----:B------:R-:W-:-:S02]  /*c350*/  FSEL R152, R152, -INF , !P3 ;  /* 0xff80000098987808 */ /* 0x000fc40005800000 */
[----:B------:R-:W-:Y:S02]  /*c360*/  ISETP.GT.AND P3, PT, R10, 0x1, !P2 ;  /* 0x000000010a00780c */ /* 0x000fe40005764270 */
[----:B------:R-:W-:Y:S02]  /*c370*/  @P4 LOP3.LUT R2, R2, 0x2, RZ, 0xfc, !PT ;  /* 0x0000000202024812 */ /* 0x000fe400078efcff */
[----:B------:R-:W-:Y:S02]  /*c380*/  ISETP.LT.OR P3, PT, R225, 0x2, P3 ;  /* 0x00000002e100780c */ /* 0x000fe40001f61670 */
[----:B------:R-:W-:Y:S02]  /*c390*/  LOP3.LUT R2, R2, 0xfffffffb, RZ, 0xc0, !PT ;  /* 0xfffffffb02027812 */ /* 0x000fe400078ec0ff */
[----:B------:R-:W-:Y:S02]  /*c3a0*/  FSEL R153, R153, -INF , !P3 ;  /* 0xff80000099997808 */ /* 0x000fe40005800000 */
[----:B------:R-:W-:-:S02]  /*c3b0*/  ISETP.GT.AND P3, PT, R10, 0x8, !P4 ;  /* 0x000000080a00780c */ /* 0x000fc40006764270 */
[----:B------:R-:W-:Y:S02]  /*c3c0*/  ISETP.GE.AND P4, PT, R212, 0xa, PT ;  /* 0x0000000ad400780c */ /* 0x000fe40003f86270 */
[----:B------:R-:W-:-:S04]  /*c3d0*/  ISETP.LT.OR P3, PT, R225, 0x9, P3 ;  /* 0x00000009e100780c */ /* 0x000fc80001f61670 */
        /* <DEDUP_REMOVED lines=119> */
[----:B------:R-:W-:-:S13]  /*cb50*/  LOP3.LUT P6, RZ, R2, 0x100000, RZ, 0xc0, !PT ;  /* 0x0010000002ff7812 */ /* 0x000fda00078cc0ff */
[----:B------:R-:W-:Y:S05]  /*cb60*/  @!P6 BRA `(.L_x_2141) ;  /* 0x00000000005ce947 */ /* 0x000fea0003800000 */
[----:B------:R-:W-:Y:S01]  /*cb70*/  ISETP.GT.AND P6, PT, R208, -0x1, PT ;  /* 0xffffffffd000780c */ /* 0x000fe20003fc4270 */
[----:B------:R-:W-:-:S12]  /*cb80*/  BSSY B0, `(.L_x_2142) ;  /* 0x0000011000007945 */ /* 0x000fd80003800000 */
[----:B------:R-:W-:Y:S05]  /*cb90*/  @P6 BRA `(.L_x_2143) ;  /* 0x0000000000246947 */ /* 0x000fea0003800000 */
[----:B------:R-:W-:Y:S02]  /*cba0*/  IMAD.U32 R10, RZ, RZ, UR46 ;  /* 0x0000002eff0a7e24 */ /* 0x000fe4000f8e00ff */
[----:B------:R-:W-:-:S03]  /*cbb0*/  VIADD R225, R216, 0x8 ;  /* 0x00000008d8e17836 */ /* 0x000fc60000000000 */
[----:B------:R-:W-:Y:S02]  /*cbc0*/  ISETP.NE.AND P6, PT, R10, 0x1, PT ;  /* 0x000000010a00780c */ /* 0x000fe40003fc5270 */
[----:B------:R-:W-:-:S11]  /*cbd0*/  LOP3.LUT R225, RZ, R225, RZ, 0x33, !PT ;  /* 0x000000e1ffe17212 */ /* 0x000fd600078e33ff */
[----:B------:R-:W2:Y:S02]  /*cbe0*/  @P6 LDC.64 R156, c[0x0][0x9e8] ;  /* 0x00027a00ff9c6b82 */ /* 0x000ea40000000a00 */
[----:B--2---:R-:W-:-:S05]  /*cbf0*/  @P6 IMAD.HI.U32 R156, R225, R156, RZ ;  /* 0x0000009ce19c6227 */ /* 0x004fca00078e00ff */
[----:B------:R-:W-:-:S04]  /*cc00*/  @P6 SHF.R.U32.HI R225, RZ, R157, R156 ;  /* 0x0000009dffe16219 */ /* 0x000fc8000001169c */
[----:B------:R-:W-:Y:S01]  /*cc10*/  LOP3.LUT R225, RZ, R225, RZ, 0x33, !PT ;  /* 0x000000e1ffe17212 */ /* 0x000fe200078e33ff */
[----:B------:R-:W-:Y:S06]  /*cc20*/  BRA `(.L_x_2144) ;  /* 0x0000000000187947 */ /* 0x000fec0003800000 */
.L_x_2143:
[----:B------:R-:W-:Y:S02]  /*cc30*/  IMAD.U32 R10, RZ, RZ, UR46 ;  /* 0x0000002eff0a7e24 */ /* 0x000fe4000f8e00ff */
[----:B------:R-:W-:-:S03]  /*cc40*/  IMAD.MOV.U32 R225, RZ, RZ, R208 ;  /* 0x000000ffffe17224 */ /* 0x000fc600078e00d0 */
[----:B------:R-:W-:-:S13]  /*cc50*/  ISETP.NE.AND P6, PT, R10, 0x1, PT ;  /* 0x000000010a00780c */ /* 0x000fda0003fc5270 */
[----:B------:R-:W2:Y:S02]  /*cc60*/  @P6 LDC.64 R156, c[0x0][0x9e8] ;  /* 0x00027a00ff9c6b82 */ /* 0x000ea40000000a00 */
[----:B--2---:R-:W-:-:S05]  /*cc70*/  @P6 IMAD.HI.U32 R156, R208, R156, RZ ;  /* 0x0000009cd09c6227 */ /* 0x004fca00078e00ff */
[----:B------:R-:W-:-:S07]  /*cc80*/  @P6 SHF.R.U32.HI R225, RZ, R157, R156 ;  /* 0x0000009dffe16219 */ /* 0x000fce000001169c */
.L_x_2144:
[----:B------:R-:W-:Y:S05]  /*cc90*/  BSYNC B0 ;  /* 0x0000000000007941 */ /* 0x000fea0003800000 */
.L_x_2142:
[----:B------:R-:W-:-:S04]  /*cca0*/  IMAD.IADD R212, R212, 0x1, -R201 ;  /* 0x00000001d4d47824 */ /* 0x000fc800078e0ac9 */
[----:B------:R-:W-:-:S05]  /*ccb0*/  IMAD R212, R225, R10, R212 ;  /* 0x0000000ae1d47224 */ /* 0x000fca00078e02d4 */
[----:B------:R-:W-:Y:S02]  /*ccc0*/  VIMNMX R227, R227, R212, !PT ;  /* 0x000000d4e3e37248 */ /* 0x000fe40007fe0100 */
[----:B------:R-:W-:-:S07]  /*ccd0*/  VIADDMNMX R226, R212, R10, R226, PT ;  /* 0x0000000ad4e27246 */ /* 0x000fce00038001e2 */
.L_x_2141:
[----:B------:R-:W-:Y:S02]  /*cce0*/  ISETP.GT.AND P2, PT, R227, 0x1, !P2 ;  /* 0x00000001e300780c */ /* 0x000fe40005744270 */
[----:B------:R-:W-:Y:S02]  /*ccf0*/  FMNMX.FTZ R10, R152, R3, !PT ;  /* 0x00000003980a7209 */ /* 0x000fe40007810000 */
[----:B------:R-:W-:Y:S02]  /*cd00*/  ISETP.LT.OR P2, PT, R226, 0x2, P2 ;  /* 0x00000002e200780c */ /* 0x000fe40001741670 */
[C---:B------:R-:W-:Y:S02]  /*cd10*/  LOP3.LUT P6, RZ, R2.reuse, 0x8000, RZ, 0xc0, !PT ;  /* 0x0000800002ff7812 */ /* 0x040fe400078cc0ff */
        /* <DEDUP_REMOVED lines=65> */
[C---:B------:R-:W-:Y:S02]  /*d130*/  ISETP.GT.AND P2, PT, R227.reuse, 0x29, !P2 ;  /* 0x00000029e300780c */ /* 0x040fe40005744270 */
[----:B------:R-:W-:Y:S02]  /*d140*/  FSEL R194, R194, -INF , !P3 ;  /* 0xff800000c2c27808 */ /* 0x000fe40005800000 */
[----:B------:R-:W-:Y:S02]  /*d150*/  ISETP.LT.OR P2, PT, R226, 0x2a, P2 ;  /* 0x0000002ae200780c */ /* 0x000fe40001741670 */
[----:B------:R-:W-:Y:S02]  /*d160*/  ISETP.GT.AND P5, PT, R227, 0x58, !P5 ;  /* 0x00000058e300780c */ /* 0x000fe40006fa4270 */
[----:B------:R-:W-:-:S02]  /*d170*/  FSEL R175, R175, -INF , !P2 ;  /* 0xff800000afaf7808 */ /* 0x000fc40005000000 */
[----:B------:R-:W-:Y:S02]  /*d180*/  LOP3.LUT P2, RZ, R2, 0x800, RZ, 0xc0, !PT ;  /* 0x0000080002ff7812 */ /* 0x000fe4000784c0ff */
[----:B--2---:R-:W-:Y:S01]  /*d190*/  FMNMX.FTZ R157, R10, R157, !PT ;  /* 0x0000009d0a9d7209 */ /* 0x004fe20007810000 */
[----:B------:R-:W-:Y:S01]  /*d1a0*/  IMAD.U32 R10, RZ, RZ, UR45 ;  /* 0x0000002dff0a7e24 */ /* 0x000fe2000f8e00ff */
[----:B------:R-:W-:Y:S02]  /*d1b0*/  ISETP.GT.AND P2, PT, R227, 0x30, !P2 ;  /* 0x00000030e300780c */ /* 0x000fe40005744270 */
[C---:B------:R-:W-:Y:S02]  /*d1c0*/  ISETP.LT.OR P4, PT, R226.reuse, 0x52, P4 ;  /* 0x00000052e200780c */ /* 0x040fe40002781670 */
[C---:B------:R-:W-:Y:S02]  /*d1d0*/  ISETP.LT.OR P2, PT, R226.reuse, 0x31, P2 ;  /* 0x00000031e200780c */ /* 0x040fe40001741670 */
[----:B------:R-:W-:-:S02]  /*d1e0*/  ISETP.LT.OR P5, PT, R226, 0x59, P5 ;  /* 0x00000059e200780c */ /* 0x000fc40002fa1670 */
[----:B------:R-:W-:Y:S02]  /*d1f0*/  FSEL R156, R178, -INF , !P2 ;  /* 0xff800000b29c7808 */ /* 0x000fe40005000000 */
[----:B------:R-:W-:Y:S01]  /*d200*/  LOP3.LUT P2, RZ, R2, 0x400, RZ, 0xc0, !PT ;  /* 0x0000040002ff7812 */ /* 0x000fe2000784c0ff */
[----:B------:R-:W2:Y:S01]  /*d210*/  SHFL.BFLY PT, R178, R157, 0x1, 0x1f ;  /* 0x0c201f009db27f89 */ /* 0x000ea200000e0000 */
[----:B------:R-:W-:Y:S02]  /*d220*/  FSEL R195, R195, -INF , !P4 ;  /* 0xff800000c3c37808 */ /* 0x000fe40006000000 */
[----:B------:R-:W-:Y:S02]  /*d230*/  ISETP.GT.AND P2, PT, R227, 0x31, !P2 ;  /* 0x00000031e300780c */ /* 0x000fe40005744270 */
[----:B------:R-:W-:Y:S02]  /*d240*/  FSEL R198, R198, -INF , !P5 ;  /* 0xff800000c6c67808 */ /* 0x000fe40006800000 */
[----:B------:R-:W-:-:S04]  /*d250*/  ISETP.LT.OR P2, PT, R226, 0x32, P2 ;  /* 0x00000032e200780c */ /* 0x000fc80001741670 */
[----:B------:R-:W-:Y:S02]  /*d260*/  FSEL R179, R179, -INF , !P2 ;  /* 0xff800000b3b37808 */ /* 0x000fe40005000000 */
[----:B------:R-:W-:-:S04]  /*d270*/  LOP3.LUT P2, RZ, R2, 0x200, RZ, 0xc0, !PT ;  /* 0x0000020002ff7812 */ /* 0x000fc8000784c0ff */
[----:B------:R-:W-:-:S04]  /*d280*/  ISETP.GT.AND P2, PT, R227, 0x38, !P2 ;  /* 0x00000038e300780c */ /* 0x000fc80005744270 */
[----:B------:R-:W-:Y:S02]  /*d290*/  ISETP.LT.OR P2, PT, R226, 0x39, P2 ;  /* 0x00000039e200780c */ /* 0x000fe40001741670 */
[----:B--2---:R-:W-:Y:S02]  /*d2a0*/  FMNMX.FTZ R178, R157, R178, !PT ;  /* 0x000000b29db27209 */ /* 0x004fe40007810000 */
        /* <DEDUP_REMOVED lines=21> */
[----:B------:R-:W-:-:S04]  /*d400*/  FSETP.NEU.FTZ.AND P2, PT, R178, -INF , PT ;  /* 0xff800000b200780b */ /* 0x000fc80003f5d000 */
[----:B------:R-:W-:-:S05]  /*d410*/  FSEL R157, R178, RZ, P2 ;  /* 0x000000ffb29d7208 */ /* 0x000fca0001000000 */
[----:B------:R-:W-:Y:S01]  /*d420*/  FADD.FTZ R157, -R157, R3 ;  /* 0x000000039d9d7221 */ /* 0x000fe20000010100 */
[----:B------:R-:W-:-:S05]  /*d430*/  FMUL.FTZ R3, R178, R10 ;  /* 0x0000000ab2037220 */ /* 0x000fca0000410000 */
[----:B------:R-:W-:Y:S02]  /*d440*/  FSEL R3, R3, RZ, P2 ;  /* 0x000000ff03037208 */ /* 0x000fe40001000000 */
[----:B------:R-:W-:-:S03]  /*d450*/  LOP3.LUT P2, RZ, R2, 0x80000, RZ, 0xc0, !PT ;  /* 0x0008000002ff7812 */ /* 0x000fc6000784c0ff */
        /* <DEDUP_REMOVED lines=24> */
[----:B------:R-:W-:Y:S01]  /*d5e0*/  FMUL.FTZ R3, R157, R10 ;  /* 0x0000000a9d037220 */ /* 0x000fe20000410000 */
[----:B------:R-:W-:Y:S01]  /*d5f0*/  MUFU.EX2 R152, R152 ;  /* 0x0000009800987308 */ /* 0x000fe20000000800 */
[----:B------:R-:W-:-:S04]  /*d600*/  ISETP.GT.AND P2, PT, R227, RZ, !P2 ;  /* 0x000000ffe300720c */ /* 0x000fc80005744270 */
[----:B------:R-:W-:-:S03]  /*d610*/  ISETP.LT.OR P2, PT, R226, 0x1, P2 ;  /* 0x00000001e200780c */ /* 0x000fc60001741670 */
[----:B------:R-:W2:Y:S01]  /*d620*/  MUFU.EX2 R3, R3 ;  /* 0x0000000300037308 */ /* 0x000ea20000000800 */
[----:B------:R-:W-:Y:S02]  /*d630*/  FSEL R154, R154, -INF , !P2 ;  /* 0xff8000009a9a7808 */ /* 0x000fe40005000000 */
[----:B------:R-:W-:-:S04]  /*d640*/  ISETP.GT.AND P2, PT, R227, 0x59, !P6 ;  /* 0x00000059e300780c */ /* 0x000fc80007744270 */
[----:B------:R-:W-:Y:S01]  /*d650*/  ISETP.LT.OR P2, PT, R226, 0x5a, P2 ;  /* 0x0000005ae200780c */ /* 0x000fe20001741670 */
[----:B------:R-:W3:Y:S03]  /*d660*/  MUFU.EX2 R153, R153 ;  /* 0x0000009900997308 */ /* 0x000ee60000000800 */
[----:B------:R-:W-:-:S05]  /*d670*/  FSEL R199, R199, -INF , !P2 ;  /* 0xff800000c7c77808 */ /* 0x000fca0005000000 */
[----:B------:R-:W4:Y:S01]  /*d680*/  MUFU.EX2 R213, R213 ;  /* 0x000000d500d57308 */ /* 0x000f220000000800 */
[----:B--2---:R-:W-:Y:S01]  /*d690*/  FFMA.FTZ R5, R3, R5, R152 ;  /* 0x0000000503057223 */ /* 0x004fe20000010098 */
        /* <DEDUP_REMOVED lines=9> */
[----:B------:R-:W-:Y:S01]  /*d730*/  FMUL.FTZ R36, R36, R3 ;  /* 0x0000000324247220 */ /* 0x000fe20000410000 */
[----:B------:R-:W-:Y:S01]  /*d740*/  FMNMX.FTZ R153, R154, R7, !PT ;  /* 0x000000079a997209 */ /* 0x000fe20007810000 */
[-C--:B------:R-:W-:Y:S01]  /*d750*/  FMUL.FTZ R37, R37, R3.reuse ;  /* 0x0000000325257220 */ /* 0x080fe20000410000 */
[-C--:B------:R-:W-:Y:S01]  /*d760*/  FMUL.FTZ R40, R40, R3.reuse ;  /* 0x0000000328287220 */ /* 0x080fe20000410000 */
[----:B------:R-:W-:Y:S01]  /*d770*/  FMUL.FTZ R41, R41, R3 ;  /* 0x0000000329297220 */ /* 0x000fe20000410000 */
[----:B------:R-:W-:Y:S01]  /*d780*/  FMNMX.FTZ R153, R155, R153, !PT ;  /* 0x000000999b997209 */ /* 0x000fe20007810000 */
[----:B------:R-:W3:Y:S01]  /*d790*/  MUFU.EX2 R160, R160 ;  /* 0x000000a000a07308 */ /* 0x000ee20000000800 */
[----:B----4-:R-:W-:Y:S01]  /*d7a0*/  FADD.FTZ R5, R213, R5 ;  /* 0x00000005d5057221 */ /* 0x010fe20000010000 */
[----:B------:R-:W-:Y:S01]  /*d7b0*/  FMUL.FTZ R44, R44, R3 ;  /* 0x000000032c2c7220 */ /* 0x000fe20000410000 */
[----:B------:R-:W-:Y:S01]  /*d7c0*/  FMNMX.FTZ R153, R158, R153, !PT ;  /* 0x000000999e997209 */ /* 0x000fe20007810000 */
[-C--:B------:R-:W-:Y:S01]  /*d7d0*/  FMUL.FTZ R45, R45, R3.reuse ;  /* 0x000000032d2d7220 */ /* 0x080fe20000410000 */
[-C--:B------:R-:W-:Y:S01]  /*d7e0*/  FMUL.FTZ R48, R48, R3.reuse ;  /* 0x0000000330307220 */ /* 0x080fe20000410000 */
[----:B------:R-:W-:Y:S01]  /*d7f0*/  FMUL.FTZ R49, R49, R3 ;  /* 0x0000000331317220 */ /* 0x000fe20000410000 */
[----:B------:R-:W-:Y:S01]  /*d800*/  FMNMX.FTZ R153, R159, R153, !PT ;  /* 0x000000999f997209 */ /* 0x000fe20007810000 */
[----:B------:R-:W4:Y:S01]  /*d810*/  MUFU.EX2 R161, R161 ;  /* 0x000000a100a17308 */ /* 0x000f220000000800 */
[----:B--2---:R-:W-:Y:S01]  /*d820*/  FADD.FTZ R5, R228, R5 ;  /* 0x00000005e4057221 */ /* 0x004fe20000010000 */
[----:B------:R-:W-:Y:S01]  /*d830*/  FMUL.FTZ R52, R52, R3 ;  /* 0x0000000334347220 */ /* 0x000fe20000410000 */
[----:B------:R-:W-:Y:S01]  /*d840*/  FMNMX.FTZ R153, R162, R153, !PT ;  /* 0x00000099a2997209 */ /* 0x000fe20007810000 */
[-C--:B------:R-:W-:Y:S01]  /*d850*/  FMUL.FTZ R53, R53, R3.reuse ;  /* 0x0000000335357220 */ /* 0x080fe20000410000 */
[-C--:B------:R-:W-:Y:S01]  /*d860*/  FMUL.FTZ R56, R56, R3.reuse ;  /* 0x0000000338387220 */ /* 0x080fe20000410000 */
[----:B------:R-:W-:Y:S01]  /*d870*/  FMUL.FTZ R57, R57, R3 ;  /* 0x0000000339397220 */ /* 0x000fe20000410000 */
[----:B------:R-:W-:Y:S01]  /*d880*/  FMNMX.FTZ R153, R163, R153, !PT ;  /* 0x00000099a3997209 */ /* 0x000fe20007810000 */
[----:B------:R-:W2:Y:S01]  /*d890*/  MUFU.EX2 R164, R164 ;  /* 0x000000a400a47308 */ /* 0x000ea20000000800 */
[----:B---3--:R-:W-:Y:S01]  /*d8a0*/  FADD.FTZ R5, R160, R5 ;  /* 0x00000005a0057221 */ /* 0x008fe20000010000 */
        /* <DEDUP_REMOVED lines=38> */
[----:B------:R4:W-:Y:S01]  /*db10*/  MUFU.EX2 R212, R176 ;  /* 0x000000b000d47308 */ /* 0x0009e20000000800 */
        /* <DEDUP_REMOVED lines=8> */
[-C--:B------:R-:W-:Y:S01]  /*dba0*/  FMUL.FTZ R108, R108, R3.reuse ;  /* 0x000000036c6c7220 */ /* 0x080fe20000410000 */
[----:B------:R-:W-:Y:S01]  /*dbb0*/  FMUL.FTZ R109, R109, R3 ;  /* 0x000000036d6d7220 */ /* 0x000fe20000410000 */
[----:B------:R-:W-:Y:S01]  /*dbc0*/  FMNMX.FTZ R153, R190, R153, !PT ;  /* 0x00000099be997209 */ /* 0x000fe20007810000 */
[-C--:B------:R-:W-:Y:S01]  /*dbd0*/  FMUL.FTZ R112, R112, R3.reuse ;  /* 0x0000000370707220 */ /* 0x080fe20000410000 */
[-C--:B------:R-:W-:Y:S01]  /*dbe0*/  FMUL.FTZ R113, R113, R3.reuse ;  /* 0x0000000371717220 */ /* 0x080fe20000410000 */
[----:B------:R-:W-:Y:S01]  /*dbf0*/  FMUL.FTZ R116, R116, R3 ;  /* 0x0000000374747220 */ /* 0x000fe20000410000 */
[----:B------:R-:W-:Y:S01]  /*dc00*/  FMNMX.FTZ R153, R191, R153, !PT ;  /* 0x00000099bf997209 */ /* 0x000fe20007810000 */
[----:B------:R-:W5:Y:S01]  /*dc10*/  MUFU.EX2 R177, R177 ;  /* 0x000000b100b17308 */ /* 0x000f620000000800 */
[-C--:B------:R-:W-:Y:S01]  /*dc20*/  FMUL.FTZ R117, R117, R3.reuse ;  /* 0x0000000375757220 */ /* 0x080fe20000410000 */
[----:B------:R-:W-:Y:S01]  /*dc30*/  FMUL.FTZ R120, R120, R3 ;  /* 0x0000000378787220 */ /* 0x000fe20000410000 */
[----:B------:R-:W-:Y:S01]  /*dc40*/  FMNMX.FTZ R153, R194, R153, !PT ;  /* 0x00000099c2997209 */ /* 0x000fe20007810000 */
[-C--:B------:R-:W-:Y:S01]  /*dc50*/  FMUL.FTZ R121, R121, R3.reuse ;  /* 0x0000000379797220 */ /* 0x080fe20000410000 */
[-C--:B------:R-:W-:Y:S01]  /*dc60*/  FMUL.FTZ R124, R124, R3.reuse ;  /* 0x000000037c7c7220 */ /* 0x080fe20000410000 */
[----:B------:R-:W-:Y:S01]  /*dc70*/  FMUL.FTZ R125, R125, R3 ;  /* 0x000000037d7d7220 */ /* 0x000fe20000410000 */
[----:B------:R-:W-:Y:S01]  /*dc80*/  FMNMX.FTZ R153, R195, R153, !PT ;  /* 0x00000099c3997209 */ /* 0x000fe20007810000 */
[----:B------:R-:W0:Y:S01]  /*dc90*/  MUFU.EX2 R180, R180 ;  /* 0x000000b400b47308 */ /* 0x000e220000000800 */
[-C--:B------:R-:W-:Y:S01]  /*dca0*/  FMUL.FTZ R128, R128, R3.reuse ;  /* 0x0000000380807220 */ /* 0x080fe20000410000 */
[----:B------:R-:W-:Y:S01]  /*dcb0*/  FMUL.FTZ R129, R129, R3 ;  /* 0x0000000381817220 */ /* 0x000fe20000410000 */
[----:B------:R-:W-:Y:S01]  /*dcc0*/  FMNMX.FTZ R153, R198, R153, !PT ;  /* 0x00000099c6997209 */ /* 0x000fe20007810000 */
[-C--:B------:R-:W-:Y:S01]  /*dcd0*/  FMUL.FTZ R132, R132, R3.reuse ;  /* 0x0000000384847220 */ /* 0x080fe20000410000 */
[-C--:B------:R-:W-:Y:S01]  /*dce0*/  FMUL.FTZ R133, R133, R3.reuse ;  /* 0x0000000385857220 */ /* 0x080fe20000410000 */
[----:B------:R-:W-:Y:S01]  /*dcf0*/  FMUL.FTZ R136, R136, R3 ;  /* 0x0000000388887220 */ /* 0x000fe20000410000 */
[----:B------:R-:W-:Y:S01]  /*dd00*/  FMNMX.FTZ R153, R199, R153, !PT ;  /* 0x00000099c7997209 */ /* 0x000fe20007810000 */
[----:B------:R-:W1:Y:S01]  /*dd10*/  MUFU.EX2 R181, R181 ;  /* 0x000000b500b57308 */ /* 0x000e620000000800 */
[-C--:B------:R-:W-:Y:S01]  /*dd20*/  FMUL.FTZ R137, R137, R3.reuse ;  /* 0x0000000389897220 */ /* 0x080fe20000410000 */
[-C--:B------:R-:W-:Y:S01]  /*dd30*/  FMUL.FTZ R140, R140, R3.reuse ;  /* 0x000000038c8c7220 */ /* 0x080fe20000410000 */
[-C--:B------:R-:W-:Y:S01]  /*dd40*/  FMUL.FTZ R141, R141, R3.reuse ;  /* 0x000000038d8d7220 */ /* 0x080fe20000410000 */
[----:B------:R-:W3:Y:S01]  /*dd50*/  SHFL.BFLY PT, R157, R153, 0x2, 0x1f ;  /* 0x0c401f00999d7f89 */ /* 0x000ee200000e0000 */
[-C--:B------:R-:W-:Y:S01]  /*dd60*/  FMUL.FTZ R144, R144, R3.reuse ;  /* 0x0000000390907220 */ /* 0x080fe20000410000 */
[-C--:B------:R-:W-:Y:S01]  /*dd70*/  FMUL.FTZ R145, R145, R3.reuse ;  /* 0x0000000391917220 */ /* 0x080fe20000410000 */
[-C--:B------:R-:W-:Y:S01]  /*dd80*/  FMUL.FTZ R148, R148, R3.reuse ;  /* 0x0000000394947220 */ /* 0x080fe20000410000 */
[----:B------:R-:W1:Y:S01]  /*dd90*/  MUFU.EX2 R184, R184 ;  /* 0x000000b800b87308 */ /* 0x000e620000000800 */
[----:B------:R-:W-:-:S07]  /*dda0*/  FMUL.FTZ R149, R149, R3 ;  /* 0x0000000395957220 */ /* 0x000fce0000410000 */
[----:B------:R-:W1:Y:S08]  /*ddb0*/  MUFU.EX2 R185, R185 ;  /* 0x000000b900b97308 */ /* 0x000e700000000800 */
[----:B------:R-:W1:Y:S01]  /*ddc0*/  MUFU.EX2 R188, R188 ;  /* 0x000000bc00bc7308 */ /* 0x000e620000000800 */
[----:B---3--:R-:W-:-:S07]  /*ddd0*/  FMNMX.FTZ R153, R153, R157, !PT ;  /* 0x0000009d99997209 */ /* 0x008fce0007810000 */
[----:B------:R-:W3:Y:S01]  /*dde0*/  MUFU.EX2 R189, R189 ;  /* 0x000000bd00bd7308 */ /* 0x000ee20000000800 */
[----:B------:R-:W4:Y:S07]  /*ddf0*/  SHFL.BFLY PT, R157, R153, 0x1, 0x1f ;  /* 0x0c201f00999d7f89 */ /* 0x000f2e00000e0000 */
[----:B------:R-:W3:Y:S08]  /*de00*/  MUFU.EX2 R192, R192 ;  /* 0x000000c000c07308 */ /* 0x000ef00000000800 */
[----:B------:R-:W-:Y:S08]  /*de10*/  MUFU.EX2 R193, R193 ;  /* 0x000000c100c17308 */ /* 0x000ff00000000800 */
[----:B------:R-:W-:Y:S01]  /*de20*/  MUFU.EX2 R196, R196 ;  /* 0x000000c400c47308 */ /* 0x000fe20000000800 */
[----:B----4-:R-:W-:-:S04]  /*de30*/  FMNMX.FTZ R176, R153, R157, !PT ;  /* 0x0000009d99b07209 */ /* 0x010fc80007810000 */
[C---:B------:R-:W-:Y:S01]  /*de40*/  FSETP.NEU.FTZ.AND P2, PT, R176.reuse, -INF , PT ;  /* 0xff800000b000780b */ /* 0x040fe20003f5d000 */
[----:B------:R-:W-:-:S05]  /*de50*/  FMUL.FTZ R157, R176, R10 ;  /* 0x0000000ab09d7220 */ /* 0x000fca0000410000 */
[----:B------:R-:W-:-:S05]  /*de60*/  FSEL R157, R157, RZ, P2 ;  /* 0x000000ff9d9d7208 */ /* 0x000fca0001000000 */
[-C--:B------:R-:W-:Y:S01]  /*de70*/  FFMA.FTZ R227, R162, R10.reuse, -R157 ;  /* 0x0000000aa2e37223 */ /* 0x080fe2000001089d */
[----:B------:R-:W-:Y:S01]  /*de80*/  FADD.FTZ R162, R172, R5 ;  /* 0x00000005aca27221 */ /* 0x000fe20000010000 */
[--C-:B------:R-:W-:Y:S01]  /*de90*/  FFMA.FTZ R229, R158, R10, -R157.reuse ;  /* 0x0000000a9ee57223 */ /* 0x100fe2000001089d */
[----:B------:R-:W-:Y:S01]  /*dea0*/  F2FP.F16.F32.PACK_AB R158, R165, R164 ;  /* 0x000000a4a59e723e */ /* 0x000fe200000000ff */
[-CC-:B------:R-:W-:Y:S01]  /*deb0*/  FFMA.FTZ R226, R166, R10.reuse, -R157.reuse ;  /* 0x0000000aa6e27223 */ /* 0x180fe2000001089d */
[----:B--2---:R-:W-:Y:S01]  /*dec0*/  FADD.FTZ R5, R173, R162 ;  /* 0x000000a2ad057221 */ /* 0x004fe20000010000 */
[-CC-:B------:R-:W-:Y:S01]  /*ded0*/  FFMA.FTZ R230, R154, R10.reuse, -R157.reuse ;  /* 0x0000000a9ae67223 */ /* 0x180fe2000001089d */
[-CC-:B------:R-:W-:Y:S01]  /*dee0*/  FFMA.FTZ R155, R155, R10.reuse, -R157.reuse ;  /* 0x0000000a9b9b7223 */ /* 0x180fe2000001089d */
[-C--:B------:R-:W-:Y:S01]  /*def0*/  FFMA.FTZ R159, R159, R10.reuse, -R157 ;  /* 0x0000000a9f9f7223 */ /* 0x080fe2000001089d */
[----:B------:R-:W-:Y:S01]  /*df00*/  FADD.FTZ R164, R212, R5 ;  /* 0x00000005d4a47221 */ /* 0x000fe20000010000 */
[----:B------:R-:W-:Y:S01]  /*df10*/  MUFU.EX2 R229, R229 ;  /* 0x000000e500e57308 */ /* 0x000fe20000000800 */
[-CC-:B------:R-:W-:Y:S01]  /*df20*/  FFMA.FTZ R163, R163, R10.reuse, -R157.reuse ;  /* 0x0000000aa3a37223 */ /* 0x180fe2000001089d */
[-CC-:B------:R-:W-:Y:S01]  /*df30*/  FFMA.FTZ R167, R167, R10.reuse, -R157.reuse ;  /* 0x0000000aa7a77223 */ /* 0x180fe2000001089d */
[----:B-----5:R-:W-:Y:S01]  /*df40*/  FADD.FTZ R5, R177, R164 ;  /* 0x000000a4b1057221 */ /* 0x020fe20000010000 */
[-CC-:B------:R-:W-:Y:S01]  /*df50*/  FFMA.FTZ R225, R170, R10.reuse, -R157.reuse ;  /* 0x0000000aaae17223 */ /* 0x180fe2000001089d */
[-CC-:B------:R-:W-:Y:S01]  /*df60*/  FFMA.FTZ R171, R171, R10.reuse, -R157.reuse ;  /* 0x0000000aabab7223 */ /* 0x180fe2000001089d */
[----:B------:R-:W-:Y:S01]  /*df70*/  FFMA.FTZ R231, R156, R10, -R157 ;  /* 0x0000000a9ce77223 */ /* 0x000fe2000001089d */
[----:B0-----:R-:W-:Y:S01]  /*df80*/  FADD.FTZ R166, R180, R5 ;  /* 0x00000005b4a67221 */ /* 0x001fe20000010000 */
[----:B------:R-:W-:Y:S01]  /*df90*/  MUFU.EX2 R230, R230 ;  /* 0x000000e600e67308 */ /* 0x000fe20000000800 */
[----:B------:R-:W-:Y:S01]  /*dfa0*/  F2FP.F16.F32.PACK_AB R156, R161, R160 ;  /* 0x000000a0a19c723e */ /* 0x000fe200000000ff */
[--C-:B------:R-:W-:Y:S01]  /*dfb0*/  FFMA.FTZ R153, R174, R10, -R157.reuse ;  /* 0x0000000aae997223 */ /* 0x100fe2000001089d */
[C---:B-1----:R-:W-:Y:S01]  /*dfc0*/  FADD.FTZ R5, R181.reuse, R166 ;  /* 0x000000a6b5057221 */ /* 0x042fe20000010000 */
[----:B------:R-:W-:Y:S01]  /*dfd0*/  F2FP.F16.F32.PACK_AB R166, R181, R180 ;  /* 0x000000b4b5a6723e */ /* 0x000fe200000000ff */
[-CC-:B------:R-:W-:Y:S01]  /*dfe0*/  FFMA.FTZ R175, R175, R10.reuse, -R157.reuse ;  /* 0x0000000aafaf7223 */ /* 0x180fe2000001089d */
[----:B------:R-:W-:Y:S01]  /*dff0*/  FSEL R180, R176, RZ, P2 ;  /* 0x000000ffb0b47208 */ /* 0x000fe20001000000 */
[-CC-:B------:R-:W-:Y:S01]  /*e000*/  FFMA.FTZ R179, R179, R10.reuse, -R157.reuse ;  /* 0x0000000ab3b37223 */ /* 0x180fe2000001089d */
[----:B------:R-:W-:Y:S01]  /*e010*/  MUFU.EX2 R155, R155 ;  /* 0x0000009b009b7308 */ /* 0x000fe20000000800 */
[-CC-:B------:R-:W-:Y:S01]  /*e020*/  FFMA.FTZ R182, R182, R10.reuse, -R157.reuse ;  /* 0x0000000ab6b67223 */ /* 0x180fe2000001089d */
[-C--:B------:R-:W-:Y:S01]  /*e030*/  FFMA.FTZ R183, R183, R10.reuse, -R157 ;  /* 0x0000000ab7b77223 */ /* 0x080fe2000001089d */
[----:B------:R-:W-:Y:S01]  /*e040*/  FADD.FTZ R7, -R180, R7 ;  /* 0x00000007b4077221 */ /* 0x000fe20000010100 */
[-CC-:B------:R-:W-:Y:S01]  /*e050*/  FFMA.FTZ R186, R186, R10.reuse, -R157.reuse ;  /* 0x0000000ababa7223 */ /* 0x180fe2000001089d */
[--C-:B------:R-:W-:Y:S01]  /*e060*/  FFMA.FTZ R187, R187, R10, -R157.reuse ;  /* 0x0000000abbbb7223 */ /* 0x100fe2000001089d */
[----:B------:R-:W-:Y:S01]  /*e070*/  F2FP.F16.F32.PACK_AB R160, R169, R168 ;  /* 0x000000a8a9a0723e */ /* 0x000fe200000000ff */
[-C--:B------:R-:W-:Y:S01]  /*e080*/  FMUL.FTZ R7, R7, R10.reuse ;  /* 0x0000000a07077220 */ /* 0x080fe20000410000 */
[----:B------:R-:W-:Y:S01]  /*e090*/  MUFU.EX2 R159, R159 ;  /* 0x0000009f009f7308 */ /* 0x000fe20000000800 */
[-CC-:B------:R-:W-:Y:S01]  /*e0a0*/  FFMA.FTZ R190, R190, R10.reuse, -R157.reuse ;  /* 0x0000000abebe7223 */ /* 0x180fe2000001089d */
[-CC-:B------:R-:W-:Y:S01]  /*e0b0*/  FFMA.FTZ R191, R191, R10.reuse, -R157.reuse ;  /* 0x0000000abfbf7223 */ /* 0x180fe2000001089d */
[--C-:B------:R-:W-:Y:S01]  /*e0c0*/  FFMA.FTZ R194, R194, R10, -R157.reuse ;  /* 0x0000000ac2c27223 */ /* 0x100fe2000001089d */
[----:B------:R-:W-:Y:S01]  /*e0d0*/  F2FP.F16.F32.PACK_AB R162, R173, R172 ;  /* 0x000000acada2723e */ /* 0x000fe200000000ff */
[-C--:B------:R-:W-:Y:S01]  /*e0e0*/  FFMA.FTZ R195, R195, R10.reuse, -R157 ;  /* 0x0000000ac3c37223 */ /* 0x080fe2000001089d */
[----:B------:R-:W-:Y:S01]  /*e0f0*/  FADD.FTZ R168, R184, R5 ;  /* 0x00000005b8a87221 */ /* 0x000fe20000010000 */
[-CC-:B------:R-:W-:Y:S01]  /*e100*/  FFMA.FTZ R198, R198, R10.reuse, -R157.reuse ;  /* 0x0000000ac6c67223 */ /* 0x180fe2000001089d */
[----:B------:R-:W0:Y:S01]  /*e110*/  MUFU.EX2 R7, R7 ;  /* 0x0000000700077308 */ /* 0x000e220000000800 */
[----:B------:R-:W-:Y:S01]  /*e120*/  FFMA.FTZ R157, R199, R10, -R157 ;  /* 0x0000000ac79d7223 */ /* 0x000fe2000001089d */
[----:B------:R-:W-:Y:S01]  /*e130*/  FADD.FTZ R5, R185, R168 ;  /* 0x000000a8b9057221 */ /* 0x000fe20000010000 */
[----:B------:R-:W-:-:S02]  /*e140*/  F2FP.F16.F32.PACK_AB R154, R228, R213 ;  /* 0x000000d5e49a723e */ /* 0x000fc400000000ff */
[----:B------:R-:W-:Y:S01]  /*e150*/  F2FP.F16.F32.PACK_AB R164, R177, R212 ;  /* 0x000000d4b1a4723e */ /* 0x000fe200000000ff */
[----:B------:R-:W-:Y:S01]  /*e160*/  FADD.FTZ R170, R188, R5 ;  /* 0x00000005bcaa7221 */ /* 0x000fe20000010000 */
[----:B------:R-:W-:Y:S01]  /*e170*/  F2FP.F16.F32.PACK_AB R168, R185, R184 ;  /* 0x000000b8b9a8723e */ /* 0x000fe200000000ff */
[----:B------:R-:W1:Y:S02]  /*e180*/  MUFU.EX2 R227, R227 ;  /* 0x000000e300e37308 */ /* 0x000e640000000800 */
[C---:B---3--:R-:W-:Y:S01]  /*e190*/  FADD.FTZ R5, R189.reuse, R170 ;  /* 0x000000aabd057221 */ /* 0x048fe20000010000 */
[----:B------:R-:W-:-:S03]  /*e1a0*/  F2FP.F16.F32.PACK_AB R170, R189, R188 ;  /* 0x000000bcbdaa723e */ /* 0x000fc600000000ff */
[----:B------:R-:W-:Y:S02]  /*e1b0*/  FADD.FTZ R172, R192, R5 ;  /* 0x00000005c0ac7221 */ /* 0x000fe40000010000 */
[----:B------:R-:W2:Y:S01]  /*e1c0*/  MUFU.EX2 R163, R163 ;  /* 0x000000a300a37308 */ /* 0x000ea20000000800 */
[----:B0-----:R-:W-:Y:S01]  /*e1d0*/  FFMA.FTZ R4, R7, R4, R230 ;  /* 0x0000000407047223 */ /* 0x001fe200000100e6 */
[C---:B------:R-:W-:Y:S01]  /*e1e0*/  FADD.FTZ R5, R193.reuse, R172 ;  /* 0x000000acc1057221 */ /* 0x040fe20000010000 */
[----:B------:R-:W-:Y:S01]  /*e1f0*/  F2FP.F16.F32.PACK_AB R172, R193, R192 ;  /* 0x000000c0c1ac723e */ /* 0x000fe200000000ff */
[-C--:B------:R-:W-:Y:S01]  /*e200*/  FMUL.FTZ R26, R26, R7.reuse ;  /* 0x000000071a1a7220 */ /* 0x080fe20000410000 */
[----:B------:R-:W-:Y:S01]  /*e210*/  FADD.FTZ R4, R155, R4 ;  /* 0x000000049b047221 */ /* 0x000fe20000010000 */
[----:B------:R-:W-:Y:S01]  /*e220*/  FADD.FTZ R5, R196, R5 ;  /* 0x00000005c4057221 */ /* 0x000fe20000010000 */
        /* <DEDUP_REMOVED lines=28> */
[-C--:B------:R-:W-:Y:S01]  /*e3f0*/  FMUL.FTZ R70, R70, R7.reuse ;  /* 0x0000000746467220 */ /* 0x080fe20000410000 */
[-C--:B------:R-:W-:Y:S01]  /*e400*/  FMUL.FTZ R71, R71, R7.reuse ;  /* 0x0000000747477220 */ /* 0x080fe20000410000 */
[-C--:B------:R-:W-:Y:S01]  /*e410*/  FMUL.FTZ R74, R74, R7.reuse ;  /* 0x000000074a4a7220 */ /* 0x080fe20000410000 */
[-C--:B------:R-:W-:Y:S01]  /*e420*/  FMUL.FTZ R75, R75, R7.reuse ;  /* 0x000000074b4b7220 */ /* 0x080fe20000410000 */
[-C--:B------:R-:W-:Y:S01]  /*e430*/  FMUL.FTZ R78, R78, R7.reuse ;  /* 0x000000074e4e7220 */ /* 0x080fe20000410000 */
[----:B------:R2:W5:Y:S01]  /*e440*/  MUFU.EX2 R165, R153 ;  /* 0x0000009900a57308 */ /* 0x0005620000000800 */
        /* <DEDUP_REMOVED lines=8> */
[----:B--2---:R-:W-:Y:S01]  /*e4d0*/  FADD.FTZ R153, R163, R4 ;  /* 0x00000004a3997221 */ /* 0x004fe20000010000 */
[-C--:B------:R-:W-:Y:S01]  /*e4e0*/  FMUL.FTZ R94, R94, R7.reuse ;  /* 0x000000075e5e7220 */ /* 0x080fe20000410000 */
[-C--:B------:R-:W-:Y:S01]  /*e4f0*/  FMUL.FTZ R95, R95, R7.reuse ;  /* 0x000000075f5f7220 */ /* 0x080fe20000410000 */
[-C--:B------:R-:W-:Y:S01]  /*e500*/  FMUL.FTZ R98, R98, R7.reuse ;  /* 0x0000000762627220 */ /* 0x080fe20000410000 */
[----:B0-----:R-:W-:Y:S01]  /*e510*/  FADD.FTZ R4, R226, R153 ;  /* 0x00000099e2047221 */ /* 0x001fe20000010000 */
[-C--:B------:R-:W-:Y:S01]  /*e520*/  FMUL.FTZ R99, R99, R7.reuse ;  /* 0x0000000763637220 */ /* 0x080fe20000410000 */
[-C--:B------:R-:W-:Y:S01]  /*e530*/  FMUL.FTZ R102, R102, R7.reuse ;  /* 0x0000000766667220 */ /* 0x080fe20000410000 */
[----:B------:R-:W0:Y:S01]  /*e540*/  MUFU.EX2 R231, R231 ;  /* 0x000000e700e77308 */ /* 0x000e220000000800 */
[----:B---3--:R-:W-:Y:S01]  /*e550*/  FADD.FTZ R4, R167, R4 ;  /* 0x00000004a7047221 */ /* 0x008fe20000010000 */
[-C--:B------:R-:W-:Y:S01]  /*e560*/  FMUL.FTZ R103, R103, R7.reuse ;  /* 0x0000000767677220 */ /* 0x080fe20000410000 */
[-C--:B------:R-:W-:Y:S01]  /*e570*/  FMUL.FTZ R106, R106, R7.reuse ;  /* 0x000000076a6a7220 */ /* 0x080fe20000410000 */
[----:B------:R-:W-:Y:S01]  /*e580*/  FMUL.FTZ R107, R107, R7 ;  /* 0x000000076b6b7220 */ /* 0x000fe20000410000 */
[----:B-1----:R-:W-:Y:S01]  /*e590*/  FADD.FTZ R4, R161, R4 ;  /* 0x00000004a1047221 */ /* 0x002fe20000010000 */
[C---:B----4-:R-:W-:Y:S01]  /*e5a0*/  F2FP.F16.F32.PACK_AB R161, R171.reuse, R161 ;  /* 0x000000a1aba1723e */ /* 0x050fe200000000ff */
[-C--:B------:R-:W-:Y:S01]  /*e5b0*/  FMUL.FTZ R110, R110, R7.reuse ;  /* 0x000000076e6e7220 */ /* 0x080fe20000410000 */
[----:B------:R-:W1:Y:S01]  /*e5c0*/  MUFU.EX2 R179, R179 ;  /* 0x000000b300b37308 */ /* 0x000e620000000800 */
[----:B------:R-:W-:Y:S01]  /*e5d0*/  FADD.FTZ R4, R171, R4 ;  /* 0x00000004ab047221 */ /* 0x000fe20000010000 */
[-C--:B------:R-:W-:Y:S01]  /*e5e0*/  FMUL.FTZ R111, R111, R7.reuse ;  /* 0x000000076f6f7220 */ /* 0x080fe20000410000 */
[-C--:B------:R-:W-:Y:S01]  /*e5f0*/  FMUL.FTZ R114, R114, R7.reuse ;  /* 0x0000000772727220 */ /* 0x080fe20000410000 */
[-C--:B------:R-:W-:Y:S01]  /*e600*/  FMUL.FTZ R115, R115, R7.reuse ;  /* 0x0000000773737220 */ /* 0x080fe20000410000 */
[----:B-----5:R-:W-:Y:S01]  /*e610*/  FADD.FTZ R4, R165, R4 ;  /* 0x00000004a5047221 */ /* 0x020fe20000010000 */
[-C--:B------:R-:W-:Y:S01]  /*e620*/  FMUL.FTZ R118, R118, R7.reuse ;  /* 0x0000000776767220 */ /* 0x080fe20000410000 */
[-C--:B------:R-:W-:Y:S01]  /*e630*/  FMUL.FTZ R119, R119, R7.reuse ;  /* 0x0000000777777220 */ /* 0x080fe20000410000 */
[----:B------:R-:W2:Y:S01]  /*e640*/  MUFU.EX2 R182, R182 ;  /* 0x000000b600b67308 */ /* 0x000ea20000000800 */
[----:B------:R-:W-:Y:S01]  /*e650*/  FADD.FTZ R4, R175, R4 ;  /* 0x00000004af047221 */ /* 0x000fe20000010000 */
[-C--:B------:R-:W-:Y:S01]  /*e660*/  FMUL.FTZ R122, R122, R7.reuse ;  /* 0x000000077a7a7220 */ /* 0x080fe20000410000 */
[-C--:B------:R-:W-:Y:S01]  /*e670*/  FMUL.FTZ R123, R123, R7.reuse ;  /* 0x000000077b7b7220 */ /* 0x080fe20000410000 */
[-C--:B------:R-:W-:Y:S01]  /*e680*/  FMUL.FTZ R126, R126, R7.reuse ;  /* 0x000000077e7e7220 */ /* 0x080fe20000410000 */
[----:B0-----:R-:W-:Y:S01]  /*e690*/  FADD.FTZ R4, R231, R4 ;  /* 0x00000004e7047221 */ /* 0x001fe20000010000 */
[-C--:B------:R-:W-:Y:S01]  /*e6a0*/  FMUL.FTZ R127, R127, R7.reuse ;  /* 0x000000077f7f7220 */ /* 0x080fe20000410000 */
[-C--:B------:R-:W-:Y:S01]  /*e6b0*/  FMUL.FTZ R130, R130, R7.reuse ;  /* 0x0000000782827220 */ /* 0x080fe20000410000 */
[----:B------:R-:W0:Y:S01]  /*e6c0*/  MUFU.EX2 R183, R183 ;  /* 0x000000b700b77308 */ /* 0x000e220000000800 */
        /* <DEDUP_REMOVED lines=9> */
[----:B------:R-:W-:Y:S01]  /*e760*/  F2FP.F16.F32.PACK_AB R153, R155, R230 ;  /* 0x000000e69b99723e */ /* 0x000fe200000000ff */
[----:B------:R-:W-:Y:S01]  /*e770*/  FMUL.FTZ R143, R143, R7 ;  /* 0x000000078f8f7220 */ /* 0x000fe20000410000 */
[----:B------:R-:W-:Y:S01]  /*e780*/  F2FP.F16.F32.PACK_AB R155, R159, R229 ;  /* 0x000000e59f9b723e */ /* 0x000fe200000000ff */
[-C--:B------:R-:W-:Y:S01]  /*e790*/  FMUL.FTZ R146, R146, R7.reuse ;  /* 0x0000000792927220 */ /* 0x080fe20000410000 */
[----:B------:R-:W-:Y:S01]  /*e7a0*/  F2FP.F16.F32.PACK_AB R159, R167, R226 ;  /* 0x000000e2a79f723e */ /* 0x000fe200000000ff */
[-C--:B------:R-:W-:Y:S01]  /*e7b0*/  FMUL.FTZ R147, R147, R7.reuse ;  /* 0x0000000793937220 */ /* 0x080fe20000410000 */
[----:B------:R-:W2:Y:S01]  /*e7c0*/  MUFU.EX2 R187, R187 ;  /* 0x000000bb00bb7308 */ /* 0x000ea20000000800 */
[C---:B0-----:R-:W-:Y:S01]  /*e7d0*/  FADD.FTZ R180, R183.reuse, R180 ;  /* 0x000000b4b7b47221 */ /* 0x041fe20000010000 */
[----:B------:R-:W-:Y:S01]  /*e7e0*/  F2FP.F16.F32.PACK_AB R167, R183, R182 ;  /* 0x000000b6b7a7723e */ /* 0x000fe200000000ff */
[-C--:B------:R-:W-:Y:S01]  /*e7f0*/  FMUL.FTZ R150, R150, R7.reuse ;  /* 0x0000000796967220 */ /* 0x080fe20000410000 */
[----:B------:R-:W-:-:S04]  /*e800*/  FMUL.FTZ R151, R151, R7 ;  /* 0x0000000797977220 */ /* 0x000fc80000410000 */
[----:B------:R-:W0:Y:S01]  /*e810*/  MUFU.EX2 R190, R190 ;  /* 0x000000be00be7308 */ /* 0x000e220000000800 */
[----:B-1----:R-:W-:-:S07]  /*e820*/  FADD.FTZ R180, R169, R180 ;  /* 0x000000b4a9b47221 */ /* 0x002fce0000010000 */
[----:B------:R-:W1:Y:S01]  /*e830*/  MUFU.EX2 R191, R191 ;  /* 0x000000bf00bf7308 */ /* 0x000e620000000800 */
[C---:B--2---:R-:W-:Y:S01]  /*e840*/  FADD.FTZ R3, R187.reuse, R180 ;  /* 0x000000b4bb037221 */ /* 0x044fe20000010000 */
[----:B------:R-:W-:-:S06]  /*e850*/  F2FP.F16.F32.PACK_AB R169, R187, R169 ;  /* 0x000000a9bba9723e */ /* 0x000fcc00000000ff */
[----:B------:R-:W2:Y:S01]  /*e860*/  MUFU.EX2 R173, R194 ;  /* 0x000000c200ad7308 */ /* 0x000ea20000000800 */
[----:B0-----:R-:W-:-:S07]  /*e870*/  FADD.FTZ R180, R190, R3 ;  /* 0x00000003beb47221 */ /* 0x001fce0000010000 */
[----:B------:R-:W-:Y:S01]  /*e880*/  MUFU.EX2 R4, R195 ;  /* 0x000000c300047308 */ /* 0x000fe20000000800 */
[----:B-1----:R-:W-:-:S07]  /*e890*/  FADD.FTZ R180, R191, R180 ;  /* 0x000000b4bfb47221 */ /* 0x002fce0000010000 */
[----:B------:R-:W-:Y:S08]  /*e8a0*/  MUFU.EX2 R198, R198 ;  /* 0x000000c600c67308 */ /* 0x000ff00000000800 */
[----:B------:R-:W0:Y:S08]  /*e8b0*/  MUFU.EX2 R174, R197 ;  /* 0x000000c500ae7308 */ /* 0x000e300000000800 */
[----:B------:R1:W3:Y:S02]  /*e8c0*/  MUFU.EX2 R3, R157 ;  /* 0x0000009d00037308 */ /* 0x0002e40000000800 */
[----:B-1----:R-:W-:Y:S01]  /*e8d0*/  F2FP.F16.F32.PACK_AB R157, R163, R227 ;  /* 0x000000e3a39d723e */ /* 0x002fe200000000ff */
[----:B--2---:R-:W-:Y:S01]  /*e8e0*/  FADD.FTZ R163, R173, R180 ;  /* 0x000000b4ada37221 */ /* 0x004fe20000010000 */
[----:B0-----:R-:W-:Y:S01]  /*e8f0*/  FADD.FTZ R5, R174, R5 ;  /* 0x00000005ae057221 */ /* 0x001fe20000010000 */
[----:B------:R-:W-:-:S02]  /*e900*/  F2FP.F16.F32.PACK_AB R173, R4, R173 ;  /* 0x000000ad04ad723e */ /* 0x000fc400000000ff */
[----:B------:R-:W-:Y:S01]  /*e910*/  FADD.FTZ R171, R4, R163 ;  /* 0x000000a304ab7221 */ /* 0x000fe20000010000 */
[----:B------:R-:W-:Y:S02]  /*e920*/  F2FP.F16.F32.PACK_AB R163, R175, R165 ;  /* 0x000000a5afa3723e */ /* 0x000fe400000000ff */
[----:B------:R-:W-:Y:S01]  /*e930*/  F2FP.F16.F32.PACK_AB R174, R174, R196 ;  /* 0x000000c4aeae723e */ /* 0x000fe200000000ff */
[----:B------:R-:W-:Y:S01]  /*e940*/  FADD.FTZ R180, R198, R171 ;  /* 0x000000abc6b47221 */ /* 0x000fe20000010000 */
[----:B------:R-:W-:Y:S02]  /*e950*/  F2FP.F16.F32.PACK_AB R165, R179, R231 ;  /* 0x000000e7b3a5723e */ /* 0x000fe400000000ff */
[----:B------:R-:W-:Y:S01]  /*e960*/  F2FP.F16.F32.PACK_AB R171, R191, R190 ;  /* 0x000000bebfab723e */ /* 0x000fe200000000ff */
[C---:B---3--:R-:W-:Y:S01]  /*e970*/  FADD.FTZ R4, R3.reuse, R180 ;  /* 0x000000b403047221 */ /* 0x048fe20000010000 */
[----:B------:R-:W-:Y:S01]  /*e980*/  F2FP.F16.F32.PACK_AB R175, R3, R198 ;  /* 0x000000c603af723e */ /* 0x000fe200000000ff */
[----:B------:R-:W-:Y:S06]  /*e990*/  @!P0 BRA `(.L_x_2145) ;  /* 0x0000000000048947 */ /* 0x000fec0003800000 */
[----:B------:R-:W-:Y:S01]  /*e9a0*/  BPT.TRAP 0x1 ;  /* 0x000000040000795c */ /* 0x000fe20000300000 */
.L_x_2145:
[----:B------:R0:W1:Y:S01]  /*e9b0*/  SYNCS.PHASECHK.TRANS64.TRYWAIT P2, [R210+URZ+0x22850], R211 ;  /* 0x022850d3d20075a7 */ /* 0x000062000804017f */
[----:B------:R-:W-:Y:S05]  /*e9c0*/  @!P0 BRA `(.L_x_2146) ;  /* 0x0000000000048947 */ /* 0x000fea0003800000 */
[----:B------:R-:W-:Y:S01]  /*e9d0*/  BPT.TRAP 0x1 ;  /* 0x000000040000795c */ /* 0x000fe20000300000 */
.L_x_2146:
[----:B------:R-:W-:Y:S04]  /*e9e0*/  BSSY B0, `(.L_x_2147) ;  /* 0x0000004000007945 */ /* 0x000fe80003800000 */
[----:B-1----:R-:W-:Y:S05]  /*e9f0*/  @P2 BRA `(.L_x_2148) ;  /* 0x0000000000082947 */ /* 0x002fea0003800000 */
[----:B------:R-:W1:Y:S02]  /*ea00*/  SYNCS.PHASECHK.TRANS64.TRYWAIT P2, [R210+URZ+0x22850], R211 ;  /* 0x022850d3d20075a7 */ /* 0x000e64000804017f */
[----:B-1----:R-:W-:Y:S05]  /*ea10*/  @!P2 BRA `(.L_x_2149) ;  /* 0x000000f80058a947 */ /* 0x002fea0003800000 */
.L_x_2148:
[----:B------:R-:W-:Y:S05]  /*ea20*/  BSYNC B0 ;  /* 0x0000000000007941 */ /* 0x000fea0003800000 */
.L_x_2147:
[----:B------:R-:W2:Y:S01]  /*ea30*/  S2R R3, SR_TID.X ;  /* 0x0000000000037919 */ /* 0x000ea20000002100 */
[----:B------:R-:W-:Y:S05]  /*ea40*/  WARPSYNC.ALL ;  /* 0x0000000000007948 */ /* 0x000fea0003800000 */
[----:B------:R-:W-:Y:S01]  /*ea50*/  IMAD R180, R16, 0xc00, R206 ;  /* 0x00000c0010b47824 */ /* 0x000fe200078e02ce */
[----:B------:R-:W-:Y:S01]  /*ea60*/  ISETP.GT.AND P2, PT, R6, R218, PT ;  /* 0x000000da0600720c */ /* 0x000fe20003f44270 */
[----:B------:R-:W-:Y:S02]  /*ea70*/  IMAD.MOV.U32 R181, RZ, RZ, 0x40000040 ;  /* 0x40000040ffb57424 */ /* 0x000fe400078e00ff */
[----:B01----:R-:W-:Y:S01]  /*ea80*/  @!P1 VIADD R210, R210, 0x22860 ;  /* 0x00022860d2d29836 */ /* 0x003fe20000000000 */
[----:B------:R-:W-:Y:S01]  /*ea90*/  R2UR UR6, R180 ;  /* 0x00000000b40672ca */ /* 0x000fe200000e0000 */
[----:B------:R-:W-:Y:S01]  /*eaa0*/  VIADD R6, R6, 0xffffffff ;  /* 0xffffffff06067836 */ /* 0x000fe20000000000 */
[----:B------:R-:W-:Y:S01]  /*eab0*/  R2UR UR7, R181 ;  /* 0x00000000b50772ca */ /* 0x000fe200000e0000 */
[----:B------:R-:W-:Y:S01]  /*eac0*/  IMAD.MOV.U32 R181, RZ, RZ, 0x40000040 ;  /* 0x40000040ffb57424 */ /* 0x000fe200078e00ff */
[----:B------:R-:W-:Y:S01]  /*ead0*/  @!P1 PRMT R210, RZ, 0x654, R210 ;  /* 0x00000654ffd29816 */ /* 0x000fe200000000d2 */
[----:B------:R-:W-:Y:S01]  /*eae0*/  IMAD.MOV.U32 R7, RZ, RZ, R176 ;  /* 0x000000ffff077224 */ /* 0x000fe200078e00b0 */
[----:B--2---:R-:W-:-:S05]  /*eaf0*/  SHF.R.U32.HI R3, RZ, 0x7, R3 ;  /* 0x00000007ff037819 */ /* 0x004fca0000011603 */
[----:B------:R-:W-:-:S05]  /*eb00*/  VIADD R3, R3, 0x8 ;  /* 0x0000000803037836 */ /* 0x000fca0000000000 */
[----:B------:R0:W-:Y:S02]  /*eb10*/  BAR.SYNC.DEFER_BLOCKING R3, 0x100 ;  /* 0x000400030000751d */ /* 0x0001e40000010000 */
[----:B0-----:R-:W-:-:S04]  /*eb20*/  IMAD.MOV.U32 R3, RZ, RZ, R178 ;  /* 0x000000ffff037224 */ /* 0x001fc800078e00b2 */
        /* <DEDUP_REMOVED lines=43> */
[----:B------:R-:W-:Y:S02]  /*ede0*/  IMAD.MOV.U32 R7, RZ, RZ, R176 ;  /* 0x000000ffff077224 */ /* 0x000fe400078e00b0 */
[----:B------:R-:W-:-:S07]  /*edf0*/  IMAD.MOV.U32 R3, RZ, RZ, R178 ;  /* 0x000000ffff037224 */ /* 0x000fce00078e00b2 */
.L_x_2132:
[----:B------:R-:W1:Y:S01]  /*ee00*/  LDC R225, c[0x0][0x9e4] ;  /* 0x00027900ffe17b82 */ /* 0x000e620000000800 */
[----:B------:R-:W-:Y:S02]  /*ee10*/  IADD3 R152, R204, 0x80, -R205 ;  /* 0x00000080cc987810 */ /* 0x000fe40007ffe8cd */
[----:B------:R-:W-:-:S03]  /*ee20*/  LOP3.LUT R2, R2, 0xffefffff, RZ, 0xc0, !PT ;  /* 0xffefffff02027812 */ /* 0x000fc600078ec0ff */
[----:B------:R-:W-:-:S04]  /*ee30*/  IMAD R152, R209, 0x80, R152 ;  /* 0x00000080d1987824 */ /* 0x000fc800078e0298 */
[----:B------:R-:W-:Y:S01]  /*ee40*/  IMAD.IADD R207, R152, 0x1, -R207 ;  /* 0x0000000198cf7824 */ /* 0x000fe200078e0acf */
[----:B-1----:R-:W-:-:S13]  /*ee50*/  ISETP.GE.AND P2, PT, R225, 0x1, PT ;  /* 0x00000001e100780c */ /* 0x002fda0003f46270 */
[----:B------:R-:W-:Y:S01]  /*ee60*/  @P2 LOP3.LUT R2, R2, 0x100000, RZ, 0xfc, !PT ;  /* 0x0010000002022812 */ /* 0x000fe200078efcff */
[----:B------:R-:W-:Y:S06]  /*ee70*/  @!P2 BRA `(.L_x_2151) ;  /* 0x000000000048a947 */ /* 0x000fec0003800000 */
[----:B------:R-:W-:Y:S01]  /*ee80*/  IMAD.MOV.U32 R154, RZ, RZ, R152 ;  /* 0x000000ffff9a7224 */ /* 0x000fe200078e0098 */
[----:B------:R-:W-:Y:S04]  /*ee90*/  BSSY B0, `(.L_x_2152) ;  /* 0x000000e000007945 */ /* 0x000fe80003800000 */
        /* <DEDUP_REMOVED lines=9> */
.L_x_2153:
[----:B------:R-:W-:-:S13]  /*ef30*/  ISETP.NE.AND P2, PT, R225, 0x1, PT ;  /* 0x00000001e100780c */ /* 0x000fda0003f45270 */
[----:B------:R-:W1:Y:S02]  /*ef40*/  @P2 LDC.64 R152, c[0x0][0x9e8] ;  /* 0x00027a00ff982b82 */ /* 0x000e640000000a00 */
[----:B-1----:R-:W-:-:S05]  /*ef50*/  @P2 IMAD.HI.U32 R152, R154, R152, RZ ;  /* 0x000000989a982227 */ /* 0x002fca00078e00ff */
[----:B------:R-:W-:-:S07]  /*ef60*/  @P2 SHF.R.U32.HI R154, RZ, R153, R152 ;  /* 0x00000099ff9a2219 */ /* 0x000fce0000011698 */
.L_x_2154:
[----:B------:R-:W-:Y:S05]  /*ef70*/  BSYNC B0 ;  /* 0x0000000000007941 */ /* 0x000fea0003800000 */
.L_x_2152:
[----:B------:R-:W-:-:S05]  /*ef80*/  IMAD R154, R154, R225, RZ ;  /* 0x000000e19a9a7224 */ /* 0x000fca00078e02ff */
[----:B------:R-:W-:-:S07]  /*ef90*/  VIMNMX R207, R207, R154, !PT ;  /* 0x0000009acfcf7248 */ /* 0x000fce0007fe0100 */
.L_x_2151:
[----:B------:R-:W-:-:S04]  /*efa0*/  VIADD R207, R207, 0x5f ;  /* 0x0000005fcfcf7836 */ /* 0x000fc80000000000 */
[----:B------:R-:W-:-:S05]  /*efb0*/  IMAD.HI R207, R207, 0x2aaaaaab, RZ ;  /* 0x2aaaaaabcfcf7827 */ /* 0x000fca00078e02ff */
[----:B------:R-:W-:-:S04]  /*efc0*/  SHF.R.U32.HI R152, RZ, 0x1f, R207 ;  /* 0x0000001fff987819 */ /* 0x000fc800000116cf */
[----:B------:R-:W-:-:S04]  /*efd0*/  LEA.HI.SX32 R207, R207, R152, 0x1c ;  /* 0x00000098cfcf7211 */ /* 0x000fc800078fe2ff */
[----:B------:R-:W-:-:S04]  /*efe0*/  VIMNMX R207, R222, R207, !PT ;  /* 0x000000cfdecf7248 */ /* 0x000fc80007fe0100 */
[----:B------:R-:W-:-:S13]  /*eff0*/  ISETP.GE.AND P2, PT, R6, R207, PT ;  /* 0x000000cf0600720c */ /* 0x000fda0003f46270 */
[----:B------:R-:W-:Y:S05]  /*f000*/  @!P2 BRA `(.L_x_2155) ;  /* 0x0000001c00bca947 */ /* 0x000fea0003800000 */
[----:B------:R-:W-:Y:S02]  /*f010*/  IMAD.MOV.U32 R212, RZ, RZ, R7 ;  /* 0x000000ffffd47224 */ /* 0x000fe400078e0007 */
[----:B------:R-:W-:Y:S02]  /*f020*/  IMAD.MOV.U32 R213, RZ, RZ, R3 ;  /* 0x000000ffffd57224 */ /* 0x000fe400078e0003 */
[----:B------:R-:W-:-:S07]  /*f030*/  IMAD.MOV.U32 R209, RZ, RZ, R6 ;  /* 0x000000ffffd17224 */ /* 0x000fce00078e0006 */
.L_x_2165:
[----:B------:R-:W-:Y:S01]  /*f040*/  VIADD R16, R16, 0x1 ;  /* 0x0000000110107836 */ /* 0x000fe20000000000 */
[----:B------:R-:W-:Y:S05]  /*f050*/  YIELD ;  /* 0x0000000000007946 */ /* 0x000fea0003800000 */
[----:B------:R-:W-:Y:S01]  /*f060*/  ISETP.NE.AND P3, PT, R16, 0x2, PT ;  /* 0x000000021000780c */ /* 0x000fe20003f65270 */
[----:B-1----:R-:W-:Y:S02]  /*f070*/  IMAD.MOV.U32 R6, RZ, RZ, R209 ;  /* 0x000000ffff067224 */ /* 0x002fe400078e00d1 */
[----:B------:R-:W-:Y:S01]  /*f080*/  VIADD R209, R209, 0xffffffff ;  /* 0xffffffffd1d17836 */ /* 0x000fe20000000000 */
[----:B------:R-:W-:-:S02]  /*f090*/  SEL R3, RZ, 0x1, P3 ;  /* 0x00000001ff037807 */ /* 0x000fc40001800000 */
[----:B------:R-:W-:Y:S02]  /*f0a0*/  ISETP.GT.AND P2, PT, R6, R207, PT ;  /* 0x000000cf0600720c */ /* 0x000fe40003f44270 */
[----:B------:R-:W-:Y:S02]  /*f0b0*/  LOP3.LUT R200, R200, R3, RZ, 0x3c, !PT ;  /* 0x00000003c8c87212 */ /* 0x000fe400078e3cff */
[----:B------:R-:W-:Y:S01]  /*f0c0*/  SEL R16, R16, RZ, P3 ;  /* 0x000000ff10107207 */ /* 0x000fe20001800000 */
[----:B------:R-:W-:Y:S08]  /*f0d0*/  @!P0 BRA `(.L_x_2156) ;  /* 0x0000000000048947 */ /* 0x000ff00003800000 */
[----:B------:R-:W-:Y:S01]  /*f0e0*/  BPT.TRAP 0x1 ;  /* 0x000000040000795c */ /* 0x000fe20000300000 */
.L_x_2156:
[----:B------:R-:W-:Y:S01]  /*f0f0*/  IMAD R6, R16, 0x8, R17 ;  /* 0x0000000810067824 */ /* 0x000fe200078e0211 */
[----:B------:R-:W-:-:S04]  /*f100*/  SHF.L.U32 R208, R200, 0x1f, RZ ;  /* 0x0000001fc8d07819 */ /* 0x000fc800000006ff */
[----:B------:R1:W2:Y:S01]  /*f110*/  SYNCS.PHASECHK.TRANS64.TRYWAIT P3, [R6+URZ+0x22830], R208 ;  /* 0x022830d0060075a7 */ /* 0x0002a2000806017f */
[----:B------:R-:W-:Y:S05]  /*f120*/  @!P0 BRA `(.L_x_2157) ;  /* 0x0000000000048947 */ /* 0x000fea0003800000 */
[----:B------:R-:W-:Y:S01]  /*f130*/  BPT.TRAP 0x1 ;  /* 0x000000040000795c */ /* 0x000fe20000300000 */
.L_x_2157:
[----:B------:R-:W-:Y:S02]  /*f140*/  IMAD R10, R16, 0x300, R214 ;  /* 0x00000300100a7824 */ /* 0x000fe400078e02d6 */
[----:B------:R-:W-:Y:S01]  /*f150*/  IMAD.MOV.U32 R11, RZ, RZ, 0x40000040 ;  /* 0x40000040ff0b7424 */ /* 0x000fe200078e00ff */
[----:B--2---:R-:W-:Y:S06]  /*f160*/  @P3 BRA `(.L_x_2158) ;  /* 0x0000000000083947 */ /* 0x004fec0003800000 */
[----:B------:R-:W2:Y:S02]  /*f170*/  SYNCS.PHASECHK.TRANS64.TRYWAIT P3, [R6+URZ+0x22830], R208 ;  /* 0x022830d0060075a7 */ /* 0x000ea4000806017f */
[----:B--2---:R-:W-:Y:S05]  /*f180*/  @!P3 BRA `(.L_x_2159) ;  /* 0x000000f00090b947 */ /* 0x004fea0003800000 */
.L_x_2158:
[----:B------:R-:W-:Y:S05]  /*f190*/  WARPSYNC.ALL ;  /* 0x0000000000007948 */ /* 0x000fea0003800000 */
[C---:B------:R-:W-:Y:S01]  /*f1a0*/  R2UR UR6, R10.reuse ;  /* 0x000000000a0672ca */ /* 0x040fe200000e0000 */
[----:B------:R-:W-:Y:S01]  /*f1b0*/  WARPGROUP.ARRIVE ;  /* 0x00000000000079c5 */ /* 0x000fe20000000000 */
[----:B------:R-:W-:Y:S01]  /*f1c0*/  R2UR UR7, R11 ;  /* 0x000000000b0772ca */ /* 0x000fe200000e0000 */
[----:B0-----:R-:W-:Y:S01]  /*f1d0*/  VIADD R210, R10, 0x2 ;  /* 0x000000020ad27836 */ /* 0x001fe20000000000 */
[----:B------:R-:W-:Y:S01]  /*f1e0*/  R2UR UR4, R8 ;  /* 0x00000000080472ca */ /* 0x000fe200000e0000 */
[----:B------:R-:W-:Y:S01]  /*f1f0*/  IMAD.MOV.U32 R211, RZ, RZ, 0x40000040 ;  /* 0x40000040ffd37424 */ /* 0x000fe200078e00ff */
[----:B------:R-:W-:Y:S01]  /*f200*/  R2UR UR5, R9 ;  /* 0x00000000090572ca */ /* 0x000fe200000e0000 */
[----:B------:R-:W-:Y:S01]  /*f210*/  IMAD.MOV.U32 R11, RZ, RZ, 0x40000040 ;  /* 0x40000040ff0b7424 */ /* 0x000fe200078e00ff */
[----:B------:R-:W0:Y:S11]  /*f220*/  S2R R226, SR_TID.X ;  /* 0x0000000000e27919 */ /* 0x000e360000002100 */
[----:B------:R-:W-:Y:S01]  /*f230*/  HGMMA.64x96x16.F32 R152, gdesc[UR4], RZ, !UPT, gsb0 ;  /* 0x01600000049879f0 */ /* 0x000fe2000c0008ff */
[----:B------:R-:W-:Y:S01]  /*f240*/  R2UR UR6, R210 ;  /* 0x00000000d20672ca */ /* 0x000fe200000e0000 */
[----:B------:R-:W-:Y:S01]  /*f250*/  VIADD R210, R10, 0x4 ;  /* 0x000000040ad27836 */ /* 0x000fe20000000000 */
[----:B------:R-:W-:Y:S01]  /*f260*/  R2UR UR7, R211 ;  /* 0x00000000d30772ca */ /* 0x000fe200000e0000 */
[----:B------:R-:W-:Y:S01]  /*f270*/  IMAD.MOV.U32 R211, RZ, RZ, 0x40000040 ;  /* 0x40000040ffd37424 */ /* 0x000fe200078e00ff */
[----:B------:R-:W-:Y:S01]  /*f280*/  R2UR UR4, R20 ;  /* 0x00000000140472ca */ /* 0x000fe200000e0000 */
[----:B------:R-:W-:Y:S01]  /*f290*/  VIADD R10, R10, 0x6 ;  /* 0x000000060a0a7836 */ /* 0x000fe20000000000 */
[----:B------:R-:W-:-:S02]  /*f2a0*/  R2UR UR5, R21 ;  /* 0x00000000150572ca */ /* 0x000fc400000e0000 */
[----:B0-----:R-:W-:Y:S01]  /*f2b0*/  SHF.R.U32.HI R226, RZ, 0x7, R226 ;  /* 0x00000007ffe27819 */ /* 0x001fe200000116e2 */
        /* <DEDUP_REMOVED lines=42> */
[----:B------:R-:W0:Y:S02]  /*f560*/  SHFL.BFLY PT, R10, R211, 0x2, 0x1f ;  /* 0x0c401f00d30a7f89 */ /* 0x000e2400000e0000 */
[----:B0-----:R-:W-:Y:S01]  /*f570*/  FMNMX.FTZ R216, R211, R10, !PT ;  /* 0x0000000ad3d87209 */ /* 0x001fe20007810000 */
[----:B------:R-:W-:-:S04]  /*f580*/  IMAD.U32 R10, RZ, RZ, UR44 ;  /* 0x0000002cff0a7e24 */ /* 0x000fc8000f8e00ff */
[----:B------:R-:W0:Y:S02]  /*f590*/  SHFL.BFLY PT, R3, R216, 0x1, 0x1f ;  /* 0x0c201f00d8037f89 */ /* 0x000e2400000e0000 */
[----:B0-----:R-:W-:-:S05]  /*f5a0*/  FMNMX.FTZ R3, R216, R3, !PT ;  /* 0x00000003d8037209 */ /* 0x001fca0007810000 */
[C---:B------:R-:W-:Y:S01]  /*f5b0*/  FADD.FTZ R7, -R3.reuse, R213 ;  /* 0x000000d503077221 */ /* 0x040fe20000010100 */
[----:B------:R-:W-:-:S03]  /*f5c0*/  FMUL.FTZ R11, R3, R10 ;  /* 0x0000000a030b7220 */ /* 0x000fc60000410000 */
        /* <DEDUP_REMOVED lines=31> */
[----:B------:R-:W-:Y:S01]  /*f7c0*/  FFMA.FTZ R196, R196, R10, -R11 ;  /* 0x0000000ac4c47223 */ /* 0x000fe2000001080b */
[----:B------:R-:W0:Y:S01]  /*f7d0*/  MUFU.EX2 R210, R210 ;  /* 0x000000d200d27308 */ /* 0x000e220000000800 */
[----:B------:R-:W-:-:S04]  /*f7e0*/  FMNMX.FTZ R7, R170, R7, !PT ;  /* 0x00000007aa077209 */ /* 0x000fc80007810000 */
[----:B------:R-:W-:-:S03]  /*f7f0*/  FMNMX.FTZ R7, R171, R7, !PT ;  /* 0x00000007ab077209 */ /* 0x000fc60007810000 */
[----:B------:R-:W3:Y:S01]  /*f800*/  MUFU.EX2 R152, R152 ;  /* 0x0000009800987308 */ /* 0x000ee20000000800 */
[----:B------:R-:W-:-:S04]  /*f810*/  FMNMX.FTZ R7, R174, R7, !PT ;  /* 0x00000007ae077209 */ /* 0x000fc80007810000 */
[----:B------:R-:W-:-:S03]  /*f820*/  FMNMX.FTZ R7, R175, R7, !PT ;  /* 0x00000007af077209 */ /* 0x000fc60007810000 */
[----:B------:R-:W4:Y:S01]  /*f830*/  MUFU.EX2 R153, R153 ;  /* 0x0000009900997308 */ /* 0x000f220000000800 */
[----:B------:R-:W-:Y:S01]  /*f840*/  FMNMX.FTZ R7, R178, R7, !PT ;  /* 0x00000007b2077209 */ /* 0x000fe20007810000 */
[-C--:B0-----:R-:W-:Y:S01]  /*f850*/  FMUL.FTZ R24, R24, R210.reuse ;  /* 0x000000d218187220 */ /* 0x081fe20000410000 */
[-C--:B------:R-:W-:Y:S01]  /*f860*/  FMUL.FTZ R25, R25, R210.reuse ;  /* 0x000000d219197220 */ /* 0x080fe20000410000 */
[-C--:B------:R-:W-:Y:S01]  /*f870*/  FMUL.FTZ R28, R28, R210.reuse ;  /* 0x000000d21c1c7220 */ /* 0x080fe20000410000 */
[----:B------:R-:W-:Y:S01]  /*f880*/  FMNMX.FTZ R7, R179, R7, !PT ;  /* 0x00000007b3077209 */ /* 0x000fe20007810000 */
[-C--:B------:R-:W-:Y:S01]  /*f890*/  FMUL.FTZ R29, R29, R210.reuse ;  /* 0x000000d21d1d7220 */ /* 0x080fe20000410000 */
[-C--:B------:R-:W-:Y:S01]  /*f8a0*/  FMUL.FTZ R32, R32, R210.reuse ;  /* 0x000000d220207220 */ /* 0x080fe20000410000 */
[----:B------:R-:W0:Y:S01]  /*f8b0*/  MUFU.EX2 R156, R156 ;  /* 0x0000009c009c7308 */ /* 0x000e220000000800 */
[----:B------:R-:W-:Y:S01]  /*f8c0*/  FMNMX.FTZ R7, R182, R7, !PT ;  /* 0x00000007b6077209 */ /* 0x000fe20007810000 */
[----:B---3--:R-:W-:Y:S01]  /*f8d0*/  FFMA.FTZ R5, R210, R5, R152 ;  /* 0x00000005d2057223 */ /* 0x008fe20000010098 */
[-C--:B------:R-:W-:Y:S01]  /*f8e0*/  FMUL.FTZ R33, R33, R210.reuse ;  /* 0x000000d221217220 */ /* 0x080fe20000410000 */
[-C--:B------:R-:W-:Y:S01]  /*f8f0*/  FMUL.FTZ R36, R36, R210.reuse ;  /* 0x000000d224247220 */ /* 0x080fe20000410000 */
[----:B------:R-:W-:Y:S01]  /*f900*/  FMNMX.FTZ R7, R183, R7, !PT ;  /* 0x00000007b7077209 */ /* 0x000fe20007810000 */
[-C--:B------:R-:W-:Y:S01]  /*f910*/  FMUL.FTZ R37, R37, R210.reuse ;  /* 0x000000d225257220 */ /* 0x080fe20000410000 */
[----:B------:R-:W-:Y:S01]  /*f920*/  FMUL.FTZ R40, R40, R210 ;  /* 0x000000d228287220 */ /* 0x000fe20000410000 */
[----:B------:R-:W3:Y:S01]  /*f930*/  MUFU.EX2 R157, R157 ;  /* 0x0000009d009d7308 */ /* 0x000ee20000000800 */
[----:B------:R-:W-:Y:S01]  /*f940*/  FMNMX.FTZ R7, R186, R7, !PT ;  /* 0x00000007ba077209 */ /* 0x000fe20007810000 */
[C---:B----4-:R-:W-:Y:S01]  /*f950*/  FADD.FTZ R5, R153.reuse, R5 ;  /* 0x0000000599057221 */ /* 0x050fe20000010000 */
[----:B------:R-:W-:Y:S01]  /*f960*/  F2FP.F16.F32.PACK_AB R152, R153, R152 ;  /* 0x000000989998723e */ /* 0x000fe200000000ff */
[-C--:B------:R-:W-:Y:S01]  /*f970*/  FMUL.FTZ R41, R41, R210.reuse ;  /* 0x000000d229297220 */ /* 0x080fe20000410000 */
[----:B------:R-:W-:Y:S01]  /*f980*/  FMNMX.FTZ R7, R187, R7, !PT ;  /* 0x00000007bb077209 */ /* 0x000fe20007810000 */
[-C--:B------:R-:W-:Y:S01]  /*f990*/  FMUL.FTZ R44, R44, R210.reuse ;  /* 0x000000d22c2c7220 */ /* 0x080fe20000410000 */
[-C--:B------:R-:W-:Y:S01]  /*f9a0*/  FMUL.FTZ R45, R45, R210.reuse ;  /* 0x000000d22d2d7220 */ /* 0x080fe20000410000 */
[----:B------:R-:W-:Y:S01]  /*f9b0*/  MUFU.EX2 R160, R160 ;  /* 0x000000a000a07308 */ /* 0x000fe20000000800 */
[----:B------:R-:W-:Y:S01]  /*f9c0*/  FMNMX.FTZ R7, R190, R7, !PT ;  /* 0x00000007be077209 */ /* 0x000fe20007810000 */
[----:B0-----:R-:W-:Y:S01]  /*f9d0*/  FADD.FTZ R5, R156, R5 ;  /* 0x000000059c057221 */ /* 0x001fe20000010000 */
[-C--:B------:R-:W-:Y:S01]  /*f9e0*/  FMUL.FTZ R48, R48, R210.reuse ;  /* 0x000000d230307220 */ /* 0x080fe20000410000 */
[-C--:B------:R-:W-:Y:S01]  /*f9f0*/  FMUL.FTZ R49, R49, R210.reuse ;  /* 0x000000d231317220 */ /* 0x080fe20000410000 */
[----:B------:R-:W-:Y:S01]  /*fa00*/  FMNMX.FTZ R7, R191, R7, !PT ;  /* 0x00000007bf077209 */ /* 0x000fe20007810000 */
[-C--:B------:R-:W-:Y:S01]  /*fa10*/  FMUL.FTZ R52, R52, R210.reuse ;  /* 0x000000d234347220 */ /* 0x080fe20000410000 */
[-C--:B------:R-:W-:Y:S01]  /*fa20*/  FMUL.FTZ R53, R53, R210.reuse ;  /* 0x000000d235357220 */ /* 0x080fe20000410000 */
[----:B------:R-:W-:Y:S01]  /*fa30*/  MUFU.EX2 R161, R161 ;  /* 0x000000a100a17308 */ /* 0x000fe20000000800 */
[----:B------:R-:W-:Y:S01]  /*fa40*/  FMNMX.FTZ R7, R194, R7, !PT ;  /* 0x00000007c2077209 */ /* 0x000fe20007810000 */
[----:B---3--:R-:W-:Y:S01]  /*fa50*/  FADD.FTZ R5, R157, R5 ;  /* 0x000000059d057221 */ /* 0x008fe20000010000 */
[-C--:B------:R-:W-:Y:S01]  /*fa60*/  FMUL.FTZ R56, R56, R210.reuse ;  /* 0x000000d238387220 */ /* 0x080fe20000410000 */
[-C--:B------:R-:W-:Y:S01]  /*fa70*/  FMUL.FTZ R57, R57, R210.reuse ;  /* 0x000000d239397220 */ /* 0x080fe20000410000 */
[----:B------:R-:W-:Y:S01]  /*fa80*/  FMNMX.FTZ R7, R195, R7, !PT ;  /* 0x00000007c3077209 */ /* 0x000fe20007810000 */
[-C--:B------:R-:W-:Y:S01]  /*fa90*/  FMUL.FTZ R60, R60, R210.reuse ;  /* 0x000000d23c3c7220 */ /* 0x080fe20000410000 */
[-C--:B------:R-:W-:Y:S01]  /*faa0*/  FMUL.FTZ R61, R61, R210.reuse ;  /* 0x000000d23d3d7220 */ /* 0x080fe20000410000 */
[----:B------:R-:W-:Y:S01]  /*fab0*/  MUFU.EX2 R164, R164 ;  /* 0x000000a400a47308 */ /* 0x000fe20000000800 */
[----:B------:R-:W-:Y:S01]  /*fac0*/  FMNMX.FTZ R7, R198, R7, !PT ;  /* 0x00000007c6077209 */ /* 0x000fe20007810000 */
[-C--:B------:R-:W-:Y:S01]  /*fad0*/  FMUL.FTZ R64, R64, R210.reuse ;  /* 0x000000d240407220 */ /* 0x080fe20000410000 */
[-C--:B------:R-:W-:Y:S01]  /*fae0*/  FMUL.FTZ R65, R65, R210.reuse ;  /* 0x000000d241417220 */ /* 0x080fe20000410000 */
[-C--:B------:R-:W-:Y:S01]  /*faf0*/  FMUL.FTZ R68, R68, R210.reuse ;  /* 0x000000d244447220 */ /* 0x080fe20000410000 */
[----:B------:R-:W-:Y:S01]  /*fb00*/  FMNMX.FTZ R7, R199, R7, !PT ;  /* 0x00000007c7077209 */ /* 0x000fe20007810000 */
[-C--:B------:R-:W-:Y:S01]  /*fb10*/  FMUL.FTZ R69, R69, R210.reuse ;  /* 0x000000d245457220 */ /* 0x080fe20000410000 */
[-C--:B------:R-:W-:Y:S01]  /*fb20*/  FMUL.FTZ R72, R72, R210.reuse ;  /* 0x000000d248487220 */ /* 0x080fe20000410000 */
[----:B------:R-:W-:Y:S01]  /*fb30*/  MUFU.EX2 R165, R165 ;  /* 0x000000a500a57308 */ /* 0x000fe20000000800 */
[-C--:B------:R-:W-:Y:S01]  /*fb40*/  FMUL.FTZ R73, R73, R210.reuse ;  /* 0x000000d249497220 */ /* 0x080fe20000410000 */
[----:B------:R-:W0:Y:S01]  /*fb50*/  SHFL.BFLY PT, R211, R7, 0x2, 0x1f ;  /* 0x0c401f0007d37f89 */ /* 0x000e2200000e0000 */
        /* <DEDUP_REMOVED lines=23> */
[----:B0-----:R-:W-:Y:S01]  /*fcd0*/  FMNMX.FTZ R7, R7, R211, !PT ;  /* 0x000000d307077209 */ /* 0x001fe20007810000 */
[-C--:B------:R-:W-:Y:S01]  /*fce0*/  FMUL.FTZ R116, R116, R210.reuse ;  /* 0x000000d274747220 */ /* 0x080fe20000410000 */
[-C--:B------:R-:W-:Y:S01]  /*fcf0*/  FMUL.FTZ R117, R117, R210.reuse ;  /* 0x000000d275757220 */ /* 0x080fe20000410000 */
[-C--:B------:R-:W-:Y:S01]  /*fd00*/  FMUL.FTZ R120, R120, R210.reuse ;  /* 0x000000d278787220 */ /* 0x080fe20000410000 */
[-C--:B------:R-:W-:Y:S01]  /*fd10*/  FMUL.FTZ R121, R121, R210.reuse ;  /* 0x000000d279797220 */ /* 0x080fe20000410000 */
[----:B------:R-:W0:Y:S01]  /*fd20*/  SHFL.BFLY PT, R211, R7, 0x1, 0x1f ;  /* 0x0c201f0007d37f89 */ /* 0x000e2200000e0000 */
        /* <DEDUP_REMOVED lines=17> */
[----:B------:R-:W-:-:S06]  /*fe40*/  FFMA.FTZ R211, R197, R10, -R11 ;  /* 0x0000000ac5d37223 */ /* 0x000fcc000001080b */
[----:B------:R-:W-:Y:S01]  /*fe50*/  MUFU.EX2 R177, R177 ;  /* 0x000000b100b17308 */ /* 0x000fe20000000800 */
[----:B------:R-:W-:-:S04]  /*fe60*/  FADD.FTZ R11, -R7, R212 ;  /* 0x000000d4070b7221 */ /* 0x000fc80000010100 */
[-C--:B------:R-:W-:Y:S01]  /*fe70*/  FMUL.FTZ R197, R11, R10.reuse ;  /* 0x0000000a0bc57220 */ /* 0x080fe20000410000 */
[-C--:B------:R-:W-:Y:S02]  /*fe80*/  FMUL.FTZ R11, R7, R10.reuse ;  /* 0x0000000a070b7220 */ /* 0x080fe40000410000 */
[----:B------:R-:W-:Y:S02]  /*fe90*/  MUFU.EX2 R180, R180 ;  /* 0x000000b400b47308 */ /* 0x000fe40000000800 */
[-CC-:B------:R-:W-:Y:S01]  /*fea0*/  FFMA.FTZ R212, R154, R10.reuse, -R11.reuse ;  /* 0x0000000a9ad47223 */ /* 0x180fe2000001080b */
[-CC-:B------:R-:W-:Y:S01]  /*feb0*/  FFMA.FTZ R155, R155, R10.reuse, -R11.reuse ;  /* 0x0000000a9b9b7223 */ /* 0x180fe2000001080b */
[-CC-:B------:R-:W-:Y:S01]  /*fec0*/  FFMA.FTZ R213, R158, R10.reuse, -R11.reuse ;  /* 0x0000000a9ed57223 */ /* 0x180fe2000001080b */
[-CC-:B------:R-:W-:Y:S01]  /*fed0*/  FFMA.FTZ R159, R159, R10.reuse, -R11.reuse ;  /* 0x0000000a9f9f7223 */ /* 0x180fe2000001080b */
[-CC-:B------:R-:W-:Y:S02]  /*fee0*/  FFMA.FTZ R216, R162, R10.reuse, -R11.reuse ;  /* 0x0000000aa2d87223 */ /* 0x180fe4000001080b */
[----:B------:R-:W0:Y:S01]  /*fef0*/  MUFU.EX2 R197, R197 ;  /* 0x000000c500c57308 */ /* 0x000e220000000800 */
[-CC-:B------:R-:W-:Y:S01]  /*ff00*/  FFMA.FTZ R163, R163, R10.reuse, -R11.reuse ;  /* 0x0000000aa3a37223 */ /* 0x180fe2000001080b */
[-CC-:B------:R-:W-:Y:S01]  /*ff10*/  FFMA.FTZ R170, R170, R10.reuse, -R11.reuse ;  /* 0x0000000aaaaa7223 */ /* 0x180fe2000001080b */
[-CC-:B------:R-:W-:Y:S01]  /*ff20*/  FFMA.FTZ R166, R166, R10.reuse, -R11.reuse ;  /* 0x0000000aa6a67223 */ /* 0x180fe2000001080b */
[-CC-:B------:R-:W-:Y:S01]  /*ff30*/  FFMA.FTZ R154, R178, R10.reuse, -R11.reuse ;  /* 0x0000000ab29a7223 */ /* 0x180fe2000001080b */
[-CC-:B------:R-:W-:Y:S01]  /*ff40*/  FFMA.FTZ R218, R167, R10.reuse, -R11.reuse ;  /* 0x0000000aa7da7223 */ /* 0x180fe2000001080b */
[-CC-:B------:R-:W-:Y:S01]  /*ff50*/  FFMA.FTZ R217, R171, R10.reuse, -R11.reuse ;  /* 0x0000000aabd97223 */ /* 0x180fe2000001080b */
[-CC-:B------:R-:W-:Y:S01]  /*ff60*/  FFMA.FTZ R174, R174, R10.reuse, -R11.reuse ;  /* 0x0000000aaeae7223 */ /* 0x180fe2000001080b */
[----:B------:R-:W3:Y:S01]  /*ff70*/  MUFU.EX2 R212, R212 ;  /* 0x000000d400d47308 */ /* 0x000ee20000000800 */
        /* <DEDUP_REMOVED lines=11> */
[----:B------:R-:W-:Y:S01]  /*10030*/  FFMA.FTZ R199, R199, R10, -R11 ;  /* 0x0000000ac7c77223 */ /* 0x000fe2000001080b */
[-C--:B0-----:R-:W-:Y:S01]  /*10040*/  FMUL.FTZ R26, R26, R197.reuse ;  /* 0x000000c51a1a7220 */ /* 0x081fe20000410000 */
[-C--:B------:R-:W-:Y:S01]  /*10050*/  FMUL.FTZ R27, R27, R197.reuse ;  /* 0x000000c51b1b7220 */ /* 0x080fe20000410000 */
[-C--:B------:R-:W-:Y:S01]  /*10060*/  FMUL.FTZ R30, R30, R197.reuse ;  /* 0x000000c51e1e7220 */ /* 0x080fe20000410000 */
[----:B------:R-:W0:Y:S01]  /*10070*/  MUFU.EX2 R213, R213 ;  /* 0x000000d500d57308 */ /* 0x000e220000000800 */
[----:B---3--:R-:W-:Y:S01]  /*10080*/  FFMA.FTZ R4, R197, R4, R212 ;  /* 0x00000004c5047223 */ /* 0x008fe200000100d4 */
        /* <DEDUP_REMOVED lines=23> */
[----:B---3--:R-:W-:Y:S01]  /*10200*/  FADD.FTZ R153, R159, R4 ;  /* 0x000000049f997221 */ /* 0x008fe20000010000 */
[-C--:B------:R-:W-:Y:S01]  /*10210*/  FMUL.FTZ R67, R67, R197.reuse ;  /* 0x000000c543437220 */ /* 0x080fe20000410000 */
[-C--:B------:R-:W-:Y:S01]  /*10220*/  FMUL.FTZ R70, R70, R197.reuse ;  /* 0x000000c546467220 */ /* 0x080fe20000410000 */
[-C--:B------:R-:W-:Y:S01]  /*10230*/  FMUL.FTZ R71, R71, R197.reuse ;  /* 0x000000c547477220 */ /* 0x080fe20000410000 */
[-C--:B------:R-:W-:Y:S01]  /*10240*/  FMUL.FTZ R74, R74, R197.reuse ;  /* 0x000000c54a4a7220 */ /* 0x080fe20000410000 */
[-C--:B------:R-:W-:Y:S01]  /*10250*/  FMUL.FTZ R75, R75, R197.reuse ;  /* 0x000000c54b4b7220 */ /* 0x080fe20000410000 */
[-C--:B------:R-:W-:Y:S01]  /*10260*/  FMUL.FTZ R78, R78, R197.reuse ;  /* 0x000000c54e4e7220 */ /* 0x080fe20000410000 */
[----:B------:R3:W-:Y:S01]  /*10270*/  MUFU.EX2 R178, R170 ;  /* 0x000000aa00b27308 */ /* 0x0007e20000000800 */
[----:B----4-:R-:W-:Y:S01]  /*10280*/  FADD.FTZ R4, R216, R153 ;  /* 0x00000099d8047221 */ /* 0x010fe20000010000 */
[-C--:B------:R-:W-:Y:S01]  /*10290*/  FMUL.FTZ R79, R79, R197.reuse ;  /* 0x000000c54f4f7220 */ /* 0x080fe20000410000 */
[-C--:B------:R-:W-:Y:S01]  /*102a0*/  FMUL.FTZ R82, R82, R197.reuse ;  /* 0x000000c552527220 */ /* 0x080fe20000410000 */
[-C--:B------:R-:W-:Y:S01]  /*102b0*/  FMUL.FTZ R83, R83, R197.reuse ;  /* 0x000000c553537220 */ /* 0x080fe20000410000 */
[-C--:B------:R-:W-:Y:S01]  /*102c0*/  FMUL.FTZ R86, R86, R197.reuse ;  /* 0x000000c556567220 */ /* 0x080fe20000410000 */
[-C--:B------:R-:W-:Y:S01]  /*102d0*/  FMUL.FTZ R87, R87, R197.reuse ;  /* 0x000000c557577220 */ /* 0x080fe20000410000 */
[----:B------:R-:W-:Y:S01]  /*102e0*/  FMUL.FTZ R90, R90, R197 ;  /* 0x000000c55a5a7220 */ /* 0x000fe20000410000 */
[----:B------:R4:W5:Y:S01]  /*102f0*/  MUFU.EX2 R167, R166 ;  /* 0x000000a600a77308 */ /* 0x0009620000000800 */
[----:B---3--:R-:W-:-:S02]  /*10300*/  @!P1 VIADD R170, R6, 0x22840 ;  /* 0x0002284006aa9836 */ /* 0x008fc40000000000 */
[----:B0-----:R-:W-:Y:S01]  /*10310*/  FADD.FTZ R4, R163, R4 ;  /* 0x00000004a3047221 */ /* 0x001fe20000010000 */
[-C--:B------:R-:W-:Y:S01]  /*10320*/  FMUL.FTZ R91, R91, R197.reuse ;  /* 0x000000c55b5b7220 */ /* 0x080fe20000410000 */
[-C--:B------:R-:W-:Y:S01]  /*10330*/  FMUL.FTZ R94, R94, R197.reuse ;  /* 0x000000c55e5e7220 */ /* 0x080fe20000410000 */
[-C--:B------:R-:W-:Y:S01]  /*10340*/  FMUL.FTZ R95, R95, R197.reuse ;  /* 0x000000c55f5f7220 */ /* 0x080fe20000410000 */
[----:B------:R-:W-:Y:S01]  /*10350*/  @!P1 PRMT R170, RZ, 0x654, R170 ;  /* 0x00000654ffaa9816 */ /* 0x000fe200000000aa */
[-C--:B------:R-:W-:Y:S01]  /*10360*/  FMUL.FTZ R98, R98, R197.reuse ;  /* 0x000000c562627220 */ /* 0x080fe20000410000 */
[----:B------:R-:W0:Y:S01]  /*10370*/  MUFU.EX2 R171, R218 ;  /* 0x000000da00ab7308 */ /* 0x000e220000000800 */
[----:B----4-:R-:W-:Y:S01]  /*10380*/  FFMA.FTZ R166, R175, R10, -R11 ;  /* 0x0000000aafa67223 */ /* 0x010fe2000001080b */
[----:B------:R-:W-:Y:S01]  /*10390*/  IADD3 R11, -R226, 0xb, RZ ;  /* 0x0000000be20b7810 */ /* 0x000fe20007ffe1ff */
[-C--:B------:R-:W-:Y:S01]  /*103a0*/  FMUL.FTZ R99, R99, R197.reuse ;  /* 0x000000c563637220 */ /* 0x080fe20000410000 */
[-C--:B------:R-:W-:Y:S01]  /*103b0*/  FMUL.FTZ R102, R102, R197.reuse ;  /* 0x000000c566667220 */ /* 0x080fe20000410000 */
[-C--:B------:R-:W-:Y:S01]  /*103c0*/  FMUL.FTZ R103, R103, R197.reuse ;  /* 0x000000c567677220 */ /* 0x080fe20000410000 */
[-C--:B------:R-:W-:Y:S01]  /*103d0*/  FMUL.FTZ R106, R106, R197.reuse ;  /* 0x000000c56a6a7220 */ /* 0x080fe20000410000 */
[----:B------:R3:W-:Y:S06]  /*103e0*/  BAR.ARV R11, 0x100 ;  /* 0x0004000b0000751d */ /* 0x0007ec0000002000 */
[----:B------:R4:W-:Y:S01]  /*103f0*/  @!P1 SYNCS.ARRIVE.TRANS64.RED.A1T0 RZ, [R170+URZ], RZ ;  /* 0x000000ffaaff99a7 */ /* 0x0009e2000810043f */
[----:B------:R-:W1:Y:S01]  /*10400*/  MUFU.EX2 R179, R217 ;  /* 0x000000d900b37308 */ /* 0x000e620000000800 */
[----:B-----5:R-:W-:Y:S01]  /*10410*/  FADD.FTZ R4, R167, R4 ;  /* 0x00000004a7047221 */ /* 0x020fe20000010000 */
[-C--:B------:R-:W-:Y:S01]  /*10420*/  FMUL.FTZ R107, R107, R197.reuse ;  /* 0x000000c56b6b7220 */ /* 0x080fe20000410000 */
[-C--:B------:R-:W-:Y:S01]  /*10430*/  FMUL.FTZ R110, R110, R197.reuse ;  /* 0x000000c56e6e7220 */ /* 0x080fe20000410000 */
[-C--:B------:R-:W-:Y:S01]  /*10440*/  FMUL.FTZ R111, R111, R197.reuse ;  /* 0x000000c56f6f7220 */ /* 0x080fe20000410000 */
[----:B0-----:R-:W-:Y:S01]  /*10450*/  FADD.FTZ R153, R171, R4 ;  /* 0x00000004ab997221 */ /* 0x001fe20000010000 */
[-C--:B------:R-:W-:Y:S01]  /*10460*/  FMUL.FTZ R114, R114, R197.reuse ;  /* 0x000000c572727220 */ /* 0x080fe20000410000 */
[----:B----4-:R-:W-:Y:S01]  /*10470*/  FADD.FTZ R170, R160, R5 ;  /* 0x00000005a0aa7221 */ /* 0x010fe20000010000 */
[----:B------:R-:W0:Y:S01]  /*10480*/  MUFU.EX2 R175, R174 ;  /* 0x000000ae00af7308 */ /* 0x000e220000000800 */
[----:B------:R-:W-:Y:S01]  /*10490*/  FADD.FTZ R4, R178, R153 ;  /* 0x00000099b2047221 */ /* 0x000fe20000010000 */
[-C--:B------:R-:W-:Y:S01]  /*104a0*/  FMUL.FTZ R115, R115, R197.reuse ;  /* 0x000000c573737220 */ /* 0x080fe20000410000 */
[----:B------:R-:W-:Y:S01]  /*104b0*/  FADD.FTZ R5, R161, R170 ;  /* 0x000000aaa1057221 */ /* 0x000fe20000010000 */
[-C--:B------:R-:W-:Y:S01]  /*104c0*/  FMUL.FTZ R118, R118, R197.reuse ;  /* 0x000000c576767220 */ /* 0x080fe20000410000 */
[-C--:B------:R-:W-:Y:S01]  /*104d0*/  FMUL.FTZ R119, R119, R197.reuse ;  /* 0x000000c577777220 */ /* 0x080fe20000410000 */
[-C--:B------:R-:W-:Y:S01]  /*104e0*/  FMUL.FTZ R122, R122, R197.reuse ;  /* 0x000000c57a7a7220 */ /* 0x080fe20000410000 */
[----:B------:R-:W-:Y:S01]  /*104f0*/  FADD.FTZ R170, R164, R5 ;  /* 0x00000005a4aa7221 */ /* 0x000fe20000010000 */
[----:B------:R-:W4:Y:S01]  /*10500*/  MUFU.EX2 R182, R166 ;  /* 0x000000a600b67308 */ /* 0x000f220000000800 */
[----:B-1----:R-:W-:Y:S01]  /*10510*/  FADD.FTZ R4, R179, R4 ;  /* 0x00000004b3047221 */ /* 0x002fe20000010000 */
[-C--:B------:R-:W-:Y:S01]  /*10520*/  FMUL.FTZ R123, R123, R197.reuse ;  /* 0x000000c57b7b7220 */ /* 0x080fe20000410000 */
[----:B------:R-:W-:Y:S01]  /*10530*/  FADD.FTZ R5, R165, R170 ;  /* 0x000000aaa5057221 */ /* 0x000fe20000010000 */
[-C--:B------:R-:W-:Y:S01]  /*10540*/  FMUL.FTZ R126, R126, R197.reuse ;  /* 0x000000c57e7e7220 */ /* 0x080fe20000410000 */
[-C--:B------:R-:W-:Y:S01]  /*10550*/  FMUL.FTZ R127, R127, R197.reuse ;  /* 0x000000c57f7f7220 */ /* 0x080fe20000410000 */
[-C--:B------:R-:W-:Y:S01]  /*10560*/  FMUL.FTZ R130, R130, R197.reuse ;  /* 0x000000c582827220 */ /* 0x080fe20000410000 */
[-C--:B------:R-:W-:Y:S01]  /*10570*/  FMUL.FTZ R131, R131, R197.reuse ;  /* 0x000000c583837220 */ /* 0x080fe20000410000 */
[----:B------:R1:W5:Y:S01]  /*10580*/  MUFU.EX2 R210, R154 ;  /* 0x0000009a00d27308 */ /* 0x0003620000000800 */
[----:B0-----:R-:W-:Y:S01]  /*10590*/  FADD.FTZ R153, R175, R4 ;  /* 0x00000004af997221 */ /* 0x001fe20000010000 */
[-C--:B------:R-:W-:Y:S01]  /*105a0*/  FMUL.FTZ R134, R134, R197.reuse ;  /* 0x000000c586867220 */ /* 0x080fe20000410000 */
[-C--:B------:R-:W-:Y:S01]  /*105b0*/  FMUL.FTZ R135, R135, R197.reuse ;  /* 0x000000c587877220 */ /* 0x080fe20000410000 */
[-C--:B------:R-:W-:Y:S01]  /*105c0*/  FMUL.FTZ R138, R138, R197.reuse ;  /* 0x000000c58a8a7220 */ /* 0x080fe20000410000 */
[-C--:B------:R-:W-:Y:S01]  /*105d0*/  FMUL.FTZ R139, R139, R197.reuse ;  /* 0x000000c58b8b7220 */ /* 0x080fe20000410000 */
[-C--:B------:R-:W-:Y:S01]  /*105e0*/  FMUL.FTZ R142, R142, R197.reuse ;  /* 0x000000c58e8e7220 */ /* 0x080fe20000410000 */
[-C--:B------:R-:W-:Y:S01]  /*105f0*/  FMUL.FTZ R143, R143, R197.reuse ;  /* 0x000000c58f8f7220 */ /* 0x080fe20000410000 */
[----:B------:R0:W2:Y:S01]  /*10600*/  MUFU.EX2 R217, R158 ;  /* 0x0000009e00d97308 */ /* 0x0000a20000000800 */
[----:B-1----:R-:W-:Y:S01]  /*10610*/  F2FP.F16.F32.PACK_AB R154, R157, R156 ;  /* 0x0000009c9d9a723e */ /* 0x002fe200000000ff */
[----:B----4-:R-:W-:Y:S01]  /*10620*/  FADD.FTZ R153, R182, R153 ;  /* 0x00000099b6997221 */ /* 0x010fe20000010000 */
[----:B------:R-:W-:Y:S01]  /*10630*/  F2FP.F16.F32.PACK_AB R156, R161, R160 ;  /* 0x000000a0a19c723e */ /* 0x000fe200000000ff */
[----:B------:R-:W-:Y:S01]  /*10640*/  FADD.FTZ R160, R168, R5 ;  /* 0x00000005a8a07221 */ /* 0x000fe20000010000 */
[----:B------:R-:W-:Y:S01]  /*10650*/  F2FP.F16.F32.PACK_AB R157, R163, R216 ;  /* 0x000000d8a39d723e */ /* 0x000fe200000000ff */
[----:B------:R-:W-:Y:S01]  /*10660*/  FMUL.FTZ R146, R146, R197 ;  /* 0x000000c592927220 */ /* 0x000fe20000410000 */
[----:B------:R-:W-:Y:S01]  /*10670*/  F2FP.F16.F32.PACK_AB R163, R182, R175 ;  /* 0x000000afb6a3723e */ /* 0x000fe200000000ff */
[----:B------:R-:W-:Y:S01]  /*10680*/  FADD.FTZ R5, R169, R160 ;  /* 0x000000a0a9057221 */ /* 0x000fe20000010000 */
[----:B0-----:R-:W-:Y:S01]  /*10690*/  F2FP.F16.F32.PACK_AB R158, R165, R164 ;  /* 0x000000a4a59e723e */ /* 0x001fe200000000ff */
[----:B------:R0:W1:Y:S01]  /*106a0*/  MUFU.EX2 R218, R162 ;  /* 0x000000a200da7308 */ /* 0x0000620000000800 */
[----:B------:R-:W-:Y:S01]  /*106b0*/  F2FP.F16.F32.PACK_AB R160, R169, R168 ;  /* 0x000000a8a9a0723e */ /* 0x000fe200000000ff */
[----:B------:R-:W-:Y:S01]  /*106c0*/  FADD.FTZ R164, R172, R5 ;  /* 0x00000005aca47221 */ /* 0x000fe20000010000 */
[----:B-----5:R-:W-:Y:S01]  /*106d0*/  FADD.FTZ R4, R210, R153 ;  /* 0x00000099d2047221 */ /* 0x020fe20000010000 */
[-C--:B------:R-:W-:Y:S01]  /*106e0*/  FMUL.FTZ R147, R147, R197.reuse ;  /* 0x000000c593937220 */ /* 0x080fe20000410000 */
[-C--:B------:R-:W-:Y:S01]  /*106f0*/  FMUL.FTZ R150, R150, R197.reuse ;  /* 0x000000c596967220 */ /* 0x080fe20000410000 */
[----:B------:R-:W-:Y:S01]  /*10700*/  FADD.FTZ R5, R173, R164 ;  /* 0x000000a4ad057221 */ /* 0x000fe20000010000 */
[----:B--2---:R-:W-:Y:S01]  /*10710*/  FADD.FTZ R153, R217, R4 ;  /* 0x00000004d9997221 */ /* 0x004fe20000010000 */
[----:B------:R-:W2:Y:S01]  /*10720*/  MUFU.EX2 R181, R181 ;  /* 0x000000b500b57308 */ /* 0x000ea20000000800 */
[----:B0-----:R-:W-:Y:S01]  /*10730*/  F2FP.F16.F32.PACK_AB R162, R173, R172 ;  /* 0x000000acada2723e */ /* 0x001fe200000000ff */
[----:B------:R-:W-:Y:S01]  /*10740*/  FADD.FTZ R164, R176, R5 ;  /* 0x00000005b0a47221 */ /* 0x000fe20000010000 */
[----:B------:R-:W-:Y:S01]  /*10750*/  FMUL.FTZ R151, R151, R197 ;  /* 0x000000c597977220 */ /* 0x000fe20000410000 */
[----:B------:R-:W-:-:S02]  /*10760*/  F2FP.F16.F32.PACK_AB R161, R179, R178 ;  /* 0x000000b2b3a1723e */ /* 0x000fc400000000ff */
[C---:B------:R-:W-:Y:S01]  /*10770*/  FADD.FTZ R5, R177.reuse, R164 ;  /* 0x000000a4b1057221 */ /* 0x040fe20000010000 */
[----:B------:R-:W-:Y:S01]  /*10780*/  F2FP.F16.F32.PACK_AB R164, R177, R176 ;  /* 0x000000b0b1a4723e */ /* 0x000fe200000000ff */
[----:B------:R-:W0:Y:S01]  /*10790*/  MUFU.EX2 R183, R183 ;  /* 0x000000b700b77308 */ /* 0x000e220000000800 */
[----:B-1----:R-:W-:Y:S01]  /*107a0*/  FADD.FTZ R4, R218, R153 ;  /* 0x00000099da047221 */ /* 0x002fe20000010000 */
[----:B------:R-:W-:Y:S01]  /*107b0*/  FADD.FTZ R166, R180, R5 ;  /* 0x00000005b4a67221 */ /* 0x000fe20000010000 */
[----:B------:R-:W-:-:S05]  /*107c0*/  F2FP.F16.F32.PACK_AB R165, R217, R210 ;  /* 0x000000d2d9a5723e */ /* 0x000fca00000000ff */
        /* <DEDUP_REMOVED lines=8> */
[----:B--2---:R-:W-:-:S07]  /*10850*/  FADD.FTZ R4, R169, R4 ;  /* 0x00000004a9047221 */ /* 0x004fce0000010000 */
[----:B------:R-:W2:Y:S01]  /*10860*/  MUFU.EX2 R188, R188 ;  /* 0x000000bc00bc7308 */ /* 0x000ea20000000800 */
[C---:B0-----:R-:W-:Y:S01]  /*10870*/  FADD.FTZ R5, R185.reuse, R168 ;  /* 0x000000a8b9057221 */ /* 0x041fe20000010000 */
[----:B------:R-:W-:-:S06]  /*10880*/  F2FP.F16.F32.PACK_AB R168, R185, R184 ;  /* 0x000000b8b9a8723e */ /* 0x000fcc00000000ff */
[----:B------:R-:W0:Y:S01]  /*10890*/  MUFU.EX2 R190, R190 ;  /* 0x000000be00be7308 */ /* 0x000e220000000800 */
[C---:B-1----:R-:W-:Y:S01]  /*108a0*/  FADD.FTZ R153, R187.reuse, R4 ;  /* 0x00000004bb997221 */ /* 0x042fe20000010000 */
[----:B------:R-:W-:-:S06]  /*108b0*/  F2FP.F16.F32.PACK_AB R169, R187, R169 ;  /* 0x000000a9bba9723e */ /* 0x000fcc00000000ff */
[----:B------:R-:W1:Y:S01]  /*108c0*/  MUFU.EX2 R189, R189 ;  /* 0x000000bd00bd7308 */ /* 0x000e620000000800 */
[----:B--2---:R-:W-:-:S07]  /*108d0*/  FADD.FTZ R170, R188, R5 ;  /* 0x00000005bcaa7221 */ /* 0x004fce0000010000 */
[----:B------:R-:W2:Y:S01]  /*108e0*/  MUFU.EX2 R191, R191 ;  /* 0x000000bf00bf7308 */ /* 0x000ea20000000800 */
[----:B0-----:R-:W-:Y:S01]  /*108f0*/  FADD.FTZ R4, R190, R153 ;  /* 0x00000099be047221 */ /* 0x001fe20000010000 */
[----:B------:R-:W-:Y:S02]  /*10900*/  F2FP.F16.F32.PACK_AB R153, R155, R212 ;  /* 0x000000d49b99723e */ /* 0x000fe400000000ff */
[----:B------:R-:W-:Y:S02]  /*10910*/  F2FP.F16.F32.PACK_AB R155, R159, R213 ;  /* 0x000000d59f9b723e */ /* 0x000fe400000000ff */
[----:B------:R-:W-:Y:S02]  /*10920*/  F2FP.F16.F32.PACK_AB R159, R171, R167 ;  /* 0x000000a7ab9f723e */ /* 0x000fe400000000ff */
[----:B------:R-:W0:Y:S01]  /*10930*/  MUFU.EX2 R192, R192 ;  /* 0x000000c000c07308 */ /* 0x000e220000000800 */
[C---:B-1----:R-:W-:Y:S01]  /*10940*/  FADD.FTZ R5, R189.reuse, R170 ;  /* 0x000000aabd057221 */ /* 0x042fe20000010000 */
[----:B------:R-:W-:-:S02]  /*10950*/  F2FP.F16.F32.PACK_AB R170, R189, R188 ;  /* 0x000000bcbdaa723e */ /* 0x000fc400000000ff */
[----:B------:R-:W-:-:S04]  /*10960*/  F2FP.F16.F32.PACK_AB R167, R183, R218 ;  /* 0x000000dab7a7723e */ /* 0x000fc800000000ff */
[----:B------:R-:W1:Y:S01]  /*10970*/  MUFU.EX2 R173, R194 ;  /* 0x000000c200ad7308 */ /* 0x000e620000000800 */
[----:B--2---:R-:W-:-:S07]  /*10980*/  FADD.FTZ R4, R191, R4 ;  /* 0x00000004bf047221 */ /* 0x004fce0000010000 */
        /* <DEDUP_REMOVED lines=14> */
[----:B------:R-:W-:Y:S01]  /*10a70*/  F2FP.F16.F32.PACK_AB R171, R191, R190 ;  /* 0x000000bebfab723e */ /* 0x000fe200000000ff */
[C---:B0-----:R-:W-:Y:S01]  /*10a80*/  FADD.FTZ R5, R211.reuse, R174 ;  /* 0x000000aed3057221 */ /* 0x041fe20000010000 */
[----:B------:R-:W-:Y:S01]  /*10a90*/  F2FP.F16.F32.PACK_AB R174, R211, R196 ;  /* 0x000000c4d3ae723e */ /* 0x000fe200000000ff */
[C---:B-1----:R-:W-:Y:S01]  /*10aa0*/  FADD.FTZ R4, R199.reuse, R4 ;  /* 0x00000004c7047221 */ /* 0x042fe20000010000 */
[----:B------:R-:W-:Y:S01]  /*10ab0*/  F2FP.F16.F32.PACK_AB R175, R199, R198 ;  /* 0x000000c6c7af723e */ /* 0x000fe200000000ff */
[----:B---3--:R-:W-:Y:S06]  /*10ac0*/  @!P0 BRA `(.L_x_2160) ;  /* 0x0000000000048947 */ /* 0x008fec0003800000 */
[----:B------:R-:W-:Y:S01]  /*10ad0*/  BPT.TRAP 0x1 ;  /* 0x000000040000795c */ /* 0x000fe20000300000 */
.L_x_2160:
[----:B------:R0:W1:Y:S01]  /*10ae0*/  SYNCS.PHASECHK.TRANS64.TRYWAIT P3, [R6+URZ+0x22850], R208 ;  /* 0x022850d0060075a7 */ /* 0x000062000806017f */
[----:B------:R-:W-:Y:S05]  /*10af0*/  @!P0 BRA `(.L_x_2161) ;  /* 0x0000000000048947 */ /* 0x000fea0003800000 */
[----:B------:R-:W-:Y:S01]  /*10b00*/  BPT.TRAP 0x1 ;  /* 0x000000040000795c */ /* 0x000fe20000300000 */
.L_x_2161:
[----:B------:R-:W-:Y:S04]  /*10b10*/  BSSY B0, `(.L_x_2162) ;  /* 0x0000004000007945 */ /* 0x000fe80003800000 */
[----:B-1----:R-:W-:Y:S05]  /*10b20*/  @P3 BRA `(.L_x_2163) ;  /* 0x0000000000083947 */ /* 0x002fea0003800000 */
[----:B------:R-:W1:Y:S02]  /*10b30*/  SYNCS.PHASECHK.TRANS64.TRYWAIT P3, [R6+URZ+0x22850], R208 ;  /* 0x022850d0060075a7 */ /* 0x000e64000806017f */
[----:B-1----:R-:W-:Y:S05]  /*10b40*/  @!P3 BRA `(.L_x_2164) ;  /* 0x000000d80034b947 */ /* 0x002fea0003800000 */
.L_x_2163:
[----:B------:R-:W-:Y:S05]  /*10b50*/  BSYNC B0 ;  /* 0x0000000000007941 */ /* 0x000fea0003800000 */
.L_x_2162:
[----:B------:R-:W2:Y:S01]  /*10b60*/  S2R R178, SR_TID.X ;  /* 0x0000000000b27919 */ /* 0x000ea20000002100 */
[----:B------:R-:W-:Y:S01]  /*10b70*/  IMAD.MOV.U32 R177, RZ, RZ, 0x40000040 ;  /* 0x40000040ffb17424 */ /* 0x000fe200078e00ff */
[----:B------:R-:W-:Y:S05]  /*10b80*/  WARPSYNC.ALL ;  /* 0x0000000000007948 */ /* 0x000fea0003800000 */
[----:B------:R-:W-:Y:S01]  /*10b90*/  R2UR UR7, R177 ;  /* 0x00000000b10772ca */ /* 0x000fe200000e0000 */
[----:B------:R-:W-:Y:S02]  /*10ba0*/  IMAD R176, R16, 0xc00, R206 ;  /* 0x00000c0010b07824 */ /* 0x000fe400078e02ce */
[----:B01----:R-:W-:-:S02]  /*10bb0*/  @!P1 VIADD R6, R6, 0x22860 ;  /* 0x0002286006069836 */ /* 0x003fc40000000000 */
[----:B------:R-:W-:Y:S01]  /*10bc0*/  IMAD.MOV.U32 R212, RZ, RZ, R7 ;  /* 0x000000ffffd47224 */ /* 0x000fe200078e0007 */
[----:B------:R-:W-:Y:S01]  /*10bd0*/  R2UR UR6, R176 ;  /* 0x00000000b00672ca */ /* 0x000fe200000e0000 */
[----:B------:R-:W-:Y:S01]  /*10be0*/  IMAD.MOV.U32 R213, RZ, RZ, R3 ;  /* 0x000000ffffd57224 */ /* 0x000fe200078e0003 */
[----:B------:R-:W-:Y:S02]  /*10bf0*/  @!P1 PRMT R6, RZ, 0x654, R6 ;  /* 0x00000654ff069816 */ /* 0x000fe40000000006 */
[----:B--2---:R-:W-:-:S05]  /*10c00*/  SHF.R.U32.HI R178, RZ, 0x7, R178 ;  /* 0x00000007ffb27819 */ /* 0x004fca00000116b2 */
[----:B------:R-:W-:-:S05]  /*10c10*/  VIADD R177, R178, 0x8 ;  /* 0x00000008b2b17836 */ /* 0x000fca0000000000 */
[----:B------:R0:W-:Y:S02]  /*10c20*/  BAR.SYNC.DEFER_BLOCKING R177, 0x100 ;  /* 0x000400b10000751d */ /* 0x0001e40000010000 */
[----:B0-----:R-:W-:-:S04]  /*10c30*/  IMAD.MOV.U32 R177, RZ, RZ, 0x40000040 ;  /* 0x40000040ffb17424 */ /* 0x001fc800078e00ff */
        /* <DEDUP_REMOVED lines=43> */
[----:B-1----:R-:W-:-:S07]  /*10ef0*/  IMAD.MOV.U32 R6, RZ, RZ, R209 ;  /* 0x000000ffff067224 */ /* 0x002fce00078e00d1 */
.L_x_2155:
[----:B------:R-:W-:-:S13]  /*10f00*/  ISETP.GE.AND P2, PT, R6, R222, PT ;  /* 0x000000de0600720c */ /* 0x000fda0003f46270 */
[----:B------:R-:W-:Y:S05]  /*10f10*/  @!P2 BRA `(.L_x_2166) ;  /* 0x000000300054a947 */ /* 0x000fea0003800000 */
[----:B------:R-:W-:Y:S02]  /*10f20*/  VIADD R207, R0, 0x8 ;  /* 0x0000000800cf7836 */ /* 0x000fe40000000000 */
[----:B------:R-:W-:Y:S02]  /*10f30*/  IMAD.MOV.U32 R212, RZ, RZ, R7 ;  /* 0x000000ffffd47224 */ /* 0x000fe400078e0007 */
[----:B------:R-:W-:Y:S01]  /*10f40*/  IMAD.MOV.U32 R213, RZ, RZ, R3 ;  /* 0x000000ffffd57224 */ /* 0x000fe200078e0003 */
[----:B------:R-:W-:-:S07]  /*10f50*/  IADD3 R207, R207, R204, -R205 ;  /* 0x000000cccfcf7210 */ /* 0x000fce0007ffe8cd */
.L_x_2184:
[----:B------:R-:W-:Y:S01]  /*10f60*/  VIADD R16, R16, 0x1 ;  /* 0x0000000110107836 */ /* 0x000fe20000000000 */
[----:B------:R-:W-:Y:S05]  /*10f70*/  YIELD ;  /* 0x0000000000007946 */ /* 0x000fea0003800000 */
[----:B------:R-:W-:-:S04]  /*10f80*/  ISETP.NE.AND P2, PT, R16, 0x2, PT ;  /* 0x000000021000780c */ /* 0x000fc80003f45270 */
[----:B------:R-:W-:Y:S02]  /*10f90*/  SEL R3, RZ, 0x1, P2 ;  /* 0x00000001ff037807 */ /* 0x000fe40001000000 */
[----:B------:R-:W-:Y:S02]  /*10fa0*/  SEL R16, R16, RZ, P2 ;  /* 0x000000ff10107207 */ /* 0x000fe40001000000 */
[----:B------:R-:W-:Y:S01]  /*10fb0*/  LOP3.LUT R200, R200, R3, RZ, 0x3c, !PT ;  /* 0x00000003c8c87212 */ /* 0x000fe200078e3cff */
[----:B-1----:R-:W-:Y:S06]  /*10fc0*/  @!P0 BRA `(.L_x_2167) ;  /* 0x0000000000048947 */ /* 0x002fec0003800000 */
[----:B------:R-:W-:Y:S01]  /*10fd0*/  BPT.TRAP 0x1 ;  /* 0x000000040000795c */ /* 0x000fe20000300000 */
.L_x_2167:
[----:B------:R-:W-:Y:S01]  /*10fe0*/  IMAD R208, R16, 0x8, R17 ;  /* 0x0000000810d07824 */ /* 0x000fe200078e0211 */
[----:B------:R-:W-:-:S04]  /*10ff0*/  SHF.L.U32 R209, R200, 0x1f, RZ ;  /* 0x0000001fc8d17819 */ /* 0x000fc800000006ff */
[----:B------:R1:W2:Y:S01]  /*11000*/  SYNCS.PHASECHK.TRANS64.TRYWAIT P2, [R208+URZ+0x22830], R209 ;  /* 0x022830d1d00075a7 */ /* 0x0002a2000804017f */
[----:B------:R-:W-:Y:S05]  /*11010*/  @!P0 BRA `(.L_x_2168) ;  /* 0x0000000000048947 */ /* 0x000fea0003800000 */
[----:B------:R-:W-:Y:S01]  /*11020*/  BPT.TRAP 0x1 ;  /* 0x000000040000795c */ /* 0x000fe20000300000 */
.L_x_2168:
[----:B------:R-:W-:Y:S02]  /*11030*/  IMAD R10, R16, 0x300, R214 ;  /* 0x00000300100a7824 */ /* 0x000fe400078e02d6 */
[----:B------:R-:W-:Y:S01]  /*11040*/  IMAD.MOV.U32 R11, RZ, RZ, 0x40000040 ;  /* 0x40000040ff0b7424 */ /* 0x000fe200078e00ff */
[----:B--2---:R-:W-:Y:S06]  /*11050*/  @P2 BRA `(.L_x_2169) ;  /* 0x0000000000082947 */ /* 0x004fec0003800000 */
[----:B------:R-:W2:Y:S02]  /*11060*/  SYNCS.PHASECHK.TRANS64.TRYWAIT P2, [R208+URZ+0x22830], R209 ;  /* 0x022830d1d00075a7 */ /* 0x000ea4000804017f */
[----:B--2---:R-:W-:Y:S05]  /*11070*/  @!P2 BRA `(.L_x_2170) ;  /* 0x000000d000fca947 */ /* 0x004fea0003800000 */
.L_x_2169:
        /* <DEDUP_REMOVED lines=9> */
[----:B------:R-:W0:Y:S01]  /*11110*/  S2R R7, SR_TID.X ;  /* 0x0000000000077919 */ /* 0x000e220000002100 */
[----:B------:R-:W-:Y:S01]  /*11120*/  ISETP.GE.AND P2, PT, R225, 0x1, PT ;  /* 0x00000001e100780c */ /* 0x000fe20003f46270 */
[----:B------:R-:W-:-:S05]  /*11130*/  @!P1 VIADD R3, R208, 0x22840 ;  /* 0x00022840d0039836 */ /* 0x000fca0000000000 */
[----:B------:R-:W-:-:S04]  /*11140*/  @!P1 PRMT R3, RZ, 0x654, R3 ;  /* 0x00000654ff039816 */ /* 0x000fc80000000003 */
[----:B------:R-:W-:Y:S01]  /*11150*/  HGMMA.64x96x16.F32 R152, gdesc[UR4], RZ, !UPT, gsb0 ;  /* 0x01600000049879f0 */ /* 0x000fe2000c0008ff */
[----:B------:R-:W-:Y:S01]  /*11160*/  R2UR UR6, R210 ;  /* 0x00000000d20672ca */ /* 0x000fe200000e0000 */
[----:B------:R-:W-:Y:S01]  /*11170*/  VIADD R210, R10, 0x4 ;  /* 0x000000040ad27836 */ /* 0x000fe20000000000 */
[----:B------:R-:W-:Y:S01]  /*11180*/  R2UR UR7, R211 ;  /* 0x00000000d30772ca */ /* 0x000fe200000e0000 */
[----:B------:R-:W-:Y:S01]  /*11190*/  IMAD.MOV.U32 R211, RZ, RZ, 0x40000040 ;  /* 0x40000040ffd37424 */ /* 0x000fe200078e00ff */
[----:B------:R-:W-:Y:S01]  /*111a0*/  R2UR UR4, R20 ;  /* 0x00000000140472ca */ /* 0x000fe200000e0000 */
[----:B------:R-:W-:Y:S01]  /*111b0*/  VIADD R10, R10, 0x6 ;  /* 0x000000060a0a7836 */ /* 0x000fe20000000000 */
[----:B------:R-:W-:Y:S02]  /*111c0*/  R2UR UR5, R21 ;  /* 0x00000000150572ca */ /* 0x000fe400000e0000 */
[----:B0-----:R-:W-:Y:S01]  /*111d0*/  SHF.R.U32.HI R7, RZ, 0x7, R7 ;  /* 0x00000007ff077819 */ /* 0x001fe20000011607 */
        /* <DEDUP_REMOVED lines=11> */
[----:B------:R-:W-:Y:S01]  /*11290*/  IMAD R10, R6, -0x60, R204 ;  /* 0xffffffa0060a7824 */ /* 0x000fe200078e02cc */
[----:B------:R-:W-:Y:S02]  /*112a0*/  R2UR UR7, R11 ;  /* 0x000000000b0772ca */ /* 0x000fe400000e0000 */
[----:B------:R-:W-:Y:S02]  /*112b0*/  R2UR UR4, R12 ;  /* 0x000000000c0472ca */ /* 0x000fe400000e0000 */
[----:B------:R-:W-:Y:S02]  /*112c0*/  R2UR UR5, R13 ;  /* 0x000000000d0572ca */ /* 0x000fe400000e0000 */
[----:B------:R-:W-:Y:S02]  /*112d0*/  IADD3 R10, -R205, 0x1, R10 ;  /* 0x00000001cd0a7810 */ /* 0x000fe40007ffe10a */
[----:B------:R-:W-:-:S03]  /*112e0*/  IADD3 R11, -R7, 0xb, RZ ;  /* 0x0000000b070b7810 */ /* 0x000fc60007ffe1ff */
[----:B------:R-:W-:-:S04]  /*112f0*/  IMAD.IADD R10, R10, 0x1, -R201 ;  /* 0x000000010a0a7824 */ /* 0x000fc800078e0ac9 */
[----:B------:R-:W-:-:S04]  /*11300*/  VIADD R216, R10, UR48 ;  /* 0x000000300ad87c36 */ /* 0x000fc80008000000 */
[----:B------:R-:W-:Y:S01]  /*11310*/  IMAD.IADD R7, R0, 0x1, R216 ;  /* 0x0000000100077824 */ /* 0x000fe200078e02d8 */
[----:B------:R-:W-:Y:S02]  /*11320*/  WARPGROUP.DEPBAR.LE gsb0, 0x0 ;  /* 0x00008000000079c5 */ /* 0x000fe40000010000 */
[----:B------:R-:W-:-:S06]  /*11330*/  WARPGROUP.ARRIVE ;  /* 0x00000000000079c5 */ /* 0x000fcc0000000000 */
[----:B------:R-:W-:Y:S01]  /*11340*/  HGMMA.64x96x16.F32 R152, gdesc[UR4], R152, gsb0 ;  /* 0x01600000049879f0 */ /* 0x000fe20008000898 */
[----:B------:R-:W-:-:S06]  /*11350*/  ULOP3.LUT UR4, URZ, UR49, URZ, 0x33, !UPT ;  /* 0x000000313f047292 */ /* 0x000fcc000f8e333f */
[----:B------:R-:W-:Y:S01]  /*11360*/  VIADD R10, R10, UR4 ;  /* 0x000000040a0a7c36 */ /* 0x000fe20008000000 */
[----:B------:R-:W-:Y:S02]  /*11370*/  WARPGROUP.DEPBAR.LE gsb0, 0x0 ;  /* 0x00008000000079c5 */ /* 0x000fe40000010000 */
[----:B------:R0:W-:Y:S06]  /*11380*/  BAR.ARV R11, 0x100 ;  /* 0x0004000b0000751d */ /* 0x0001ec0000002000 */
[----:B------:R3:W-:Y:S02]  /*11390*/  @!P1 SYNCS.ARRIVE.TRANS64.RED.A1T0 RZ, [R3+URZ], RZ ;  /* 0x000000ff03ff99a7 */ /* 0x0007e4000810043f */
[----:B---3--:R-:W-:Y:S01]  /*113a0*/  IMAD.IADD R3, R0, 0x1, R10 ;  /* 0x0000000100037824 */ /* 0x008fe200078e020a */
[----:B0-----:R-:W-:Y:S06]  /*113b0*/  @!P2 BRA `(.L_x_2171) ;  /* 0x000000000058a947 */ /* 0x001fec0003800000 */
[----:B------:R-:W-:Y:S01]  /*113c0*/  IADD3 R217, R0, R204, -R205 ;  /* 0x000000cc00d97210 */ /* 0x000fe20007ffe8cd */
[----:B------:R-:W-:Y:S03]  /*113d0*/  BSSY B0, `(.L_x_2172) ;  /* 0x0000010000007945 */ /* 0x000fe60003800000 */
[----:B------:R-:W-:-:S13]  /*113e0*/  ISETP.GT.AND P2, PT, R217, -0x1, PT ;  /* 0xffffffffd900780c */ /* 0x000fda0003f44270 */
[----:B------:R-:W-:Y:S05]  /*113f0*/  @P2 BRA `(.L_x_2173) ;  /* 0x0000000000202947 */ /* 0x000fea0003800000 */
[----:B------:R-:W-:Y:S01]  /*11400*/  IMAD.U32 R218, RZ, RZ, UR43 ;  /* 0x0000002bffda7e24 */ /* 0x000fe2000f8e00ff */
[----:B------:R-:W-:-:S04]  /*11410*/  LOP3.LUT R217, RZ, R217, RZ, 0x33, !PT ;  /* 0x000000d9ffd97212 */ /* 0x000fc800078e33ff */
[----:B------:R-:W-:-:S13]  /*11420*/  ISETP.NE.AND P2, PT, R218, 0x1, PT ;  /* 0x00000001da00780c */ /* 0x000fda0003f45270 */
[----:B------:R-:W0:Y:S02]  /*11430*/  @P2 LDC.64 R210, c[0x0][0x9e8] ;  /* 0x00027a00ffd22b82 */ /* 0x000e240000000a00 */
[----:B0-----:R-:W-:-:S05]  /*11440*/  @P2 IMAD.HI.U32 R210, R217, R210, RZ ;  /* 0x000000d2d9d22227 */ /* 0x001fca00078e00ff */
[----:B------:R-:W-:-:S04]  /*11450*/  @P2 SHF.R.U32.HI R217, RZ, R211, R210 ;  /* 0x000000d3ffd92219 */ /* 0x000fc800000116d2 */
[----:B------:R-:W-:Y:S01]  /*11460*/  LOP3.LUT R217, RZ, R217, RZ, 0x33, !PT ;  /* 0x000000d9ffd97212 */ /* 0x000fe200078e33ff */
[----:B------:R-:W-:Y:S06]  /*11470*/  BRA `(.L_x_2174) ;  /* 0x0000000000147947 */ /* 0x000fec0003800000 */
.L_x_2173:
[----:B------:R-:W-:-:S05]  /*11480*/  IMAD.U32 R218, RZ, RZ, UR43 ;  /* 0x0000002bffda7e24 */ /* 0x000fca000f8e00ff */
[----:B------:R-:W-:-:S13]  /*11490*/  ISETP.NE.AND P2, PT, R218, 0x1, PT ;  /* 0x00000001da00780c */ /* 0x000fda0003f45270 */
[----:B------:R-:W0:Y:S02]  /*114a0*/  @P2 LDC.64 R210, c[0x0][0x9e8] ;  /* 0x00027a00ffd22b82 */ /* 0x000e240000000a00 */
[----:B0-----:R-:W-:-:S05]  /*114b0*/  @P2 IMAD.HI.U32 R210, R217, R210, RZ ;  /* 0x000000d2d9d22227 */ /* 0x001fca00078e00ff */
[----:B------:R-:W-:-:S07]  /*114c0*/  @P2 SHF.R.U32.HI R217, RZ, R211, R210 ;  /* 0x000000d3ffd92219 */ /* 0x000fce00000116d2 */
.L_x_2174:
[----:B------:R-:W-:Y:S05]  /*114d0*/  BSYNC B0 ;  /* 0x0000000000007941 */ /* 0x000fea0003800000 */
.L_x_2172:
[----:B------:R-:W-:-:S04]  /*114e0*/  IMAD R210, R6, -0x60, -R201 ;  /* 0xffffffa006d27824 */ /* 0x000fc800078e0ac9 */
[----:B------:R-:W-:-:S05]  /*114f0*/  IMAD R210, R217, R218, R210 ;  /* 0x000000dad9d27224 */ /* 0x000fca00078e02d2 */
[----:B------:R-:W-:Y:S02]  /*11500*/  VIMNMX R3, R3, R210, !PT ;  /* 0x000000d203037248 */ /* 0x000fe40007fe0100 */
[----:B------:R-:W-:-:S07]  /*11510*/  VIADDMNMX R7, R210, R218, R7, PT ;  /* 0x000000dad2077246 */ /* 0x000fce0003800107 */
.L_x_2171:
        /* <DEDUP_REMOVED lines=141> */
[----:B------:R-:W-:Y:S01]  /*11df0*/  ISETP.GT.AND P6, PT, R207, -0x1, PT ;  /* 0xffffffffcf00780c */ /* 0x000fe20003fc4270 */
[----:B------:R-:W-:-:S12]  /*11e00*/  BSSY B0, `(.L_x_2176) ;  /* 0x0000012000007945 */ /* 0x000fd80003800000 */
[----:B------:R-:W-:Y:S05]  /*11e10*/  @P6 BRA `(.L_x_2177) ;  /* 0x0000000000286947 */ /* 0x000fea0003800000 */
[----:B------:R-:W-:Y:S02]  /*11e20*/  IMAD.U32 R3, RZ, RZ, UR43 ;  /* 0x0000002bff037e24 */ /* 0x000fe4000f8e00ff */
[----:B------:R-:W-:-:S03]  /*11e30*/  VIADD R7, R0, 0x8 ;  /* 0x0000000800077836 */ /* 0x000fc60000000000 */
[----:B------:R-:W-:Y:S02]  /*11e40*/  ISETP.NE.AND P6, PT, R3, 0x1, PT ;  /* 0x000000010300780c */ /* 0x000fe40003fc5270 */
[----:B------:R-:W-:-:S04]  /*11e50*/  IADD3 R7, R7, R204, -R205 ;  /* 0x000000cc07077210 */ /* 0x000fc80007ffe8cd */
[----:B------:R-:W-:-:S07]  /*11e60*/  LOP3.LUT R7, RZ, R7, RZ, 0x33, !PT ;  /* 0x00000007ff077212 */ /* 0x000fce00078e33ff */
[----:B------:R-:W0:Y:S02]  /*11e70*/  @P6 LDC.64 R156, c[0x0][0x9e8] ;  /* 0x00027a00ff9c6b82 */ /* 0x000e240000000a00 */
[----:B0-----:R-:W-:-:S05]  /*11e80*/  @P6 IMAD.HI.U32 R156, R7, R156, RZ ;  /* 0x0000009c079c6227 */ /* 0x001fca00078e00ff */
[----:B------:R-:W-:-:S04]  /*11e90*/  @P6 SHF.R.U32.HI R7, RZ, R157, R156 ;  /* 0x0000009dff076219 */ /* 0x000fc8000001169c */
[----:B------:R-:W-:Y:S01]  /*11ea0*/  LOP3.LUT R7, RZ, R7, RZ, 0x33, !PT ;  /* 0x00000007ff077212 */ /* 0x000fe200078e33ff */
[----:B------:R-:W-:Y:S06]  /*11eb0*/  BRA `(.L_x_2178) ;  /* 0x0000000000187947 */ /* 0x000fec0003800000 */
.L_x_2177:
[----:B------:R-:W-:Y:S02]  /*11ec0*/  IMAD.U32 R3, RZ, RZ, UR43 ;  /* 0x0000002bff037e24 */ /* 0x000fe4000f8e00ff */
[----:B------:R-:W-:-:S03]  /*11ed0*/  IMAD.MOV.U32 R7, RZ, RZ, R207 ;  /* 0x000000ffff077224 */ /* 0x000fc600078e00cf */
[----:B------:R-:W-:-:S13]  /*11ee0*/  ISETP.NE.AND P6, PT, R3, 0x1, PT ;  /* 0x000000010300780c */ /* 0x000fda0003fc5270 */
[----:B------:R-:W0:Y:S02]  /*11ef0*/  @P6 LDC.64 R156, c[0x0][0x9e8] ;  /* 0x00027a00ff9c6b82 */ /* 0x000e240000000a00 */
[----:B0-----:R-:W-:-:S05]  /*11f00*/  @P6 IMAD.HI.U32 R156, R207, R156, RZ ;  /* 0x0000009ccf9c6227 */ /* 0x001fca00078e00ff */
[----:B------:R-:W-:-:S07]  /*11f10*/  @P6 SHF.R.U32.HI R7, RZ, R157, R156 ;  /* 0x0000009dff076219 */ /* 0x000fce000001169c */
.L_x_2178:
[----:B------:R-:W-:Y:S05]  /*11f20*/  BSYNC B0 ;  /* 0x0000000000007941 */ /* 0x000fea0003800000 */
.L_x_2176:
[----:B------:R-:W-:-:S04]  /*11f30*/  IMAD.IADD R210, R210, 0x1, -R201 ;  /* 0x00000001d2d27824 */ /* 0x000fc800078e0ac9 */
[----:B------:R-:W-:-:S05]  /*11f40*/  IMAD R210, R7, R3, R210 ;  /* 0x0000000307d27224 */ /* 0x000fca00078e02d2 */
[----:B------:R-:W-:Y:S02]  /*11f50*/  VIADDMNMX R216, R210, R3, R216, PT ;  /* 0x00000003d2d87246 */ /* 0x000fe400038001d8 */
[----:B------:R-:W-:-:S07]  /*11f60*/  VIMNMX R10, R10, R210, !PT ;  /* 0x000000d20a0a7248 */ /* 0x000fce0007fe0100 */
.L_x_2175:
        /* <DEDUP_REMOVED lines=59> */
[----:B------:R-:W-:Y:S01]  /*12320*/  ISETP.GT.AND P3, PT, R10, 0x50, !P3 ;  /* 0x000000500a00780c */ /* 0x000fe20005f64270 */
[----:B------:R-:W0:Y:S01]  /*12330*/  SHFL.BFLY PT, R7, R3, 0x2, 0x1f ;  /* 0x0c401f0003077f89 */ /* 0x000e2200000e0000 */
[----:B------:R-:W-:-:S02]  /*12340*/  FSEL R171, R171, -INF , !P2 ;  /* 0xff800000abab7808 */ /* 0x000fc40005000000 */
[----:B------:R-:W-:Y:S02]  /*12350*/  ISETP.GT.AND P2, PT, R10, 0x28, !P6 ;  /* 0x000000280a00780c */ /* 0x000fe40007744270 */
[----:B------:R-:W-:Y:S02]  /*12360*/  LOP3.LUT P6, RZ, R2, 0x80000, RZ, 0xc0, !PT ;  /* 0x0008000002ff7812 */ /* 0x000fe400078cc0ff */
[----:B------:R-:W-:Y:S02]  /*12370*/  ISETP.LT.OR P2, PT, R216, 0x29, P2 ;  /* 0x00000029d800780c */ /* 0x000fe40001741670 */
[----:B------:R-:W-:Y:S02]  /*12380*/  ISETP.GT.AND P4, PT, R10, 0x51, !P4 ;  /* 0x000000510a00780c */ /* 0x000fe40006784270 */
[----:B------:R-:W-:Y:S02]  /*12390*/  FSEL R174, R174, -INF , !P2 ;  /* 0xff800000aeae7808 */ /* 0x000fe40005000000 */
[----:B------:R-:W-:-:S02]  /*123a0*/  LOP3.LUT P2, RZ, R2, 0x1000, RZ, 0xc0, !PT ;  /* 0x0000100002ff7812 */ /* 0x000fc4000784c0ff */
[C---:B------:R-:W-:Y:S02]  /*123b0*/  ISETP.GT.AND P5, PT, R10.reuse, 0x58, !P5 ;  /* 0x000000580a00780c */ /* 0x040fe40006fa4270 */
[----:B------:R-:W-:Y:S02]  /*123c0*/  ISETP.GT.AND P2, PT, R10, 0x29, !P2 ;  /* 0x000000290a00780c */ /* 0x000fe40005744270 */
[C---:B------:R-:W-:Y:S02]  /*123d0*/  ISETP.LT.OR P3, PT, R216.reuse, 0x51, P3 ;  /* 0x00000051d800780c */ /* 0x040fe40001f61670 */
[----:B------:R-:W-:Y:S02]  /*123e0*/  ISETP.LT.OR P2, PT, R216, 0x2a, P2 ;  /* 0x0000002ad800780c */ /* 0x000fe40001741670 */
[----:B------:R-:W-:Y:S02]  /*123f0*/  FSEL R194, R194, -INF , !P3 ;  /* 0xff800000c2c27808 */ /* 0x000fe40005800000 */
[----:B------:R-:W-:-:S02]  /*12400*/  FSEL R175, R175, -INF , !P2 ;  /* 0xff800000afaf7808 */ /* 0x000fc40005000000 */
[----:B------:R-:W-:Y:S02]  /*12410*/  LOP3.LUT P2, RZ, R2, 0x800, RZ, 0xc0, !PT ;  /* 0x0000080002ff7812 */ /* 0x000fe4000784c0ff */
[----:B0-----:R-:W-:Y:S02]  /*12420*/  FMNMX.FTZ R3, R3, R7, !PT ;  /* 0x0000000703037209 */ /* 0x001fe40007810000 */
[----:B------:R-:W-:Y:S02]  /*12430*/  ISETP.GT.AND P2, PT, R10, 0x30, !P2 ;  /* 0x000000300a00780c */ /* 0x000fe40005744270 */
[C---:B------:R-:W-:Y:S02]  /*12440*/  ISETP.LT.OR P4, PT, R216.reuse, 0x52, P4 ;  /* 0x00000052d800780c */ /* 0x040fe40002781670 */
[C---:B------:R-:W-:Y:S02]  /*12450*/  ISETP.LT.OR P2, PT, R216.reuse, 0x31, P2 ;  /* 0x00000031d800780c */ /* 0x040fe40001741670 */
[----:B------:R-:W-:-:S02]  /*12460*/  ISETP.LT.OR P5, PT, R216, 0x59, P5 ;  /* 0x00000059d800780c */ /* 0x000fc40002fa1670 */
[----:B------:R-:W-:Y:S02]  /*12470*/  FSEL R178, R178, -INF , !P2 ;  /* 0xff800000b2b27808 */ /* 0x000fe40005000000 */
[----:B------:R-:W-:Y:S02]  /*12480*/  LOP3.LUT P2, RZ, R2, 0x400, RZ, 0xc0, !PT ;  /* 0x0000040002ff7812 */ /* 0x000fe4000784c0ff */
[----:B------:R-:W-:Y:S02]  /*12490*/  FSEL R195, R195, -INF , !P4 ;  /* 0xff800000c3c37808 */ /* 0x000fe40006000000 */
[----:B------:R-:W-:Y:S02]  /*124a0*/  ISETP.GT.AND P2, PT, R10, 0x31, !P2 ;  /* 0x000000310a00780c */ /* 0x000fe40005744270 */
[----:B------:R-:W-:Y:S02]  /*124b0*/  FSEL R198, R198, -INF , !P5 ;  /* 0xff800000c6c67808 */ /* 0x000fe40006800000 */
        /* <DEDUP_REMOVED lines=26> */
[----:B------:R-:W-:Y:S02]  /*12660*/  ISETP.GT.AND P2, PT, R10, RZ, !P6 ;  /* 0x000000ff0a00720c */ /* 0x000fe40007744270 */
[----:B------:R-:W-:Y:S02]  /*12670*/  LOP3.LUT P6, RZ, R2, 0x1, RZ, 0xc0, !PT ;  /* 0x0000000102ff7812 */ /* 0x000fe400078cc0ff */
[----:B------:R-:W-:-:S04]  /*12680*/  ISETP.LT.OR P2, PT, R216, 0x1, P2 ;  /* 0x00000001d800780c */ /* 0x000fc80001741670 */
[----:B------:R-:W-:Y:S02]  /*12690*/  FSEL R154, R154, -INF , !P2 ;  /* 0xff8000009a9a7808 */ /* 0x000fe40005000000 */
[----:B------:R-:W-:Y:S02]  /*126a0*/  ISETP.GT.AND P2, PT, R10, 0x59, !P6 ;  /* 0x000000590a00780c */ /* 0x000fe40007744270 */
[----:B------:R-:W-:Y:S01]  /*126b0*/  FMNMX.FTZ R7, R154, R212, !PT ;  /* 0x000000d49a077209 */ /* 0x000fe20007810000 */
[----:B------:R-:W0:Y:S01]  /*126c0*/  SHFL.BFLY PT, R10, R3, 0x1, 0x1f ;  /* 0x0c201f00030a7f89 */ /* 0x000e2200000e0000 */
[----:B------:R-:W-:Y:S02]  /*126d0*/  ISETP.LT.OR P2, PT, R216, 0x5a, P2 ;  /* 0x0000005ad800780c */ /* 0x000fe40001741670 */
[----:B------:R-:W-:Y:S02]  /*126e0*/  FMNMX.FTZ R7, R155, R7, !PT ;  /* 0x000000079b077209 */ /* 0x000fe40007810000 */
[----:B------:R-:W-:-:S02]  /*126f0*/  FSEL R199, R199, -INF , !P2 ;  /* 0xff800000c7c77808 */ /* 0x000fc40005000000 */
[----:B------:R-:W-:-:S04]  /*12700*/  FMNMX.FTZ R7, R158, R7, !PT ;  /* 0x000000079e077209 */ /* 0x000fc80007810000 */
[----:B------:R-:W-:-:S04]  /*12710*/  FMNMX.FTZ R7, R159, R7, !PT ;  /* 0x000000079f077209 */ /* 0x000fc80007810000 */
[----:B------:R-:W-:-:S04]  /*12720*/  FMNMX.FTZ R7, R162, R7, !PT ;  /* 0x00000007a2077209 */ /* 0x000fc80007810000 */
[----:B------:R-:W-:-:S04]  /*12730*/  FMNMX.FTZ R7, R163, R7, !PT ;  /* 0x00000007a3077209 */ /* 0x000fc80007810000 */
[----:B------:R-:W-:Y:S02]  /*12740*/  FMNMX.FTZ R7, R166, R7, !PT ;  /* 0x00000007a6077209 */ /* 0x000fe40007810000 */
[----:B0-----:R-:W-:Y:S02]  /*12750*/  FMNMX.FTZ R3, R3, R10, !PT ;  /* 0x0000000a03037209 */ /* 0x001fe40007810000 */
[----:B------:R-:W-:Y:S02]  /*12760*/  FMNMX.FTZ R7, R167, R7, !PT ;  /* 0x00000007a7077209 */ /* 0x000fe40007810000 */
[----:B------:R-:W-:Y:S02]  /*12770*/  FSETP.NEU.FTZ.AND P3, PT, R3, -INF , PT ;  /* 0xff8000000300780b */ /* 0x000fe40003f7d000 */
        /* <DEDUP_REMOVED lines=10> */
[----:B------:R-:W-:Y:S02]  /*12820*/  FSEL R10, R3, RZ, P3 ;  /* 0x000000ff030a7208 */ /* 0x000fe40001800000 */
[----:B------:R-:W-:-:S03]  /*12830*/  FMNMX.FTZ R156, R190, R7, !PT ;  /* 0x00000007be9c7209 */ /* 0x000fc60007810000 */
[----:B------:R-:W-:Y:S01]  /*12840*/  FADD.FTZ R7, -R10, R213 ;  /* 0x000000d50a077221 */ /* 0x000fe20000010100 */
[----:B------:R-:W-:Y:S01]  /*12850*/  FMNMX.FTZ R157, R191, R156, !PT ;  /* 0x0000009cbf9d7209 */ /* 0x000fe20007810000 */
[----:B------:R-:W-:-:S03]  /*12860*/  IMAD.U32 R10, RZ, RZ, UR42 ;  /* 0x0000002aff0a7e24 */ /* 0x000fc6000f8e00ff */
[----:B------:R-:W-:Y:S01]  /*12870*/  FMNMX.FTZ R156, R194, R157, !PT ;  /* 0x0000009dc29c7209 */ /* 0x000fe20007810000 */
[-C--:B------:R-:W-:Y:S01]  /*12880*/  FMUL.FTZ R157, R3, R10.reuse ;  /* 0x0000000a039d7220 */ /* 0x080fe20000410000 */
[----:B------:R-:W-:Y:S02]  /*12890*/  FMUL.FTZ R7, R7, R10 ;  /* 0x0000000a07077220 */ /* 0x000fe40000410000 */
[----:B------:R-:W-:Y:S02]  /*128a0*/  FMNMX.FTZ R156, R195, R156, !PT ;  /* 0x0000009cc39c7209 */ /* 0x000fe40007810000 */
[----:B------:R-:W-:Y:S02]  /*128b0*/  FSEL R157, R157, RZ, P3 ;  /* 0x000000ff9d9d7208 */ /* 0x000fe40001800000 */
[----:B------:R-:W-:-:S03]  /*128c0*/  FMNMX.FTZ R156, R198, R156, !PT ;  /* 0x0000009cc69c7209 */ /* 0x000fc60007810000 */
[--C-:B------:R-:W-:Y:S01]  /*128d0*/  FFMA.FTZ R152, R152, R10, -R157.reuse ;  /* 0x0000000a98987223 */ /* 0x100fe2000001089d */
[----:B------:R-:W-:Y:S01]  /*128e0*/  FMNMX.FTZ R156, R199, R156, !PT ;  /* 0x0000009cc79c7209 */ /* 0x000fe20007810000 */
        /* <DEDUP_REMOVED lines=23> */
[----:B------:R-:W-:Y:S01]  /*12a60*/  MUFU.EX2 R152, R152 ;  /* 0x0000009800987308 */ /* 0x000fe20000000800 */
[----:B------:R-:W0:Y:S07]  /*12a70*/  SHFL.BFLY PT, R197, R156, 0x2, 0x1f ;  /* 0x0c401f009cc57f89 */ /* 0x000e2e00000e0000 */
[----:B------:R-:W-:Y:S08]  /*12a80*/  MUFU.EX2 R153, R153 ;  /* 0x0000009900997308 */ /* 0x000ff00000000800 */
[----:B------:R-:W-:Y:S08]  /*12a90*/  MUFU.EX2 R211, R211 ;  /* 0x000000d300d37308 */ /* 0x000ff00000000800 */
[----:B------:R-:W-:Y:S01]  /*12aa0*/  MUFU.EX2 R217, R217 ;  /* 0x000000d900d97308 */ /* 0x000fe20000000800 */
[----:B0-----:R-:W-:-:S05]  /*12ab0*/  FMNMX.FTZ R156, R156, R197, !PT ;  /* 0x000000c59c9c7209 */ /* 0x001fca0007810000 */
[----:B------:R-:W0:Y:S02]  /*12ac0*/  SHFL.BFLY PT, R210, R156, 0x1, 0x1f ;  /* 0x0c201f009cd27f89 */ /* 0x000e2400000e0000 */
[----:B------:R-:W-:Y:S08]  /*12ad0*/  MUFU.EX2 R197, R192 ;  /* 0x000000c000c57308 */ /* 0x000ff00000000800 */
[----:B------:R0:W3:Y:S08]  /*12ae0*/  MUFU.EX2 R192, R7 ;  /* 0x0000000700c07308 */ /* 0x0000f00000000800 */
[----:B------:R-:W4:Y:S01]  /*12af0*/  MUFU.EX2 R160, R160 ;  /* 0x000000a000a07308 */ /* 0x000f220000000800 */
[----:B0-----:R-:W-:-:S07]  /*12b00*/  FMNMX.FTZ R7, R156, R210, !PT ;  /* 0x000000d29c077209 */ /* 0x001fce0007810000 */
[----:B------:R-:W0:Y:S01]  /*12b10*/  MUFU.EX2 R161, R161 ;  /* 0x000000a100a17308 */ /* 0x000e220000000800 */
[----:B---3--:R-:W-:Y:S01]  /*12b20*/  FFMA.FTZ R5, R192, R5, R152 ;  /* 0x00000005c0057223 */ /* 0x008fe20000010098 */
[C---:B------:R-:W-:Y:S01]  /*12b30*/  FSETP.NEU.FTZ.AND P2, PT, R7.reuse, -INF , PT ;  /* 0xff8000000700780b */ /* 0x040fe20003f5d000 */
[----:B------:R-:W-:Y:S01]  /*12b40*/  FMUL.FTZ R213, R7, R10 ;  /* 0x0000000a07d57220 */ /* 0x000fe20000410000 */
[C---:B------:R-:W-:Y:S01]  /*12b50*/  F2FP.F16.F32.PACK_AB R152, R153.reuse, R152 ;  /* 0x000000989998723e */ /* 0x040fe200000000ff */
[----:B------:R-:W-:Y:S01]  /*12b60*/  FADD.FTZ R5, R153, R5 ;  /* 0x0000000599057221 */ /* 0x000fe20000010000 */
[-C--:B------:R-:W-:Y:S01]  /*12b70*/  FMUL.FTZ R24, R24, R192.reuse ;  /* 0x000000c018187220 */ /* 0x080fe20000410000 */
[-C--:B------:R-:W-:Y:S01]  /*12b80*/  FMUL.FTZ R25, R25, R192.reuse ;  /* 0x000000c019197220 */ /* 0x080fe20000410000 */
[----:B------:R-:W3:Y:S01]  /*12b90*/  MUFU.EX2 R164, R164 ;  /* 0x000000a400a47308 */ /* 0x000ee20000000800 */
[----:B------:R-:W-:Y:S01]  /*12ba0*/  FADD.FTZ R5, R211, R5 ;  /* 0x00000005d3057221 */ /* 0x000fe20000010000 */
[----:B------:R-:W-:Y:S01]  /*12bb0*/  FSEL R213, R213, RZ, P2 ;  /* 0x000000ffd5d57208 */ /* 0x000fe20001000000 */
[-C--:B------:R-:W-:Y:S01]  /*12bc0*/  FMUL.FTZ R28, R28, R192.reuse ;  /* 0x000000c01c1c7220 */ /* 0x080fe20000410000 */
[-C--:B------:R-:W-:Y:S01]  /*12bd0*/  FMUL.FTZ R29, R29, R192.reuse ;  /* 0x000000c01d1d7220 */ /* 0x080fe20000410000 */
[----:B------:R-:W-:Y:S01]  /*12be0*/  FADD.FTZ R5, R217, R5 ;  /* 0x00000005d9057221 */ /* 0x000fe20000010000 */
[----:B------:R-:W-:Y:S01]  /*12bf0*/  FMUL.FTZ R32, R32, R192 ;  /* 0x000000c020207220 */ /* 0x000fe20000410000 */
[-C--:B------:R-:W-:Y:S01]  /*12c00*/  FFMA.FTZ R155, R155, R10.reuse, -R213 ;  /* 0x0000000a9b9b7223 */ /* 0x080fe200000108d5 */
[----:B------:R-:W5:Y:S01]  /*12c10*/  MUFU.EX2 R165, R165 ;  /* 0x000000a500a57308 */ /* 0x000f620000000800 */
[----:B----4-:R-:W-:Y:S01]  /*12c20*/  FADD.FTZ R156, R160, R5 ;  /* 0x00000005a09c7221 */ /* 0x010fe20000010000 */
[-CC-:B------:R-:W-:Y:S01]  /*12c30*/  FFMA.FTZ R158, R158, R10.reuse, -R213.reuse ;  /* 0x0000000a9e9e7223 */ /* 0x180fe200000108d5 */
[-CC-:B------:R-:W-:Y:S01]  /*12c40*/  FFMA.FTZ R162, R162, R10.reuse, -R213.reuse ;  /* 0x0000000aa2a27223 */ /* 0x180fe200000108d5 */
[--C-:B------:R-:W-:Y:S01]  /*12c50*/  FFMA.FTZ R154, R154, R10, -R213.reuse ;  /* 0x0000000a9a9a7223 */ /* 0x100fe200000108d5 */
[C---:B0-----:R-:W-:Y:S01]  /*12c60*/  FADD.FTZ R5, R161.reuse, R156 ;  /* 0x0000009ca1057221 */ /* 0x041fe20000010000 */
[----:B------:R-:W-:Y:S01]  /*12c70*/  F2FP.F16.F32.PACK_AB R156, R161, R160 ;  /* 0x000000a0a19c723e */ /* 0x000fe200000000ff */
[-C--:B------:R-:W-:Y:S01]  /*12c80*/  FFMA.FTZ R159, R159, R10.reuse, -R213 ;  /* 0x0000000a9f9f7223 */ /* 0x080fe200000108d5 */
[----:B------:R-:W0:Y:S01]  /*12c90*/  MUFU.EX2 R168, R168 ;  /* 0x000000a800a87308 */ /* 0x000e220000000800 */
[----:B---3--:R-:W-:Y:S01]  /*12ca0*/  FADD.FTZ R216, R164, R5 ;  /* 0x00000005a4d87221 */ /* 0x008fe20000010000 */
[-CC-:B------:R-:W-:Y:S01]  /*12cb0*/  FFMA.FTZ R163, R163, R10.reuse, -R213.reuse ;  /* 0x0000000aa3a37223 */ /* 0x180fe200000108d5 */
[-CC-:B------:R-:W-:Y:S01]  /*12cc0*/  FFMA.FTZ R166, R166, R10.reuse, -R213.reuse ;  /* 0x0000000aa6a67223 */ /* 0x180fe200000108d5 */
[-CC-:B------:R-:W-:Y:S01]  /*12cd0*/  FFMA.FTZ R167, R167, R10.reuse, -R213.reuse ;  /* 0x0000000aa7a77223 */ /* 0x180fe200000108d5 */
[-CC-:B------:R-:W-:Y:S01]  /*12ce0*/  FFMA.FTZ R170, R170, R10.reuse, -R213.reuse ;  /* 0x0000000aaaaa7223 */ /* 0x180fe200000108d5 */
[-CC-:B------:R-:W-:Y:S01]  /*12cf0*/  FFMA.FTZ R171, R171, R10.reuse, -R213.reuse ;  /* 0x0000000aabab7223 */ /* 0x180fe200000108d5 */
[-CC-:B------:R-:W-:Y:S01]  /*12d00*/  FFMA.FTZ R174, R174, R10.reuse, -R213.reuse ;  /* 0x0000000aaeae7223 */ /* 0x180fe200000108d5 */
[----:B------:R-:W3:Y:S01]  /*12d10*/  MUFU.EX2 R169, R169 ;  /* 0x000000a900a97308 */ /* 0x000ee20000000800 */
[----:B-----5:R-:W-:Y:S01]  /*12d20*/  FADD.FTZ R5, R165, R216 ;  /* 0x000000d8a5057221 */ /* 0x020fe20000010000 */
[-CC-:B------:R-:W-:Y:S01]  /*12d30*/  FFMA.FTZ R175, R175, R10.reuse, -R213.reuse ;  /* 0x0000000aafaf7223 */ /* 0x180fe200000108d5 */
[-CC-:B------:R-:W-:Y:S01]  /*12d40*/  FFMA.FTZ R178, R178, R10.reuse, -R213.reuse ;  /* 0x0000000ab2b27223 */ /* 0x180fe200000108d5 */
[-CC-:B------:R-:W-:Y:S01]  /*12d50*/  FFMA.FTZ R179, R179, R10.reuse, -R213.reuse ;  /* 0x0000000ab3b37223 */ /* 0x180fe200000108d5 */
[-CC-:B------:R-:W-:Y:S01]  /*12d60*/  FFMA.FTZ R182, R182, R10.reuse, -R213.reuse ;  /* 0x0000000ab6b67223 */ /* 0x180fe200000108d5 */
[-CC-:B------:R-:W-:Y:S01]  /*12d70*/  FFMA.FTZ R183, R183, R10.reuse, -R213.reuse ;  /* 0x0000000ab7b77223 */ /* 0x180fe200000108d5 */
[-C--:B------:R-:W-:Y:S01]  /*12d80*/  FFMA.FTZ R186, R186, R10.reuse, -R213 ;  /* 0x0000000ababa7223 */ /* 0x080fe200000108d5 */
[----:B------:R-:W4:Y:S01]  /*12d90*/  MUFU.EX2 R172, R172 ;  /* 0x000000ac00ac7308 */ /* 0x000f220000000800 */
[----:B0-----:R-:W-:Y:S01]  /*12da0*/  FADD.FTZ R160, R168, R5 ;  /* 0x00000005a8a07221 */ /* 0x001fe20000010000 */
[-CC-:B------:R-:W-:Y:S01]  /*12db0*/  FFMA.FTZ R187, R187, R10.reuse, -R213.reuse ;  /* 0x0000000abbbb7223 */ /* 0x180fe200000108d5 */
[-CC-:B------:R-:W-:Y:S01]  /*12dc0*/  FFMA.FTZ R190, R190, R10.reuse, -R213.reuse ;  /* 0x0000000abebe7223 */ /* 0x180fe200000108d5 */
[-CC-:B------:R-:W-:Y:S01]  /*12dd0*/  FFMA.FTZ R191, R191, R10.reuse, -R213.reuse ;  /* 0x0000000abfbf7223 */ /* 0x180fe200000108d5 */
[-CC-:B------:R-:W-:Y:S01]  /*12de0*/  FFMA.FTZ R194, R194, R10.reuse, -R213.reuse ;  /* 0x0000000ac2c27223 */ /* 0x180fe200000108d5 */
[-CC-:B------:R-:W-:Y:S01]  /*12df0*/  FFMA.FTZ R195, R195, R10.reuse, -R213.reuse ;  /* 0x0000000ac3c37223 */ /* 0x180fe200000108d5 */
[--C-:B------:R-:W-:Y:S01]  /*12e00*/  FFMA.FTZ R198, R198, R10, -R213.reuse ;  /* 0x0000000ac6c67223 */ /* 0x100fe200000108d5 */
[----:B------:R-:W0:Y:S01]  /*12e10*/  MUFU.EX2 R173, R173 ;  /* 0x000000ad00ad7308 */ /* 0x000e220000000800 */
[C---:B---3--:R-:W-:Y:S01]  /*12e20*/  FADD.FTZ R5, R169.reuse, R160 ;  /* 0x000000a0a9057221 */ /* 0x048fe20000010000 */
[----:B------:R-:W-:Y:S01]  /*12e30*/  F2FP.F16.F32.PACK_AB R160, R169, R168 ;  /* 0x000000a8a9a0723e */ /* 0x000fe200000000ff */
[----:B------:R-:W-:Y:S01]  /*12e40*/  FFMA.FTZ R199, R199, R10, -R213 ;  /* 0x0000000ac7c77223 */ /* 0x000fe200000108d5 */
        /* <DEDUP_REMOVED lines=35> */
[----:B------:R-:W-:Y:S01]  /*13080*/  FMUL.FTZ R96, R96, R192 ;  /* 0x000000c060607220 */ /* 0x000fe20000410000 */
[----:B------:R-:W2:Y:S01]  /*13090*/  MUFU.EX2 R180, R180 ;  /* 0x000000b400b47308 */ /* 0x000ea20000000800 */
[----:B-1----:R-:W-:Y:S01]  /*130a0*/  F2FP.F16.F32.PACK_AB R158, R165, R164 ;  /* 0x000000a4a59e723e */ /* 0x002fe200000000ff */
[----:B----4-:R-:W-:Y:S01]  /*130b0*/  FADD.FTZ R164, R172, R5 ;  /* 0x00000005aca47221 */ /* 0x010fe20000010000 */
[-C--:B------:R-:W-:Y:S01]  /*130c0*/  FMUL.FTZ R97, R97, R192.reuse ;  /* 0x000000c061617220 */ /* 0x080fe20000410000 */
[-C--:B------:R-:W-:Y:S01]  /*130d0*/  FMUL.FTZ R100, R100, R192.reuse ;  /* 0x000000c064647220 */ /* 0x080fe20000410000 */
[-C--:B------:R-:W-:Y:S01]  /*130e0*/  FMUL.FTZ R101, R101, R192.reuse ;  /* 0x000000c065657220 */ /* 0x080fe20000410000 */
[----:B0-----:R-:W-:Y:S01]  /*130f0*/  FADD.FTZ R5, R173, R164 ;  /* 0x000000a4ad057221 */ /* 0x001fe20000010000 */
[-C--:B------:R-:W-:Y:S01]  /*13100*/  FMUL.FTZ R104, R104, R192.reuse ;  /* 0x000000c068687220 */ /* 0x080fe20000410000 */
[----:B------:R-:W0:Y:S01]  /*13110*/  MUFU.EX2 R181, R181 ;  /* 0x000000b500b57308 */ /* 0x000e220000000800 */
[-C--:B------:R-:W-:Y:S01]  /*13120*/  FMUL.FTZ R105, R105, R192.reuse ;  /* 0x000000c069697220 */ /* 0x080fe20000410000 */
[----:B---3--:R-:W-:Y:S01]  /*13130*/  FADD.FTZ R164, R176, R5 ;  /* 0x00000005b0a47221 */ /* 0x008fe20000010000 */
[-C--:B------:R-:W-:Y:S01]  /*13140*/  FMUL.FTZ R108, R108, R192.reuse ;  /* 0x000000c06c6c7220 */ /* 0x080fe20000410000 */
[-C--:B------:R-:W-:Y:S01]  /*13150*/  FMUL.FTZ R109, R109, R192.reuse ;  /* 0x000000c06d6d7220 */ /* 0x080fe20000410000 */
[----:B------:R-:W-:Y:S01]  /*13160*/  FMUL.FTZ R112, R112, R192 ;  /* 0x000000c070707220 */ /* 0x000fe20000410000 */
[C---:B-----5:R-:W-:Y:S01]  /*13170*/  FADD.FTZ R5, R177.reuse, R164 ;  /* 0x000000a4b1057221 */ /* 0x060fe20000010000 */
[----:B------:R-:W-:Y:S01]  /*13180*/  F2FP.F16.F32.PACK_AB R164, R177, R176 ;  /* 0x000000b0b1a4723e */ /* 0x000fe200000000ff */
        /* <DEDUP_REMOVED lines=25> */
[C---:B--2---:R-:W-:Y:S01]  /*13320*/  FADD.FTZ R5, R185.reuse, R168 ;  /* 0x000000a8b9057221 */ /* 0x044fe20000010000 */
[----:B------:R-:W-:Y:S01]  /*13330*/  F2FP.F16.F32.PACK_AB R168, R185, R184 ;  /* 0x000000b8b9a8723e */ /* 0x000fe200000000ff */
[----:B------:R-:W-:-:S05]  /*13340*/  FMUL.FTZ R149, R149, R192 ;  /* 0x000000c095957220 */ /* 0x000fca0000410000 */
[----:B------:R-:W2:Y:S08]  /*13350*/  MUFU.EX2 R193, R193 ;  /* 0x000000c100c17308 */ /* 0x000eb00000000800 */
[----:B------:R3:W-:Y:S08]  /*13360*/  MUFU.EX2 R161, R162 ;  /* 0x000000a200a17308 */ /* 0x0007f00000000800 */
[----:B------:R-:W4:Y:S01]  /*13370*/  MUFU.EX2 R196, R196 ;  /* 0x000000c400c47308 */ /* 0x000f220000000800 */
[----:B---3--:R-:W-:Y:S01]  /*13380*/  F2FP.F16.F32.PACK_AB R162, R173, R172 ;  /* 0x000000acada2723e */ /* 0x008fe200000000ff */
[----:B0-----:R-:W-:Y:S01]  /*13390*/  FADD.FTZ R172, R188, R5 ;  /* 0x00000005bcac7221 */ /* 0x001fe20000010000 */
[----:B------:R-:W-:-:S03]  /*133a0*/  FSEL R5, R7, RZ, P2 ;  /* 0x000000ff07057208 */ /* 0x000fc60001000000 */
[----:B-1----:R-:W-:Y:S02]  /*133b0*/  FADD.FTZ R172, R189, R172 ;  /* 0x000000acbdac7221 */ /* 0x002fe40000010000 */
[----:B------:R0:W-:Y:S02]  /*133c0*/  MUFU.EX2 R210, R154 ;  /* 0x0000009a00d27308 */ /* 0x0001e40000000800 */
[----:B------:R-:W-:-:S04]  /*133d0*/  FADD.FTZ R172, R197, R172 ;  /* 0x000000acc5ac7221 */ /* 0x000fc80000010000 */
[C---:B--2---:R-:W-:Y:S01]  /*133e0*/  FADD.FTZ R177, R193.reuse, R172 ;  /* 0x000000acc1b17221 */ /* 0x044fe20000010000 */
[----:B------:R-:W-:Y:S01]  /*133f0*/  F2FP.F16.F32.PACK_AB R172, R193, R197 ;  /* 0x000000c5c1ac723e */ /* 0x000fe200000000ff */
[----:B------:R-:W-:Y:S01]  /*13400*/  MUFU.EX2 R159, R159 ;  /* 0x0000009f009f7308 */ /* 0x000fe20000000800 */
[----:B0-----:R-:W-:Y:S01]  /*13410*/  F2FP.F16.F32.PACK_AB R154, R217, R211 ;  /* 0x000000d3d99a723e */ /* 0x001fe200000000ff */
[----:B----4-:R-:W-:Y:S01]  /*13420*/  FADD.FTZ R184, R196, R177 ;  /* 0x000000b1c4b87221 */ /* 0x010fe20000010000 */
[----:B------:R-:W-:-:S04]  /*13430*/  FADD.FTZ R177, -R5, R212 ;  /* 0x000000d405b17221 */ /* 0x000fc80000010100 */
[----:B------:R-:W-:Y:S01]  /*13440*/  FMUL.FTZ R177, R177, R10 ;  /* 0x0000000ab1b17220 */ /* 0x000fe20000410000 */
[----:B------:R-:W-:Y:S08]  /*13450*/  MUFU.EX2 R163, R163 ;  /* 0x000000a300a37308 */ /* 0x000ff00000000800 */
[----:B------:R-:W0:Y:S08]  /*13460*/  MUFU.EX2 R177, R177 ;  /* 0x000000b100b17308 */ /* 0x000e300000000800 */
[----:B------:R1:W-:Y:S08]  /*13470*/  MUFU.EX2 R165, R166 ;  /* 0x000000a600a57308 */ /* 0x0003f00000000800 */
[----:B------:R-:W2:Y:S01]  /*13480*/  MUFU.EX2 R167, R167 ;  /* 0x000000a700a77308 */ /* 0x000ea20000000800 */
[----:B0-----:R-:W-:Y:S01]  /*13490*/  FFMA.FTZ R4, R177, R4, R210 ;  /* 0x00000004b1047223 */ /* 0x001fe200000100d2 */
[----:B-1----:R-:W-:Y:S01]  /*134a0*/  F2FP.F16.F32.PACK_AB R166, R181, R180 ;  /* 0x000000b4b5a6723e */ /* 0x002fe200000000ff */
[-C--:B------:R-:W-:Y:S01]  /*134b0*/  FMUL.FTZ R26, R26, R177.reuse ;  /* 0x000000b11a1a7220 */ /* 0x080fe20000410000 */
[-C--:B------:R-:W-:Y:S01]  /*134c0*/  FMUL.FTZ R27, R27, R177.reuse ;  /* 0x000000b11b1b7220 */ /* 0x080fe20000410000 */
[C---:B------:R-:W-:Y:S01]  /*134d0*/  FADD.FTZ R4, R153.reuse, R4 ;  /* 0x0000000499047221 */ /* 0x040fe20000010000 */
[----:B------:R-:W-:Y:S01]  /*134e0*/  F2FP.F16.F32.PACK_AB R153, R153, R210 ;  /* 0x000000d29999723e */ /* 0x000fe200000000ff */
[----:B------:R-:W-:Y:S01]  /*134f0*/  FMUL.FTZ R30, R30, R177 ;  /* 0x000000b11e1e7220 */ /* 0x000fe20000410000 */
[----:B------:R-:W0:Y:S01]  /*13500*/  MUFU.EX2 R157, R157 ;  /* 0x0000009d009d7308 */ /* 0x000e220000000800 */
[----:B------:R-:W-:Y:S01]  /*13510*/  FADD.FTZ R4, R155, R4 ;  /* 0x000000049b047221 */ /* 0x000fe20000010000 */
[----:B------:R-:W-:Y:S01]  /*13520*/  F2FP.F16.F32.PACK_AB R155, R159, R155 ;  /* 0x0000009b9f9b723e */ /* 0x000fe200000000ff */
[-C--:B------:R-:W-:Y:S01]  /*13530*/  FMUL.FTZ R31, R31, R177.reuse ;  /* 0x000000b11f1f7220 */ /* 0x080fe20000410000 */
[-C--:B------:R-:W-:Y:S01]  /*13540*/  FMUL.FTZ R34, R34, R177.reuse ;  /* 0x000000b122227220 */ /* 0x080fe20000410000 */
[----:B------:R-:W-:Y:S01]  /*13550*/  FADD.FTZ R4, R159, R4 ;  /* 0x000000049f047221 */ /* 0x000fe20000010000 */
[-C--:B------:R-:W-:Y:S01]  /*13560*/  FMUL.FTZ R35, R35, R177.reuse ;  /* 0x000000b123237220 */ /* 0x080fe20000410000 */
[----:B------:R-:W-:Y:S01]  /*13570*/  FMUL.FTZ R38, R38, R177 ;  /* 0x000000b126267220 */ /* 0x000fe20000410000 */
[----:B------:R1:W3:Y:S01]  /*13580*/  MUFU.EX2 R169, R170 ;  /* 0x000000aa00a97308 */ /* 0x0002e20000000800 */
[----:B------:R-:W-:Y:S01]  /*13590*/  FADD.FTZ R4, R161, R4 ;  /* 0x00000004a1047221 */ /* 0x000fe20000010000 */
[----:B--2---:R-:W-:Y:S01]  /*135a0*/  F2FP.F16.F32.PACK_AB R159, R167, R165 ;  /* 0x000000a5a79f723e */ /* 0x004fe200000000ff */
[-C--:B------:R-:W-:Y:S01]  /*135b0*/  FMUL.FTZ R39, R39, R177.reuse ;  /* 0x000000b127277220 */ /* 0x080fe20000410000 */
[-C--:B------:R-:W-:Y:S01]  /*135c0*/  FMUL.FTZ R42, R42, R177.reuse ;  /* 0x000000b12a2a7220 */ /* 0x080fe20000410000 */
[----:B------:R-:W-:Y:S01]  /*135d0*/  FADD.FTZ R4, R163, R4 ;  /* 0x00000004a3047221 */ /* 0x000fe20000010000 */
[-C--:B------:R-:W-:Y:S01]  /*135e0*/  FMUL.FTZ R43, R43, R177.reuse ;  /* 0x000000b12b2b7220 */ /* 0x080fe20000410000 */
[-C--:B------:R-:W-:Y:S01]  /*135f0*/  FMUL.FTZ R46, R46, R177.reuse ;  /* 0x000000b12e2e7220 */ /* 0x080fe20000410000 */
[----:B------:R-:W2:Y:S01]  /*13600*/  MUFU.EX2 R176, R171 ;  /* 0x000000ab00b07308 */ /* 0x000ea20000000800 */
[----:B------:R-:W-:Y:S01]  /*13610*/  FADD.FTZ R4, R165, R4 ;  /* 0x00000004a5047221 */ /* 0x000fe20000010000 */
[----:B0-----:R-:W-:Y:S01]  /*13620*/  FADD.FTZ R5, R157, R184 ;  /* 0x000000b89d057221 */ /* 0x001fe20000010000 */
[----:B-1----:R-:W-:Y:S01]  /*13630*/  F2FP.F16.F32.PACK_AB R170, R189, R188 ;  /* 0x000000bcbdaa723e */ /* 0x002fe200000000ff */
[-C--:B------:R-:W-:Y:S01]  /*13640*/  FMUL.FTZ R47, R47, R177.reuse ;  /* 0x000000b12f2f7220 */ /* 0x080fe20000410000 */
[----:B------:R-:W-:Y:S01]  /*13650*/  FADD.FTZ R4, R167, R4 ;  /* 0x00000004a7047221 */ /* 0x000fe20000010000 */
[-C--:B------:R-:W-:Y:S01]  /*13660*/  FMUL.FTZ R50, R50, R177.reuse ;  /* 0x000000b132327220 */ /* 0x080fe20000410000 */
[-C--:B------:R-:W-:Y:S01]  /*13670*/  FMUL.FTZ R51, R51, R177.reuse ;  /* 0x000000b133337220 */ /* 0x080fe20000410000 */
[----:B------:R0:W1:Y:S01]  /*13680*/  MUFU.EX2 R173, R174 ;  /* 0x000000ae00ad7308 */ /* 0x0000620000000800 */
        /* <DEDUP_REMOVED lines=8> */
[----:B0-----:R-:W-:Y:S01]  /*13710*/  F2FP.F16.F32.PACK_AB R174, R157, R196 ;  /* 0x000000c49dae723e */ /* 0x001fe200000000ff */
[----:B---3--:R-:W-:Y:S01]  /*13720*/  FADD.FTZ R157, R169, R4 ;  /* 0x00000004a99d7221 */ /* 0x008fe20000010000 */
[-C--:B------:R-:W-:Y:S01]  /*13730*/  FMUL.FTZ R67, R67, R177.reuse ;  /* 0x000000b143437220 */ /* 0x080fe20000410000 */
[-C--:B------:R-:W-:Y:S01]  /*13740*/  FMUL.FTZ R70, R70, R177.reuse ;  /* 0x000000b146467220 */ /* 0x080fe20000410000 */
[-C--:B------:R-:W-:Y:S01]  /*13750*/  FMUL.FTZ R71, R71, R177.reuse ;  /* 0x000000b147477220 */ /* 0x080fe20000410000 */
[----:B--2---:R-:W-:Y:S01]  /*13760*/  FADD.FTZ R4, R176, R157 ;  /* 0x0000009db0047221 */ /* 0x004fe20000010000 */
[-C--:B------:R-:W-:Y:S01]  /*13770*/  FMUL.FTZ R74, R74, R177.reuse ;  /* 0x000000b14a4a7220 */ /* 0x080fe20000410000 */
[----:B------:R-:W0:Y:S01]  /*13780*/  MUFU.EX2 R178, R178 ;  /* 0x000000b200b27308 */ /* 0x000e220000000800 */
[-C--:B------:R-:W-:Y:S01]  /*13790*/  FMUL.FTZ R75, R75, R177.reuse ;  /* 0x000000b14b4b7220 */ /* 0x080fe20000410000 */
[----:B-1----:R-:W-:Y:S01]  /*137a0*/  FADD.FTZ R157, R173, R4 ;  /* 0x00000004ad9d7221 */ /* 0x002fe20000010000 */
[-C--:B------:R-:W-:Y:S01]  /*137b0*/  FMUL.FTZ R78, R78, R177.reuse ;  /* 0x000000b14e4e7220 */ /* 0x080fe20000410000 */
[-C--:B------:R-:W-:Y:S01]  /*137c0*/  FMUL.FTZ R79, R79, R177.reuse ;  /* 0x000000b14f4f7220 */ /* 0x080fe20000410000 */
[-C--:B------:R-:W-:Y:S01]  /*137d0*/  FMUL.FTZ R82, R82, R177.reuse ;  /* 0x000000b152527220 */ /* 0x080fe20000410000 */
        /* <DEDUP_REMOVED lines=48> */
[----:B------:R-:W-:-:S02]  /*13ae0*/  FMUL.FTZ R151, R151, R177 ;  /* 0x000000b197977220 */ /* 0x000fc40000410000 */
[----:B------:R-:W1:Y:S01]  /*13af0*/  MUFU.EX2 R4, R191 ;  /* 0x000000bf00047308 */ /* 0x000e620000000800 */
[----:B--2---:R-:W-:-:S07]  /*13b00*/  FADD.FTZ R184, R187, R184 ;  /* 0x000000b8bbb87221 */ /* 0x004fce0000010000 */
[----:B------:R-:W2:Y:S01]  /*13b10*/  MUFU.EX2 R194, R194 ;  /* 0x000000c200c27308 */ /* 0x000ea20000000800 */
[----:B0-----:R-:W-:-:S07]  /*13b20*/  FADD.FTZ R157, R171, R184 ;  /* 0x000000b8ab9d7221 */ /* 0x001fce0000010000 */
[----:B------:R-:W0:Y:S01]  /*13b30*/  MUFU.EX2 R195, R195 ;  /* 0x000000c300c37308 */ /* 0x000e220000000800 */
[C---:B-1----:R-:W-:Y:S01]  /*13b40*/  FADD.FTZ R157, R4.reuse, R157 ;  /* 0x0000009d049d7221 */ /* 0x042fe20000010000 */
[----:B------:R-:W-:-:S06]  /*13b50*/  F2FP.F16.F32.PACK_AB R171, R4, R171 ;  /* 0x000000ab04ab723e */ /* 0x000fcc00000000ff */
[----:B------:R-:W1:Y:S01]  /*13b60*/  MUFU.EX2 R175, R198 ;  /* 0x000000c600af7308 */ /* 0x000e620000000800 */
[----:B--2---:R-:W-:Y:S01]  /*13b70*/  FADD.FTZ R188, R194, R157 ;  /* 0x0000009dc2bc7221 */ /* 0x004fe20000010000 */
[----:B------:R-:W-:Y:S02]  /*13b80*/  F2FP.F16.F32.PACK_AB R157, R163, R161 ;  /* 0x000000a1a39d723e */ /* 0x000fe400000000ff */
[----:B------:R-:W-:Y:S02]  /*13b90*/  F2FP.F16.F32.PACK_AB R161, R176, R169 ;  /* 0x000000a9b0a1723e */ /* 0x000fe400000000ff */
[----:B------:R-:W-:Y:S02]  /*13ba0*/  F2FP.F16.F32.PACK_AB R163, R180, R173 ;  /* 0x000000adb4a3723e */ /* 0x000fe400000000ff */
[----:B------:R-:W2:Y:S01]  /*13bb0*/  MUFU.EX2 R184, R199 ;  /* 0x000000c700b87308 */ /* 0x000ea20000000800 */
[----:B0-----:R-:W-:Y:S01]  /*13bc0*/  FADD.FTZ R188, R195, R188 ;  /* 0x000000bcc3bc7221 */ /* 0x001fe20000010000 */
[----:B------:R-:W-:-:S02]  /*13bd0*/  F2FP.F16.F32.PACK_AB R169, R187, R186 ;  /* 0x000000babba9723e */ /* 0x000fc400000000ff */
[----:B------:R-:W-:Y:S01]  /*13be0*/  F2FP.F16.F32.PACK_AB R173, R195, R194 ;  /* 0x000000c2c3ad723e */ /* 0x000fe200000000ff */
[----:B-1----:R-:W-:-:S04]  /*13bf0*/  FADD.FTZ R179, R175, R188 ;  /* 0x000000bcafb37221 */ /* 0x002fc80000010000 */
[C---:B--2---:R-:W-:Y:S01]  /*13c00*/  FADD.FTZ R4, R184.reuse, R179 ;  /* 0x000000b3b8047221 */ /* 0x044fe20000010000 */
[----:B------:R-:W-:Y:S01]  /*13c10*/  F2FP.F16.F32.PACK_AB R175, R184, R175 ;  /* 0x000000afb8af723e */ /* 0x000fe200000000ff */
[----:B------:R-:W-:Y:S06]  /*13c20*/  @!P0 BRA `(.L_x_2179) ;  /* 0x0000000000048947 */ /* 0x000fec0003800000 */
[----:B------:R-:W-:Y:S01]  /*13c30*/  BPT.TRAP 0x1 ;  /* 0x000000040000795c */ /* 0x000fe20000300000 */
.L_x_2179:
[----:B------:R0:W1:Y:S01]  /*13c40*/  SYNCS.PHASECHK.TRANS64.TRYWAIT P2, [R208+URZ+0x22850], R209 ;  /* 0x022850d1d00075a7 */ /* 0x000062000804017f */
[----:B------:R-:W-:Y:S05]  /*13c50*/  @!P0 BRA `(.L_x_2180) ;  /* 0x0000000000048947 */ /* 0x000fea0003800000 */
[----:B------:R-:W-:Y:S01]  /*13c60*/  BPT.TRAP 0x1 ;  /* 0x000000040000795c */ /* 0x000fe20000300000 */
.L_x_2180:
[----:B------:R-:W-:Y:S04]  /*13c70*/  BSSY B0, `(.L_x_2181) ;  /* 0x0000004000007945 */ /* 0x000fe80003800000 */
[----:B-1----:R-:W-:Y:S05]  /*13c80*/  @P2 BRA `(.L_x_2182) ;  /* 0x0000000000082947 */ /* 0x002fea0003800000 */
[----:B------:R-:W1:Y:S02]  /*13c90*/  SYNCS.PHASECHK.TRANS64.TRYWAIT P2, [R208+URZ+0x22850], R209 ;  /* 0x022850d1d00075a7 */ /* 0x000e64000804017f */
[----:B-1----:R-:W-:Y:S05]  /*13ca0*/  @!P2 BRA `(.L_x_2183) ;  /* 0x000000a80004a947 */ /* 0x002fea0003800000 */
.L_x_2182:
[----:B------:R-:W-:Y:S05]  /*13cb0*/  BSYNC B0 ;  /* 0x0000000000007941 */ /* 0x000fea0003800000 */
.L_x_2181:
[----:B------:R-:W2:Y:S01]  /*13cc0*/  S2R R178, SR_TID.X ;  /* 0x0000000000b27919 */ /* 0x000ea20000002100 */
[----:B------:R-:W-:Y:S01]  /*13cd0*/  IMAD.MOV.U32 R177, RZ, RZ, 0x40000040 ;  /* 0x40000040ffb17424 */ /* 0x000fe200078e00ff */
[----:B------:R-:W-:Y:S05]  /*13ce0*/  WARPSYNC.ALL ;  /* 0x0000000000007948 */ /* 0x000fea0003800000 */
[----:B------:R-:W-:Y:S01]  /*13cf0*/  R2UR UR7, R177 ;  /* 0x00000000b10772ca */ /* 0x000fe200000e0000 */
[----:B------:R-:W-:Y:S01]  /*13d00*/  IMAD R176, R16, 0xc00, R206 ;  /* 0x00000c0010b07824 */ /* 0x000fe200078e02ce */
[----:B------:R-:W-:Y:S01]  /*13d10*/  ISETP.GT.AND P2, PT, R6, R222, PT ;  /* 0x000000de0600720c */ /* 0x000fe20003f44270 */
[----:B01----:R-:W-:-:S02]  /*13d20*/  @!P1 VIADD R208, R208, 0x22860 ;  /* 0x00022860d0d09836 */ /* 0x003fc40000000000 */
[----:B------:R-:W-:Y:S01]  /*13d30*/  VIADD R6, R6, 0xffffffff ;  /* 0xffffffff06067836 */ /* 0x000fe20000000000 */
[----:B------:R-:W-:Y:S01]  /*13d40*/  R2UR UR6, R176 ;  /* 0x00000000b00672ca */ /* 0x000fe200000e0000 */
[----:B------:R-:W-:Y:S01]  /*13d50*/  IMAD.MOV.U32 R212, RZ, RZ, R7 ;  /* 0x000000ffffd47224 */ /* 0x000fe200078e0007 */
[----:B------:R-:W-:Y:S01]  /*13d60*/  @!P1 PRMT R208, RZ, 0x654, R208 ;  /* 0x00000654ffd09816 */ /* 0x000fe200000000d0 */
[----:B------:R-:W-:Y:S01]  /*13d70*/  IMAD.MOV.U32 R213, RZ, RZ, R3 ;  /* 0x000000ffffd57224 */ /* 0x000fe200078e0003 */
        /* <DEDUP_REMOVED lines=47> */
.L_x_2166:
[----:B------:R-:W-:Y:S05]  /*14070*/  WARPSYNC.ALL ;  /* 0x0000000000007948 */ /* 0x000fea0003800000 */
[----:B------:R-:W2:Y:S01]  /*14080*/  SHFL.BFLY PT, R0, R5, 0x2, 0x1f ;  /* 0x0c401f0005007f89 */ /* 0x000ea200000e0000 */
[----:B------:R-:W-:Y:S01]  /*14090*/  VIADD R16, R16, 0x1 ;  /* 0x0000000110107836 */ /* 0x000fe20000000000 */
[----:B------:R3:W-:Y:S08]  /*140a0*/  BAR.ARV R11, 0x100 ;  /* 0x0004000b0000751d */ /* 0x0007f00000002000 */
[----:B------:R-:W-:Y:S06]  /*140b0*/  BAR.ARV 0x8, 0x120 ;  /* 0x0204800000007b1d */ /* 0x000fec0000002000 */
[----:B------:R-:W-:Y:S01]  /*140c0*/  ISETP.NE.AND P1, PT, R16, 0x2, PT ;  /* 0x000000021000780c */ /* 0x000fe20003f25270 */
[----:B------:R-:W-:Y:S01]  /*140d0*/  VIADD R235, R235, 0x1 ;  /* 0x00000001ebeb7836 */ /* 0x000fe20000000000 */
[----:B------:R-:W4:Y:S01]  /*140e0*/  SHFL.BFLY PT, R13, R4, 0x2, 0x1f ;  /* 0x0c401f00040d7f89 */ /* 0x000f2200000e0000 */
[----:B------:R-:W-:-:S02]  /*140f0*/  PLOP3.LUT P0, PT, PT, PT, PT, 0x8, 0x0 ;  /* 0x000000000000781c */ /* 0x000fc40003f0e170 */
[----:B------:R-:W-:Y:S01]  /*14100*/  SEL R16, R16, RZ, P1 ;  /* 0x000000ff10107207 */ /* 0x000fe20000800000 */
[----:B--2---:R-:W-:Y:S01]  /*14110*/  FADD.FTZ R0, R0, R5 ;  /* 0x0000000500007221 */ /* 0x004fe20000010000 */
[----:B------:R-:W-:-:S04]  /*14120*/  SEL R5, RZ, 0x1, P1 ;  /* 0x00000001ff057807 */ /* 0x000fc80000800000 */
[----:B------:R-:W2:Y:S01]  /*14130*/  SHFL.BFLY PT, R9, R0, 0x1, 0x1f ;  /* 0x0c201f0000097f89 */ /* 0x000ea200000e0000 */
[----:B------:R-:W-:Y:S01]  /*14140*/  LOP3.LUT R200, R200, R5, RZ, 0x3c, !PT ;  /* 0x00000005c8c87212 */ /* 0x000fe200078e3cff */
[----:B------:R-:W-:Y:S02]  /*14150*/  IMAD.MOV.U32 R5, RZ, RZ, -0x800000 ;  /* 0xff800000ff057424 */ /* 0x000fe400078e00ff */
[----:B----4-:R-:W-:Y:S01]  /*14160*/  FADD.FTZ R13, R13, R4 ;  /* 0x000000040d0d7221 */ /* 0x010fe20000010000 */
[----:B------:R-:W-:-:S04]  /*14170*/  IMAD.MOV.U32 R4, RZ, RZ, -0x800000 ;  /* 0xff800000ff047424 */ /* 0x000fc800078e00ff */
[----:B------:R-:W4:Y:S01]  /*14180*/  SHFL.BFLY PT, R8, R13, 0x1, 0x1f ;  /* 0x0c201f000d087f89 */ /* 0x000f2200000e0000 */
[----:B--2---:R-:W-:Y:S01]  /*14190*/  FADD.FTZ R6, R0, R9 ;  /* 0x0000000900067221 */ /* 0x004fe20000010000 */
[----:B------:R-:W-:Y:S02]  /*141a0*/  IMAD.MOV.U32 R9, RZ, RZ, RZ ;  /* 0x000000ffff097224 */ /* 0x000fe400078e00ff */
[----:B------:R-:W-:Y:S02]  /*141b0*/  IMAD.MOV.U32 R0, RZ, RZ, RZ ;  /* 0x000000ffff007224 */ /* 0x000fe400078e00ff */
[----:B------:R-:W-:-:S13]  /*141c0*/  FSETP.NE.FTZ.AND P2, PT, R6, RZ, PT ;  /* 0x000000ff0600720b */ /* 0x000fda0003f55000 */
[----:B------:R-:W-:Y:S01]  /*141d0*/  @P2 FMUL.FTZ R12, R10, 0.69314718246459960938 ;  /* 0x3f3172180a0c2820 */ /* 0x000fe20000410000 */
[----:B------:R-:W2:Y:S01]  /*141e0*/  @P2 MUFU.RCP R9, R6 ;  /* 0x0000000600092308 */ /* 0x000ea20000001000 */
[----:B----4-:R-:W-:-:S05]  /*141f0*/  FADD.FTZ R8, R13, R8 ;  /* 0x000000080d087221 */ /* 0x010fca0000010000 */
[----:B------:R-:W-:Y:S02]  /*14200*/  FSETP.NE.FTZ.AND P3, PT, R8, RZ, PT ;  /* 0x000000ff0800720b */ /* 0x000fe40003f75000 */
[----:B---3--:R-:W3:Y:S01]  /*14210*/  @P2 MUFU.LG2 R11, R6 ;  /* 0x00000006000b2308 */ /* 0x008ee20000000c00 */
[-C--:B--2---:R-:W-:Y:S01]  /*14220*/  FMUL.FTZ R24, R24, R9.reuse ;  /* 0x0000000918187220 */ /* 0x084fe20000410000 */
[----:B------:R-:W-:-:S09]  /*14230*/  FMUL.FTZ R25, R25, R9 ;  /* 0x0000000919197220 */ /* 0x000fd20000410000 */
[----:B------:R-:W-:Y:S01]  /*14240*/  @P3 FMUL.FTZ R13, R10, 0.69314718246459960938 ;  /* 0x3f3172180a0d3820 */ /* 0x000fe20000410000 */
[----:B------:R-:W-:Y:S01]  /*14250*/  @P3 MUFU.RCP R0, R8 ;  /* 0x0000000800003308 */ /* 0x000fe20000001000 */
        /* <DEDUP_REMOVED lines=63> */
[----:B---3--:R-:W-:Y:S01]  /*14650*/  @P2 FMUL.FTZ R11, R11, 0.69314718246459960938 ;  /* 0x3f3172180b0b2820 */ /* 0x008fe20000410000 */
        /* <DEDUP_REMOVED lines=67> */
.L_x_2065:
[----:B------:R-:W-:Y:S05]  /*14a90*/  WARPSYNC.ALL ;  /* 0x0000000000007948 */ /* 0x000fea0003800000 */
[----:B------:R-:W2:Y:S08]  /*14aa0*/  S2UR UR5, SR_CgaCtaId ;  /* 0x00000000000579c3 */ /* 0x000eb00000008800 */
[----:B------:R-:W-:Y:S06]  /*14ab0*/  BAR.SYNC.DEFER_BLOCKING 0x5, 0x120 ;  /* 0x0144800000007b1d */ /* 0x000fec0000010000 */
[----:B------:R-:W-:Y:S01]  /*14ac0*/  UMOV UR4, 0x400 ;  /* 0x0000040000047882 */ /* 0x000fe20000000000 */
[----:B------:R-:W-:Y:S01]  /*14ad0*/  BSSY B0, `(.L_x_2185) ;  /* 0x000029a000007945 */ /* 0x000fe20003800000 */
[----:B--2---:R-:W-:-:S06]  /*14ae0*/  ULEA UR4, UR5, UR4, 0x18 ;  /* 0x0000000405047291 */ /* 0x004fcc000f8ec03f */
[----:B------:R-:W-:-:S05]  /*14af0*/  IMAD.U32 R17, RZ, RZ, UR4 ;  /* 0x00000004ff117e24 */ /* 0x000fca000f8e00ff */
[----:B01----:R0:W1:Y:S01]  /*14b00*/  LDS.128 R208, [R17+0x228d0] ;  /* 0x0228d00011d07984 */ /* 0x0030620000000c00 */
[----:B------:R-:W-:Y:S06]  /*14b10*/  BAR.ARV 0x4, 0x120 ;  /* 0x0104800000007b1d */ /* 0x000fec0000002000 */
[----:B------:R-:W-:Y:S05]  /*14b20*/  @P0 BRA `(.L_x_2186) ;  /* 0x0000001c00680947 */ /* 0x000fea0003800000 */
[----:B------:R-:W2:Y:S01]  /*14b30*/  LDL R3, [R1+0x1c] ;  /* 0x00001c0001037983 */ /* 0x000ea20000100800 */
[----:B------:R-:W-:Y:S05]  /*14b40*/  WARPSYNC.ALL ;  /* 0x0000000000007948 */ /* 0x000fea0003800000 */
[----:B------:R-:W3:Y:S01]  /*14b50*/  S2R R12, SR_SWINHI ;  /* 0x00000000000c7919 */ /* 0x000ee20000002f00 */
[----:B------:R-:W-:Y:S01]  /*14b60*/  F2FP.F16.F32.PACK_AB R64, R65, R64 ;  /* 0x000000404140723e */ /* 0x000fe200000000ff */
[----:B------:R-:W-:Y:S01]  /*14b70*/  ULDC.64 UR4, c[0x0][0xbd8] ;  /* 0x0002f60000047ab9 */ /* 0x000fe20000000a00 */
        /* <DEDUP_REMOVED lines=15> */
[----:B------:R-:W-:Y:S02]  /*14c70*/  MOV R10, R17 ;  /* 0x00000011000a7202 */ /* 0x000fe40000000f00 */
[----:B---3--:R-:W-:Y:S02]  /*14c80*/  MOV R11, R12 ;  /* 0x0000000c000b7202 */ /* 0x008fe40000000f00 */
        /* <DEDUP_REMOVED lines=29> */
[----:B------:R-:W-:Y:S01]  /*14e60*/  F2FP.F16.F32.PACK_AB R147, R0, R150 ;  /* 0x000000960093723e */ /* 0x000fe200000000ff */
[----:B--2---:R-:W-:Y:S01]  /*14e70*/  IMAD.WIDE R122, R3, 0x2, R10 ;  /* 0x00000002037a7825 */ /* 0x004fe200078e020a */
[----:B------:R-:W-:Y:S02]  /*14e80*/  BAR.SYNC.DEFER_BLOCKING 0x1, 0x100 ;  /* 0x0044000000007b1d */ /* 0x000fe40000010000 */
[C---:B------:R-:W-:Y:S02]  /*14e90*/  IADD3 R151, P1, R122.reuse, 0x20, RZ ;  /* 0x000000207a977810 */ /* 0x040fe40007f3e0ff */
[----:B------:R-:W-:-:S02]  /*14ea0*/  IADD3 R175, P2, R122, 0x40, RZ ;  /* 0x000000407aaf7810 */ /* 0x000fc40007f5e0ff */
[----:B------:R-:W-:Y:S01]  /*14eb0*/  LOP3.LUT R14, R151, 0x380, RZ, 0xc0, !PT ;  /* 0x00000380970e7812 */ /* 0x000fe200078ec0ff */
[--C-:B------:R-:W-:Y:S01]  /*14ec0*/  IMAD.X R15, RZ, RZ, R123.reuse, P1 ;  /* 0x000000ffff0f7224 */ /* 0x100fe200008e067b */
[----:B------:R-:W-:Y:S01]  /*14ed0*/  IADD3 R177, P3, R122, 0x60, RZ ;  /* 0x000000607ab17810 */ /* 0x000fe20007f7e0ff */
[--C-:B------:R-:W-:Y:S01]  /*14ee0*/  IMAD.X R21, RZ, RZ, R123.reuse, P2 ;  /* 0x000000ffff157224 */ /* 0x100fe200010e067b */
[----:B------:R-:W-:Y:S02]  /*14ef0*/  SHF.R.U64 R14, R14, 0x3, RZ ;  /* 0x000000030e0e7819 */ /* 0x000fe400000012ff */
[C---:B------:R-:W-:Y:S01]  /*14f00*/  IADD3 R94, P2, R122.reuse, 0x8000, RZ ;  /* 0x000080007a5e7810 */ /* 0x040fe20007f5e0ff */
[--C-:B-----5:R-:W-:Y:S01]  /*14f10*/  IMAD.X R31, RZ, RZ, R123.reuse, P3 ;  /* 0x000000ffff1f7224 */ /* 0x120fe200018e067b */
[----:B------:R-:W-:Y:S02]  /*14f20*/  IADD3 R185, P1, R122, 0x4060, RZ ;  /* 0x000040607ab97810 */ /* 0x000fe40007f3e0ff */
[----:B------:R-:W-:Y:S01]  /*14f30*/  LOP3.LUT R14, R14, R151, RZ, 0x3c, !PT ;  /* 0x000000970e0e7212 */ /* 0x000fe200078e3cff */
[--C-:B------:R-:W-:Y:S01]  /*14f40*/  IMAD.X R95, RZ, RZ, R123.reuse, P2 ;  /* 0x000000ffff5f7224 */ /* 0x100fe200010e067b */
[----:B------:R-:W-:Y:S01]  /*14f50*/  IADD3 R98, P3, R122, 0x8020, RZ ;  /* 0x000080207a627810 */ /* 0x000fe20007f7e0ff */
[----:B------:R-:W-:Y:S01]  /*14f60*/  IMAD.X R91, RZ, RZ, R123, P1 ;  /* 0x000000ffff5b7224 */ /* 0x000fe200008e067b */
[----:B------:R-:W-:-:S02]  /*14f70*/  LOP3.LUT R151, R94, 0x380, RZ, 0xc0, !PT ;  /* 0x000003805e977812 */ /* 0x000fc400078ec0ff */
[C---:B------:R-:W-:Y:S01]  /*14f80*/  IADD3 R12, P1, R122.reuse, 0xc020, RZ ;  /* 0x0000c0207a0c7810 */ /* 0x040fe20007f3e0ff */
[--C-:B------:R-:W-:Y:S01]  /*14f90*/  IMAD.X R99, RZ, RZ, R123.reuse, P3 ;  /* 0x000000ffff637224 */ /* 0x100fe200018e067b */
[----:B------:R-:W-:Y:S02]  /*14fa0*/  SHF.R.U64 R151, R151, 0x3, RZ ;  /* 0x0000000397977819 */ /* 0x000fe400000012ff */
[C---:B------:R-:W-:Y:S01]  /*14fb0*/  IADD3 R7, P3, R122.reuse, 0xc060, RZ ;  /* 0x0000c0607a077810 */ /* 0x040fe20007f7e0ff */
[--C-:B------:R-:W-:Y:S01]  /*14fc0*/  IMAD.X R115, RZ, RZ, R123.reuse, P1 ;  /* 0x000000ffff737224 */ /* 0x100fe200008e067b */
[----:B------:R-:W-:Y:S02]  /*14fd0*/  IADD3 R183, P0, R122, 0x4040, RZ ;  /* 0x000040407ab77810 */ /* 0x000fe40007f1e0ff */
[----:B------:R-:W-:Y:S02]  /*14fe0*/  LOP3.LUT R94, R151, R94, RZ, 0x3c, !PT ;  /* 0x0000005e975e7212 */ /* 0x000fe400078e3cff */
[----:B------:R-:W-:Y:S01]  /*14ff0*/  LOP3.LUT R151, R12, 0x380, RZ, 0xc0, !PT ;  /* 0x000003800c977812 */ /* 0x000fe200078ec0ff */
[----:B------:R-:W-:Y:S01]  /*15000*/  IMAD.X R87, RZ, RZ, R123, P0 ;  /* 0x000000ffff577224 */ /* 0x000fe200000e067b */
[----:B------:R-:W-:-:S02]  /*15010*/  LOP3.LUT R176, R7, 0x380, RZ, 0xc0, !PT ;  /* 0x0000038007b07812 */ /* 0x000fc400078ec0ff */
[----:B------:R-:W-:Y:S02]  /*15020*/  LOP3.LUT R20, R175, 0x380, RZ, 0xc0, !PT ;  /* 0x00000380af147812 */ /* 0x000fe400078ec0ff */
[C---:B------:R-:W-:Y:S02]  /*15030*/  LOP3.LUT R13, R122.reuse, 0x380, RZ, 0xc0, !PT ;  /* 0x000003807a0d7812 */ /* 0x040fe400078ec0ff */
[C---:B------:R-:W-:Y:S02]  /*15040*/  IADD3 R179, P4, R122.reuse, 0x4000, RZ ;  /* 0x000040007ab37810 */ /* 0x040fe40007f9e0ff */
[----:B------:R-:W-:Y:S02]  /*15050*/  SHF.R.U64 R151, R151, 0x3, RZ ;  /* 0x0000000397977819 */ /* 0x000fe400000012ff */
[C---:B------:R-:W-:Y:S01]  /*15060*/  IADD3 R181, P5, R122.reuse, 0x4020, RZ ;  /* 0x000040207ab57810 */ /* 0x040fe20007fbe0ff */
[----:B------:R-:W-:Y:S01]  /*15070*/  IMAD.X R39, RZ, RZ, R123, P4 ;  /* 0x000000ffff277224 */ /* 0x000fe200020e067b */
[----:B------:R-:W-:-:S02]  /*15080*/  IADD3 R3, P0, R122, 0xc000, RZ ;  /* 0x0000c0007a037810 */ /* 0x000fc40007f1e0ff */
[----:B------:R-:W-:Y:S01]  /*15090*/  SHF.R.U64 R176, R176, 0x3, RZ ;  /* 0x00000003b0b07819 */ /* 0x000fe200000012ff */
[--C-:B------:R-:W-:Y:S01]  /*150a0*/  IMAD.X R47, RZ, RZ, R123.reuse, P5 ;  /* 0x000000ffff2f7224 */ /* 0x100fe200028e067b */
[----:B------:R-:W-:Y:S01]  /*150b0*/  LOP3.LUT R30, R177, 0x380, RZ, 0xc0, !PT ;  /* 0x00000380b11e7812 */ /* 0x000fe200078ec0ff */
[----:B------:R-:W-:Y:S01]  /*150c0*/  IMAD.X R111, RZ, RZ, R123, P0 ;  /* 0x000000ffff6f7224 */ /* 0x000fe200000e067b */
[----:B------:R-:W-:Y:S02]  /*150d0*/  SHF.R.U64 R20, R20, 0x3, RZ ;  /* 0x0000000314147819 */ /* 0x000fe400000012ff */
[----:B------:R-:W-:Y:S02]  /*150e0*/  SHF.R.U64 R13, R13, 0x3, RZ ;  /* 0x000000030d0d7819 */ /* 0x000fe400000012ff */
[----:B------:R-:W-:Y:S02]  /*150f0*/  LOP3.LUT R38, R179, 0x380, RZ, 0xc0, !PT ;  /* 0x00000380b3267812 */ /* 0x000fe400078ec0ff */
[----:B------:R-:W-:-:S02]  /*15100*/  LOP3.LUT R114, R151, R12, RZ, 0x3c, !PT ;  /* 0x0000000c97727212 */ /* 0x000fc400078e3cff */
[----:B------:R-:W-:Y:S02]  /*15110*/  LOP3.LUT R46, R181, 0x380, RZ, 0xc0, !PT ;  /* 0x00000380b52e7812 */ /* 0x000fe400078ec0ff */
[----:B------:R-:W-:Y:S02]  /*15120*/  LOP3.LUT R12, R176, R7, RZ, 0x3c, !PT ;  /* 0x00000007b00c7212 */ /* 0x000fe400078e3cff */
[----:B------:R-:W-:Y:S01]  /*15130*/  LOP3.LUT R86, R183, 0x380, RZ, 0xc0, !PT ;  /* 0x00000380b7567812 */ /* 0x000fe200078ec0ff */
[----:B------:R-:W2:Y:S01]  /*15140*/  LDC.64 R6, c[0x0][0xbd8] ;  /* 0x0002f600ff067b82 */ /* 0x000ea20000000a00 */
[C---:B------:R-:W-:Y:S02]  /*15150*/  IADD3 R102, P4, R122.reuse, 0x8040, RZ ;  /* 0x000080407a667810 */ /* 0x040fe40007f9e0ff */
[C---:B------:R-:W-:Y:S02]  /*15160*/  IADD3 R106, P5, R122.reuse, 0x8060, RZ ;  /* 0x000080607a6a7810 */ /* 0x040fe40007fbe0ff */
[----:B------:R-:W-:Y:S01]  /*15170*/  IADD3 R118, P2, R122, 0xc040, RZ ;  /* 0x0000c0407a767810 */ /* 0x000fe20007f5e0ff */
[--C-:B------:R-:W-:Y:S01]  /*15180*/  IMAD.X R103, RZ, RZ, R123.reuse, P4 ;  /* 0x000000ffff677224 */ /* 0x100fe200020e067b */
[----:B------:R-:W-:Y:S01]  /*15190*/  SHF.R.U64 R30, R30, 0x3, RZ ;  /* 0x000000031e1e7819 */ /* 0x000fe200000012ff */
[--C-:B------:R-:W-:Y:S01]  /*151a0*/  IMAD.X R107, RZ, RZ, R123.reuse, P5 ;  /* 0x000000ffff6b7224 */ /* 0x100fe200028e067b */
[----:B------:R-:W-:Y:S01]  /*151b0*/  LOP3.LUT R20, R20, R175, RZ, 0x3c, !PT ;  /* 0x000000af14147212 */ /* 0x000fe200078e3cff */
[----:B------:R-:W-:Y:S01]  /*151c0*/  IMAD.X R119, RZ, RZ, R123, P2 ;  /* 0x000000ffff777224 */ /* 0x000fe200010e067b */
[----:B------:R-:W-:-:S02]  /*151d0*/  LOP3.LUT R90, R185, 0x380, RZ, 0xc0, !PT ;  /* 0x00000380b95a7812 */ /* 0x000fc400078ec0ff */
[----:B------:R-:W-:Y:S02]  /*151e0*/  ISETP.NE.U32.AND P0, PT, RZ, UR4, PT ;  /* 0x00000004ff007c0c */ /* 0x000fe4000bf05070 */
[----:B------:R-:W-:Y:S01]  /*151f0*/  LOP3.LUT R122, R13, R122, RZ, 0x3c, !PT ;  /* 0x0000007a0d7a7212 */ /* 0x000fe200078e3cff */
[----:B------:R-:W-:Y:S01]  /*15200*/  IMAD.X R13, RZ, RZ, R123, P3 ;  /* 0x000000ffff0d7224 */ /* 0x000fe200018e067b */
[----:B------:R-:W-:Y:S02]  /*15210*/  SHF.R.U64 R38, R38, 0x3, RZ ;  /* 0x0000000326267819 */ /* 0x000fe400000012ff */
[----:B------:R-:W-:Y:S02]  /*15220*/  LOP3.LUT R175, R98, 0x380, RZ, 0xc0, !PT ;  /* 0x0000038062af7812 */ /* 0x000fe400078ec0ff */
[----:B------:R-:W-:Y:S02]  /*15230*/  SHF.R.U64 R46, R46, 0x3, RZ ;  /* 0x000000032e2e7819 */ /* 0x000fe400000012ff */
[----:B------:R-:W-:Y:S01]  /*15240*/  SHF.R.U64 R86, R86, 0x3, RZ ;  /* 0x0000000356567819 */ /* 0x000fe200000012ff */
[----:B--2---:R-:W-:Y:S01]  /*15250*/  IMAD.WIDE R8, R233, 0x4, R6 ;  /* 0x00000004e9087825 */ /* 0x004fe200078e0206 */
[----:B------:R-:W-:-:S02]  /*15260*/  LOP3.LUT R30, R30, R177, RZ, 0x3c, !PT ;  /* 0x000000b11e1e7212 */ /* 0x000fc400078e3cff */
[----:B------:R-:W-:Y:S02]  /*15270*/  SHF.R.U64 R90, R90, 0x3, RZ ;  /* 0x000000035a5a7819 */ /* 0x000fe400000012ff */
[----:B------:R-:W-:Y:S01]  /*15280*/  ISETP.NE.AND.EX P0, PT, RZ, UR5, PT, P0 ;  /* 0x00000005ff007c0c */ /* 0x000fe2000bf05300 */
[----:B------:R-:W-:Y:S01]  /*15290*/  ULDC.64 UR4, c[0x0][0xbe0] ;  /* 0x0002f80000047ab9 */ /* 0x000fe20000000a00 */
[----:B------:R-:W-:Y:S02]  /*152a0*/  LOP3.LUT R38, R38, R179, RZ, 0x3c, !PT ;  /* 0x000000b326267212 */ /* 0x000fe400078e3cff */
[----:B------:R-:W-:Y:S02]  /*152b0*/  SHF.R.U64 R175, R175, 0x3, RZ ;  /* 0x00000003afaf7819 */ /* 0x000fe400000012ff */
[----:B------:R-:W-:Y:S02]  /*152c0*/  MOV R122, R122 ;  /* 0x0000007a007a7202 */ /* 0x000fe40000000f00 */
[----:B------:R-:W-:-:S02]  /*152d0*/  LOP3.LUT R46, R46, R181, RZ, 0x3c, !PT ;  /* 0x000000b52e2e7212 */ /* 0x000fc400078e3cff */
[----:B------:R-:W-:Y:S01]  /*152e0*/  LOP3.LUT R177, R102, 0x380, RZ, 0xc0, !PT ;  /* 0x0000038066b17812 */ /* 0x000fe200078ec0ff */
[----:B------:R-:W-:Y:S01]  /*152f0*/  STSM.16.M88.4 [R122], R24 ;  /* 0x000000187a007844 */ /* 0x000fe20000000200 */
[----:B------:R-:W-:Y:S02]  /*15300*/  MOV R14, R14 ;  /* 0x0000000e000e7202 */ /* 0x000fe40000000f00 */
[----:B------:R-:W-:Y:S02]  /*15310*/  LOP3.LUT R86, R86, R183, RZ, 0x3c, !PT ;  /* 0x000000b756567212 */ /* 0x000fe400078e3cff */
[----:B------:R-:W-:Y:S01]  /*15320*/  LOP3.LUT R179, R106, 0x380, RZ, 0xc0, !PT ;  /* 0x000003806ab37812 */ /* 0x000fe200078ec0ff */
[----:B------:R2:W-:Y:S01]  /*15330*/  STSM.16.M88.4 [R14], R32 ;  /* 0x000000200e007844 */ /* 0x0005e20000000200 */
[----:B------:R-:W-:Y:S02]  /*15340*/  MOV R20, R20 ;  /* 0x0000001400147202 */ /* 0x000fe40000000f00 */
[----:B------:R-:W-:-:S02]  /*15350*/  ISETP.NE.U32.AND P1, PT, RZ, UR4, PT ;  /* 0x00000004ff007c0c */ /* 0x000fc4000bf25070 */
[----:B------:R-:W-:Y:S01]  /*15360*/  LOP3.LUT R90, R90, R185, RZ, 0x3c, !PT ;  /* 0x000000b95a5a7212 */ /* 0x000fe200078e3cff */
[----:B------:R3:W-:Y:S01]  /*15370*/  STSM.16.M88.4 [R20], R40 ;  /* 0x0000002814007844 */ /* 0x0007e20000000200 */
[----:B------:R-:W-:Y:S02]  /*15380*/  LOP3.LUT R110, R3, 0x380, RZ, 0xc0, !PT ;  /* 0x00000380036e7812 */ /* 0x000fe400078ec0ff */
[----:B------:R-:W-:Y:S02]  /*15390*/  MOV R30, R30 ;  /* 0x0000001e001e7202 */ /* 0x000fe40000000f00 */
[----:B------:R-:W-:Y:S02]  /*153a0*/  LOP3.LUT R98, R175, R98, RZ, 0x3c, !PT ;  /* 0x00000062af627212 */ /* 0x000fe400078e3cff */
[----:B------:R-:W-:Y:S01]  /*153b0*/  MOV R38, R38 ;  /* 0x0000002600267202 */ /* 0x000fe20000000f00 */
[----:B------:R4:W-:Y:S01]  /*153c0*/  STSM.16.M88.4 [R30], R48 ;  /* 0x000000301e007844 */ /* 0x0009e20000000200 */
[----:B------:R-:W-:-:S02]  /*153d0*/  SHF.R.U64 R177, R177, 0x3, RZ ;  /* 0x00000003b1b17819 */ /* 0x000fc400000012ff */
[----:B------:R-:W-:Y:S01]  /*153e0*/  LOP3.LUT R175, R118, 0x380, RZ, 0xc0, !PT ;  /* 0x0000038076af7812 */ /* 0x000fe200078ec0ff */
[----:B------:R-:W-:Y:S01]  /*153f0*/  STSM.16.M88.4 [R38], R56 ;  /* 0x0000003826007844 */ /* 0x000fe20000000200 */
[----:B------:R-:W-:Y:S02]  /*15400*/  MOV R46, R46 ;  /* 0x0000002e002e7202 */ /* 0x000fe40000000f00 */
[----:B------:R-:W-:Y:S02]  /*15410*/  SHF.R.U64 R179, R179, 0x3, RZ ;  /* 0x00000003b3b37819 */ /* 0x000fe400000012ff */
[----:B------:R-:W-:Y:S01]  /*15420*/  MOV R86, R86 ;  /* 0x0000005600567202 */ /* 0x000fe20000000f00 */
[----:B------:R-:W-:Y:S01]  /*15430*/  STSM.16.M88.4 [R46], R64 ;  /* 0x000000402e007844 */ /* 0x000fe20000000200 */
[----:B------:R-:W-:Y:S02]  /*15440*/  ISETP.NE.AND.EX P1, PT, RZ, UR5, PT, P1 ;  /* 0x00000005ff007c0c */ /* 0x000fe4000bf25310 */
[----:B------:R-:W-:Y:S01]  /*15450*/  MOV R21, R12 ;  /* 0x0000000c00157202 */ /* 0x000fe20000000f00 */
[----:B------:R-:W-:Y:S01]  /*15460*/  STSM.16.M88.4 [R86], R72 ;  /* 0x0000004856007844 */ /* 0x000fe20000000200 */
[----:B------:R-:W-:-:S02]  /*15470*/  SHF.R.U64 R110, R110, 0x3, RZ ;  /* 0x000000036e6e7819 */ /* 0x000fc400000012ff */
[----:B------:R-:W-:Y:S02]  /*15480*/  MOV R94, R94 ;  /* 0x0000005e005e7202 */ /* 0x000fe40000000f00 */
[----:B--2---:R-:W-:Y:S02]  /*15490*/  F2FP.F16.F32.PACK_AB R14, R93, R167 ;  /* 0x000000a75d0e723e */ /* 0x004fe400000000ff */
[----:B------:R-:W-:Y:S02]  /*154a0*/  F2FP.F16.F32.PACK_AB R15, R120, R116 ;  /* 0x00000074780f723e */ /* 0x000fe400000000ff */
[----:B------:R-:W-:Y:S01]  /*154b0*/  F2FP.F16.F32.PACK_AB R24, R97, R168 ;  /* 0x000000a86118723e */ /* 0x000fe200000000ff */
[----:B------:R-:W2:Y:S01]  /*154c0*/  @P1 LDC.64 R6, c[0x0][0xbe0] ;  /* 0x0002f800ff061b82 */ /* 0x000ea20000000a00 */
[----:B------:R-:W-:Y:S02]  /*154d0*/  MOV R90, R90 ;  /* 0x0000005a005a7202 */ /* 0x000fe40000000f00 */
[----:B------:R-:W-:-:S02]  /*154e0*/  F2FP.F16.F32.PACK_AB R25, R153, R152 ;  /* 0x000000989919723e */ /* 0x000fc400000000ff */
[----:B------:R-:W-:Y:S01]  /*154f0*/  F2FP.F16.F32.PACK_AB R26, R101, R169 ;  /* 0x000000a9651a723e */ /* 0x000fe200000000ff */
[----:B------:R-:W-:Y:S01]  /*15500*/  STSM.16.M88.4 [R90], R80 ;  /* 0x000000505a007844 */ /* 0x000fe20000000200 */
[----:B------:R-:W-:Y:S02]  /*15510*/  F2FP.F16.F32.PACK_AB R12, R89, R166 ;  /* 0x000000a6590c723e */ /* 0x000fe400000000ff */
[----:B------:R-:W-:Y:S02]  /*15520*/  F2FP.F16.F32.PACK_AB R27, R155, R154 ;  /* 0x0000009a9b1b723e */ /* 0x000fe400000000ff */
[----:B------:R-:W-:Y:S02]  /*15530*/  F2FP.F16.F32.PACK_AB R32, R121, R174 ;  /* 0x000000ae7920723e */ /* 0x000fe400000000ff */
[----:B------:R-:W-:Y:S02]  /*15540*/  F2FP.F16.F32.PACK_AB R33, R165, R164 ;  /* 0x000000a4a521723e */ /* 0x000fe400000000ff */
[----:B------:R-:W-:-:S02]  /*15550*/  F2FP.F16.F32.PACK_AB R34, R125, R124 ;  /* 0x0000007c7d22723e */ /* 0x000fc400000000ff */
[----:B------:R-:W-:Y:S02]  /*15560*/  F2FP.F16.F32.PACK_AB R35, R127, R126 ;  /* 0x0000007e7f23723e */ /* 0x000fe400000000ff */
[----:B------:R-:W-:Y:S01]  /*15570*/  MOV R114, R114 ;  /* 0x0000007200727202 */ /* 0x000fe20000000f00 */
[----:B------:R-:W-:Y:S01]  /*15580*/  ULDC UR4, c[0x0][0xa88] ;  /* 0x0002a20000047ab9 */ /* 0x000fe20000000800 */
[----:B------:R-:W-:Y:S01]  /*15590*/  F2FP.F16.F32.PACK_AB R13, R112, R71 ;  /* 0x00000047700d723e */ /* 0x000fe200000000ff */
[----:B---3--:R-:W-:Y:S01]  /*155a0*/  IMAD.MOV.U32 R20, RZ, RZ, RZ ;  /* 0x000000ffff147224 */ /* 0x008fe200078e00ff */
[----:B------:R-:W-:Y:S02]  /*155b0*/  LOP3.LUT R102, R177, R102, RZ, 0x3c, !PT ;  /* 0x00000066b1667212 */ /* 0x000fe400078e3cff */
[----:B------:R-:W-:Y:S01]  /*155c0*/  SHF.R.U64 R175, R175, 0x3, RZ ;  /* 0x00000003afaf7819 */ /* 0x000fe200000012ff */
[----:B------:R3:W-:Y:S01]  /*155d0*/  STSM.16.M88.4 [R94], R12 ;  /* 0x0000000c5e007844 */ /* 0x0007e20000000200 */
[----:B------:R-:W-:-:S02]  /*155e0*/  LOP3.LUT R106, R179, R106, RZ, 0x3c, !PT ;  /* 0x0000006ab36a7212 */ /* 0x000fc400078e3cff */
[----:B------:R-:W-:Y:S02]  /*155f0*/  LOP3.LUT R110, R110, R3, RZ, 0x3c, !PT ;  /* 0x000000036e6e7212 */ /* 0x000fe400078e3cff */
[----:B------:R-:W-:Y:S02]  /*15600*/  MOV R98, R98 ;  /* 0x0000006200627202 */ /* 0x000fe40000000f00 */
[----:B------:R-:W-:Y:S02]  /*15610*/  LOP3.LUT R118, R175, R118, RZ, 0x3c, !PT ;  /* 0x00000076af767212 */ /* 0x000fe400078e3cff */
[----:B------:R-:W-:Y:S01]  /*15620*/  MOV R102, R102 ;  /* 0x0000006600667202 */ /* 0x000fe20000000f00 */
[----:B------:R-:W-:Y:S01]  /*15630*/  STSM.16.M88.4 [R98], R24 ;  /* 0x0000001862007844 */ /* 0x000fe20000000200 */
[----:B----4-:R-:W-:Y:S02]  /*15640*/  F2FP.F16.F32.PACK_AB R30, R109, R171 ;  /* 0x000000ab6d1e723e */ /* 0x010fe400000000ff */
[----:B------:R-:W-:-:S02]  /*15650*/  F2FP.F16.F32.PACK_AB R31, R159, R158 ;  /* 0x0000009e9f1f723e */ /* 0x000fc400000000ff */
[----:B------:R-:W-:Y:S02]  /*15660*/  MOV R106, R106 ;  /* 0x0000006a006a7202 */ /* 0x000fe40000000f00 */
[----:B---3--:R-:W-:Y:S01]  /*15670*/  F2FP.F16.F32.PACK_AB R12, R113, R172 ;  /* 0x000000ac710c723e */ /* 0x008fe200000000ff */
[----:B------:R-:W-:Y:S01]  /*15680*/  STSM.16.M88.4 [R102], R28 ;  /* 0x0000001c66007844 */ /* 0x000fe20000000200 */
[----:B------:R-:W-:Y:S02]  /*15690*/  F2FP.F16.F32.PACK_AB R13, R161, R160 ;  /* 0x000000a0a10d723e */ /* 0x000fe400000000ff */
[----:B------:R-:W-:Y:S02]  /*156a0*/  F2FP.F16.F32.PACK_AB R14, R117, R173 ;  /* 0x000000ad750e723e */ /* 0x000fe400000000ff */
[----:B------:R-:W-:Y:S02]  /*156b0*/  F2FP.F16.F32.PACK_AB R15, R163, R162 ;  /* 0x000000a2a30f723e */ /* 0x000fe400000000ff */
[----:B------:R-:W-:-:S02]  /*156c0*/  MOV R110, R110 ;  /* 0x0000006e006e7202 */ /* 0x000fc40000000f00 */
[----:B------:R-:W-:Y:S01]  /*156d0*/  MOV R118, R118 ;  /* 0x0000007600767202 */ /* 0x000fe20000000f00 */
[----:B------:R3:W-:Y:S04]  /*156e0*/  STSM.16.M88.4 [R106], R12 ;  /* 0x0000000c6a007844 */ /* 0x0007e80000000200 */
[----:B------:R4:W-:Y:S04]  /*156f0*/  STSM.16.M88.4 [R110], R32 ;  /* 0x000000206e007844 */ /* 0x0009e80000000200 */
[----:B------:R4:W-:Y:S04]  /*15700*/  STSM.16.M88.4 [R114], R128 ;  /* 0x0000008072007844 */ /* 0x0009e80000000200 */
[----:B------:R4:W-:Y:S04]  /*15710*/  STSM.16.M88.4 [R118], R136 ;  /* 0x0000008876007844 */ /* 0x0009e80000000200 */
[----:B------:R4:W-:Y:S01]  /*15720*/  STSM.16.M88.4 [R21], R144 ;  /* 0x0000009015007844 */ /* 0x0009e20000000200 */
[----:B------:R-:W-:Y:S01]  /*15730*/  BAR.SYNC.DEFER_BLOCKING 0x1, 0x100 ;  /* 0x0044000000007b1d */ /* 0x000fe20000010000 */
[----:B------:R-:W-:-:S02]  /*15740*/  IMAD.U32 R0, RZ, RZ, UR4 ;  /* 0x00000004ff007e24 */ /* 0x000fc4000f8e00ff */
[----:B--2---:R-:W-:-:S03]  /*15750*/  @P1 IMAD.WIDE R6, R233, 0x4, R6 ;  /* 0x00000004e9061825 */ /* 0x004fc600078e0206 */
[----:B------:R4:W5:Y:S01]  /*15760*/  @P0 LDG.E R20, desc[UR40][R8.64] ;  /* 0x0000002808140981 */ /* 0x000962000c1e1900 */
[----:B------:R-:W-:-:S03]  /*15770*/  IMAD R3, R220, 0x40, R215 ;  /* 0x00000040dc037824 */ /* 0x000fc600078e02d7 */
[----:B------:R4:W5:Y:S01]  /*15780*/  @P1 LDG.E R0, desc[UR40][R6.64] ;  /* 0x0000002806001981 */ /* 0x000962000c1e1900 */
[----:B------:R-:W-:-:S03]  /*15790*/  IMAD.WIDE R10, R3, 0x2, R10 ;  /* 0x00000002030a7825 */ /* 0x000fc600078e020a */
[----:B---3--:R-:W-:Y:S01]  /*157a0*/  IADD3 R13, P4, R10, 0x1000, RZ ;  /* 0x000010000a0d7810 */ /* 0x008fe20007f9e0ff */
[----:B------:R-:W-:-:S12]  /*157b0*/  @P1 BRA `(.L_x_2187) ;  /* 0x0000000000101947 */ /* 0x000fd80003800000 */
[----:B------:R-:W-:Y:S05]  /*157c0*/  @!P0 BRA `(.L_x_2187) ;  /* 0x00000000000c8947 */ /* 0x000fea0003800000 */
[----:B------:R-:W2:Y:S04]  /*157d0*/  LDG.E R3, desc[UR40][R8.64] ;  /* 0x0000002808037981 */ /* 0x000ea8000c1e1900 */
[----:B-----5:R-:W2:Y:S02]  /*157e0*/  LDG.E R0, desc[UR40][R8.64+0x4] ;  /* 0x0000042808007981 */ /* 0x020ea4000c1e1900 */
[----:B--2---:R-:W-:-:S07]  /*157f0*/  IMAD.IADD R0, R0, 0x1, -R3 ;  /* 0x0000000100007824 */ /* 0x004fce00078e0a03 */
.L_x_2187:
[----:B----4-:R-:W2:Y:S01]  /*15800*/  LDL R8, [R1+0x14] ;  /* 0x0000140001087983 */ /* 0x010ea20000100800 */
[----:B------:R-:W-:Y:S01]  /*15810*/  SHF.R.S32.HI R78, RZ, 0x1f, R232 ;  /* 0x0000001fff4e7819 */ /* 0x000fe200000114e8 */
[----:B------:R-:W-:Y:S01]  /*15820*/  ULDC.64 UR4, c[0x0][0xb70] ;  /* 0x0002dc0000047ab9 */ /* 0x000fe20000000a00 */
[--C-:B-----5:R-:W-:Y:S01]  /*15830*/  SHF.R.S32.HI R21, RZ, 0x1f, R20.reuse ;  /* 0x0000001fff157819 */ /* 0x120fe20000011414 */
[----:B------:R-:W3:Y:S01]  /*15840*/  S2R R15, SR_TID.X ;  /* 0x00000000000f7919 */ /* 0x000ee20000002100 */
[----:B------:R-:W-:Y:S01]  /*15850*/  SHF.R.S32.HI R3, RZ, 0x1f, R233 ;  /* 0x0000001fff037819 */ /* 0x000fe200000114e9 */
[----:B------:R-:W-:Y:S01]  /*15860*/  IMAD R7, R78, UR4, RZ ;  /* 0x000000044e077c24 */ /* 0x000fe2000f8e02ff */
[----:B------:R-:W-:Y:S02]  /*15870*/  SEL R80, R233, RZ, !P0 ;  /* 0x000000ffe9507207 */ /* 0x000fe40004000000 */
[----:B------:R-:W-:Y:S01]  /*15880*/  SEL R81, R3, RZ, !P0 ;  /* 0x000000ff03517207 */ /* 0x000fe20004000000 */
[----:B------:R-:W-:Y:S01]  /*15890*/  IMAD R9, R232, UR5, R7 ;  /* 0x00000005e8097c24 */ /* 0x000fe2000f8e0207 */
[----:B------:R-:W-:Y:S01]  /*158a0*/  IADD3 R29, P0, R10, 0x3000, RZ ;  /* 0x000030000a1d7810 */ /* 0x000fe20007f1e0ff */
[----:B------:R-:W-:Y:S01]  /*158b0*/  IMAD.WIDE.U32 R6, R232, UR4, R20 ;  /* 0x00000004e8067c25 */ /* 0x000fe2000f8e0014 */
[----:B------:R-:W-:Y:S01]  /*158c0*/  ULDC.64 UR4, c[0x0][0xb78] ;  /* 0x0002de0000047ab9 */ /* 0x000fe20000000a00 */
[----:B------:R-:W-:-:S02]  /*158d0*/  IADD3 R25, P3, R10, 0x2000, RZ ;  /* 0x000020000a197810 */ /* 0x000fc40007f7e0ff */
[----:B------:R-:W-:Y:S01]  /*158e0*/  IMAD.IADD R7, R7, 0x1, R9 ;  /* 0x0000000107077824 */ /* 0x000fe200078e0209 */
[C---:B------:R-:W-:Y:S01]  /*158f0*/  IADD3 R37, P2, R10.reuse, 0x5000, RZ ;  /* 0x000050000a257810 */ /* 0x040fe20007f5e0ff */
[----:B------:R-:W-:Y:S01]  /*15900*/  IMAD R3, R81, UR4, RZ ;  /* 0x0000000451037c24 */ /* 0x000fe2000f8e02ff */
[----:B------:R-:W-:Y:S01]  /*15910*/  IADD3 R33, P1, R10, 0x4000, RZ ;  /* 0x000040000a217810 */ /* 0x000fe20007f3e0ff */
[----:B------:R-:W-:Y:S01]  /*15920*/  IMAD.WIDE.U32 R6, R80, UR4, R6 ;  /* 0x0000000450067c25 */ /* 0x000fe2000f8e0006 */
[----:B------:R-:W-:Y:S02]  /*15930*/  LOP3.LUT R28, R29, 0x380, RZ, 0xc0, !PT ;  /* 0x000003801d1c7812 */ /* 0x000fe400078ec0ff */
[----:B------:R-:W-:Y:S02]  /*15940*/  LOP3.LUT R12, R13, 0x380, RZ, 0xc0, !PT ;  /* 0x000003800d0c7812 */ /* 0x000fe400078ec0ff */
[----:B------:R-:W-:Y:S02]  /*15950*/  LOP3.LUT R24, R25, 0x380, RZ, 0xc0, !PT ;  /* 0x0000038019187812 */ /* 0x000fe400078ec0ff */
[----:B------:R-:W-:-:S02]  /*15960*/  LOP3.LUT R36, R37, 0x380, RZ, 0xc0, !PT ;  /* 0x0000038025247812 */ /* 0x000fc400078ec0ff */
[----:B------:R-:W-:Y:S02]  /*15970*/  LOP3.LUT R32, R33, 0x380, RZ, 0xc0, !PT ;  /* 0x0000038021207812 */ /* 0x000fe400078ec0ff */
[----:B------:R-:W-:Y:S02]  /*15980*/  SHF.R.U64 R28, R28, 0x3, RZ ;  /* 0x000000031c1c7819 */ /* 0x000fe400000012ff */
[----:B------:R-:W-:Y:S02]  /*15990*/  SHF.R.U64 R12, R12, 0x3, RZ ;  /* 0x000000030c0c7819 */ /* 0x000fe400000012ff */
[----:B------:R-:W-:Y:S01]  /*159a0*/  SHF.R.U64 R24, R24, 0x3, RZ ;  /* 0x0000000318187819 */ /* 0x000fe200000012ff */
[----:B---3--:R-:W-:Y:S01]  /*159b0*/  VIADD R15, R15, 0xffffff80 ;  /* 0xffffff800f0f7836 */ /* 0x008fe20000000000 */
[----:B------:R-:W-:Y:S02]  /*159c0*/  SHF.R.U64 R36, R36, 0x3, RZ ;  /* 0x0000000324247819 */ /* 0x000fe400000012ff */
[----:B------:R-:W-:-:S02]  /*159d0*/  SHF.R.U64 R32, R32, 0x3, RZ ;  /* 0x0000000320207819 */ /* 0x000fc400000012ff */
[----:B------:R-:W-:Y:S02]  /*159e0*/  SHF.R.S32.HI R14, RZ, 0x1f, R15 ;  /* 0x0000001fff0e7819 */ /* 0x000fe4000001140f */
        /* <DEDUP_REMOVED lines=9> */
[----:B------:R-:W-:Y:S02]  /*15a80*/  LEA.HI R14, R14, R15, RZ, 0x7 ;  /* 0x0000000f0e0e7211 */ /* 0x000fe400078f38ff */
[C---:B------:R-:W-:Y:S02]  /*15a90*/  IADD3 R45, P4, R10.reuse, 0x7000, RZ ;  /* 0x000070000a2d7810 */ /* 0x040fe40007f9e0ff */
[----:B------:R-:W-:Y:S02]  /*15aa0*/  IADD3 R49, P3, R10, 0x8000, RZ ;  /* 0x000080000a317810 */ /* 0x000fe40007f7e0ff */
[----:B------:R-:W-:Y:S01]  /*15ab0*/  LOP3.LUT R32, R32, R33, RZ, 0x3c, !PT ;  /* 0x0000002120207212 */ /* 0x000fe200078e3cff */
[----:B------:R-:W-:Y:S01]  /*15ac0*/  IMAD.X R33, RZ, RZ, R11, P1 ;  /* 0x000000ffff217224 */ /* 0x000fe200008e060b */
[----:B------:R-:W-:Y:S02]  /*15ad0*/  IADD3 R57, P2, R10, 0xb000, RZ ;  /* 0x0000b0000a397810 */ /* 0x000fe40007f5e0ff */
[----:B------:R-:W-:-:S02]  /*15ae0*/  LOP3.LUT R52, R53, 0x380, RZ, 0xc0, !PT ;  /* 0x0000038035347812 */ /* 0x000fc400078ec0ff */
[----:B------:R-:W-:Y:S02]  /*15af0*/  LOP3.LUT R14, R14, 0xffffff80, RZ, 0xc0, !PT ;  /* 0xffffff800e0e7812 */ /* 0x000fe400078ec0ff */
[----:B------:R-:W-:Y:S02]  /*15b00*/  LOP3.LUT R44, R45, 0x380, RZ, 0xc0, !PT ;  /* 0x000003802d2c7812 */ /* 0x000fe400078ec0ff */
[----:B------:R-:W-:Y:S01]  /*15b10*/  LOP3.LUT R48, R49, 0x380, RZ, 0xc0, !PT ;  /* 0x0000038031307812 */ /* 0x000fe200078ec0ff */
[----:B------:R-:W-:Y:S01]  /*15b20*/  IMAD.IADD R14, R15, 0x1, -R14 ;  /* 0x000000010f0e7824 */ /* 0x000fe200078e0a0e */
[----:B------:R-:W-:Y:S02]  /*15b30*/  LOP3.LUT R56, R57, 0x380, RZ, 0xc0, !PT ;  /* 0x0000038039387812 */ /* 0x000fe400078ec0ff */
[----:B------:R-:W-:Y:S02]  /*15b40*/  SHF.R.U64 R52, R52, 0x3, RZ ;  /* 0x0000000334347819 */ /* 0x000fe400000012ff */
[----:B------:R-:W-:-:S02]  /*15b50*/  SHF.R.U64 R44, R44, 0x3, RZ ;  /* 0x000000032c2c7819 */ /* 0x000fc400000012ff */
[----:B------:R-:W-:Y:S02]  /*15b60*/  SHF.R.U64 R48, R48, 0x3, RZ ;  /* 0x0000000330307819 */ /* 0x000fe400000012ff */
[----:B------:R-:W-:Y:S02]  /*15b70*/  SHF.R.U64 R56, R56, 0x3, RZ ;  /* 0x0000000338387819 */ /* 0x000fe400000012ff */
        /* <DEDUP_REMOVED lines=8> */
[----:B------:R-:W-:-:S02]  /*15c00*/  LOP3.LUT P0, RZ, R14, 0x3, RZ, 0xc0, !PT ;  /* 0x000000030eff7812 */ /* 0x000fc4000780c0ff */
[C---:B------:R-:W-:Y:S02]  /*15c10*/  IADD3 R65, P4, R10.reuse, 0xd000, RZ ;  /* 0x0000d0000a417810 */ /* 0x040fe40007f9e0ff */
[----:B------:R-:W-:Y:S02]  /*15c20*/  IADD3 R69, P3, R10, 0xe000, RZ ;  /* 0x0000e0000a457810 */ /* 0x000fe40007f7e0ff */
[----:B------:R-:W-:Y:S02]  /*15c30*/  LOP3.LUT R64, R65, 0x380, RZ, 0xc0, !PT ;  /* 0x0000038041407812 */ /* 0x000fe400078ec0ff */
[----:B------:R-:W-:Y:S02]  /*15c40*/  LOP3.LUT R68, R69, 0x380, RZ, 0xc0, !PT ;  /* 0x0000038045447812 */ /* 0x000fe400078ec0ff */
[----:B------:R-:W-:Y:S02]  /*15c50*/  SHF.R.U64 R64, R64, 0x3, RZ ;  /* 0x0000000340407819 */ /* 0x000fe400000012ff */
[----:B------:R-:W-:-:S02]  /*15c60*/  SHF.R.U64 R68, R68, 0x3, RZ ;  /* 0x0000000344447819 */ /* 0x000fc400000012ff */
[----:B------:R-:W-:Y:S01]  /*15c70*/  LOP3.LUT R64, R64, R65, RZ, 0x3c, !PT ;  /* 0x0000004140407212 */ /* 0x000fe200078e3cff */
[--C-:B------:R-:W-:Y:S01]  /*15c80*/  IMAD.X R65, RZ, RZ, R11.reuse, P4 ;  /* 0x000000ffff417224 */ /* 0x100fe200020e060b */
[----:B------:R-:W-:Y:S01]  /*15c90*/  LOP3.LUT R68, R68, R69, RZ, 0x3c, !PT ;  /* 0x0000004544447212 */ /* 0x000fe200078e3cff */
[----:B------:R-:W-:Y:S01]  /*15ca0*/  IMAD.X R69, RZ, RZ, R11, P3 ;  /* 0x000000ffff457224 */ /* 0x000fe200018e060b */
[--C-:B------:R-:W-:Y:S01]  /*15cb0*/  SHF.R.S32.HI R77, RZ, 0x1f, R215.reuse ;  /* 0x0000001fff4d7819 */ /* 0x100fe200000114d7 */
[----:B------:R-:W-:Y:S02]  /*15cc0*/  IMAD.MOV.U32 R76, RZ, RZ, R215 ;  /* 0x000000ffff4c7224 */ /* 0x000fe400078e00d7 */
[----:B------:R-:W-:-:S05]  /*15cd0*/  IMAD R83, R237, -0x80, R0 ;  /* 0xffffff80ed537824 */ /* 0x000fca00078e0200 */
[----:B------:R-:W-:Y:S02]  /*15ce0*/  ISETP.GE.AND P3, PT, R220, R83, PT ;  /* 0x00000053dc00720c */ /* 0x000fe40003f66270 */
[----:B------:R-:W-:Y:S01]  /*15cf0*/  SHF.R.S32.HI R221, RZ, 0x1f, R220 ;  /* 0x0000001fffdd7819 */ /* 0x000fe200000114dc */
[----:B------:R-:W-:Y:S01]  /*15d00*/  BSSY B1, `(.L_x_2188) ;  /* 0x000006b000017945 */ /* 0x000fe20003800000 */
[----:B--2---:R-:W-:Y:S02]  /*15d10*/  IMAD R9, R237, 0x80, R8 ;  /* 0x00000080ed097824 */ /* 0x004fe400078e0208 */
[----:B------:R-:W-:Y:S01]  /*15d20*/  IMAD R8, R80, UR5, R3 ;  /* 0x0000000550087c24 */ /* 0x000fe2000f8e0203 */
[----:B------:R-:W-:Y:S02]  /*15d30*/  ULDC.64 UR4, c[0x0][0xb40] ;  /* 0x0002d00000047ab9 */ /* 0x000fe40000000a00 */
[----:B------:R-:W-:Y:S02]  /*15d40*/  SHF.R.S32.HI R3, RZ, 0x1f, R9 ;  /* 0x0000001fff037819 */ /* 0x000fe40000011409 */
[----:B------:R-:W-:-:S04]  /*15d50*/  IADD3 R6, P5, R9, R6, RZ ;  /* 0x0000000609067210 */ /* 0x000fc80007fbe0ff */
[----:B------:R-:W-:Y:S02]  /*15d60*/  IADD3.X R3, R3, R7, R8, P5, !PT ;  /* 0x0000000703037210 */ /* 0x000fe40002ffe408 */
[----:B------:R-:W-:Y:S02]  /*15d70*/  LEA R58, P5, R6, UR4, 0x2 ;  /* 0x00000004063a7c11 */ /* 0x000fe4000f8a10ff */
[----:B------:R-:W-:Y:S02]  /*15d80*/  IADD3 R7, P1, R10, 0xa000, RZ ;  /* 0x0000a0000a077810 */ /* 0x000fe40007f3e0ff */
[----:B------:R-:W-:Y:S01]  /*15d90*/  LEA.HI.X R59, R6, UR5, R3, 0x2, P5 ;  /* 0x00000005063b7c11 */ /* 0x000fe2000a8f1403 */
[----:B------:R-:W-:Y:S01]  /*15da0*/  VIADD R3, R9, 0x8 ;  /* 0x0000000809037836 */ /* 0x000fe20000000000 */
[----:B------:R-:W-:Y:S01]  /*15db0*/  IADD3 R41, P5, R10, 0x6000, RZ ;  /* 0x000060000a297810 */ /* 0x000fe20007fbe0ff */
[----:B------:R-:W-:Y:S01]  /*15dc0*/  ULDC.64 UR4, c[0x0][0xaa0] ;  /* 0x0002a80000047ab9 */ /* 0x000fe20000000a00 */
[----:B------:R-:W-:-:S02]  /*15dd0*/  LOP3.LUT R6, R7, 0x380, RZ, 0xc0, !PT ;  /* 0x0000038007067812 */ /* 0x000fc400078ec0ff */
[----:B------:R-:W-:Y:S02]  /*15de0*/  LOP3.LUT R40, R41, 0x380, RZ, 0xc0, !PT ;  /* 0x0000038029287812 */ /* 0x000fe400078ec0ff */
[----:B------:R-:W-:Y:S02]  /*15df0*/  SHF.R.U64 R6, R6, 0x3, RZ ;  /* 0x0000000306067819 */ /* 0x000fe400000012ff */
[----:B------:R-:W-:Y:S02]  /*15e00*/  SHF.R.U64 R40, R40, 0x3, RZ ;  /* 0x0000000328287819 */ /* 0x000fe400000012ff */
[----:B------:R-:W-:Y:S01]  /*15e10*/  LOP3.LUT R6, R6, R7, RZ, 0x3c, !PT ;  /* 0x0000000706067212 */ /* 0x000fe200078e3cff */
[--C-:B------:R-:W-:Y:S01]  /*15e20*/  IMAD.X R7, RZ, RZ, R11.reuse, P1 ;  /* 0x000000ffff077224 */ /* 0x100fe200008e060b */
[----:B------:R-:W-:Y:S01]  /*15e30*/  LOP3.LUT R40, R40, R41, RZ, 0x3c, !PT ;  /* 0x0000002928287212 */ /* 0x000fe200078e3cff */
[----:B------:R-:W-:Y:S01]  /*15e40*/  IMAD.X R41, RZ, RZ, R11, P5 ;  /* 0x000000ffff297224 */ /* 0x000fe200028e060b */
[----:B------:R-:W-:-:S02]  /*15e50*/  IADD3 R61, P5, R10, 0xc000, RZ ;  /* 0x0000c0000a3d7810 */ /* 0x000fc40007fbe0ff */
[C---:B------:R-:W-:Y:S02]  /*15e60*/  IADD3 R8, P2, R10.reuse, 0xf000, RZ ;  /* 0x0000f0000a087810 */ /* 0x040fe40007f5e0ff */
[-C--:B------:R-:W-:Y:S02]  /*15e70*/  ISETP.GE.OR P1, PT, R9, R0.reuse, P0 ;  /* 0x000000000900720c */ /* 0x080fe40000726670 */
[----:B------:R-:W-:Y:S01]  /*15e80*/  LOP3.LUT R60, R61, 0x380, RZ, 0xc0, !PT ;  /* 0x000003803d3c7812 */ /* 0x000fe200078ec0ff */
[----:B------:R-:W-:Y:S01]  /*15e90*/  IMAD.X R73, RZ, RZ, R11, P2 ;  /* 0x000000ffff497224 */ /* 0x000fe200010e060b */
[----:B------:R-:W-:Y:S02]  /*15ea0*/  ISETP.GE.OR P0, PT, R3, R0, P0 ;  /* 0x000000000300720c */ /* 0x000fe40000706670 */
[----:B------:R-:W-:Y:S02]  /*15eb0*/  LOP3.LUT R9, R10, 0x380, RZ, 0xc0, !PT ;  /* 0x000003800a097812 */ /* 0x000fe400078ec0ff */
[----:B------:R-:W-:-:S02]  /*15ec0*/  LOP3.LUT R3, R8, 0x380, RZ, 0xc0, !PT ;  /* 0x0000038008037812 */ /* 0x000fc400078ec0ff */
[----:B------:R-:W-:Y:S02]  /*15ed0*/  SHF.R.U64 R60, R60, 0x3, RZ ;  /* 0x000000033c3c7819 */ /* 0x000fe400000012ff */
[----:B------:R-:W-:Y:S01]  /*15ee0*/  SHF.R.U64 R9, R9, 0x3, RZ ;  /* 0x0000000309097819 */ /* 0x000fe200000012ff */
[----:B------:R-:W-:Y:S01]  /*15ef0*/  @!P1 STG.E desc[UR40][R58.64], R4 ;  /* 0x000000043a009986 */ /* 0x000fe2000c101928 */
[----:B------:R-:W-:Y:S02]  /*15f00*/  SHF.R.U64 R3, R3, 0x3, RZ ;  /* 0x0000000303037819 */ /* 0x000fe400000012ff */
[----:B------:R-:W-:Y:S01]  /*15f10*/  LOP3.LUT R60, R60, R61, RZ, 0x3c, !PT ;  /* 0x0000003d3c3c7212 */ /* 0x000fe200078e3cff */
[----:B------:R-:W-:Y:S01]  /*15f20*/  IMAD.X R61, RZ, RZ, R11, P5 ;  /* 0x000000ffff3d7224 */ /* 0x000fe200028e060b */
[----:B------:R-:W-:Y:S01]  /*15f30*/  LOP3.LUT R10, R9, R10, RZ, 0x3c, !PT ;  /* 0x0000000a090a7212 */ /* 0x000fe200078e3cff */
[----:B------:R2:W-:Y:S01]  /*15f40*/  @!P0 STG.E desc[UR40][R58.64+0x20], R5 ;  /* 0x000020053a008986 */ /* 0x0005e2000c101928 */
[----:B------:R-:W-:-:S03]  /*15f50*/  LOP3.LUT R72, R3, R8, RZ, 0x3c, !PT ;  /* 0x0000000803487212 */ /* 0x000fc600078e3cff */
        /* <DEDUP_REMOVED lines=10> */
[----:B--2---:R-:W5:Y:S04]  /*16000*/  LD.E.128 R4, desc[UR40][R6.64] ;  /* 0x0000002806047980 */ /* 0x004f68000c101d00 */
        /* <DEDUP_REMOVED lines=15> */
[----:B------:R-:W-:Y:S02]  /*16100*/  VIADD R0, R220, 0x40 ;  /* 0x00000040dc007836 */ /* 0x000fe40000000000 */
[----:B------:R-:W-:Y:S02]  /*16110*/  IMAD R21, R78, UR4, RZ ;  /* 0x000000044e157c24 */ /* 0x000fe4000f8e02ff */
[----:B------:R-:W-:Y:S01]  /*16120*/  IMAD.IADD R77, R77, 0x1, R3 ;  /* 0x000000014d4d7824 */ /* 0x000fe200078e0203 */
[----:B------:R-:W-:Y:S01]  /*16130*/  ISETP.GE.AND P0, PT, R0, R83, PT ;  /* 0x000000530000720c */ /* 0x000fe20003f06270 */
[----:B------:R-:W-:Y:S02]  /*16140*/  VIADD R3, R220, 0x20 ;  /* 0x00000020dc037836 */ /* 0x000fe40000000000 */
[----:B------:R-:W-:-:S02]  /*16150*/  IMAD R79, R232, UR5, R21 ;  /* 0x00000005e84f7c24 */ /* 0x000fc4000f8e0215 */
[----:B------:R-:W-:Y:S01]  /*16160*/  IMAD.WIDE.U32 R20, R232, UR4, R76 ;  /* 0x00000004e8147c25 */ /* 0x000fe2000f8e004c */
[----:B------:R-:W-:-:S03]  /*16170*/  ULDC.64 UR4, c[0x0][0xae8] ;  /* 0x0002ba0000047ab9 */ /* 0x000fc60000000a00 */
[----:B------:R-:W-:Y:S01]  /*16180*/  VIADD R0, R17, 0x22820 ;  /* 0x0002282011007836 */ /* 0x000fe20000000000 */
[-C--:B------:R-:W-:Y:S01]  /*16190*/  ISETP.GE.AND P2, PT, R3, R83.reuse, PT ;  /* 0x000000530300720c */ /* 0x080fe20003f46270 */
[----:B------:R-:W-:Y:S02]  /*161a0*/  VIADD R78, R220, 0x60 ;  /* 0x00000060dc4e7836 */ /* 0x000fe40000000000 */
[----:B------:R-:W-:Y:S01]  /*161b0*/  IMAD.IADD R21, R21, 0x1, R79 ;  /* 0x0000000115157824 */ /* 0x000fe200078e024f */
[----:B------:R-:W-:Y:S01]  /*161c0*/  PRMT R0, RZ, 0x654, R0 ;  /* 0x00000654ff007816 */ /* 0x000fe20000000000 */
[----:B------:R-:W-:Y:S01]  /*161d0*/  IMAD R3, R81, UR4, RZ ;  /* 0x0000000451037c24 */ /* 0x000fe2000f8e02ff */
[----:B------:R-:W-:Y:S01]  /*161e0*/  ISETP.GE.AND P1, PT, R78, R83, PT ;  /* 0x000000534e00720c */ /* 0x000fe20003f26270 */
[C---:B------:R-:W-:Y:S01]  /*161f0*/  IMAD.WIDE.U32 R78, R80.reuse, UR4, R20 ;  /* 0x00000004504e7c25 */ /* 0x040fe2000f8e0014 */
[----:B--2---:R2:W-:Y:S03]  /*16200*/  SYNCS.ARRIVE.TRANS64.RED.A1T0 RZ, [R0+URZ], RZ ;  /* 0x000000ff00ff79a7 */ /* 0x0045e6000810043f */
[----:B------:R-:W-:-:S02]  /*16210*/  IMAD R3, R80, UR5, R3 ;  /* 0x0000000550037c24 */ /* 0x000fc4000f8e0203 */
[----:B------:R-:W-:-:S04]  /*16220*/  IMAD.WIDE R76, R237, 0x80, R220 ;  /* 0x00000080ed4c7825 */ /* 0x000fc800078e02dc */
[----:B------:R-:W-:Y:S01]  /*16230*/  IMAD.IADD R83, R79, 0x1, R3 ;  /* 0x000000014f537824 */ /* 0x000fe200078e0203 */
[----:B--2---:R-:W-:Y:S06]  /*16240*/  @P3 BRA `(.L_x_2189) ;  /* 0x0000000000583947 */ /* 0x004fec0003800000 */
        /* <DEDUP_REMOVED lines=14> */
[----:B------:R-:W-:Y:S01]  /*16330*/  LEA.HI.X R81, R20, UR7, R3, 0x1, P3 ;  /* 0x0000000714517c11 */ /* 0x000fe200098f0c03 */
[----:B------:R-:W-:-:S04]  /*16340*/  VIADD R3, R215, 0x80 ;  /* 0x00000080d7037836 */ /* 0x000fc80000000000 */
[----:B-----5:R2:W-:Y:S01]  /*16350*/  @!P5 STG.E.128 desc[UR40][R80.64], R8 ;  /* 0x000000085000d986 */ /* 0x0205e2000c101d28 */
[----:B------:R-:W-:Y:S02]  /*16360*/  ISETP.GE.AND P3, PT, R3, UR4, PT ;  /* 0x0000000403007c0c */ /* 0x000fe4000bf66270 */
[----:B------:R-:W-:-:S03]  /*16370*/  ISETP.GE.AND P5, PT, R0, UR4, PT ;  /* 0x0000000400007c0c */ /* 0x000fc6000bfa6270 */
[----:B------:R2:W-:Y:S08]  /*16380*/  @!P4 STG.E.128 desc[UR40][R80.64+0x80], R32 ;  /* 0x000080205000c986 */ /* 0x0005f0000c101d28 */
[----:B------:R2:W-:Y:S04]  /*16390*/  @!P3 STG.E.128 desc[UR40][R80.64+0x100], R48 ;  /* 0x000100305000b986 */ /* 0x0005e8000c101d28 */
[----:B------:R2:W-:Y:S02]  /*163a0*/  @!P5 STG.E.128 desc[UR40][R80.64+0x180], R60 ;  /* 0x0001803c5000d986 */ /* 0x0005e4000c101d28 */
.L_x_2189:
[----:B------:R-:W-:Y:S05]  /*163b0*/  BSYNC B1 ;  /* 0x0000000000017941 */ /* 0x000fea0003800000 */
.L_x_2188:
[----:B------:R-:W-:Y:S04]  /*163c0*/  BSSY B1, `(.L_x_2190) ;  /* 0x000001a000017945 */ /* 0x000fe80003800000 */
[----:B------:R-:W-:Y:S05]  /*163d0*/  @P2 BRA `(.L_x_2191) ;  /* 0x0000000000602947 */ /* 0x000fea0003800000 */
[----:B------:R-:W-:Y:S01]  /*163e0*/  IADD3 R3, P2, R76, 0x20, RZ ;  /* 0x000000204c037810 */ /* 0x000fe20007f5e0ff */
[----:B------:R-:W-:Y:S01]  /*163f0*/  ULDC.64 UR6, c[0x0][0xad8] ;  /* 0x0002b60000067ab9 */ /* 0x000fe20000000a00 */
[----:B--2--5:R-:W-:Y:S01]  /*16400*/  IMAD.MOV.U32 R8, RZ, RZ, R78 ;  /* 0x000000ffff087224 */ /* 0x024fe200078e004e */
        /* <DEDUP_REMOVED lines=10> */
[----:B------:R-:W-:Y:S01]  /*164b0*/  VIADD R0, R215, 0x80 ;  /* 0x00000080d7007836 */ /* 0x000fe20000000000 */
[----:B------:R-:W-:Y:S01]  /*164c0*/  LEA R10, P5, R8, UR6, 0x1 ;  /* 0x00000006080a7c11 */ /* 0x000fe2000f8a08ff */
[----:B------:R-:W-:Y:S02]  /*164d0*/  IMAD.IADD R3, R9, 0x1, R3 ;  /* 0x0000000109037824 */ /* 0x000fe400078e0203 */
        /* <DEDUP_REMOVED lines=8> */
.L_x_2191:
[----:B------:R-:W-:Y:S05]  /*16560*/  BSYNC B1 ;  /* 0x0000000000017941 */ /* 0x000fea0003800000 */
.L_x_2190:
[----:B------:R-:W-:Y:S04]  /*16570*/  BSSY B1, `(.L_x_2192) ;  /* 0x000001a000017945 */ /* 0x000fe80003800000 */
[----:B------:R-:W-:Y:S05]  /*16580*/  @P0 BRA `(.L_x_2193) ;  /* 0x0000000000600947 */ /* 0x000fea0003800000 */
[----:B------:R-:W-:Y:S01]  /*16590*/  IADD3 R3, P0, R76, 0x40, RZ ;  /* 0x000000404c037810 */ /* 0x000fe20007f1e0ff */
[C---:B--2--5:R-:W-:Y:S01]  /*165a0*/  VIADD R8, R215.reuse, 0x40 ;  /* 0x00000040d7087836 */ /* 0x064fe20000000000 */
        /* <DEDUP_REMOVED lines=10> */
[----:B---3--:R-:W-:Y:S02]  /*16650*/  VIADD R10, R215, 0xc0 ;  /* 0x000000c0d70a7836 */ /* 0x008fe40000000000 */
        /* <DEDUP_REMOVED lines=11> */
.L_x_2193:
[----:B------:R-:W-:Y:S05]  /*16710*/  BSYNC B1 ;  /* 0x0000000000017941 */ /* 0x000fea0003800000 */
.L_x_2192:
[----:B------:R-:W-:Y:S05]  /*16720*/  @P1 BRA `(.L_x_2194) ;  /* 0x0000000c00501947 */ /* 0x000fea0003800000 */
[----:B------:R-:W-:Y:S01]  /*16730*/  IADD3 R3, P0, R76, 0x60, RZ ;  /* 0x000000604c037810 */ /* 0x000fe20007f1e0ff */
[C---:B------:R-:W-:Y:S01]  /*16740*/  VIADD R0, R215.reuse, 0x40 ;  /* 0x00000040d7007836 */ /* 0x040fe20000000000 */
        /* <DEDUP_REMOVED lines=24> */
.L_x_2186:
[----:B------:R-:W-:Y:S01]  /*168d0*/  ULDC.64 UR4, c[0x0][0xbd8] ;  /* 0x0002f60000047ab9 */ /* 0x000fe20000000a00 */
[----:B------:R-:W2:Y:S01]  /*168e0*/  LDC.64 R4, c[0x0][0xbd8] ;  /* 0x0002f600ff047b82 */ /* 0x000ea20000000a00 */
[----:B------:R-:W-:Y:S01]  /*168f0*/  ISETP.NE.U32.AND P0, PT, RZ, UR4, PT ;  /* 0x00000004ff007c0c */ /* 0x000fe2000bf05070 */
[----:B------:R-:W-:-:S03]  /*16900*/  IMAD.MOV.U32 R3, RZ, RZ, RZ ;  /* 0x000000ffff037224 */ /* 0x000fc600078e00ff */
[----:B------:R-:W-:Y:S01]  /*16910*/  ISETP.NE.AND.EX P0, PT, RZ, UR5, PT, P0 ;  /* 0x00000005ff007c0c */ /* 0x000fe2000bf05300 */
[----:B------:R-:W-:Y:S02]  /*16920*/  ULDC.64 UR4, c[0x0][0xbe0] ;  /* 0x0002f80000047ab9 */ /* 0x000fe40000000a00 */
[----:B------:R-:W-:-:S04]  /*16930*/  ISETP.NE.U32.AND P1, PT, RZ, UR4, PT ;  /* 0x00000004ff007c0c */ /* 0x000fc8000bf25070 */
[----:B------:R-:W-:Y:S01]  /*16940*/  ISETP.NE.AND.EX P1, PT, RZ, UR5, PT, P1 ;  /* 0x00000005ff007c0c */ /* 0x000fe2000bf25310 */
[----:B--2---:R-:W-:-:S12]  /*16950*/  IMAD.WIDE R4, R233, 0x4, R4 ;  /* 0x00000004e9047825 */ /* 0x004fd800078e0204 */
[----:B------:R-:W2:Y:S01]  /*16960*/  @P1 LDC.64 R6, c[0x0][0xbe0] ;  /* 0x0002f800ff061b82 */ /* 0x000ea20000000a00 */
[----:B------:R-:W-:Y:S02]  /*16970*/  ULDC UR4, c[0x0][0xa88] ;  /* 0x0002a20000047ab9 */ /* 0x000fe40000000800 */
[----:B------:R-:W-:Y:S01]  /*16980*/  IMAD.U32 R0, RZ, RZ, UR4 ;  /* 0x00000004ff007e24 */ /* 0x000fe2000f8e00ff */
[----:B------:R3:W5:Y:S01]  /*16990*/  @P0 LDG.E R3, desc[UR40][R4.64] ;  /* 0x0000002804030981 */ /* 0x000762000c1e1900 */
[----:B------:R-:W4:Y:S01]  /*169a0*/  S2R R8, SR_TID.X ;  /* 0x0000000000087919 */ /* 0x000f220000002100 */
[----:B--2---:R-:W-:-:S05]  /*169b0*/  @P1 IMAD.WIDE R6, R233, 0x4, R6 ;  /* 0x00000004e9061825 */ /* 0x004fca00078e0206 */
[----:B------:R3:W5:Y:S01]  /*169c0*/  @P1 LDG.E R0, desc[UR40][R6.64] ;  /* 0x0000002806001981 */ /* 0x000762000c1e1900 */
[----:B----4-:R-:W-:-:S05]  /*169d0*/  VIADD R8, R8, 0xffffff80 ;  /* 0xffffff8008087836 */ /* 0x010fca0000000000 */
[----:B------:R-:W-:Y:S01]  /*169e0*/  ISETP.GT.AND P2, PT, R8, 0x7f, PT ;  /* 0x0000007f0800780c */ /* 0x000fe20003f44270 */
[----:B------:R-:W-:-:S12]  /*169f0*/  @P1 BRA `(.L_x_2195) ;  /* 0x0000000000101947 */ /* 0x000fd80003800000 */
[----:B------:R-:W-:Y:S05]  /*16a00*/  @!P0 BRA `(.L_x_2195) ;  /* 0x00000000000c8947 */ /* 0x000fea0003800000 */
[----:B---3--:R-:W2:Y:S04]  /*16a10*/  LDG.E R7, desc[UR40][R4.64] ;  /* 0x0000002804077981 */ /* 0x008ea8000c1e1900 */
[----:B-----5:R-:W2:Y:S02]  /*16a20*/  LDG.E R0, desc[UR40][R4.64+0x4] ;  /* 0x0000042804007981 */ /* 0x020ea4000c1e1900 */
[----:B--2---:R-:W-:-:S07]  /*16a30*/  IMAD.IADD R0, R0, 0x1, -R7 ;  /* 0x0000000100007824 */ /* 0x004fce00078e0a07 */
.L_x_2195:
[----:B---3--:R-:W-:Y:S01]  /*16a40*/  SHF.R.S32.HI R4, RZ, 0x1f, R233 ;  /* 0x0000001fff047819 */ /* 0x008fe200000114e9 */
[----:B------:R-:W-:Y:S01]  /*16a50*/  BSSY B1, `(.L_x_2196) ;  /* 0x000001d000017945 */ /* 0x000fe20003800000 */
[----:B------:R-:W-:Y:S02]  /*16a60*/  SHF.R.S32.HI R9, RZ, 0x1f, R232 ;  /* 0x0000001fff097819 */ /* 0x000fe400000114e8 */
[----:B------:R-:W-:Y:S02]  /*16a70*/  SHF.R.S32.HI R12, RZ, 0x1f, R215 ;  /* 0x0000001fff0c7819 */ /* 0x000fe400000114d7 */
[----:B------:R-:W-:Y:S02]  /*16a80*/  SEL R11, R233, RZ, !P0 ;  /* 0x000000ffe90b7207 */ /* 0x000fe40004000000 */
[----:B------:R-:W-:Y:S02]  /*16a90*/  SEL R10, R4, RZ, !P0 ;  /* 0x000000ff040a7207 */ /* 0x000fe40004000000 */
[----:B-----5:R-:W-:Y:S01]  /*16aa0*/  SHF.R.S32.HI R8, RZ, 0x1f, R3 ;  /* 0x0000001fff087819 */ /* 0x020fe20000011403 */
[----:B------:R-:W-:Y:S06]  /*16ab0*/  @P2 BRA `(.L_x_2197) ;  /* 0x0000000000582947 */ /* 0x000fec0003800000 */
[----:B------:R-:W2:Y:S02]  /*16ac0*/  S2R R4, SR_TID.X ;  /* 0x0000000000047919 */ /* 0x000ea40000002100 */
        /* <DEDUP_REMOVED lines=21> */
.L_x_2197:
[----:B------:R-:W-:Y:S05]  /*16c20*/  BSYNC B1 ;  /* 0x0000000000017941 */ /* 0x000fea0003800000 */
.L_x_2196:
[----:B------:R-:W-:Y:S01]  /*16c30*/  ULDC.64 UR4, c[0x0][0xaa0] ;  /* 0x0002a80000047ab9 */ /* 0x000fe20000000a00 */
[----:B------:R-:W-:Y:S01]  /*16c40*/  IMAD.MOV.U32 R4, RZ, RZ, R215 ;  /* 0x000000ffff047224 */ /* 0x000fe200078e00d7 */
[----:B------:R-:W-:Y:S01]  /*16c50*/  BSSY B1, `(.L_x_2198) ;  /* 0x000002f000017945 */ /* 0x000fe20003800000 */
[----:B--2---:R-:W-:Y:S02]  /*16c60*/  IMAD.MOV.U32 R5, RZ, RZ, R12 ;  /* 0x000000ffff057224 */ /* 0x004fe400078e000c */
        /* <DEDUP_REMOVED lines=19> */
[----:B------:R-:W-:Y:S02]  /*16da0*/  VIADD R0, R220, 0x40 ;  /* 0x00000040dc007836 */ /* 0x000fe40000000000 */
[----:B------:R-:W-:-:S04]  /*16db0*/  IMAD.WIDE R8, R237, 0x80, R8 ;  /* 0x00000080ed087825 */ /* 0x000fc800078e0208 */
        /* <DEDUP_REMOVED lines=24> */
.L_x_2199:
[----:B------:R-:W-:Y:S05]  /*16f40*/  BSYNC B1 ;  /* 0x0000000000017941 */ /* 0x000fea0003800000 */
.L_x_2198:
        /* <DEDUP_REMOVED lines=28> */
.L_x_2201:
[----:B------:R-:W-:Y:S05]  /*17110*/  BSYNC B1 ;  /* 0x0000000000017941 */ /* 0x000fea0003800000 */
.L_x_2200:
        /* <DEDUP_REMOVED lines=27> */
.L_x_2203:
[----:B------:R-:W-:Y:S05]  /*172d0*/  BSYNC B1 ;  /* 0x0000000000017941 */ /* 0x000fea0003800000 */
.L_x_2202:
        /* <DEDUP_REMOVED lines=25> */
.L_x_2194:
[----:B------:R-:W-:Y:S05]  /*17470*/  BSYNC B0 ;  /* 0x0000000000007941 */ /* 0x000fea0003800000 */
.L_x_2185:
[----:B------:R-:W-:Y:S02]  /*17480*/  ULDC UR4, c[0x0][0xc14] ;  /* 0x0003050000047ab9 */ /* 0x000fe40000000800 */
[----:B-1----:R-:W-:-:S13]  /*17490*/  ISETP.GE.AND P0, PT, R211, UR4, PT ;  /* 0x00000004d3007c0c */ /* 0x002fda000bf06270 */
[----:B------:R-:W-:Y:S05]  /*174a0*/  @!P0 BRA `(.L_x_2204) ;  /* 0xfffffe9800c48947 */ /* 0x000fea000383ffff */
[----:B------:R-:W-:Y:S05]  /*174b0*/  BRA `(.L_x_1991) ;  /* 0x0000006000387947 */ /* 0x000fea0003800000 */
.L_x_1989:
[----:B------:R-:W-:-:S08]  /*174c0*/  NOP ;  /* 0x0000000000007918 */ /* 0x000fd00000000000 */
[----:B--2---:R-:W0:-:S00]  /*174d0*/  USETMAXREG.DEALLOC.CTAPOOL 0x18 ;  /* 0x00000018000079c8 */ /* 0x004e0000080e0500 */
[----:B0-----:R-:W-:-:S06]  /*174e0*/  LOP3.LUT R0, R0, 0x3, RZ, 0xc0, !PT ;  /* 0x0000000300007812 */ /* 0x001fcc00078ec0ff */
[----:B------:R-:W0:Y:S02]  /*174f0*/  SHFL.IDX PT, R0, R0, RZ, 0x1f ;  /* 0x00001fff00007589 */ /* 0x000e2400000e0000 */
[----:B0-----:R-:W-:-:S13]  /*17500*/  ISETP.NE.AND P0, PT, R0, RZ, PT ;  /* 0x000000ff0000720c */ /* 0x001fda0003f05270 */
[----:B------:R-:W-:Y:S05]  /*17510*/  @P0 BRA `(.L_x_1991) ;  /* 0x0000006000200947 */ /* 0x000fea0003800000 */
[----:B------:R-:W-:Y:S01]  /*17520*/  LOP3.LUT R7, R3, 0x1f, RZ, 0xc0, !PT ;  /* 0x0000001f03077812 */ /* 0x000fe200078ec0ff */
[----:B------:R-:W-:Y:S01]  /*17530*/  ULDC UR5, c[0x0][0xc14] ;  /* 0x0003050000057ab9 */ /* 0x000fe20000000800 */
[----:B------:R-:W-:Y:S01]  /*17540*/  LOP3.LUT R2, R2, 0xffffffdf, RZ, 0xc0, !PT ;  /* 0xffffffdf02027812 */ /* 0x000fe200078ec0ff */
[----:B------:R-:W-:Y:S01]  /*17550*/  IMAD.MOV.U32 R10, RZ, RZ, RZ ;  /* 0x000000ffff0a7224 */ /* 0x000fe200078e00ff */
[----:B------:R-:W-:Y:S01]  /*17560*/  ISETP.NE.AND P0, PT, R7, 0x1f, PT ;  /* 0x0000001f0700780c */ /* 0x000fe20003f05270 */
[----:B------:R-:W0:Y:S01]  /*17570*/  S2UR UR6, SR_CTAID.X ;  /* 0x00000000000679c3 */ /* 0x000e220000002500 */
[----:B------:R-:W-:-:S11]  /*17580*/  ULDC UR4, c[0x0][0xc10] ;  /* 0x0003040000047ab9 */ /* 0x000fd60000000800 */
[----:B------:R-:W-:Y:S02]  /*17590*/  @P0 LOP3.LUT R2, R2, 0x20, RZ, 0xfc, !PT ;  /* 0x0000002002020812 */ /* 0x000fe400078efcff */
[----:B------:R-:W-:-:S13]  /*175a0*/  ISETP.GE.OR P0, PT, R7, UR5, !P0 ;  /* 0x0000000507007c0c */ /* 0x000fda000c706670 */
[----:B------:R-:W1:Y:S02]  /*175b0*/  @!P0 LDC.64 R4, c[0x0][0xc58] ;  /* 0x00031600ff048b82 */ /* 0x000e640000000a00 */
[----:B-1----:R-:W-:-:S05]  /*175c0*/  @!P0 IMAD.WIDE.U32 R4, R7, 0x4, R4 ;  /* 0x0000000407048825 */ /* 0x002fca00078e0004 */
        /* <DEDUP_REMOVED lines=9> */
[----:B--2---:R-:W1:Y:S02]  /*17660*/  SHFL.UP PT, R0, R10, 0x1, RZ ;  /* 0x042000000a007989 */ /* 0x004e6400000e00ff */
[----:B-1----:R-:W-:-:S05]  /*17670*/  SEL R3, R0, RZ, P1 ;  /* 0x000000ff00037207 */ /* 0x002fca0000800000 */
[----:B------:R-:W-:-:S05]  /*17680*/  IMAD.IADD R3, R10, 0x1, R3 ;  /* 0x000000010a037824 */ /* 0x000fca00078e0203 */
[----:B------:R-:W1:Y:S02]  /*17690*/  SHFL.UP PT, R0, R3, 0x2, RZ ;  /* 0x0440000003007989 */ /* 0x000e6400000e00ff */
[----:B-1----:R-:W-:Y:S02]  /*176a0*/  SEL R0, R0, RZ, P0 ;  /* 0x000000ff00007207 */ /* 0x002fe40000000000 */
[----:B------:R-:W-:-:S03]  /*176b0*/  ISETP.GE.U32.AND P0, PT, R7, 0x4, PT ;  /* 0x000000040700780c */ /* 0x000fc60003f06070 */
[----:B------:R-:W-:-:S05]  /*176c0*/  IMAD.IADD R0, R3, 0x1, R0 ;  /* 0x0000000103007824 */ /* 0x000fca00078e0200 */
[----:B------:R-:W1:Y:S05]  /*176d0*/  SHFL.UP PT, R6, R0, 0x4, RZ ;  /* 0x0480000000067989 */ /* 0x000e6a00000e00ff */
[----:B------:R-:W-:-:S04]  /*176e0*/  @P0 LOP3.LUT R2, R2, 0x8, RZ, 0xfc, !PT ;  /* 0x0000000802020812 */ /* 0x000fc800078efcff */
[----:B------:R-:W-:Y:S02]  /*176f0*/  LOP3.LUT R2, R2, 0xfffffffb, RZ, 0xc0, !PT ;  /* 0xfffffffb02027812 */ /* 0x000fe400078ec0ff */
[----:B-1----:R-:W-:Y:S01]  /*17700*/  SEL R5, R6, RZ, P0 ;  /* 0x000000ff06057207 */ /* 0x002fe20000000000 */
[----:B------:R-:W-:Y:S01]  /*17710*/  IMAD.MOV.U32 R6, RZ, RZ, RZ ;  /* 0x000000ffff067224 */ /* 0x000fe200078e00ff */
[----:B------:R-:W-:-:S03]  /*17720*/  ISETP.GE.U32.AND P0, PT, R7, 0x8, PT ;  /* 0x000000080700780c */ /* 0x000fc60003f06070 */
[----:B------:R-:W-:-:S05]  /*17730*/  IMAD.IADD R5, R0, 0x1, R5 ;  /* 0x0000000100057824 */ /* 0x000fca00078e0205 */
[----:B------:R-:W1:Y:S05]  /*17740*/  SHFL.UP PT, R4, R5, 0x8, RZ ;  /* 0x0500000005047989 */ /* 0x000e6a00000e00ff */
[----:B------:R-:W-:-:S04]  /*17750*/  @P0 LOP3.LUT R2, R2, 0x4, RZ, 0xfc, !PT ;  /* 0x0000000402020812 */ /* 0x000fc800078efcff */
[----:B------:R-:W-:Y:S02]  /*17760*/  LOP3.LUT R2, R2, 0xfffffffd, RZ, 0xc0, !PT ;  /* 0xfffffffd02027812 */ /* 0x000fe400078ec0ff */
[----:B-1----:R-:W-:Y:S02]  /*17770*/  SEL R4, R4, RZ, P0 ;  /* 0x000000ff04047207 */ /* 0x002fe40000000000 */
[----:B------:R-:W-:-:S03]  /*17780*/  ISETP.GE.U32.AND P0, PT, R7, 0x10, PT ;  /* 0x000000100700780c */ /* 0x000fc60003f06070 */
[----:B------:R-:W-:-:S05]  /*17790*/  IMAD.IADD R4, R5, 0x1, R4 ;  /* 0x0000000105047824 */ /* 0x000fca00078e0204 */
[----:B------:R-:W1:Y:S05]  /*177a0*/  SHFL.UP PT, R3, R4, 0x10, RZ ;  /* 0x0600000004037989 */ /* 0x000e6a00000e00ff */
[----:B------:R-:W-:Y:S02]  /*177b0*/  @P0 LOP3.LUT R2, R2, 0x2, RZ, 0xfc, !PT ;  /* 0x0000000202020812 */ /* 0x000fe400078efcff */
[----:B-1----:R-:W-:-:S05]  /*177c0*/  SEL R3, R3, RZ, P0 ;  /* 0x000000ff03037207 */ /* 0x002fca0000000000 */
[----:B------:R-:W-:-:S05]  /*177d0*/  IMAD.IADD R0, R4, 0x1, R3 ;  /* 0x0000000104007824 */ /* 0x000fca00078e0203 */
[----:B------:R-:W1:Y:S02]  /*177e0*/  SHFL.IDX PT, R3, R0, 0x1f, 0x1f ;  /* 0x03e01f0000037f89 */ /* 0x000e6400000e0000 */
[----:B-1----:R-:W-:-:S04]  /*177f0*/  IMAD R3, R3, UR4, RZ ;  /* 0x0000000403037c24 */ /* 0x002fc8000f8e02ff */
[----:B------:R-:W-:Y:S01]  /*17800*/  IMAD.MOV.U32 R4, RZ, RZ, R3 ;  /* 0x000000ffff047224 */ /* 0x000fe200078e0003 */
[----:B0-----:R-:W-:-:S13]  /*17810*/  ISETP.GT.AND P0, PT, R3, UR6, PT ;  /* 0x0000000603007c0c */ /* 0x001fda000bf04270 */
[----:B------:R-:W-:Y:S05]  /*17820*/  @P0 BRA `(.L_x_2205) ;  /* 0x0000000000bc0947 */ /* 0x000fea0003800000 */
[----:B------:R-:W-:Y:S01]  /*17830*/  IMAD.MOV.U32 R3, RZ, RZ, R4 ;  /* 0x000000ffff037224 */ /* 0x000fe200078e0004 */
[----:B------:R-:W-:Y:S01]  /*17840*/  ULDC UR5, c[0x0][0xc14] ;  /* 0x0003050000057ab9 */ /* 0x000fe20000000800 */
[----:B------:R-:W-:Y:S01]  /*17850*/  IMAD.MOV.U32 R6, RZ, RZ, RZ ;  /* 0x000000ffff067224 */ /* 0x000fe200078e00ff */
[----:B------:R-:W-:Y:S01]  /*17860*/  ULDC UR7, c[0x0][0xc14] ;  /* 0x0003050000077ab9 */ /* 0x000fe20000000800 */
[----:B------:R-:W-:-:S05]  /*17870*/  ULDC UR4, c[0x0][0xc10] ;  /* 0x0003040000047ab9 */ /* 0x000fca0000000800 */
.L_x_2209:
        /* <DEDUP_REMOVED lines=15> */
.L_x_2208:
[----:B------:R-:W-:Y:S05]  /*17970*/  BSYNC B0 ;  /* 0x0000000000007941 */ /* 0x000fea0003800000 */
.L_x_2207:
[----:B-----5:R-:W0:Y:S01]  /*17980*/  SHFL.UP PT, R0, R10, 0x1, RZ ;  /* 0x042000000a007989 */ /* 0x020e2200000e00ff */
        /* <DEDUP_REMOVED lines=25> */
.L_x_2205:
        /* <DEDUP_REMOVED lines=20> */
.L_x_2210:
[----:B-12---:R-:W-:Y:S02]  /*17c60*/  IMAD.MOV R0, RZ, RZ, -R5 ;  /* 0x000000ffff007224 */ /* 0x006fe400078e0a05 */
[----:B---3--:R-:W-:Y:S02]  /*17c70*/  IMAD R16, R16, UR4, R7 ;  /* 0x0000000410107c24 */ /* 0x008fe4000f8e0207 */
[----:B------:R-:W-:Y:S02]  /*17c80*/  IMAD R3, R0, R11, RZ ;  /* 0x0000000b00037224 */ /* 0x000fe400078e02ff */
[----:B------:R-:W-:-:S04]  /*17c90*/  IMAD.MOV.U32 R4, RZ, RZ, RZ ;  /* 0x000000ffff047224 */ /* 0x000fc800078e00ff */
[----:B------:R-:W-:Y:S01]  /*17ca0*/  IMAD.HI.U32 R4, R5, R3, R4 ;  /* 0x0000000305047227 */ /* 0x000fe200078e0004 */
[----:B------:R-:W-:Y:S02]  /*17cb0*/  IADD3 R3, -R16, UR6, RZ ;  /* 0x0000000610037c10 */ /* 0x000fe4000fffe1ff */
        /* <DEDUP_REMOVED lines=19> */
[----:B------:R-:W-:Y:S01]  /*17df0*/  VIADDMNMX R8, R5, UR4, R8, PT ;  /* 0x0000000405087c46 */ /* 0x000fe2000b800108 */
[----:B------:R-:W-:-:S03]  /*17e00*/  IMAD.IADD R0, R3, 0x1, R0 ;  /* 0x0000000103007824 */ /* 0x000fc600078e0200 */
[----:B------:R-:W-:-:S04]  /*17e10*/  IABS R7, R8 ;  /* 0x0000000800077213 */ /* 0x000fc80000000000 */
[----:B------:R-:W1:Y:S08]  /*17e20*/  I2F.RP R10, R7 ;  /* 0x00000007000a7306 */ /* 0x000e700000209400 */
[----:B-1----:R-:W1:Y:S02]  /*17e30*/  MUFU.RCP R10, R10 ;  /* 0x0000000a000a7308 */ /* 0x002e640000001000 */
[----:B-1----:R-:W-:-:S06]  /*17e40*/  VIADD R4, R10, 0xffffffe ;  /* 0x0ffffffe0a047836 */ /* 0x002fcc0000000000 */
[----:B------:R1:W2:Y:S02]  /*17e50*/  F2I.FTZ.U32.TRUNC.NTZ R5, R4 ;  /* 0x0000000400057305 */ /* 0x0002a4000021f000 */
[----:B-1----:R-:W-:Y:S02]  /*17e60*/  IMAD.MOV.U32 R4, RZ, RZ, RZ ;  /* 0x000000ffff047224 */ /* 0x002fe400078e00ff */
[----:B--2---:R-:W-:-:S04]  /*17e70*/  IMAD.MOV R6, RZ, RZ, -R5 ;  /* 0x000000ffff067224 */ /* 0x004fc800078e0a05 */
        /* <DEDUP_REMOVED lines=22> */
.L_x_2206:
[----:B------:R-:W-:Y:S02]  /*17fe0*/  IMAD.MOV.U32 R17, RZ, RZ, RZ ;  /* 0x000000ffff117224 */ /* 0x000fe400078e00ff */
[----:B------:R-:W-:Y:S02]  /*17ff0*/  IMAD.U32 R16, RZ, RZ, UR6 ;  /* 0x00000006ff107e24 */ /* 0x000fe4000f8e00ff */
[----:B------:R-:W-:-:S07]  /*18000*/  IMAD.MOV.U32 R18, RZ, RZ, RZ ;  /* 0x000000ffff127224 */ /* 0x000fce00078e00ff */
.L_x_2211:
        /* <DEDUP_REMOVED lines=16> */
[----:B------:R-:W-:Y:S01]  /*18110*/  ULDC.64 UR38, c[0x0][0x198] ;  /* 0x0000660000267ab9 */ /* 0x000fe20000000a00 */
[----:B------:R-:W-:Y:S02]  /*18120*/  ULDC UR36, c[0x0][0xc] ;  /* 0x0000030000247ab9 */ /* 0x000fe40000000800 */
[----:B------:R1:W-:Y:S04]  /*18130*/  STL [R1+0xc], R0 ;  /* 0x00000c0001007387 */ /* 0x0003e80000100800 */
[----:B------:R1:W-:Y:S04]  /*18140*/  STL [R1+0x4], RZ ;  /* 0x000004ff01007387 */ /* 0x0003e80000100800 */
[----:B------:R1:W-:Y:S04]  /*18150*/  STL [R1], RZ ;  /* 0x000000ff01007387 */ /* 0x0003e80000100800 */
[----:B------:R1:W-:Y:S02]  /*18160*/  STL [R1+0x8], R0 ;  /* 0x0000080001007387 */ /* 0x0003e40000100800 */
.L_x_2312:
[----:B------:R-:W-:Y:S05]  /*18170*/  YIELD ;  /* 0x0000000000007946 */ /* 0x000fea0003800000 */
[----:B------:R-:W-:Y:S01]  /*18180*/  ULDC.64 UR4, c[0x0][0xa28] ;  /* 0x00028a0000047ab9 */ /* 0x000fe20000000a00 */
[----:B------:R-:W-:Y:S01]  /*18190*/  IMAD.MOV.U32 R6, RZ, RZ, RZ ;  /* 0x000000ffff067224 */ /* 0x000fe200078e00ff */
[----:B------:R-:W-:Y:S01]  /*181a0*/  ISETP.NE.U32.AND P0, PT, RZ, UR4, PT ;  /* 0x00000004ff007c0c */ /* 0x000fe2000bf05070 */
[----:B-1----:R-:W-:Y:S01]  /*181b0*/  IMAD.MOV.U32 R0, RZ, RZ, RZ ;  /* 0x000000ffff007224 */ /* 0x002fe200078e00ff */
[----:B------:R-:W-:Y:S01]  /*181c0*/  ULDC.64 UR8, c[0x0][0xa08] ;  /* 0x0002820000087ab9 */ /* 0x000fe20000000a00 */
[----:B------:R-:W-:Y:S01]  /*181d0*/  ULDC.64 UR10, c[0x0][0xa10] ;  /* 0x00028400000a7ab9 */ /* 0x000fe20000000a00 */
        /* <DEDUP_REMOVED lines=21> */
[----:B------:R-:W-:Y:S01]  /*18330*/  ISETP.NE.U32.AND P1, PT, RZ, UR8, PT ;  /* 0x00000008ff007c0c */ /* 0x000fe2000bf25070 */
[----:B------:R-:W-:Y:S01]  /*18340*/  ULDC UR6, c[0x0][0x338] ;  /* 0x0000ce0000067ab9 */ /* 0x000fe20000000800 */
[----:B------:R-:W-:Y:S01]  /*18350*/  ULDC UR4, c[0x0][0x404] ;  /* 0x0001010000047ab9 */ /* 0x000fe20000000800 */
[----:B------:R-:W-:Y:S01]  /*18360*/  UISETP.NE.AND.EX UP0, UPT, UR5, URZ, UPT, UP0 ;  /* 0x0000003f0500728c */ /* 0x000fe2000bf05300 */
[----:B------:R-:W-:Y:S01]  /*18370*/  ISETP.NE.AND.EX P3, PT, RZ, UR9, PT, P1 ;  /* 0x00000009ff007c0c */ /* 0x000fe2000bf65310 */
[----:B------:R-:W-:Y:S01]  /*18380*/  IMAD.U32 R9, RZ, RZ, UR6 ;  /* 0x00000006ff097e24 */ /* 0x000fe2000f8e00ff */
[----:B------:R-:W-:Y:S01]  /*18390*/  ULDC UR5, c[0x0][0x2e0] ;  /* 0x0000b80000057ab9 */ /* 0x000fe20000000800 */
[----:B------:R-:W-:Y:S01]  /*183a0*/  USEL UR4, UR4, 0x1, UP0 ;  /* 0x0000000104047887 */ /* 0x000fe20008000000 */
[----:B------:R-:W-:-:S03]  /*183b0*/  ISETP.NE.U32.AND P1, PT, RZ, UR10, PT ;  /* 0x0000000aff007c0c */ /* 0x000fc6000bf25070 */
[----:B------:R-:W-:Y:S01]  /*183c0*/  UIMAD UR4, UR4, UR5, URZ ;  /* 0x00000005040472a4 */ /* 0x000fe2000f8e023f */
[----:B------:R-:W-:-:S05]  /*183d0*/  ISETP.NE.AND.EX P1, PT, RZ, UR11, PT, P1 ;  /* 0x0000000bff007c0c */ /* 0x000fca000bf25310 */
[----:B------:R-:W-:Y:S01]  /*183e0*/  IMAD.U32 R7, RZ, RZ, UR4 ;  /* 0x00000004ff077e24 */ /* 0x000fe2000f8e00ff */
[----:B-1----:R-:W-:Y:S07]  /*183f0*/  @P0 BRA `(.L_x_2213) ;  /* 0x0000000000100947 */ /* 0x002fee0003800000 */
[----:B------:R-:W-:Y:S05]  /*18400*/  @!P2 BRA `(.L_x_2213) ;  /* 0x00000000000ca947 */ /* 0x000fea0003800000 */
[----:B------:R-:W2:Y:S04]  /*18410*/  LDG.E R5, desc[UR40][R2.64] ;  /* 0x0000002802057981 */ /* 0x000ea8000c1e1900 */
[----:B-----5:R-:W2:Y:S02]  /*18420*/  LDG.E R0, desc[UR40][R2.64+0x4] ;  /* 0x0000042802007981 */ /* 0x020ea4000c1e1900 */
[----:B--2---:R-:W-:-:S07]  /*18430*/  IMAD.IADD R0, R0, 0x1, -R5 ;  /* 0x0000000100007824 */ /* 0x004fce00078e0a05 */
.L_x_2213:
[----:B------:R-:W1:Y:S01]  /*18440*/  LDC.64 R4, c[0x0][0xa08] ;  /* 0x00028200ff047b82 */ /* 0x000e620000000a00 */
[----:B------:R-:W-:Y:S01]  /*18450*/  IMAD.MOV.U32 R8, RZ, RZ, RZ ;  /* 0x000000ffff087224 */ /* 0x000fe200078e00ff */
[----:B------:R-:W-:-:S06]  /*18460*/  ULDC.64 UR4, c[0x0][0xa20] ;  /* 0x0002880000047ab9 */ /* 0x000fcc0000000a00 */
[----:B------:R-:W2:Y:S01]  /*18470*/  LDC.64 R2, c[0x0][0xa10] ;  /* 0x00028400ff027b82 */ /* 0x000ea20000000a00 */
[----:B-1----:R-:W-:-:S05]  /*18480*/  IMAD.WIDE R4, R19, 0x4, R4 ;  /* 0x0000000413047825 */ /* 0x002fca00078e0204 */
[----:B------:R-:W3:Y:S01]  /*18490*/  @P3 LDG.E R8, desc[UR40][R4.64] ;  /* 0x0000002804083981 */ /* 0x000ee2000c1e1900 */
[----:B------:R-:W-:Y:S02]  /*184a0*/  IMAD.MOV.U32 R10, RZ, RZ, RZ ;  /* 0x000000ffff0a7224 */ /* 0x000fe400078e00ff */
[----:B--2---:R-:W-:-:S05]  /*184b0*/  IMAD.WIDE R2, R19, 0x4, R2 ;  /* 0x0000000413027825 */ /* 0x004fca00078e0202 */
[----:B------:R1:W5:Y:S01]  /*184c0*/  @P1 LDG.E R10, desc[UR40][R2.64] ;  /* 0x00000028020a1981 */ /* 0x000362000c1e1900 */
[----:B------:R-:W-:-:S04]  /*184d0*/  ISETP.NE.U32.AND P0, PT, RZ, UR4, PT ;  /* 0x00000004ff007c0c */ /* 0x000fc8000bf05070 */
[----:B------:R-:W-:Y:S01]  /*184e0*/  ISETP.NE.AND.EX P0, PT, RZ, UR5, PT, P0 ;  /* 0x00000005ff007c0c */ /* 0x000fe2000bf05300 */
[----:B---3-5:R-:W-:-:S05]  /*184f0*/  IMAD.IADD R8, R8, 0x1, R6 ;  /* 0x0000000108087824 */ /* 0x028fca00078e0206 */
[----:B------:R1:W-:Y:S07]  /*18500*/  STL [R1+0x10], R8 ;  /* 0x0000100801007387 */ /* 0x0003ee0000100800 */
[----:B------:R-:W-:Y:S05]  /*18510*/  @!P0 BRA `(.L_x_2214) ;  /* 0x0000000000108947 */ /* 0x000fea0003800000 */
[----:B------:R-:W2:Y:S02]  /*18520*/  LDC.64 R4, c[0x0][0xa20] ;  /* 0x00028800ff047b82 */ /* 0x000ea40000000a00 */
[----:B--2---:R-:W-:-:S05]  /*18530*/  IMAD.WIDE R4, R19, 0x4, R4 ;  /* 0x0000000413047825 */ /* 0x004fca00078e0204 */
[----:B------:R2:W5:Y:S01]  /*18540*/  LDG.E R7, desc[UR40][R4.64] ;  /* 0x0000002804077981 */ /* 0x000562000c1e1900 */
[----:B------:R-:W-:Y:S05]  /*18550*/  BRA `(.L_x_2215) ;  /* 0x0000000000107947 */ /* 0x000fea0003800000 */
.L_x_2214:
[----:B------:R-:W-:Y:S05]  /*18560*/  @!P3 BRA `(.L_x_2215) ;  /* 0x00000000000cb947 */ /* 0x000fea0003800000 */
[----:B------:R-:W2:Y:S04]  /*18570*/  LDG.E R7, desc[UR40][R4.64] ;  /* 0x0000002804077981 */ /* 0x000ea8000c1e1900 */
[----:B------:R-:W2:Y:S02]  /*18580*/  LDG.E R4, desc[UR40][R4.64+0x4] ;  /* 0x0000042804047981 */ /* 0x000ea4000c1e1900 */
[----:B--2---:R-:W-:-:S07]  /*18590*/  IMAD.IADD R7, R4, 0x1, -R7 ;  /* 0x0000000104077824 */ /* 0x004fce00078e0a07 */
.L_x_2215:
[----:B--2---:R-:W2:Y:S04]  /*185a0*/  @P1 LDG.E R4, desc[UR40][R2.64] ;  /* 0x0000002802041981 */ /* 0x004ea8000c1e1900 */
[----:B-1----:R-:W2:Y:S01]  /*185b0*/  @P1 LDG.E R2, desc[UR40][R2.64+0x4] ;  /* 0x0000042802021981 */ /* 0x002ea2000c1e1900 */
[----:B-----5:R-:W-:Y:S02]  /*185c0*/  IMAD.IADD R5, R7, 0x1, -R6 ;  /* 0x0000000107057824 */ /* 0x020fe400078e0a06 */
[----:B--2---:R-:W-:Y:S01]  /*185d0*/  @P1 IMAD.IADD R9, R2, 0x1, -R4 ;  /* 0x0000000102091824 */ /* 0x004fe200078e0a04 */
[----:B------:R-:W-:-:S03]  /*185e0*/  LEA R4, R17, 0x80, 0x7 ;  /* 0x0000008011047811 */ /* 0x000fc600078e38ff */
[----:B------:R-:W-:-:S04]  /*185f0*/  IMAD.IADD R8, R5, 0x1, R9 ;  /* 0x0000000105087824 */ /* 0x000fc800078e0209 */
[C---:B------:R-:W-:Y:S01]  /*18600*/  VIADD R20, R8.reuse, 0x5f ;  /* 0x0000005f08147836 */ /* 0x040fe20000000000 */
[----:B------:R-:W-:-:S03]  /*18610*/  IADD3 R4, R8, R4, -R0 ;  /* 0x0000000408047210 */ /* 0x000fc60007ffe800 */
[----:B------:R-:W-:-:S05]  /*18620*/  IMAD.HI R20, R20, 0x2aaaaaab, RZ ;  /* 0x2aaaaaab14147827 */ /* 0x000fca00078e02ff */
[----:B------:R-:W-:-:S04]  /*18630*/  SHF.R.U32.HI R2, RZ, 0x1f, R20 ;  /* 0x0000001fff027819 */ /* 0x000fc80000011614 */
[----:B------:R-:W-:Y:S02]  /*18640*/  LEA.HI.SX32 R20, R20, R2, 0x1c ;  /* 0x0000000214147211 */ /* 0x000fe400078fe2ff */
[----:B------:R-:W1:Y:S02]  /*18650*/  LDC.64 R2, c[0x0][0x9e0] ;  /* 0x00027800ff027b82 */ /* 0x000e640000000a00 */
[----:B-1----:R-:W-:Y:S01]  /*18660*/  ISETP.GE.AND P2, PT, R3, 0x1, PT ;  /* 0x000000010300780c */ /* 0x002fe20003f46270 */
[----:B------:R-:W-:-:S12]  /*18670*/  IMAD.IADD R2, R4, 0x1, R2 ;  /* 0x0000000104027824 */ /* 0x000fd800078e0202 */
[----:B------:R-:W-:Y:S05]  /*18680*/  @!P2 BRA `(.L_x_2216) ;  /* 0x000000000048a947 */ /* 0x000fea0003800000 */
        /* <DEDUP_REMOVED lines=11> */
.L_x_2218:
[----:B------:R-:W-:-:S13]  /*18740*/  ISETP.NE.AND P0, PT, R3, 0x1, PT ;  /* 0x000000010300780c */ /* 0x000fda0003f05270 */
[----:B------:R-:W1:Y:S02]  /*18750*/  @P0 LDC.64 R6, c[0x0][0x9e8] ;  /* 0x00027a00ff060b82 */ /* 0x000e640000000a00 */
[----:B-1----:R-:W-:-:S05]  /*18760*/  @P0 IMAD.HI.U32 R6, R11, R6, RZ ;  /* 0x000000060b060227 */ /* 0x002fca00078e00ff */
[----:B------:R-:W-:-:S07]  /*18770*/  @P0 SHF.R.U32.HI R11, RZ, R7, R6 ;  /* 0x00000007ff0b0219 */ /* 0x000fce0000011606 */
.L_x_2219:
[----:B------:R-:W-:Y:S05]  /*18780*/  BSYNC B0 ;  /* 0x0000000000007941 */ /* 0x000fea0003800000 */
.L_x_2217:
[----:B------:R-:W-:-:S05]  /*18790*/  IMAD R11, R11, R3, R3 ;  /* 0x000000030b0b7224 */ /* 0x000fca00078e0203 */
[----:B------:R-:W-:-:S07]  /*187a0*/  VIMNMX R2, R2, R11, PT ;  /* 0x0000000b02027248 */ /* 0x000fce0003fe0100 */
.L_x_2216:
        /* <DEDUP_REMOVED lines=15> */
.L_x_2222:
[----:B------:R-:W-:Y:S01]  /*188a0*/  ISETP.NE.AND P0, PT, R3, 0x1, PT ;  /* 0x000000010300780c */ /* 0x000fe20003f05270 */
[----:B------:R-:W-:-:S12]  /*188b0*/  IMAD.MOV.U32 R11, RZ, RZ, R0 ;  /* 0x000000ffff0b7224 */ /* 0x000fd800078e0000 */
[----:B------:R-:W1:Y:S02]  /*188c0*/  @P0 LDC.64 R6, c[0x0][0x9e8] ;  /* 0x00027a00ff060b82 */ /* 0x000e640000000a00 */
[----:B-1----:R-:W-:-:S05]  /*188d0*/  @P0 IMAD.HI.U32 R6, R0, R6, RZ ;  /* 0x0000000600060227 */ /* 0x002fca00078e00ff */
[----:B------:R-:W-:-:S07]  /*188e0*/  @P0 SHF.R.U32.HI R11, RZ, R7, R6 ;  /* 0x00000007ff0b0219 */ /* 0x000fce0000011606 */
.L_x_2223:
[----:B------:R-:W-:Y:S05]  /*188f0*/  BSYNC B0 ;  /* 0x0000000000007941 */ /* 0x000fea0003800000 */
.L_x_2221:
[----:B------:R-:W-:-:S05]  /*18900*/  IMAD R3, R11, R3, RZ ;  /* 0x000000030b037224 */ /* 0x000fca00078e02ff */
[----:B------:R-:W-:-:S07]  /*18910*/  VIMNMX R8, R8, R3, !PT ;  /* 0x0000000308087248 */ /* 0x000fce0007fe0100 */
.L_x_2220:
[----:B------:R-:W-:Y:S01]  /*18920*/  VIADD R2, R2, 0x5f ;  /* 0x0000005f02027836 */ /* 0x000fe20000000000 */
[----:B------:R-:W-:Y:S01]  /*18930*/  BSSY B0, `(.L_x_2224) ;  /* 0x00000ea000007945 */ /* 0x000fe20003800000 */
[----:B------:R-:W-:Y:S01]  /*18940*/  IMAD.HI R8, R8, 0x2aaaaaab, RZ ;  /* 0x2aaaaaab08087827 */ /* 0x000fe200078e02ff */
[----:B------:R-:W-:-:S03]  /*18950*/  PLOP3.LUT P2, PT, PT, PT, PT, 0x80, 0x0 ;  /* 0x000000000000781c */ /* 0x000fc60003f4f070 */
[----:B------:R-:W-:-:S05]  /*18960*/  IMAD.HI R2, R2, 0x2aaaaaab, RZ ;  /* 0x2aaaaaab02027827 */ /* 0x000fca00078e02ff */
[----:B------:R-:W-:-:S04]  /*18970*/  SHF.R.U32.HI R3, RZ, 0x1f, R2 ;  /* 0x0000001fff037819 */ /* 0x000fc80000011602 */
[----:B------:R-:W-:Y:S02]  /*18980*/  LEA.HI.SX32 R3, R2, R3, 0x1c ;  /* 0x0000000302037211 */ /* 0x000fe400078fe2ff */
[----:B------:R-:W-:Y:S02]  /*18990*/  SHF.R.U32.HI R2, RZ, 0x1f, R8 ;  /* 0x0000001fff027819 */ /* 0x000fe40000011608 */
[----:B------:R-:W-:Y:S02]  /*189a0*/  VIMNMX R3, R20, R3, PT ;  /* 0x0000000314037248 */ /* 0x000fe40003fe0100 */
[----:B------:R-:W-:-:S03]  /*189b0*/  LEA.HI.SX32 R2, R8, R2, 0x1c ;  /* 0x0000000208027211 */ /* 0x000fc600078fe2ff */
[----:B------:R-:W-:Y:S01]  /*189c0*/  IMAD R3, R3, 0x60, -R5 ;  /* 0x0000006003037824 */ /* 0x000fe200078e0a05 */
[----:B------:R-:W-:-:S04]  /*189d0*/  VIMNMX R2, RZ, R2, !PT ;  /* 0x00000002ff027248 */ /* 0x000fc80007fe0100 */
[----:B------:R-:W-:Y:S01]  /*189e0*/  VIMNMX R9, R3, R9, PT ;  /* 0x0000000903097248 */ /* 0x000fe20003fe0100 */
[----:B------:R-:W-:-:S05]  /*189f0*/  IMAD R2, R2, 0x60, -R5 ;  /* 0x0000006002027824 */ /* 0x000fca00078e0a05 */
[----:B------:R-:W-:-:S04]  /*18a00*/  VIMNMX R5, RZ, R2, !PT ;  /* 0x00000002ff057248 */ /* 0x000fc80007fe0100 */
[----:B------:R-:W-:Y:S01]  /*18a10*/  ISETP.GT.AND P0, PT, R9, R5, PT ;  /* 0x000000050900720c */ /* 0x000fe20003f04270 */
[----:B------:R-:W-:-:S05]  /*18a20*/  IMAD.WIDE.U32 R2, R5, -0x55555555, RZ ;  /* 0xaaaaaaab05027825 */ /* 0x000fca00078e00ff */
[----:B------:R-:W-:-:S05]  /*18a30*/  SHF.R.U32.HI R2, RZ, 0x6, R3 ;  /* 0x00000006ff027819 */ /* 0x000fca0000011603 */
[----:B------:R-:W-:Y:S02]  /*18a40*/  IMAD.MOV.U32 R3, RZ, RZ, R2 ;  /* 0x000000ffff037224 */ /* 0x000fe400078e0002 */
[----:B------:R-:W-:-:S04]  /*18a50*/  @P0 VIADD R5, R9, 0x5f ;  /* 0x0000005f09050836 */ /* 0x000fc80000000000 */
[----:B------:R-:W-:-:S05]  /*18a60*/  @P0 IMAD.HI R5, R5, 0x2aaaaaab, RZ ;  /* 0x2aaaaaab05050827 */ /* 0x000fca00078e02ff */
[----:B------:R-:W-:-:S04]  /*18a70*/  @P0 SHF.R.U32.HI R6, RZ, 0x1f, R5 ;  /* 0x0000001fff060819 */ /* 0x000fc80000011605 */
[----:B------:R-:W-:-:S04]  /*18a80*/  @P0 LEA.HI.SX32 R3, R5, R6, 0x1c ;  /* 0x0000000605030211 */ /* 0x000fc800078fe2ff */
[----:B------:R-:W-:-:S13]  /*18a90*/  ISETP.GT.AND P0, PT, R3, R2, PT ;  /* 0x000000020300720c */ /* 0x000fda0003f04270 */
[----:B------:R-:W-:Y:S05]  /*18aa0*/  @!P0 BRA `(.L_x_2225) ;  /* 0x0000000c00488947 */ /* 0x000fea0003800000 */
[----:B------:R-:W1:Y:S01]  /*18ab0*/  LDC R5, c[0x0][0x428] ;  /* 0x00010a00ff057b82 */ /* 0x000e620000000800 */
[----:B------:R-:W-:Y:S01]  /*18ac0*/  UMOV UR4, 0xffffffff ;  /* 0xffffffff00047882 */ /* 0x000fe20000000000 */
[----:B-1----:R-:W-:Y:S01]  /*18ad0*/  ISETP.NE.AND P0, PT, R5, 0x1, PT ;  /* 0x000000010500780c */ /* 0x002fe20003f05270 */
[----:B------:R-:W-:-:S12]  /*18ae0*/  IMAD.MOV.U32 R5, RZ, RZ, R18 ;  /* 0x000000ffff057224 */ /* 0x000fd800078e0012 */
[----:B------:R-:W1:Y:S08]  /*18af0*/  @P0 LDC R7, c[0x0][0x42c] ;  /* 0x00010b00ff070b82 */ /* 0x000e700000000800 */
[----:B------:R-:W2:Y:S01]  /*18b00*/  @P0 LDC R6, c[0x0][0x430] ;  /* 0x00010c00ff060b82 */ /* 0x000ea20000000800 */
[----:B-1----:R-:W-:-:S05]  /*18b10*/  @P0 IMAD.HI.U32 R7, R18, R7, RZ ;  /* 0x0000000712070227 */ /* 0x002fca00078e00ff */
[----:B--2---:R-:W-:Y:S02]  /*18b20*/  @P0 SHF.R.U32.HI R5, RZ, R6, R7 ;  /* 0x00000006ff050219 */ /* 0x004fe40000011607 */
[----:B------:R-:W-:Y:S01]  /*18b30*/  SEL R6, R19, RZ, !P1 ;  /* 0x000000ff13067207 */ /* 0x000fe20004800000 */
[----:B------:R-:W-:Y:S06]  /*18b40*/  BRA.DIV UR4, `(.L_x_2226) ;  /* 0x0000005a04707947 */ /* 0x000fec000b800000 */
.L_x_2382:
[----:B------:R-:W-:-:S03]  /*18b50*/  UMOV UR4, 0xffffffff ;  /* 0xffffffff00047882 */ /* 0x000fc60000000000 */
[----:B------:R-:W-:Y:S05]  /*18b60*/  BRA.DIV UR4, `(.L_x_2227) ;  /* 0x0000005a049c7947 */ /* 0x000fea000b800000 */
[----:B------:R-:W-:-:S13]  /*18b70*/  ELECT P6, URZ, PT ;  /* 0x00000000003f782f */ /* 0x000fda00038c0000 */
.L_x_2385:
[----:B------:R-:W2:Y:S01]  /*18b80*/  LDL R7, [R1+0x24] ;  /* 0x0000240001077983 */ /* 0x000ea20000100800 */
[----:B------:R-:W-:Y:S01]  /*18b90*/  MOV R9, 0x400 ;  /* 0x0000040000097802 */ /* 0x000fe20000000f00 */
[----:B------:R-:W-:Y:S01]  /*18ba0*/  BSSY B1, `(.L_x_2228) ;  /* 0x000000a000017945 */ /* 0x000fe20003800000 */
[----:B--2---:R-:W-:-:S05]  /*18bb0*/  VIADD R8, R7, 0x1 ;  /* 0x0000000107087836 */ /* 0x004fca0000000000 */
[----:B------:R-:W-:-:S04]  /*18bc0*/  LEA.HI R7, R8, R8, RZ, 0x1 ;  /* 0x0000000808077211 */ /* 0x000fc800078f08ff */
[----:B------:R-:W-:-:S05]  /*18bd0*/  LOP3.LUT R7, R7, 0xfffffffe, RZ, 0xc0, !PT ;  /* 0xfffffffe07077812 */ /* 0x000fca00078ec0ff */
[----:B------:R-:W-:Y:S02]  /*18be0*/  IMAD.IADD R8, R8, 0x1, -R7 ;  /* 0x0000000108087824 */ /* 0x000fe400078e0a07 */
[----:B------:R-:W1:Y:S03]  /*18bf0*/  S2R R7, SR_CgaCtaId ;  /* 0x0000000000077919 */ /* 0x000e660000008800 */
[----:B------:R-:W-:Y:S02]  /*18c00*/  SHF.L.U32 R8, R8, 0x1f, RZ ;  /* 0x0000001f08087819 */ /* 0x000fe400000006ff */
[----:B-1----:R-:W-:-:S04]  /*18c10*/  LEA R7, R7, R9, 0x18 ;  /* 0x0000000907077211 */ /* 0x002fc800078ec0ff */
[----:B------:R-:W1:Y:S02]  /*18c20*/  SYNCS.PHASECHK.TRANS64.TRYWAIT P0, [R7+URZ+0x22820], R8 ;  /* 0x02282008070075a7 */ /* 0x000e64000800017f */
[----:B-1----:R-:W-:Y:S05]  /*18c30*/  @!P0 BRA `(.L_x_2229) ;  /* 0x0000005800888947 */ /* 0x002fea0003800000 */
.L_x_2386:
[----:B------:R-:W-:Y:S05]  /*18c40*/  BSYNC B1 ;  /* 0x0000000000017941 */ /* 0x000fea0003800000 */
.L_x_2228:
[----:B------:R-:W-:Y:S04]  /*18c50*/  BSSY B1, `(.L_x_2230) ;  /* 0x000004d000017945 */ /* 0x000fe80003800000 */
[----:B------:R-:W-:Y:S05]  /*18c60*/  @!P6 BRA `(.L_x_2231) ;  /* 0x00000004002ce947 */ /* 0x000fea0003800000 */
[----:B------:R-:W1:Y:S04]  /*18c70*/  LDL R11, [R1+0x4] ;  /* 0x00000400010b7983 */ /* 0x000e680000100800 */
[----:B------:R-:W2:Y:S01]  /*18c80*/  LDL R9, [R1+0xc] ;  /* 0x00000c0001097983 */ /* 0x000ea20000100800 */
[----:B-1----:R-:W-:Y:S01]  /*18c90*/  IMAD R8, R11, 0x8, R7 ;  /* 0x000000080b087824 */ /* 0x002fe200078e0207 */
[----:B--2---:R-:W-:-:S04]  /*18ca0*/  SHF.L.U32 R11, R9, 0x1f, RZ ;  /* 0x0000001f090b7819 */ /* 0x004fc800000006ff */
[----:B------:R-:W1:Y:S02]  /*18cb0*/  SYNCS.PHASECHK.TRANS64.TRYWAIT P0, [R8+URZ+0x228a0], R11 ;  /* 0x0228a00b080075a7 */ /* 0x000e64000800017f */
[----:B-1----:R-:W-:Y:S05]  /*18cc0*/  @!P0 BRA `(.L_x_2232) ;  /* 0x0000005800788947 */ /* 0x002fea0003800000 */
.L_x_2387:
        /* <DEDUP_REMOVED lines=11> */
.L_x_2233:
[----:B--2---:R-:W2:Y:S01]  /*18d80*/  LDL R9, [R1+0x4] ;  /* 0x0000040001097983 */ /* 0x004ea20000100800 */
        /* <DEDUP_REMOVED lines=11> */
[----:B------:R-:W-:-:S04]  /*18e40*/  IMAD R9, R3, 0x60, R10 ;  /* 0x0000006003097824 */ /* 0x000fc800078e020a */
[----:B------:R-:W-:-:S05]  /*18e50*/  VIADD R9, R9, 0xffffffa0 ;  /* 0xffffffa009097836 */ /* 0x000fca0000000000 */
[----:B------:R-:W-:-:S03]  /*18e60*/  R2UR UR11, R9 ;  /* 0x00000000090b72ca */ /* 0x000fc600000e0000 */
[----:B------:R-:W-:-:S10]  /*18e70*/  UIADD3 UR8, UR8, 0x1c400, URZ ;  /* 0x0001c40008087890 */ /* 0x000fd4000fffe03f */
[----:B------:R2:W-:Y:S01]  /*18e80*/  UTMALDG.4D [UR8], [UR4], desc[UR6] ;  /* 0x00000608040075b4 */ /* 0x0005e20008019000 */
[----:B------:R-:W3:Y:S02]  /*18e90*/  SYNCS.PHASECHK.TRANS64.TRYWAIT P0, [R8+URZ+0x228c0], R11 ;  /* 0x0228c00b080075a7 */ /* 0x000ee4000800017f */
[----:B--23--:R-:W-:Y:S05]  /*18ea0*/  @!P0 BRA `(.L_x_2234) ;  /* 0x0000005800148947 */ /* 0x00cfea0003800000 */
.L_x_2388:
        /* <DEDUP_REMOVED lines=8> */
.L_x_2235:
[----:B-12---:R-:W2:Y:S01]  /*18f30*/  LDL R11, [R1+0x4] ;  /* 0x00000400010b7983 */ /* 0x006ea20000100800 */
        /* <DEDUP_REMOVED lines=30> */
.L_x_2231:
[----:B------:R-:W-:Y:S05]  /*19120*/  BSYNC B1 ;  /* 0x0000000000017941 */ /* 0x000fea0003800000 */
.L_x_2230:
[----:B-1----:R-:W2:Y:S04]  /*19130*/  LDL.LU R8, [R1+0x4] ;  /* 0x0000040001087983 */ /* 0x002ea80000300800 */
        /* <DEDUP_REMOVED lines=12> */
[C---:B------:R-:W-:Y:S02]  /*19200*/  IMAD R8, R3.reuse, 0x60, R10 ;  /* 0x0000006003087824 */ /* 0x040fe400078e020a */
[----:B------:R-:W-:Y:S02]  /*19210*/  VIADD R3, R3, 0xffffffff ;  /* 0xffffffff03037836 */ /* 0x000fe40000000000 */
[----:B------:R-:W-:-:S07]  /*19220*/  VIADD R8, R8, 0xffffff40 ;  /* 0xffffff4008087836 */ /* 0x000fce0000000000 */
.L_x_2242:
[----:B------:R-:W-:Y:S05]  /*19230*/  YIELD ;  /* 0x0000000000007946 */ /* 0x000fea0003800000 */
[----:B------:R-:W-:Y:S04]  /*19240*/  BSSY B1, `(.L_x_2236) ;  /* 0x000004b000017945 */ /* 0x000fe80003800000 */
[----:B-1----:R-:W-:Y:S05]  /*19250*/  @!P6 BRA `(.L_x_2237) ;  /* 0x000000040024e947 */ /* 0x002fea0003800000 */
[----:B------:R-:W2:Y:S04]  /*19260*/  LDL R9, [R1+0x4] ;  /* 0x0000040001097983 */ /* 0x000ea80000100800 */
[----:B------:R-:W3:Y:S01]  /*19270*/  LDL R10, [R1+0xc] ;  /* 0x00000c00010a7983 */ /* 0x000ee20000100800 */
[----:B--2---:R-:W-:Y:S01]  /*19280*/  IMAD R9, R9, 0x8, R7 ;  /* 0x0000000809097824 */ /* 0x004fe200078e0207 */
[----:B---3--:R-:W-:-:S04]  /*19290*/  SHF.L.U32 R10, R10, 0x1f, RZ ;  /* 0x0000001f0a0a7819 */ /* 0x008fc800000006ff */
[----:B------:R-:W1:Y:S02]  /*192a0*/  SYNCS.PHASECHK.TRANS64.TRYWAIT P0, [R9+URZ+0x228a0], R10 ;  /* 0x0228a00a090075a7 */ /* 0x000e64000800017f */
[----:B-1----:R-:W-:Y:S05]  /*192b0*/  @!P0 BRA `(.L_x_2238) ;  /* 0x0000005400248947 */ /* 0x002fea0003800000 */
.L_x_2389:
        /* <DEDUP_REMOVED lines=11> */
.L_x_2239:
[----:B--2---:R-:W2:Y:S01]  /*19370*/  LDL R11, [R1+0x4] ;  /* 0x00000400010b7983 */ /* 0x004ea20000100800 */
        /* <DEDUP_REMOVED lines=14> */
[----:B------:R-:W3:Y:S02]  /*19460*/  SYNCS.PHASECHK.TRANS64.TRYWAIT P1, [R9+URZ+0x228c0], R10 ;  /* 0x0228c00a090075a7 */ /* 0x000ee4000802017f */
[----:B--23--:R-:W-:Y:S05]  /*19470*/  @!P1 BRA `(.L_x_2240) ;  /* 0x0000005000c89947 */ /* 0x00cfea0003800000 */
.L_x_2390:
        /* <DEDUP_REMOVED lines=8> */
.L_x_2241:
        /* <DEDUP_REMOVED lines=31> */
.L_x_2237:
[----:B------:R-:W-:Y:S05]  /*196f0*/  BSYNC B1 ;  /* 0x0000000000017941 */ /* 0x000fea0003800000 */
.L_x_2236:
        /* <DEDUP_REMOVED lines=13> */
.L_x_2225:
[----:B------:R-:W-:Y:S05]  /*197d0*/  BSYNC B0 ;  /* 0x0000000000007941 */ /* 0x000fea0003800000 */
.L_x_2224:
[----:B------:R-:W2:Y:S01]  /*197e0*/  LDC.64 R2, c[0x0][0x9e0] ;  /* 0x00027800ff027b82 */ /* 0x000ea20000000a00 */
[----:B------:R-:W-:Y:S07]  /*197f0*/  @!P2 WARPSYNC.ALL ;  /* 0x000000000000a948 */ /* 0x000fee0003800000 */
[----:B------:R-:W-:Y:S01]  /*19800*/  @!P2 BAR.SYNC.DEFER_BLOCKING 0xc, 0x120 ;  /* 0x030480000000ab1d */ /* 0x000fe20000010000 */
[----:B--2---:R-:W-:Y:S01]  /*19810*/  ISETP.GE.AND P0, PT, R3, 0x1, PT ;  /* 0x000000010300780c */ /* 0x004fe20003f06270 */
        /* <DEDUP_REMOVED lines=8> */
[----:B------:R-:W2:Y:S02]  /*198a0*/  @P1 LDC.64 R6, c[0x0][0x9e8] ;  /* 0x00027a00ff061b82 */ /* 0x000ea40000000a00 */
[----:B--2---:R-:W-:-:S05]  /*198b0*/  @P1 IMAD.HI.U32 R6, R4, R6, RZ ;  /* 0x0000000604061227 */ /* 0x004fca00078e00ff */
[----:B------:R-:W-:-:S04]  /*198c0*/  @P1 SHF.R.U32.HI R4, RZ, R7, R6 ;  /* 0x00000007ff041219 */ /* 0x000fc80000011606 */
[----:B------:R-:W-:Y:S01]  /*198d0*/  LOP3.LUT R6, RZ, R4, RZ, 0x33, !PT ;  /* 0x00000004ff067212 */ /* 0x000fe200078e33ff */
[----:B------:R-:W-:Y:S06]  /*198e0*/  BRA `(.L_x_2246) ;  /* 0x0000000000107947 */ /* 0x000fec0003800000 */
.L_x_2245:
[----:B------:R-:W-:-:S13]  /*198f0*/  ISETP.NE.AND P1, PT, R3, 0x1, PT ;  /* 0x000000010300780c */ /* 0x000fda0003f25270 */
[----:B------:R-:W2:Y:S02]  /*19900*/  @P1 LDC.64 R4, c[0x0][0x9e8] ;  /* 0x00027a00ff041b82 */ /* 0x000ea40000000a00 */
[----:B--2---:R-:W-:-:S05]  /*19910*/  @P1 IMAD.HI.U32 R4, R6, R4, RZ ;  /* 0x0000000406041227 */ /* 0x004fca00078e00ff */
[----:B------:R-:W-:-:S07]  /*19920*/  @P1 SHF.R.U32.HI R6, RZ, R5, R4 ;  /* 0x00000005ff061219 */ /* 0x000fce0000011604 */
.L_x_2246:
[----:B------:R-:W-:Y:S05]  /*19930*/  BSYNC B0 ;  /* 0x0000000000007941 */ /* 0x000fea0003800000 */
.L_x_2244:
[----:B------:R-:W-:-:S05]  /*19940*/  IMAD R5, R6, R3, R3 ;  /* 0x0000000306057224 */ /* 0x000fca00078e0203 */
[----:B------:R-:W-:-:S07]  /*19950*/  VIMNMX R2, R2, R5, PT ;  /* 0x0000000502027248 */ /* 0x000fce0003fe0100 */
.L_x_2243:
[----:B------:R-:W-:Y:S01]  /*19960*/  VIADD R2, R2, 0x5f ;  /* 0x0000005f02027836 */ /* 0x000fe20000000000 */
[----:B------:R-:W-:-:S03]  /*19970*/  ULDC UR4, c[0x0][0x9dc] ;  /* 0x0002770000047ab9 */ /* 0x000fc60000000800 */
[----:B------:R-:W-:-:S05]  /*19980*/  IMAD.HI R2, R2, 0x2aaaaaab, RZ ;  /* 0x2aaaaaab02027827 */ /* 0x000fca00078e02ff */
[----:B------:R-:W-:-:S04]  /*19990*/  SHF.R.U32.HI R5, RZ, 0x1f, R2 ;  /* 0x0000001fff057819 */ /* 0x000fc80000011602 */
[----:B------:R-:W-:Y:S01]  /*199a0*/  LEA.HI.SX32 R5, R2, R5, 0x1c ;  /* 0x0000000502057211 */ /* 0x000fe200078fe2ff */
[----:B------:R-:W-:-:S03]  /*199b0*/  VIADD R2, R0, -UR4 ;  /* 0x8000000400027c36 */ /* 0x000fc60008000000 */
[----:B------:R-:W-:-:S05]  /*199c0*/  VIMNMX R6, R20, R5, PT ;  /* 0x0000000514067248 */ /* 0x000fca0003fe0100 */
[----:B------:R2:W-:Y:S01]  /*199d0*/  STL [R1+0x20], R6 ;  /* 0x0000200601007387 */ /* 0x0005e20000100800 */
[----:B------:R-:W-:Y:S05]  /*199e0*/  @!P0 BRA `(.L_x_2247) ;  /* 0x0000000000448947 */ /* 0x000fea0003800000 */
[----:B------:R-:W-:Y:S01]  /*199f0*/  ISETP.GT.AND P0, PT, R0, -0x1, PT ;  /* 0xffffffff0000780c */ /* 0x000fe20003f04270 */
[----:B------:R-:W-:-:S12]  /*19a00*/  BSSY B0, `(.L_x_2248) ;  /* 0x000000d000007945 */ /* 0x000fd80003800000 */
[----:B------:R-:W-:Y:S05]  /*19a10*/  @P0 BRA `(.L_x_2249) ;  /* 0x00000000001c0947 */ /* 0x000fea0003800000 */
[----:B------:R-:W-:Y:S02]  /*19a20*/  ISETP.NE.AND P0, PT, R3, 0x1, PT ;  /* 0x000000010300780c */ /* 0x000fe40003f05270 */
[----:B------:R-:W-:-:S11]  /*19a30*/  LOP3.LUT R7, RZ, R0, RZ, 0x33, !PT ;  /* 0x00000000ff077212 */ /* 0x000fd600078e33ff */
[----:B------:R-:W3:Y:S02]  /*19a40*/  @P0 LDC.64 R4, c[0x0][0x9e8] ;  /* 0x00027a00ff040b82 */ /* 0x000ee40000000a00 */
[----:B---3--:R-:W-:-:S05]  /*19a50*/  @P0 IMAD.HI.U32 R4, R7, R4, RZ ;  /* 0x0000000407040227 */ /* 0x008fca00078e00ff */
[----:B------:R-:W-:-:S04]  /*19a60*/  @P0 SHF.R.U32.HI R7, RZ, R5, R4 ;  /* 0x00000005ff070219 */ /* 0x000fc80000011604 */
[----:B------:R-:W-:Y:S01]  /*19a70*/  LOP3.LUT R0, RZ, R7, RZ, 0x33, !PT ;  /* 0x00000007ff007212 */ /* 0x000fe200078e33ff */
[----:B------:R-:W-:Y:S06]  /*19a80*/  BRA `(.L_x_2250) ;  /* 0x0000000000107947 */ /* 0x000fec0003800000 */
.L_x_2249:
[----:B------:R-:W-:-:S13]  /*19a90*/  ISETP.NE.AND P0, PT, R3, 0x1, PT ;  /* 0x000000010300780c */ /* 0x000fda0003f05270 */
[----:B------:R-:W3:Y:S02]  /*19aa0*/  @P0 LDC.64 R4, c[0x0][0x9e8] ;  /* 0x00027a00ff040b82 */ /* 0x000ee40000000a00 */
[----:B---3--:R-:W-:-:S05]  /*19ab0*/  @P0 IMAD.HI.U32 R4, R0, R4, RZ ;  /* 0x0000000400040227 */ /* 0x008fca00078e00ff */
[----:B------:R-:W-:-:S07]  /*19ac0*/  @P0 SHF.R.U32.HI R0, RZ, R5, R4 ;  /* 0x00000005ff000219 */ /* 0x000fce0000011604 */
.L_x_2250:
[----:B------:R-:W-:Y:S05]  /*19ad0*/  BSYNC B0 ;  /* 0x0000000000007941 */ /* 0x000fea0003800000 */
.L_x_2248:
[----:B------:R-:W-:-:S05]  /*19ae0*/  IMAD R3, R0, R3, RZ ;  /* 0x0000000300037224 */ /* 0x000fca00078e02ff */
[----:B------:R-:W-:-:S07]  /*19af0*/  VIMNMX R2, R2, R3, !PT ;  /* 0x0000000302027248 */ /* 0x000fce0007fe0100 */
.L_x_2247:
[----:B------:R-:W-:Y:S01]  /*19b00*/  IMAD.HI R2, R2, 0x2aaaaaab, RZ ;  /* 0x2aaaaaab02027827 */ /* 0x000fe200078e02ff */
[----:B------:R-:W-:Y:S04]  /*19b10*/  BSSY B6, `(.L_x_2251) ;  /* 0x00002ad000067945 */ /* 0x000fe80003800000 */
[----:B------:R-:W-:-:S04]  /*19b20*/  SHF.R.U32.HI R3, RZ, 0x1f, R2 ;  /* 0x0000001fff037819 */ /* 0x000fc80000011602 */
[----:B------:R-:W-:-:S04]  /*19b30*/  LEA.HI.SX32 R3, R2, R3, 0x1c ;  /* 0x0000000302037211 */ /* 0x000fc800078fe2ff */
[----:B------:R-:W-:-:S04]  /*19b40*/  VIMNMX R0, RZ, R3, !PT ;  /* 0x00000003ff007248 */ /* 0x000fc80007fe0100 */
[----:B------:R-:W-:Y:S01]  /*19b50*/  ISETP.GT.AND P0, PT, R6, R0, PT ;  /* 0x000000000600720c */ /* 0x000fe20003f04270 */
[----:B------:R3:W-:-:S12]  /*19b60*/  STL [R1+0x18], R0 ;  /* 0x0000180001007387 */ /* 0x0007d80000100800 */
[----:B---3--:R-:W-:Y:S05]  /*19b70*/  @P0 BRA `(.L_x_2252) ;  /* 0x0000000000440947 */ /* 0x008fea0003800000 */
[----:B------:R-:W3:Y:S02]  /*19b80*/  S2R R0, SR_TID.X ;  /* 0x0000000000007919 */ /* 0x000ee40000002100 */
[----:B---3--:R-:W-:-:S04]  /*19b90*/  LOP3.LUT R0, R0, 0x1f, RZ, 0xc0, !PT ;  /* 0x0000001f00007812 */ /* 0x008fc800078ec0ff */
[----:B------:R-:W-:-:S13]  /*19ba0*/  ISETP.NE.AND P1, PT, R0, RZ, PT ;  /* 0x000000ff0000720c */ /* 0x000fda0003f25270 */
[----:B------:R-:W-:Y:S05]  /*19bb0*/  @P1 BRA `(.L_x_2253) ;  /* 0x0000002800881947 */ /* 0x000fea0003800000 */
[----:B------:R-:W3:Y:S01]  /*19bc0*/  S2R R7, SR_LANEID ;  /* 0x0000000000077919 */ /* 0x000ee20000000000 */
[----:B------:R-:W-:Y:S01]  /*19bd0*/  VOTEU.ANY UR4, UPT, PT ;  /* 0x0000000000047886 */ /* 0x000fe200038e0100 */
[----:B------:R-:W4:Y:S01]  /*19be0*/  LDC.64 R2, c[0x0][0xc38] ;  /* 0x00030e00ff027b82 */ /* 0x000f220000000a00 */
[----:B------:R-:W3:Y:S08]  /*19bf0*/  FLO.U32 R0, UR4 ;  /* 0x0000000400007d00 */ /* 0x000ef000080e0000 */
[----:B------:R-:W4:Y:S01]  /*19c00*/  POPC R5, UR4 ;  /* 0x0000000400057d09 */ /* 0x000f220008000000 */
[----:B---3--:R-:W-:-:S13]  /*19c10*/  ISETP.EQ.U32.AND P0, PT, R0, R7, PT ;  /* 0x000000070000720c */ /* 0x008fda0003f02070 */
[----:B----4-:R-:W3:Y:S01]  /*19c20*/  @P0 ATOMG.E.ADD.STRONG.GPU PT, R3, desc[UR40][R2.64], R5 ;  /* 0x00000005020309a8 */ /* 0x010ee200081ee1e8 */
[----:B------:R-:W4:Y:S02]  /*19c30*/  S2R R4, SR_LTMASK ;  /* 0x0000000000047919 */ /* 0x000f240000003900 */
[----:B----4-:R-:W-:-:S04]  /*19c40*/  LOP3.LUT R4, R4, UR4, RZ, 0xc0, !PT ;  /* 0x0000000404047c12 */ /* 0x010fc8000f8ec0ff */
[----:B------:R-:W4:Y:S01]  /*19c50*/  POPC R7, R4 ;  /* 0x0000000400077309 */ /* 0x000f220000000000 */
[----:B---3--:R-:W4:Y:S02]  /*19c60*/  SHFL.IDX PT, R0, R3, R0, 0x1f ;  /* 0x00001f0003007589 */ /* 0x008f2400000e0000 */
[----:B----4-:R-:W-:Y:S01]  /*19c70*/  IADD3 R16, R0, UR36, R7 ;  /* 0x0000002400107c10 */ /* 0x010fe2000fffe007 */
[----:B------:R-:W-:Y:S06]  /*19c80*/  BRA `(.L_x_2253) ;  /* 0x0000002800547947 */ /* 0x000fec0003800000 */
.L_x_2252:
[----:B------:R-:W3:Y:S01]  /*19c90*/  S2R R3, SR_CgaCtaId ;  /* 0x0000000000037919 */ /* 0x000ee20000008800 */
[----:B------:R-:W-:-:S04]  /*19ca0*/  MOV R0, 0x400 ;  /* 0x0000040000007802 */ /* 0x000fc80000000f00 */
[----:B---3--:R-:W-:-:S05]  /*19cb0*/  LEA R2, R3, R0, 0x18 ;  /* 0x0000000003027211 */ /* 0x008fca00078ec0ff */
[----:B------:R3:W-:Y:S01]  /*19cc0*/  STL [R1+0x1c], R2 ;  /* 0x00001c0201007387 */ /* 0x0007e20000100800 */
[----:B------:R-:W-:-:S05]  /*19cd0*/  VIADD R0, R2, 0x1c400 ;  /* 0x0001c40002007836 */ /* 0x000fca0000000000 */
[----:B------:R-:W-:-:S13]  /*19ce0*/  LOP3.LUT P0, RZ, R0, 0x3ff, RZ, 0xc0, !PT ;  /* 0x000003ff00ff7812 */ /* 0x000fda000780c0ff */
[----:B---3--:R-:W-:Y:S05]  /*19cf0*/  @!P0 BRA `(.L_x_2254) ;  /* 0x0000000000408947 */ /* 0x008fea0003800000 */
[----:B------:R-:W-:Y:S01]  /*19d00*/  MOV R2, 0x0 ;  /* 0x0000000000027802 */ /* 0x000fe20000000f00 */
[----:B------:R-:W-:Y:S01]  /*19d10*/  ULDC.64 UR6, c[0x4][0x90] ;  /* 0x0100240000067ab9 */ /* 0x000fe20000000a00 */
[----:B------:R-:W-:Y:S01]  /*19d20*/  ULDC.64 UR8, c[0x4][0x98] ;  /* 0x0100260000087ab9 */ /* 0x000fe20000000a00 */
[----:B------:R-:W-:Y:S01]  /*19d30*/  ULDC.64 UR4, c[0x4][0x8] ;  /* 0x0100020000047ab9 */ /* 0x000fe20000000a00 */
[----:B------:R-:W-:Y:S02]  /*19d40*/  IMAD.U32 R4, RZ, RZ, UR6 ;  /* 0x00000006ff047e24 */ /* 0x000fe4000f8e00ff */
[----:B------:R-:W3:Y:S01]  /*19d50*/  LDC.64 R2, c[0x4][R2] ;  /* 0x0100000002027b82 */ /* 0x000ee20000000a00 */
[----:B------:R-:W-:Y:S02]  /*19d60*/  IMAD.U32 R5, RZ, RZ, UR7 ;  /* 0x00000007ff057e24 */ /* 0x000fe4000f8e00ff */
[----:B--2---:R-:W-:Y:S02]  /*19d70*/  IMAD.U32 R6, RZ, RZ, UR8 ;  /* 0x00000008ff067e24 */ /* 0x004fe4000f8e00ff */
[----:B------:R-:W-:-:S02]  /*19d80*/  IMAD.U32 R7, RZ, RZ, UR9 ;  /* 0x00000009ff077e24 */ /* 0x000fc4000f8e00ff */
[----:B------:R-:W-:Y:S02]  /*19d90*/  IMAD.U32 R10, RZ, RZ, UR4 ;  /* 0x00000004ff0a7e24 */ /* 0x000fe4000f8e00ff */
[----:B-1----:R-:W-:Y:S02]  /*19da0*/  IMAD.U32 R11, RZ, RZ, UR5 ;  /* 0x00000005ff0b7e24 */ /* 0x002fe4000f8e00ff */
[----:B------:R-:W-:Y:S02]  /*19db0*/  IMAD.MOV.U32 R8, RZ, RZ, 0x70 ;  /* 0x00000070ff087424 */ /* 0x000fe400078e00ff */
[----:B------:R-:W-:Y:S02]  /*19dc0*/  IMAD.MOV.U32 R12, RZ, RZ, 0x1 ;  /* 0x00000001ff0c7424 */ /* 0x000fe400078e00ff */
[----:B0-----:R-:W-:-:S07]  /*19dd0*/  IMAD.MOV.U32 R13, RZ, RZ, RZ ;  /* 0x000000ffff0d7224 */ /* 0x001fce00078e00ff */
[----:B------:R-:W-:-:S07]  /*19de0*/  LEPC R20, `(.L_x_2254) ;  /* 0x000000001014794e */ /* 0x000fce0000000000 */
[----:B---3--:R-:W-:Y:S05]  /*19df0*/  CALL.ABS.NOINC R2 ;  /* 0x0000000002007343 */ /* 0x008fea0003c00000 */
.L_x_2254:
[----:B------:R-:W3:Y:S02]  /*19e00*/  LDL R2, [R1+0x1c] ;  /* 0x00001c0001027983 */ /* 0x000ee40000100800 */
[----:B---3--:R-:W-:-:S05]  /*19e10*/  VIADD R0, R2, 0x400 ;  /* 0x0000040002007836 */ /* 0x008fca0000000000 */
[----:B------:R-:W-:-:S13]  /*19e20*/  LOP3.LUT P0, RZ, R0, 0x3ff, RZ, 0xc0, !PT ;  /* 0x000003ff00ff7812 */ /* 0x000fda000780c0ff */
[----:B------:R-:W-:Y:S05]  /*19e30*/  @!P0 BRA `(.L_x_2255) ;  /* 0x0000000000808947 */ /* 0x000fea0003800000 */
[----:B------:R-:W-:Y:S01]  /*19e40*/  MOV R0, 0x0 ;  /* 0x0000000000007802 */ /* 0x000fe20000000f00 */
[----:B------:R-:W-:Y:S01]  /*19e50*/  ULDC.64 UR6, c[0x4][0x90] ;  /* 0x0100240000067ab9 */ /* 0x000fe20000000a00 */
[----:B------:R-:W-:Y:S01]  /*19e60*/  ULDC.64 UR8, c[0x4][0x98] ;  /* 0x0100260000087ab9 */ /* 0x000fe20000000a00 */
[----:B------:R-:W-:Y:S01]  /*19e70*/  ULDC.64 UR4, c[0x4][0x10] ;  /* 0x0100040000047ab9 */ /* 0x000fe20000000a00 */
[----:B------:R3:W4:Y:S01]  /*19e80*/  LDC.64 R2, c[0x4][R0] ;  /* 0x0100000000027b82 */ /* 0x0007220000000a00 */
[----:B------:R-:W-:Y:S02]  /*19e90*/  IMAD.U32 R4, RZ, RZ, UR6 ;  /* 0x00000006ff047e24 */ /* 0x000fe4000f8e00ff */
[----:B------:R-:W-:Y:S02]  /*19ea0*/  IMAD.U32 R5, RZ, RZ, UR7 ;  /* 0x00000007ff057e24 */ /* 0x000fe4000f8e00ff */
[----:B--2---:R-:W-:Y:S02]  /*19eb0*/  IMAD.U32 R6, RZ, RZ, UR8 ;  /* 0x00000008ff067e24 */ /* 0x004fe4000f8e00ff */
[----:B------:R-:W-:-:S02]  /*19ec0*/  IMAD.U32 R7, RZ, RZ, UR9 ;  /* 0x00000009ff077e24 */ /* 0x000fc4000f8e00ff */
[----:B------:R-:W-:Y:S02]  /*19ed0*/  IMAD.U32 R10, RZ, RZ, UR4 ;  /* 0x00000004ff0a7e24 */ /* 0x000fe4000f8e00ff */
[----:B-1----:R-:W-:Y:S02]  /*19ee0*/  IMAD.U32 R11, RZ, RZ, UR5 ;  /* 0x00000005ff0b7e24 */ /* 0x002fe4000f8e00ff */
[----:B------:R-:W-:Y:S02]  /*19ef0*/  IMAD.MOV.U32 R8, RZ, RZ, 0x70 ;  /* 0x00000070ff087424 */ /* 0x000fe400078e00ff */
[----:B------:R-:W-:Y:S02]  /*19f00*/  IMAD.MOV.U32 R12, RZ, RZ, 0x1 ;  /* 0x00000001ff0c7424 */ /* 0x000fe400078e00ff */
[----:B0--3--:R-:W-:-:S07]  /*19f10*/  IMAD.MOV.U32 R13, RZ, RZ, RZ ;  /* 0x000000ffff0d7224 */ /* 0x009fce00078e00ff */
[----:B------:R-:W-:-:S07]  /*19f20*/  LEPC R20, `(.L_x_2256) ;  /* 0x000000001014794e */ /* 0x000fce0000000000 */
[----:B----4-:R-:W-:Y:S05]  /*19f30*/  CALL.ABS.NOINC R2 ;  /* 0x0000000002007343 */ /* 0x010fea0003c00000 */
.L_x_2256:
        /* <DEDUP_REMOVED lines=16> */
.L_x_2255:
[----:B------:R-:W3:Y:S01]  /*1a040*/  LDL.LU R4, [R1+0x28] ;  /* 0x0000280001047983 */ /* 0x000ee20000300800 */
[----:B------:R-:W4:Y:S01]  /*1a050*/  LDC R0, c[0x0][0x428] ;  /* 0x00010a00ff007b82 */ /* 0x000f220000000800 */
[----:B------:R-:W-:Y:S01]  /*1a060*/  ULDC.64 UR4, c[0x0][0x9f8] ;  /* 0x00027e0000047ab9 */ /* 0x000fe20000000a00 */
[----:B------:R-:W0:Y:S01]  /*1a070*/  S2R R5, SR_TID.X ;  /* 0x0000000000057919 */ /* 0x000e220000002100 */
[----:B----4-:R-:W-:Y:S01]  /*1a080*/  ISETP.NE.AND P0, PT, R0, 0x1, PT ;  /* 0x000000010000780c */ /* 0x010fe20003f05270 */
[----:B------:R-:W-:Y:S01]  /*1a090*/  IMAD.MOV.U32 R0, RZ, RZ, R18 ;  /* 0x000000ffff007224 */ /* 0x000fe200078e0012 */
[----:B0-----:R-:W-:-:S11]  /*1a0a0*/  LOP3.LUT R5, R5, 0x1f, RZ, 0xc0, !PT ;  /* 0x0000001f05057812 */ /* 0x001fd600078ec0ff */
[----:B------:R-:W0:Y:S08]  /*1a0b0*/  @P0 LDC R3, c[0x0][0x42c] ;  /* 0x00010b00ff030b82 */ /* 0x000e300000000800 */
[----:B------:R-:W4:Y:S01]  /*1a0c0*/  @P0 LDC R2, c[0x0][0x430] ;  /* 0x00010c00ff020b82 */ /* 0x000f220000000800 */
[----:B0-----:R-:W-:-:S05]  /*1a0d0*/  @P0 IMAD.HI.U32 R3, R18, R3, RZ ;  /* 0x0000000312030227 */ /* 0x001fca00078e00ff */
[----:B----4-:R-:W-:Y:S02]  /*1a0e0*/  @P0 SHF.R.U32.HI R0, RZ, R2, R3 ;  /* 0x00000002ff000219 */ /* 0x010fe40000011603 */
[----:B------:R-:W-:-:S04]  /*1a0f0*/  ISETP.NE.U32.AND P0, PT, RZ, UR4, PT ;  /* 0x00000004ff007c0c */ /* 0x000fc8000bf05070 */
[----:B------:R-:W-:Y:S01]  /*1a100*/  ISETP.NE.AND.EX P0, PT, RZ, UR5, PT, P0 ;  /* 0x00000005ff007c0c */ /* 0x000fe2000bf05300 */
[----:B------:R-:W-:-:S12]  /*1a110*/  ULDC.64 UR4, c[0x0][0xa00] ;  /* 0x0002800000047ab9 */ /* 0x000fd80000000a00 */
[----:B------:R-:W0:Y:S01]  /*1a120*/  @P0 LDC.64 R2, c[0x0][0x9f8] ;  /* 0x00027e00ff020b82 */ /* 0x000e220000000a00 */
[----:B------:R-:W-:-:S04]  /*1a130*/  ISETP.NE.AND P6, PT, R5, RZ, PT ;  /* 0x000000ff0500720c */ /* 0x000fc80003fc5270 */
[----:B------:R-:W-:-:S09]  /*1a140*/  PLOP3.LUT P1, PT, P6, PT, PT, 0x8, 0x0 ;  /* 0x000000000000781c */ /* 0x000fd2000372e170 */
[----:B------:R-:W-:Y:S01]  /*1a150*/  VOTEU.ALL UP1, P6 ;  /* 0x00000000003f7886 */ /* 0x000fe20003020000 */
[----:B0-----:R-:W-:-:S04]  /*1a160*/  @P0 IMAD.WIDE R2, R19, 0x4, R2 ;  /* 0x0000000413020825 */ /* 0x001fc800078e0202 */
[----:B------:R-:W-:-:S04]  /*1a170*/  @!UP1 UIADD3 UR8, UP0, UR38, 0x270, URZ ;  /* 0x0000027026089890 */ /* 0x000fc8000ff1e03f */
[----:B------:R-:W-:-:S03]  /*1a180*/  @!UP1 UIADD3.X UR9, URZ, UR39, URZ, UP0, !UPT ;  /* 0x000000273f099290 */ /* 0x000fc600087fe43f */
[----:B------:R-:W-:Y:S01]  /*1a190*/  VOTEU.ALL UP0, P6 ;  /* 0x00000000003f7886 */ /* 0x000fe20003000000 */
[----:B---3--:R-:W-:Y:S02]  /*1a1a0*/  IMAD R17, R17, 0x80, R4 ;  /* 0x0000008011117824 */ /* 0x008fe400078e0204 */
[----:B------:R-:W-:-:S06]  /*1a1b0*/  IMAD.MOV.U32 R4, RZ, RZ, R19 ;  /* 0x000000ffff047224 */ /* 0x000fcc00078e0013 */
[----:B------:R0:W5:Y:S01]  /*1a1c0*/  @P0 LDG.E R4, desc[UR40][R2.64] ;  /* 0x0000002802040981 */ /* 0x000162000c1e1900 */
[----:B------:R-:W-:-:S04]  /*1a1d0*/  ISETP.NE.U32.AND P0, PT, RZ, UR4, PT ;  /* 0x00000004ff007c0c */ /* 0x000fc8000bf05070 */
[----:B------:R-:W-:-:S04]  /*1a1e0*/  ISETP.NE.AND.EX P0, PT, RZ, UR5, PT, P0 ;  /* 0x00000005ff007c0c */ /* 0x000fc8000bf05300 */
[----:B0-----:R-:W-:-:S09]  /*1a1f0*/  SEL R2, R19, RZ, !P0 ;  /* 0x000000ff13027207 */ /* 0x001fd20004000000 */
.L_x_2257:
        /* <DEDUP_REMOVED lines=10> */
[----:B------:R-:W3:Y:S01]  /*1a2a0*/  LDL R3, [R1+0x20] ;  /* 0x0000200001037983 */ /* 0x000ee20000100800 */
[----:B------:R-:W0:Y:S01]  /*1a2b0*/  LDC.64 R20, c[0x0][0x3f8] ;  /* 0x0000fe00ff147b82 */ /* 0x000e220000000a00 */
[----:B------:R-:W-:Y:S02]  /*1a2c0*/  ULDC.64 UR4, c[0x0][0xa08] ;  /* 0x0002820000047ab9 */ /* 0x000fe40000000a00 */
[----:B0-----:R-:W-:Y:S01]  /*1a2d0*/  LOP3.LUT P0, RZ, R20, UR4, RZ, 0xfc, !PT ;  /* 0x0000000414ff7c12 */ /* 0x001fe2000f80fcff */
[----:B------:R-:W-:-:S03]  /*1a2e0*/  UMOV UR4, 0xffffffff ;  /* 0xffffffff00047882 */ /* 0x000fc60000000000 */
[----:B------:R-:W-:-:S04]  /*1a2f0*/  LOP3.LUT P0, RZ, R21, UR5, RZ, 0xfc, P0 ;  /* 0x0000000515ff7c12 */ /* 0x000fc8000800fcff */
[----:B--2--5:R-:W-:Y:S01]  /*1a300*/  SEL R6, R4, RZ, !P0 ;  /* 0x000000ff04067207 */ /* 0x024fe20004000000 */
[----:B---3--:R-:W-:Y:S01]  /*1a310*/  VIADD R3, R3, 0xffffffff ;  /* 0xffffffff03037836 */ /* 0x008fe20000000000 */
[----:B------:R-:W-:Y:S07]  /*1a320*/  BRA.DIV UR4, `(.L_x_2258) ;  /* 0x0000004604307947 */ /* 0x000fee000b800000 */
.L_x_2393:
[----:B------:R-:W-:Y:S01]  /*1a330*/  UMOV UR4, 0xffffffff ;  /* 0xffffffff00047882 */ /* 0x000fe20000000000 */
[----:B------:R-:W-:Y:S02]  /*1a340*/  SHF.R.S32.HI R8, RZ, 0x1f, R4 ;  /* 0x0000001fff087819 */ /* 0x000fe40000011404 */
[----:B------:R-:W-:Y:S05]  /*1a350*/  BRA.DIV UR4, `(.L_x_2259) ;  /* 0x0000004604587947 */ /* 0x000fea000b800000 */
[----:B------:R-:W-:-:S13]  /*1a360*/  ELECT P6, URZ, PT ;  /* 0x00000000003f782f */ /* 0x000fda00038c0000 */
.L_x_2396:
[----:B------:R-:W-:Y:S05]  /*1a370*/  @!P6 BRA `(.L_x_2260) ;  /* 0x0000000000fce947 */ /* 0x000fea0003800000 */
[----:B------:R-:W-:-:S04]  /*1a380*/  ISETP.NE.U32.AND P0, PT, R20, RZ, PT ;  /* 0x000000ff1400720c */ /* 0x000fc80003f05070 */
[----:B------:R-:W-:-:S13]  /*1a390*/  ISETP.NE.AND.EX P0, PT, R21, RZ, PT, P0 ;  /* 0x000000ff1500720c */ /* 0x000fda0003f05300 */
[----:B------:R-:W-:Y:S05]  /*1a3a0*/  @!P0 BRA `(.L_x_2261) ;  /* 0x0000000000488947 */ /* 0x000fea0003800000 */
[----:B-1----:R-:W0:Y:S01]  /*1a3b0*/  LDC R9, c[0x0][0x41c] ;  /* 0x00010700ff097b82 */ /* 0x002e220000000800 */
[----:B------:R-:W-:Y:S01]  /*1a3c0*/  IMAD.MOV.U32 R5, RZ, RZ, R3 ;  /* 0x000000ffff057224 */ /* 0x000fe200078e0003 */
[----:B------:R-:W-:Y:S01]  /*1a3d0*/  ULDC.64 UR4, c[0x0][0x408] ;  /* 0x0001020000047ab9 */ /* 0x000fe20000000a00 */
[----:B0-----:R-:W-:-:S13]  /*1a3e0*/  ISETP.NE.AND P0, PT, R9, 0x1, PT ;  /* 0x000000010900780c */ /* 0x001fda0003f05270 */
[----:B------:R-:W0:Y:S02]  /*1a3f0*/  @P0 LDC.64 R6, c[0x0][0x420] ;  /* 0x00010800ff060b82 */ /* 0x000e240000000a00 */
[----:B0-----:R-:W-:-:S05]  /*1a400*/  @P0 IMAD.HI.U32 R6, R3, R6, RZ ;  /* 0x0000000603060227 */ /* 0x001fca00078e00ff */
[----:B------:R-:W-:-:S04]  /*1a410*/  @P0 SHF.R.U32.HI R5, RZ, R7, R6 ;  /* 0x00000007ff050219 */ /* 0x000fc80000011606 */
[--C-:B------:R-:W-:Y:S01]  /*1a420*/  SHF.R.S32.HI R7, RZ, 0x1f, R5.reuse ;  /* 0x0000001fff077819 */ /* 0x100fe20000011405 */
[----:B------:R-:W-:-:S04]  /*1a430*/  IMAD.MOV R6, RZ, RZ, -R5 ;  /* 0x000000ffff067224 */ /* 0x000fc800078e0a05 */
[----:B------:R-:W-:Y:S02]  /*1a440*/  IMAD R3, R9, R6, R3 ;  /* 0x0000000609037224 */ /* 0x000fe400078e0203 */
[----:B------:R-:W-:-:S04]  /*1a450*/  IMAD R6, R8, UR4, RZ ;  /* 0x0000000408067c24 */ /* 0x000fc8000f8e02ff */
[----:B------:R-:W-:Y:S02]  /*1a460*/  IMAD R9, R4, UR5, R6 ;  /* 0x0000000504097c24 */ /* 0x000fe4000f8e0206 */
[----:B------:R-:W-:-:S04]  /*1a470*/  IMAD.MOV.U32 R6, RZ, RZ, R5 ;  /* 0x000000ffff067224 */ /* 0x000fc800078e0005 */
[----:B------:R-:W-:-:S04]  /*1a480*/  IMAD.WIDE.U32 R6, R4, UR4, R6 ;  /* 0x0000000404067c25 */ /* 0x000fc8000f8e0006 */
[----:B------:R-:W-:Y:S01]  /*1a490*/  IMAD.IADD R5, R7, 0x1, R9 ;  /* 0x0000000107057824 */ /* 0x000fe200078e0209 */
[----:B------:R-:W-:-:S04]  /*1a4a0*/  LEA R10, P0, R6, R20, 0x2 ;  /* 0x00000014060a7211 */ /* 0x000fc800078010ff */
[----:B------:R-:W-:-:S05]  /*1a4b0*/  LEA.HI.X R11, R6, R21, R5, 0x2, P0 ;  /* 0x00000015060b7211 */ /* 0x000fca00000f1405 */
[----:B------:R0:W5:Y:S04]  /*1a4c0*/  LDG.E R6, desc[UR40][R10.64] ;  /* 0x000000280a067981 */ /* 0x000168000c1e1900 */
.L_x_2261:
[----:B------:R-:W2:Y:S01]  /*1a4d0*/  LDL R5, [R1] ;  /* 0x0000000001057983 */ /* 0x000ea20000100800 */
[----:B-1----:R-:W-:-:S03]  /*1a4e0*/  MOV R9, 0x400 ;  /* 0x0000040000097802 */ /* 0x002fc60000000f00 */
[----:B------:R-:W3:Y:S01]  /*1a4f0*/  LDL R7, [R1+0x8] ;  /* 0x0000080001077983 */ /* 0x000ee20000100800 */
[----:B0-----:R-:W0:Y:S02]  /*1a500*/  S2R R10, SR_CgaCtaId ;  /* 0x00000000000a7919 */ /* 0x001e240000008800 */
[----:B0-----:R-:W-:-:S05]  /*1a510*/  LEA R9, R10, R9, 0x18 ;  /* 0x000000090a097211 */ /* 0x001fca00078ec0ff */
[----:B--2---:R-:W-:Y:S01]  /*1a520*/  IMAD R5, R5, 0x8, R9 ;  /* 0x0000000805057824 */ /* 0x004fe200078e0209 */
[----:B---3--:R-:W-:-:S04]  /*1a530*/  SHF.L.U32 R7, R7, 0x1f, RZ ;  /* 0x0000001f07077819 */ /* 0x008fc800000006ff */
[----:B------:R-:W0:Y:S02]  /*1a540*/  SYNCS.PHASECHK.TRANS64.TRYWAIT P0, [R5+URZ+0x22840], R7 ;  /* 0x02284007050075a7 */ /* 0x000e24000800017f */
[----:B0-----:R-:W-:Y:S05]  /*1a550*/  @!P0 BRA `(.L_x_2262) ;  /* 0x0000004000f88947 */ /* 0x001fea0003800000 */
.L_x_2397:
        /* <DEDUP_REMOVED lines=11> */
.L_x_2263:
[----:B------:R-:W2:Y:S01]  /*1a610*/  LDL R9, [R1] ;  /* 0x0000000001097983 */ /* 0x000ea20000100800 */
[----:B------:R-:W-:-:S03]  /*1a620*/  MOV R10, 0x400 ;  /* 0x00000400000a7802 */ /* 0x000fc60000000f00 */
[----:B0-----:R-:W3:Y:S01]  /*1a630*/  LDL R7, [R1+0x10] ;  /* 0x0000100001077983 */ /* 0x001ee20000100800 */
[----:B------:R-:W0:Y:S01]  /*1a640*/  S2R R11, SR_CgaCtaId ;  /* 0x00000000000b7919 */ /* 0x000e220000008800 */
        /* <DEDUP_REMOVED lines=17> */
[----:B0-----:R-:W-:Y:S01]  /*1a760*/  NOP ;  /* 0x0000000000007918 */ /* 0x001fe20000000000 */
.L_x_2260:
[----:B------:R-:W2:Y:S01]  /*1a770*/  LDL.LU R10, [R1+0x24] ;  /* 0x00002400010a7983 */ /* 0x000ea20000300800 */
[----:B------:R-:W-:Y:S01]  /*1a780*/  MOV R7, 0x400 ;  /* 0x0000040000077802 */ /* 0x000fe20000000f00 */
[----:B------:R-:W-:Y:S05]  /*1a790*/  WARPSYNC.ALL ;  /* 0x0000000000007948 */ /* 0x000fea0003800000 */
[----:B-1----:R-:W0:Y:S01]  /*1a7a0*/  S2R R9, SR_CgaCtaId ;  /* 0x0000000000097919 */ /* 0x002e220000008800 */
        /* <DEDUP_REMOVED lines=26> */
.L_x_2398:
[----:B------:R-:W-:Y:S05]  /*1a950*/  BSYNC B0 ;  /* 0x0000000000007941 */ /* 0x000fea0003800000 */
.L_x_2264:
        /* <DEDUP_REMOVED lines=11> */
.L_x_2399:
        /* <DEDUP_REMOVED lines=11> */
.L_x_2269:
        /* <DEDUP_REMOVED lines=8> */
[----:B------:R-:W-:Y:S02]  /*1ab40*/  R2UR UR13, R6 ;  /* 0x00000000060d72ca */ /* 0x000fe400000e0000 */
[----:B0-----:R-:W-:-:S05]  /*1ab50*/  LEA R9, R10, R9, 0x18 ;  /* 0x000000090a097211 */ /* 0x001fca00078ec0ff */
        /* <DEDUP_REMOVED lines=27> */
.L_x_2267:
[----:B------:R-:W-:Y:S05]  /*1ad10*/  BSYNC B0 ;  /* 0x0000000000007941 */ /* 0x000fea0003800000 */
.L_x_2266:
[----:B------:R-:W2:Y:S04]  /*1ad20*/  LDL R3, [R1+0x20] ;  /* 0x0000200001037983 */ /* 0x000ea80000100800 */
[----:B0-----:R-:W3:Y:S01]  /*1ad30*/  LDL R2, [R1+0x18] ;  /* 0x0000180001027983 */ /* 0x001ee20000100800 */
        /* <DEDUP_REMOVED lines=27> */
[----:B------:R-:W-:Y:S01]  /*1aef0*/  ULDC.64 UR4, c[0x0][0x408] ;  /* 0x0001020000047ab9 */ /* 0x000fe20000000a00 */
[----:B-1----:R-:W-:-:S13]  /*1af00*/  ISETP.NE.AND P0, PT, R11, 0x1, PT ;  /* 0x000000010b00780c */ /* 0x002fda0003f05270 */
[----:B------:R-:W1:Y:S02]  /*1af10*/  @P0 LDC.64 R2, c[0x0][0x420] ;  /* 0x00010800ff020b82 */ /* 0x000e640000000a00 */
[----:B-1----:R-:W-:-:S04]  /*1af20*/  @P0 IMAD.HI.U32 R6, R5, R2, RZ ;  /* 0x0000000205060227 */ /* 0x002fc800078e00ff */
[----:B------:R-:W-:Y:S01]  /*1af30*/  IMAD.MOV.U32 R2, RZ, RZ, R5 ;  /* 0x000000ffff027224 */ /* 0x000fe200078e0005 */
[----:B------:R-:W-:Y:S01]  /*1af40*/  @P0 SHF.R.U32.HI R2, RZ, R3, R6 ;  /* 0x00000003ff020219 */ /* 0x000fe20000011606 */
[----:B------:R-:W-:-:S03]  /*1af50*/  IMAD R6, R8, UR4, RZ ;  /* 0x0000000408067c24 */ /* 0x000fc6000f8e02ff */
[----:B------:R-:W-:Y:S01]  /*1af60*/  SHF.R.S32.HI R3, RZ, 0x1f, R2 ;  /* 0x0000001fff037819 */ /* 0x000fe20000011402 */
[C---:B------:R-:W-:Y:S02]  /*1af70*/  IMAD R10, R4.reuse, UR5, R6 ;  /* 0x00000005040a7c24 */ /* 0x040fe4000f8e0206 */
[----:B------:R-:W-:-:S04]  /*1af80*/  IMAD.WIDE.U32 R6, R4, UR4, R2 ;  /* 0x0000000404067c25 */ /* 0x000fc8000f8e0002 */
[----:B------:R-:W-:Y:S01]  /*1af90*/  IMAD.IADD R10, R10, 0x1, R7 ;  /* 0x000000010a0a7824 */ /* 0x000fe200078e0207 */
[----:B------:R-:W-:Y:S01]  /*1afa0*/  LEA R20, P0, R6, R20, 0x2 ;  /* 0x0000001406147211 */ /* 0x000fe200078010ff */
[----:B------:R-:W-:-:S03]  /*1afb0*/  IMAD.MOV R2, RZ, RZ, -R2 ;  /* 0x000000ffff027224 */ /* 0x000fc600078e0a02 */
[----:B------:R-:W-:Y:S01]  /*1afc0*/  LEA.HI.X R21, R6, R21, R10, 0x2, P0 ;  /* 0x0000001506157211 */ /* 0x000fe200000f140a */
[----:B------:R-:W-:-:S04]  /*1afd0*/  IMAD R5, R11, R2, R5 ;  /* 0x000000020b057224 */ /* 0x000fc800078e0205 */
[----:B------:R1:W5:Y:S04]  /*1afe0*/  LDG.E R6, desc[UR40][R20.64] ;  /* 0x0000002814067981 */ /* 0x000368000c1e1900 */
.L_x_2276:
[----:B------:R-:W2:Y:S01]  /*1aff0*/  S2R R3, SR_CgaCtaId ;  /* 0x0000000000037919 */ /* 0x000ea20000008800 */
[----:B------:R-:W-:-:S04]  /*1b000*/  MOV R2, 0x400 ;  /* 0x0000040000027802 */ /* 0x000fc80000000f00 */
[----:B--2---:R-:W-:Y:S02]  /*1b010*/  LEA R2, R3, R2, 0x18 ;  /* 0x0000000203027211 */ /* 0x004fe400078ec0ff */
[----:B------:R-:W-:-:S03]  /*1b020*/  SHF.L.U32 R3, R12, 0x1f, RZ ;  /* 0x0000001f0c037819 */ /* 0x000fc600000006ff */
[----:B------:R-:W-:-:S04]  /*1b030*/  IMAD R2, R13, 0x8, R2 ;  /* 0x000000080d027824 */ /* 0x000fc800078e0202 */
[----:B------:R-:W2:Y:S02]  /*1b040*/  SYNCS.PHASECHK.TRANS64.TRYWAIT P0, [R2+URZ+0x22840], R3 ;  /* 0x02284003020075a7 */ /* 0x000ea4000800017f */
[----:B--2---:R-:W-:Y:S05]  /*1b050*/  @!P0 BRA `(.L_x_2277) ;  /* 0x0000003800808947 */ /* 0x004fea0003800000 */
.L_x_2400:
        /* <DEDUP_REMOVED lines=11> */
.L_x_2278:
[----:B---3--:R-:W3:Y:S01]  /*1b110*/  LDL R7, [R1] ;  /* 0x0000000001077983 */ /* 0x008ee20000100800 */
[----:B------:R-:W-:-:S03]  /*1b120*/  MOV R11, 0x400 ;  /* 0x00000400000b7802 */ /* 0x000fc60000000f00 */
        /* <DEDUP_REMOVED lines=20> */
.L_x_2401:
        /* <DEDUP_REMOVED lines=8> */
.L_x_2280:
        /* <DEDUP_REMOVED lines=34> */
.L_x_2275:
[----:B------:R-:W-:Y:S05]  /*1b510*/  BSYNC B2 ;  /* 0x0000000000027941 */ /* 0x000fea0003800000 */
.L_x_2274:
[----:B------:R-:W2:Y:S02]  /*1b520*/  LDL R2, [R1+0x20] ;  /* 0x0000200001027983 */ /* 0x000ea40000100800 */
[----:B--2---:R-:W-:-:S07]  /*1b530*/  VIADD R5, R2, 0xfffffffd ;  /* 0xfffffffd02057836 */ /* 0x004fce0000000000 */
.L_x_2273:
[----:B------:R-:W-:Y:S05]  /*1b540*/  BSYNC B1 ;  /* 0x0000000000017941 */ /* 0x000fea0003800000 */
.L_x_2272:
[----:B------:R-:W2:Y:S01]  /*1b550*/  LDL.LU R2, [R1+0x20] ;  /* 0x0000200001027983 */ /* 0x000ea20000300800 */
[----:B------:R-:W-:Y:S01]  /*1b560*/  VIADD R9, R9, 0xfffffffe ;  /* 0xfffffffe09097836 */ /* 0x000fe20000000000 */
[----:B--2---:R-:W-:-:S04]  /*1b570*/  LOP3.LUT R2, RZ, R2, RZ, 0x33, !PT ;  /* 0x00000002ff027212 */ /* 0x004fc800078e33ff */
[----:B------:R-:W-:-:S13]  /*1b580*/  ISETP.NE.AND P0, PT, R9, R2, PT ;  /* 0x000000020900720c */ /* 0x000fda0003f05270 */
[----:B------:R-:W-:Y:S05]  /*1b590*/  @!P0 BRA `(.L_x_2271) ;  /* 0x0000000c00a08947 */ /* 0x000fea0003800000 */
.L_x_2295:
        /* <DEDUP_REMOVED lines=9> */
[----:B0-----:R-:W-:Y:S06]  /*1b630*/  @!P6 BRA `(.L_x_2282) ;  /* 0x000000040098e947 */ /* 0x001fec0003800000 */
        /* <DEDUP_REMOVED lines=22> */
.L_x_2283:
[----:B------:R-:W3:Y:S01]  /*1b7a0*/  S2R R3, SR_CgaCtaId ;  /* 0x0000000000037919 */ /* 0x000ee20000008800 */
[----:B------:R-:W-:-:S04]  /*1b7b0*/  MOV R2, 0x400 ;  /* 0x0000040000027802 */ /* 0x000fc80000000f00 */
[----:B---3--:R-:W-:Y:S02]  /*1b7c0*/  LEA R2, R3, R2, 0x18 ;  /* 0x0000000203027211 */ /* 0x008fe400078ec0ff */
[----:B------:R-:W-:-:S03]  /*1b7d0*/  SHF.L.U32 R3, R9, 0x1f, RZ ;  /* 0x0000001f09037819 */ /* 0x000fc600000006ff */
[----:B------:R-:W-:-:S04]  /*1b7e0*/  IMAD R2, R10, 0x8, R2 ;  /* 0x000000080a027824 */ /* 0x000fc800078e0202 */
[----:B------:R-:W3:Y:S02]  /*1b7f0*/  SYNCS.PHASECHK.TRANS64.TRYWAIT P0, [R2+URZ+0x22840], R3 ;  /* 0x02284003020075a7 */ /* 0x000ee4000800017f */
[----:B---3--:R-:W-:Y:S05]  /*1b800*/  @!P0 BRA `(.L_x_2284) ;  /* 0x0000003000bc8947 */ /* 0x008fea0003800000 */
.L_x_2402:
[----:B--2---:R-:W2:Y:S02]  /*1b810*/  S2R R7, SR_TID.X ;  /* 0x0000000000077919 */ /* 0x004ea40000002100 */
        /* <DEDUP_REMOVED lines=10> */
.L_x_2285:
[----:B0-----:R-:W4:Y:S01]  /*1b8c0*/  LDL R12, [R1+0x10] ;  /* 0x00001000010c7983 */ /* 0x001f220000100800 */
[----:B--2---:R-:W-:Y:S01]  /*1b8d0*/  MOV R7, 0x400 ;  /* 0x0000040000077802 */ /* 0x004fe20000000f00 */
        /* <DEDUP_REMOVED lines=17> */
[----:B------:R-:W2:Y:S02]  /*1b9f0*/  SYNCS.PHASECHK.TRANS64.TRYWAIT P1, [R2+URZ+0x22860], R3 ;  /* 0x02286003020075a7 */ /* 0x000ea4000802017f */
[----:B0-2---:R-:W-:Y:S05]  /*1ba00*/  @!P1 BRA `(.L_x_2286) ;  /* 0x0000003000509947 */ /* 0x005fea0003800000 */
.L_x_2403:
[----:B------:R-:W-:Y:S05]  /*1ba10*/  @P0 BRA `(.L_x_2287) ;  /* 0x00000000001c0947 */ /* 0x000fea0003800000 */
[----:B------:R-:W2:Y:S01]  /*1ba20*/  S2R R11, SR_TID.X ;  /* 0x00000000000b7919 */ /* 0x000ea20000002100 */
[----:B0--3--:R-:W-:-:S04]  /*1ba30*/  IMAD.MOV.U32 R3, RZ, RZ, 0xc000 ;  /* 0x0000c000ff037424 */ /* 0x009fc800078e00ff */
[----:B------:R4:W-:Y:S01]  /*1ba40*/  SYNCS.ARRIVE.TRANS64 RZ, [R2+URZ+0x22850], R3 ;  /* 0x0228500302ff79a7 */ /* 0x0009e2000800003f */
[----:B--2---:R-:W-:-:S04]  /*1ba50*/  LOP3.LUT R11, R11, 0x1f, RZ, 0xc0, !PT ;  /* 0x0000001f0b0b7812 */ /* 0x004fc800078ec0ff */
[----:B------:R-:W-:-:S13]  /*1ba60*/  ISETP.NE.AND P1, PT, R11, RZ, PT ;  /* 0x000000ff0b00720c */ /* 0x000fda0003f25270 */
[----:B----4-:R-:W-:Y:S05]  /*1ba70*/  @!P1 BRA `(.L_x_2287) ;  /* 0x0000000000049947 */ /* 0x010fea0003800000 */
[----:B------:R-:W-:Y:S01]  /*1ba80*/  BPT.TRAP 0x1 ;  /* 0x000000040000795c */ /* 0x000fe20000300000 */
.L_x_2287:
[----:B------:R-:W2:Y:S01]  /*1ba90*/  S2R R11, SR_CgaCtaId ;  /* 0x00000000000b7919 */ /* 0x000ea20000008800 */
[----:B0--3--:R-:W-:Y:S01]  /*1baa0*/  MOV R3, 0x400 ;  /* 0x0000040000037802 */ /* 0x009fe20000000f00 */
        /* <DEDUP_REMOVED lines=11> */
[----:B--2---:R-:W-:-:S05]  /*1bb60*/  LEA R3, R11, R3, 0x18 ;  /* 0x000000030b037211 */ /* 0x004fca00078ec0ff */
        /* <DEDUP_REMOVED lines=19> */
.L_x_2282:
[----:B------:R-:W-:Y:S05]  /*1bca0*/  BSYNC B1 ;  /* 0x0000000000017941 */ /* 0x000fea0003800000 */
.L_x_2281:
[----:B------:R-:W-:Y:S01]  /*1bcb0*/  VIADD R10, R10, 0x1 ;  /* 0x000000010a0a7836 */ /* 0x000fe20000000000 */
[----:B------:R-:W-:Y:S04]  /*1bcc0*/  BSSY B1, `(.L_x_2288) ;  /* 0x0000071000017945 */ /* 0x000fe80003800000 */
[----:B------:R-:W-:-:S04]  /*1bcd0*/  ISETP.NE.AND P0, PT, R10, 0x2, PT ;  /* 0x000000020a00780c */ /* 0x000fc80003f05270 */
[----:B------:R-:W-:Y:S02]  /*1bce0*/  SEL R2, RZ, 0x1, P0 ;  /* 0x00000001ff027807 */ /* 0x000fe40000000000 */
[----:B0-----:R-:W-:Y:S02]  /*1bcf0*/  SEL R12, R10, RZ, P0 ;  /* 0x000000ff0a0c7207 */ /* 0x001fe40000000000 */
[----:B------:R-:W-:Y:S01]  /*1bd00*/  LOP3.LUT R11, R9, R2, RZ, 0x3c, !PT ;  /* 0x00000002090b7212 */ /* 0x000fe200078e3cff */
[----:B------:R-:W-:-:S04]  /*1bd10*/  VIADD R9, R5, 0xffffffff ;  /* 0xffffffff05097836 */ /* 0x000fc80000000000 */
        /* <DEDUP_REMOVED lines=18> */
[----:B------:R-:W-:Y:S01]  /*1be40*/  IMAD R10, R10, R3, R9 ;  /* 0x000000030a0a7224 */ /* 0x000fe200078e0209 */
[----:B------:R-:W-:-:S03]  /*1be50*/  SHF.R.S32.HI R3, RZ, 0x1f, R2 ;  /* 0x0000001fff037819 */ /* 0x000fc60000011402 */
[----:B------:R-:W-:-:S04]  /*1be60*/  IMAD.WIDE.U32 R2, R4, UR6, R2 ;  /* 0x0000000604027c25 */ /* 0x000fc8000f8e0002 */
[----:B------:R-:W-:Y:S01]  /*1be70*/  IMAD.IADD R3, R6, 0x1, R3 ;  /* 0x0000000106037824 */ /* 0x000fe200078e0203 */
[----:B------:R-:W-:-:S04]  /*1be80*/  LEA R6, P0, R2, UR4, 0x2 ;  /* 0x0000000402067c11 */ /* 0x000fc8000f8010ff */
[----:B------:R-:W-:-:S05]  /*1be90*/  LEA.HI.X R7, R2, UR5, R3, 0x2, P0 ;  /* 0x0000000502077c11 */ /* 0x000fca00080f1403 */
[----:B------:R2:W5:Y:S04]  /*1bea0*/  LDG.E R6, desc[UR40][R6.64] ;  /* 0x0000002806067981 */ /* 0x000568000c1e1900 */
.L_x_2290:
[----:B------:R-:W3:Y:S01]  /*1beb0*/  S2R R3, SR_CgaCtaId ;  /* 0x0000000000037919 */ /* 0x000ee20000008800 */
[----:B------:R-:W-:-:S04]  /*1bec0*/  MOV R2, 0x400 ;  /* 0x0000040000027802 */ /* 0x000fc80000000f00 */
[----:B---3--:R-:W-:Y:S02]  /*1bed0*/  LEA R2, R3, R2, 0x18 ;  /* 0x0000000203027211 */ /* 0x008fe400078ec0ff */
[----:B------:R-:W-:-:S03]  /*1bee0*/  SHF.L.U32 R3, R11, 0x1f, RZ ;  /* 0x0000001f0b037819 */ /* 0x000fc600000006ff */
[----:B------:R-:W-:-:S04]  /*1bef0*/  IMAD R2, R12, 0x8, R2 ;  /* 0x000000080c027824 */ /* 0x000fc800078e0202 */
[----:B------:R-:W3:Y:S02]  /*1bf00*/  SYNCS.PHASECHK.TRANS64.TRYWAIT P0, [R2+URZ+0x22840], R3 ;  /* 0x02284003020075a7 */ /* 0x000ee4000800017f */
[----:B---3--:R-:W-:Y:S05]  /*1bf10*/  @!P0 BRA `(.L_x_2291) ;  /* 0x0000002c00208947 */ /* 0x008fea0003800000 */
.L_x_2404:
        /* <DEDUP_REMOVED lines=11> */
.L_x_2292:
[----:B--2---:R-:W2:Y:S01]  /*1bfd0*/  LDL R7, [R1] ;  /* 0x0000000001077983 */ /* 0x004ea20000100800 */
        /* <DEDUP_REMOVED lines=20> */
[----:B0-2---:R-:W-:Y:S05]  /*1c120*/  @!P1 BRA `(.L_x_2293) ;  /* 0x0000002800b09947 */ /* 0x005fea0003800000 */
.L_x_2405:
        /* <DEDUP_REMOVED lines=8> */
.L_x_2294:
        /* <DEDUP_REMOVED lines=34> */
.L_x_2289:
[----:B------:R-:W-:Y:S05]  /*1c3d0*/  BSYNC B1 ;  /* 0x0000000000017941 */ /* 0x000fea0003800000 */
.L_x_2288:
[----:B------:R-:W2:Y:S01]  /*1c3e0*/  LDL R2, [R1+0x18] ;  /* 0x0000180001027983 */ /* 0x000ea20000100800 */
[----:B------:R-:W-:Y:S01]  /*1c3f0*/  VIADD R5, R5, 0xfffffffe ;  /* 0xfffffffe05057836 */ /* 0x000fe20000000000 */
[----:B--2---:R-:W-:-:S13]  /*1c400*/  ISETP.GT.AND P0, PT, R9, R2, PT ;  /* 0x000000020900720c */ /* 0x004fda0003f04270 */
[----:B------:R-:W-:Y:S05]  /*1c410*/  @P0 BRA `(.L_x_2295) ;  /* 0xfffffff000600947 */ /* 0x000fea000383ffff */
.L_x_2271:
[----:B------:R-:W-:Y:S05]  /*1c420*/  BSYNC B0 ;  /* 0x0000000000007941 */ /* 0x000fea0003800000 */
.L_x_2270:
        /* <DEDUP_REMOVED lines=23> */
.L_x_2297:
[----:B------:R-:W-:Y:S05]  /*1c5a0*/  BSYNC B0 ;  /* 0x0000000000007941 */ /* 0x000fea0003800000 */
.L_x_2296:
[----:B--2---:R-:W2:Y:S02]  /*1c5b0*/  LDL.LU R2, [R1+0x8] ;  /* 0x0000080001027983 */ /* 0x004ea40000300800 */
[----:B--2---:R-:W-:-:S05]  /*1c5c0*/  LOP3.LUT R2, R2, R0, RZ, 0x3c, !PT ;  /* 0x0000000002027212 */ /* 0x004fca00078e3cff */
[----:B------:R3:W-:Y:S02]  /*1c5d0*/  STL [R1+0x8], R2 ;  /* 0x0000080201007387 */ /* 0x0007e40000100800 */
.L_x_2253:
[----:B------:R-:W-:Y:S05]  /*1c5e0*/  BSYNC B6 ;  /* 0x0000000000067941 */ /* 0x000fea0003800000 */
.L_x_2251:
[----:B------:R-:W-:-:S03]  /*1c5f0*/  UMOV UR4, 0xffffffff ;  /* 0xffffffff00047882 */ /* 0x000fc60000000000 */
[----:B------:R-:W-:Y:S05]  /*1c600*/  BRA.DIV UR4, `(.L_x_2298) ;  /* 0x00000026048c7947 */ /* 0x000fea000b800000 */
[----:B------:R4:W0:Y:S04]  /*1c610*/  SHFL.IDX PT, R4, R16, RZ, 0x1f ;  /* 0x00001fff10047589 */ /* 0x00082800000e0000 */
[----:B------:R-:W0:Y:S02]  /*1c620*/  SHFL.IDX PT, R16, R16, 0x1, 0x1f ;  /* 0x00201f0010107f89 */ /* 0x000e2400000e0000 */
.L_x_2409:
[----:B------:R-:W5:Y:S01]  /*1c630*/  S2R R7, SR_TID.X ;  /* 0x0000000000077919 */ /* 0x000f620000002100 */
[----:B------:R-:W-:Y:S01]  /*1c640*/  ULDC UR4, c[0x0][0xc14] ;  /* 0x0003050000047ab9 */ /* 0x000fe20000000800 */
[----:B------:R-:W-:Y:S01]  /*1c650*/  BSSY B0, `(.L_x_2299) ;  /* 0x000000b000007945 */ /* 0x000fe20003800000 */
[----:B------:R-:W-:Y:S02]  /*1c660*/  IMAD.U32 R0, RZ, RZ, UR4 ;  /* 0x00000004ff007e24 */ /* 0x000fe4000f8e00ff */
[----:B------:R-:W-:Y:S01]  /*1c670*/  IMAD.MOV.U32 R17, RZ, RZ, RZ ;  /* 0x000000ffff117224 */ /* 0x000fe200078e00ff */
[----:B-----5:R-:W-:-:S04]  /*1c680*/  LOP3.LUT R7, R7, 0x1f, RZ, 0xc0, !PT ;  /* 0x0000001f07077812 */ /* 0x020fc800078ec0ff */
[C---:B------:R-:W-:Y:S01]  /*1c690*/  ISETP.NE.AND P0, PT, R7.reuse, 0x1f, PT ;  /* 0x0000001f0700780c */ /* 0x040fe20003f05270 */
[----:B------:R-:W-:-:S05]  /*1c6a0*/  IMAD.IADD R5, R7, 0x1, R19 ;  /* 0x0000000107057824 */ /* 0x000fca00078e0213 */
[----:B------:R-:W-:-:S13]  /*1c6b0*/  ISETP.GE.OR P0, PT, R5, R0, !P0 ;  /* 0x000000000500720c */ /* 0x000fda0004706670 */
[----:B------:R-:W-:Y:S05]  /*1c6c0*/  @P0 BRA `(.L_x_2300) ;  /* 0x00000000000c0947 */ /* 0x000fea0003800000 */
[----:B---3--:R-:W3:Y:S02]  /*1c6d0*/  LDC.64 R2, c[0x0][0xc58] ;  /* 0x00031600ff027b82 */ /* 0x008ee40000000a00 */
[----:B---3--:R-:W-:-:S05]  /*1c6e0*/  IMAD.WIDE R2, R5, 0x4, R2 ;  /* 0x0000000405027825 */ /* 0x008fca00078e0202 */
[----:B------:R3:W5:Y:S02]  /*1c6f0*/  LDG.E R17, desc[UR40][R2.64] ;  /* 0x0000002802117981 */ /* 0x000764000c1e1900 */
.L_x_2300:
[----:B------:R-:W-:Y:S05]  /*1c700*/  BSYNC B0 ;  /* 0x0000000000007941 */ /* 0x000fea0003800000 */
.L_x_2299:
[----:B------:R-:W-:-:S03]  /*1c710*/  UMOV UR4, 0xffffffff ;  /* 0xffffffff00047882 */ /* 0x000fc60000000000 */
[----:B------:R-:W-:Y:S05]  /*1c720*/  BRA.DIV UR4, `(.L_x_2301) ;  /* 0x0000002604907947 */ /* 0x000fea000b800000 */
        /* <DEDUP_REMOVED lines=9> */
[----:B---3--:R-:W-:-:S05]  /*1c7c0*/  IMAD.IADD R3, R13, 0x1, R14 ;  /* 0x000000010d037824 */ /* 0x008fca00078e020e */
[----:B------:R-:W0:Y:S02]  /*1c7d0*/  SHFL.UP PT, R14, R3, 0x4, RZ ;  /* 0x04800000030e7989 */ /* 0x000e2400000e00ff */
[----:B0-----:R-:W-:Y:S02]  /*1c7e0*/  SEL R14, R14, RZ, P0 ;  /* 0x000000ff0e0e7207 */ /* 0x001fe40000000000 */
[----:B------:R-:W-:-:S03]  /*1c7f0*/  ISETP.GE.U32.AND P0, PT, R7, 0x10, PT ;  /* 0x000000100700780c */ /* 0x000fc60003f06070 */
[----:B------:R-:W-:-:S05]  /*1c800*/  IMAD.IADD R5, R3, 0x1, R14 ;  /* 0x0000000103057824 */ /* 0x000fca00078e020e */
[----:B------:R-:W2:Y:S02]  /*1c810*/  SHFL.UP PT, R14, R5, 0x8, RZ ;  /* 0x05000000050e7989 */ /* 0x000ea400000e00ff */
[----:B--2---:R-:W-:-:S05]  /*1c820*/  SEL R6, R14, RZ, P1 ;  /* 0x000000ff0e067207 */ /* 0x004fca0000800000 */
[----:B------:R-:W-:-:S05]  /*1c830*/  IMAD.IADD R6, R5, 0x1, R6 ;  /* 0x0000000105067824 */ /* 0x000fca00078e0206 */
[----:B------:R-:W0:Y:S02]  /*1c840*/  SHFL.UP PT, R14, R6, 0x10, RZ ;  /* 0x06000000060e7989 */ /* 0x000e2400000e00ff */
[----:B0-----:R-:W-:-:S05]  /*1c850*/  SEL R7, R14, RZ, P0 ;  /* 0x000000ff0e077207 */ /* 0x001fca0000000000 */
[----:B------:R-:W-:-:S05]  /*1c860*/  IMAD.IADD R2, R6, 0x1, R7 ;  /* 0x0000000106027824 */ /* 0x000fca00078e0207 */
[----:B------:R0:W2:Y:S02]  /*1c870*/  SHFL.IDX PT, R14, R2, 0x1f, 0x1f ;  /* 0x03e01f00020e7f89 */ /* 0x0000a400000e0000 */
.L_x_2417:
[----:B------:R-:W-:Y:S02]  /*1c880*/  ULDC UR4, c[0x0][0xc10] ;  /* 0x0003040000047ab9 */ /* 0x000fe40000000800 */
[----:B------:R-:W-:-:S04]  /*1c890*/  IMAD.U32 R5, RZ, RZ, UR4 ;  /* 0x00000004ff057e24 */ /* 0x000fc8000f8e00ff */
[----:B--2---:R-:W-:-:S04]  /*1c8a0*/  IMAD R3, R14, R5, RZ ;  /* 0x000000050e037224 */ /* 0x004fc800078e02ff */
[----:B----4-:R-:W-:-:S05]  /*1c8b0*/  IMAD.IADD R16, R16, 0x1, R3 ;  /* 0x0000000110107824 */ /* 0x010fca00078e0203 */
[----:B------:R-:W-:-:S13]  /*1c8c0*/  ISETP.GT.AND P0, PT, R16, R4, PT ;  /* 0x000000041000720c */ /* 0x000fda0003f04270 */
[----:B------:R-:W-:Y:S05]  /*1c8d0*/  @P0 BRA `(.L_x_2302) ;  /* 0x0000000000b40947 */ /* 0x000fea0003800000 */
[----:B------:R-:W2:Y:S02]  /*1c8e0*/  LDC R0, c[0x0][0xc14] ;  /* 0x00030500ff007b82 */ /* 0x000ea40000000800 */
.L_x_2307:
[----:B------:R-:W-:-:S05]  /*1c8f0*/  VIADD R19, R19, 0x1f ;  /* 0x0000001f13137836 */ /* 0x000fca0000000000 */
[----:B--2---:R-:W-:-:S13]  /*1c900*/  ISETP.GE.AND P0, PT, R19, R0, PT ;  /* 0x000000001300720c */ /* 0x004fda0003f06270 */
[----:B------:R-:W-:Y:S05]  /*1c910*/  @P0 BRA `(.L_x_2303) ;  /* 0x0000000400ec0947 */ /* 0x000fea0003800000 */
[----:B------:R-:W2:Y:S01]  /*1c920*/  S2R R7, SR_TID.X ;  /* 0x0000000000077919 */ /* 0x000ea20000002100 */
[----:B------:R-:W-:Y:S01]  /*1c930*/  BSSY B0, `(.L_x_2304) ;  /* 0x000000a000007945 */ /* 0x000fe20003800000 */
[----:B------:R-:W-:Y:S01]  /*1c940*/  IMAD.MOV.U32 R17, RZ, RZ, RZ ;  /* 0x000000ffff117224 */ /* 0x000fe200078e00ff */
[----:B--2---:R-:W-:-:S04]  /*1c950*/  LOP3.LUT R7, R7, 0x1f, RZ, 0xc0, !PT ;  /* 0x0000001f07077812 */ /* 0x004fc800078ec0ff */
[C---:B------:R-:W-:Y:S01]  /*1c960*/  ISETP.NE.AND P1, PT, R7.reuse, 0x1f, PT ;  /* 0x0000001f0700780c */ /* 0x040fe20003f25270 */
[----:B------:R-:W-:-:S05]  /*1c970*/  IMAD.IADD R5, R7, 0x1, R19 ;  /* 0x0000000107057824 */ /* 0x000fca00078e0213 */
[----:B------:R-:W-:-:S13]  /*1c980*/  ISETP.GE.OR P0, PT, R5, R0, !P1 ;  /* 0x000000000500720c */ /* 0x000fda0004f06670 */
[----:B------:R-:W-:Y:S05]  /*1c990*/  @P0 BRA `(.L_x_2305) ;  /* 0x00000000000c0947 */ /* 0x000fea0003800000 */
[----:B0-----:R-:W0:Y:S02]  /*1c9a0*/  LDC.64 R2, c[0x0][0xc58] ;  /* 0x00031600ff027b82 */ /* 0x001e240000000a00 */
[----:B0-----:R-:W-:-:S05]  /*1c9b0*/  IMAD.WIDE R2, R5, 0x4, R2 ;  /* 0x0000000405027825 */ /* 0x001fca00078e0202 */
[----:B------:R2:W5:Y:S02]  /*1c9c0*/  LDG.E R17, desc[UR40][R2.64] ;  /* 0x0000002802117981 */ /* 0x000564000c1e1900 */
.L_x_2305:
[----:B------:R-:W-:Y:S05]  /*1c9d0*/  BSYNC B0 ;  /* 0x0000000000007941 */ /* 0x000fea0003800000 */
.L_x_2304:
[----:B------:R-:W-:-:S03]  /*1c9e0*/  UMOV UR4, 0xffffffff ;  /* 0xffffffff00047882 */ /* 0x000fc60000000000 */
[----:B------:R-:W-:Y:S05]  /*1c9f0*/  BRA.DIV UR4, `(.L_x_2306) ;  /* 0x0000002604ac7947 */ /* 0x000fea000b800000 */
[----:B-----5:R-:W3:Y:S01]  /*1ca00*/  SHFL.UP PT, R14, R17, 0x1, RZ ;  /* 0x04200000110e7989 */ /* 0x020ee200000e00ff */
[C---:B------:R-:W-:Y:S02]  /*1ca10*/  ISETP.NE.AND P0, PT, R7.reuse, RZ, PT ;  /* 0x000000ff0700720c */ /* 0x040fe40003f05270 */
[C---:B------:R-:W-:Y:S02]  /*1ca20*/  ISETP.GE.U32.AND P1, PT, R7.reuse, 0x2, PT ;  /* 0x000000020700780c */ /* 0x040fe40003f26070 */
[----:B---3--:R-:W-:Y:S02]  /*1ca30*/  SEL R14, R14, RZ, P0 ;  /* 0x000000ff0e0e7207 */ /* 0x008fe40000000000 */
[----:B------:R-:W-:-:S03]  /*1ca40*/  ISETP.GE.U32.AND P0, PT, R7, 0x4, PT ;  /* 0x000000040700780c */ /* 0x000fc60003f06070 */
[----:B------:R-:W-:-:S05]  /*1ca50*/  IMAD.IADD R13, R17, 0x1, R14 ;  /* 0x00000001110d7824 */ /* 0x000fca00078e020e */
[----:B------:R-:W3:Y:S02]  /*1ca60*/  SHFL.UP PT, R14, R13, 0x2, RZ ;  /* 0x044000000d0e7989 */ /* 0x000ee400000e00ff */
[----:B---3--:R-:W-:Y:S02]  /*1ca70*/  SEL R14, R14, RZ, P1 ;  /* 0x000000ff0e0e7207 */ /* 0x008fe40000800000 */
[----:B------:R-:W-:-:S03]  /*1ca80*/  ISETP.GE.U32.AND P1, PT, R7, 0x8, PT ;  /* 0x000000080700780c */ /* 0x000fc60003f26070 */
[----:B--2---:R-:W-:-:S05]  /*1ca90*/  IMAD.IADD R3, R13, 0x1, R14 ;  /* 0x000000010d037824 */ /* 0x004fca00078e020e */
[----:B------:R-:W2:Y:S02]  /*1caa0*/  SHFL.UP PT, R14, R3, 0x4, RZ ;  /* 0x04800000030e7989 */ /* 0x000ea400000e00ff */
[----:B--2---:R-:W-:Y:S02]  /*1cab0*/  SEL R14, R14, RZ, P0 ;  /* 0x000000ff0e0e7207 */ /* 0x004fe40000000000 */
[----:B------:R-:W-:-:S03]  /*1cac0*/  ISETP.GE.U32.AND P0, PT, R7, 0x10, PT ;  /* 0x000000100700780c */ /* 0x000fc60003f06070 */
[----:B------:R-:W-:-:S05]  /*1cad0*/  IMAD.IADD R5, R3, 0x1, R14 ;  /* 0x0000000103057824 */ /* 0x000fca00078e020e */
[----:B------:R-:W2:Y:S02]  /*1cae0*/  SHFL.UP PT, R14, R5, 0x8, RZ ;  /* 0x05000000050e7989 */ /* 0x000ea400000e00ff */
[----:B--2---:R-:W-:-:S05]  /*1caf0*/  SEL R6, R14, RZ, P1 ;  /* 0x000000ff0e067207 */ /* 0x004fca0000800000 */
[----:B------:R-:W-:-:S05]  /*1cb00*/  IMAD.IADD R6, R5, 0x1, R6 ;  /* 0x0000000105067824 */ /* 0x000fca00078e0206 */
[----:B------:R-:W2:Y:S02]  /*1cb10*/  SHFL.UP PT, R14, R6, 0x10, RZ ;  /* 0x06000000060e7989 */ /* 0x000ea400000e00ff */
[----:B--2---:R-:W-:-:S05]  /*1cb20*/  SEL R7, R14, RZ, P0 ;  /* 0x000000ff0e077207 */ /* 0x004fca0000000000 */
[----:B0-----:R-:W-:-:S05]  /*1cb30*/  IMAD.IADD R2, R6, 0x1, R7 ;  /* 0x0000000106027824 */ /* 0x001fca00078e0207 */
[----:B------:R0:W2:Y:S02]  /*1cb40*/  SHFL.IDX PT, R14, R2, 0x1f, 0x1f ;  /* 0x03e01f00020e7f89 */ /* 0x0000a400000e0000 */
.L_x_2425:
[----:B------:R-:W-:Y:S02]  /*1cb50*/  ULDC UR4, c[0x0][0xc10] ;  /* 0x0003040000047ab9 */ /* 0x000fe40000000800 */
[----:B------:R-:W-:-:S04]  /*1cb60*/  IMAD.U32 R5, RZ, RZ, UR4 ;  /* 0x00000004ff057e24 */ /* 0x000fc8000f8e00ff */
[----:B--2---:R-:W-:-:S04]  /*1cb70*/  IMAD R3, R14, R5, RZ ;  /* 0x000000050e037224 */ /* 0x004fc800078e02ff */
[----:B------:R-:W-:-:S05]  /*1cb80*/  IMAD.IADD R16, R3, 0x1, R16 ;  /* 0x0000000103107824 */ /* 0x000fca00078e0210 */
[----:B------:R-:W-:-:S13]  /*1cb90*/  ISETP.GT.AND P0, PT, R16, R4, PT ;  /* 0x000000041000720c */ /* 0x000fda0003f04270 */
[----:B------:R-:W-:Y:S05]  /*1cba0*/  @!P0 BRA `(.L_x_2307) ;  /* 0xfffffffc00508947 */ /* 0x000fea000383ffff */
.L_x_2302:
        /* <DEDUP_REMOVED lines=8> */
.L_x_2429:
[----:B------:R-:W-:Y:S01]  /*1cc30*/  ISETP.NE.AND P0, PT, R3, RZ, PT ;  /* 0x000000ff0300720c */ /* 0x000fe20003f05270 */
[----:B------:R-:W-:-:S12]  /*1cc40*/  IMAD.MOV.U32 R7, RZ, RZ, RZ ;  /* 0x000000ffff077224 */ /* 0x000fd800078e00ff */
[----:B------:R-:W-:Y:S05]  /*1cc50*/  @!P0 BRA `(.L_x_2309) ;  /* 0x0000000000108947 */ /* 0x000fea0003800000 */
[----:B------:R-:W-:Y:S01]  /*1cc60*/  UMOV UR4, 0xffffffff ;  /* 0xffffffff00047882 */ /* 0x000fe20000000000 */
[----:B------:R-:W-:Y:S02]  /*1cc70*/  VIADD R12, R6, 0xffffffff ;  /* 0xffffffff060c7836 */ /* 0x000fe40000000000 */
[----:B------:R-:W-:Y:S05]  /*1cc80*/  BRA.DIV UR4, `(.L_x_2310) ;  /* 0x0000002a04207947 */ /* 0x000fea000b800000 */
[----:B------:R4:W0:Y:S02]  /*1cc90*/  SHFL.IDX PT, R7, R2, R12, 0x1f ;  /* 0x00001f0c02077589 */ /* 0x00082400000e0000 */
.L_x_2309:
[----:B0---4-:R-:W0:Y:S01]  /*1cca0*/  LDC.64 R2, c[0x0][0xc68] ;  /* 0x00031a00ff027b82 */ /* 0x011e220000000a00 */
[----:B------:R-:W-:-:S04]  /*1ccb0*/  IMAD.IADD R19, R6, 0x1, R19 ;  /* 0x0000000106137824 */ /* 0x000fc800078e0213 */
[----:B0-----:R-:W-:-:S05]  /*1ccc0*/  IMAD.WIDE R2, R19, 0x4, R2 ;  /* 0x0000000413027825 */ /* 0x001fca00078e0202 */
[----:B-1----:R-:W2:Y:S01]  /*1ccd0*/  LDG.E R9, desc[UR40][R2.64] ;  /* 0x0000002802097981 */ /* 0x002ea2000c1e1900 */
[----:B------:R-:W-:-:S04]  /*1cce0*/  IMAD R16, R7, R5, R16 ;  /* 0x0000000507107224 */ /* 0x000fc800078e0210 */
[----:B------:R-:W-:Y:S02]  /*1ccf0*/  IMAD.IADD R7, R4, 0x1, -R16 ;  /* 0x0000000104077824 */ /* 0x000fe400078e0a10 */
[----:B--23--:R-:W-:-:S05]  /*1cd00*/  IMAD R6, R17, R9, RZ ;  /* 0x0000000911067224 */ /* 0x00cfca00078e02ff */
[----:B------:R-:W-:-:S04]  /*1cd10*/  IABS R8, R6 ;  /* 0x0000000600087213 */ /* 0x000fc80000000000 */
[----:B------:R-:W0:Y:S08]  /*1cd20*/  I2F.RP R11, R8 ;  /* 0x00000008000b7306 */ /* 0x000e300000209400 */
[----:B0-----:R-:W0:Y:S02]  /*1cd30*/  MUFU.RCP R11, R11 ;  /* 0x0000000b000b7308 */ /* 0x001e240000001000 */
[----:B0-----:R-:W-:-:S06]  /*1cd40*/  VIADD R12, R11, 0xffffffe ;  /* 0x0ffffffe0b0c7836 */ /* 0x001fcc0000000000 */
[----:B------:R-:W0:Y:S02]  /*1cd50*/  F2I.FTZ.U32.TRUNC.NTZ R3, R12 ;  /* 0x0000000c00037305 */ /* 0x000e24000021f000 */
[----:B0-----:R-:W-:-:S04]  /*1cd60*/  IMAD.MOV R2, RZ, RZ, -R3 ;  /* 0x000000ffff027224 */ /* 0x001fc800078e0a03 */
[----:B------:R-:W-:Y:S02]  /*1cd70*/  IMAD R10, R2, R8, RZ ;  /* 0x00000008020a7224 */ /* 0x000fe400078e02ff */
[----:B------:R-:W-:-:S04]  /*1cd80*/  IMAD.MOV.U32 R2, RZ, RZ, RZ ;  /* 0x000000ffff027224 */ /* 0x000fc800078e00ff */
[----:B------:R-:W-:Y:S01]  /*1cd90*/  IMAD.HI.U32 R10, R3, R10, R2 ;  /* 0x0000000a030a7227 */ /* 0x000fe200078e0002 */
[----:B------:R-:W-:Y:S02]  /*1cda0*/  IABS R3, R7 ;  /* 0x0000000700037213 */ /* 0x000fe40000000000 */
[----:B------:R-:W-:-:S03]  /*1cdb0*/  IABS R2, R6 ;  /* 0x0000000600027213 */ /* 0x000fc60000000000 */
[----:B------:R-:W-:-:S04]  /*1cdc0*/  IMAD.HI.U32 R10, R10, R3, RZ ;  /* 0x000000030a0a7227 */ /* 0x000fc800078e00ff */
[----:B------:R-:W-:-:S04]  /*1cdd0*/  IMAD.MOV R2, RZ, RZ, -R2 ;  /* 0x000000ffff027224 */ /* 0x000fc800078e0a02 */
[----:B------:R-:W-:-:S05]  /*1cde0*/  IMAD R3, R10, R2, R3 ;  /* 0x000000020a037224 */ /* 0x000fca00078e0203 */
[----:B------:R-:W-:-:S13]  /*1cdf0*/  ISETP.GT.U32.AND P0, PT, R8, R3, PT ;  /* 0x000000030800720c */ /* 0x000fda0003f04070 */
[----:B------:R-:W-:Y:S02]  /*1ce00*/  @!P0 IMAD.IADD R3, R3, 0x1, -R8 ;  /* 0x0000000103038824 */ /* 0x000fe400078e0a08 */
[----:B------:R-:W-:-:S03]  /*1ce10*/  @!P0 VIADD R10, R10, 0x1 ;  /* 0x000000010a0a8836 */ /* 0x000fc60000000000 */
[----:B------:R-:W-:Y:S02]  /*1ce20*/  ISETP.GE.U32.AND P0, PT, R3, R8, PT ;  /* 0x000000080300720c */ /* 0x000fe40003f06070 */
[----:B------:R-:W-:-:S11]  /*1ce30*/  LOP3.LUT R3, R7, R6, RZ, 0x3c, !PT ;  /* 0x0000000607037212 */ /* 0x000fd600078e3cff */
        /* <DEDUP_REMOVED lines=10> */
[----:B------:R-:W-:-:S04]  /*1cee0*/  VIADDMNMX R9, R8, R5, R9, PT ;  /* 0x0000000508097246 */ /* 0x000fc80003800109 */
        /* <DEDUP_REMOVED lines=13> */
[----:B------:R-:W-:Y:S01]  /*1cfc0*/  IMAD R8, R2, R8, R3 ;  /* 0x0000000802087224 */ /* 0x000fe200078e0203 */
[----:B------:R-:W-:-:S04]  /*1cfd0*/  LOP3.LUT R3, R6, R9, RZ, 0x3c, !PT ;  /* 0x0000000906037212 */ /* 0x000fc800078e3cff */
[----:B------:R-:W-:-:S13]  /*1cfe0*/  ISETP.GT.U32.AND P0, PT, R5, R8, PT ;  /* 0x000000080500720c */ /* 0x000fda0003f04070 */
[----:B------:R-:W-:Y:S02]  /*1cff0*/  @!P0 IMAD.IADD R8, R8, 0x1, -R5 ;  /* 0x0000000108088824 */ /* 0x000fe400078e0a05 */
[----:B------:R-:W-:-:S03]  /*1d000*/  @!P0 VIADD R2, R2, 0x1 ;  /* 0x0000000102028836 */ /* 0x000fc60000000000 */
[----:B------:R-:W-:-:S13]  /*1d010*/  ISETP.GE.U32.AND P0, PT, R8, R5, PT ;  /* 0x000000050800720c */ /* 0x000fda0003f06070 */
[----:B------:R-:W-:Y:S01]  /*1d020*/  @P0 VIADD R2, R2, 0x1 ;  /* 0x0000000102020836 */ /* 0x000fe20000000000 */
[----:B------:R-:W-:Y:S01]  /*1d030*/  ISETP.GE.AND P0, PT, R3, RZ, PT ;  /* 0x000000ff0300720c */ /* 0x000fe20003f06270 */
[----:B------:R-:W-:-:S12]  /*1d040*/  IMAD.IADD R3, R6, 0x1, R4 ;  /* 0x0000000106037824 */ /* 0x000fd800078e0204 */
        /* <DEDUP_REMOVED lines=8> */
.L_x_2303:
[----:B------:R-:W-:Y:S01]  /*1d0d0*/  UMOV UR4, URZ ;  /* 0x0000003f00047c82 */ /* 0x000fe20008000000 */
[----:B------:R-:W-:Y:S01]  /*1d0e0*/  UMOV UR5, URZ ;  /* 0x0000003f00057c82 */ /* 0x000fe20008000000 */
[----:B------:R-:W-:Y:S01]  /*1d0f0*/  ULDC UR6, c[0x0][0xc14] ;  /* 0x0003050000067ab9 */ /* 0x000fe20000000800 */
[----:B------:R-:W-:Y:S02]  /*1d100*/  IMAD.MOV.U32 R16, RZ, RZ, R4 ;  /* 0x000000ffff107224 */ /* 0x000fe400078e0004 */
[----:B------:R-:W-:Y:S02]  /*1d110*/  IMAD.U32 R17, RZ, RZ, UR4 ;  /* 0x00000004ff117e24 */ /* 0x000fe4000f8e00ff */
[----:B------:R-:W-:Y:S02]  /*1d120*/  IMAD.U32 R18, RZ, RZ, UR5 ;  /* 0x00000005ff127e24 */ /* 0x000fe4000f8e00ff */
[----:B------:R-:W-:-:S07]  /*1d130*/  IMAD.U32 R19, RZ, RZ, UR6 ;  /* 0x00000006ff137e24 */ /* 0x000fce000f8e00ff */
.L_x_2311:
        /* <DEDUP_REMOVED lines=12> */
.L_x_2212:
        /* <DEDUP_REMOVED lines=12> */
.L_x_2432:
[----:B------:R-:W-:Y:S05]  /*1d2c0*/  BSYNC B0 ;  /* 0x0000000000007941 */ /* 0x000fea0003800000 */
.L_x_2313:
[----:B------:R-:W-:-:S03]  /*1d2d0*/  UMOV UR4, 0xffffffff ;  /* 0xffffffff00047882 */ /* 0x000fc60000000000 */
[----:B------:R-:W-:Y:S05]  /*1d2e0*/  BRA.DIV UR4, `(.L_x_2315) ;  /* 0x0000002204c47947 */ /* 0x000fea000b800000 */
[----:B------:R-:W2:Y:S02]  /*1d2f0*/  S2R R2, SR_TID.X ;  /* 0x0000000000027919 */ /* 0x000ea40000002100 */
[----:B--2---:R-:W-:-:S04]  /*1d300*/  SHF.R.U32.HI R2, RZ, 0x5, R2 ;  /* 0x00000005ff027819 */ /* 0x004fc80000011602 */
[----:B------:R-:W-:-:S05]  /*1d310*/  LOP3.LUT R2, R2, 0x3, RZ, 0xc0, !PT ;  /* 0x0000000302027812 */ /* 0x000fca00078ec0ff */
[----:B------:R2:W3:Y:S02]  /*1d320*/  SHFL.IDX PT, R14, R2, RZ, 0x1f ;  /* 0x00001fff020e7589 */ /* 0x0004e400000e0000 */
.L_x_2435:
[----:B---3--:R-:W-:-:S13]  /*1d330*/  ISETP.NE.AND P0, PT, R14, RZ, PT ;  /* 0x000000ff0e00720c */ /* 0x008fda0003f05270 */
[----:B------:R-:W-:Y:S05]  /*1d340*/  @P0 BRA `(.L_x_1991) ;  /* 0x0000000000940947 */ /* 0x000fea0003800000 */
[----:B------:R-:W-:-:S03]  /*1d350*/  UMOV UR4, 0xffffffff ;  /* 0xffffffff00047882 */ /* 0x000fc60000000000 */
[----:B------:R-:W-:Y:S05]  /*1d360*/  BRA.DIV UR4, `(.L_x_2316) ;  /* 0x0000002204d87947 */ /* 0x000fea000b800000 */
[----:B------:R-:W-:-:S13]  /*1d370*/  ELECT P6, URZ, PT ;  /* 0x00000000003f782f */ /* 0x000fda00038c0000 */
.L_x_2438:
[----:B------:R-:W-:Y:S05]  /*1d380*/  @!P6 BRA `(.L_x_1991) ;  /* 0x000000000084e947 */ /* 0x000fea0003800000 */
[----:B--2---:R-:W2:Y:S02]  /*1d390*/  LDL.LU R2, [R1+0x2c] ;  /* 0x00002c0001027983 */ /* 0x004ea40000300800 */
[----:B--2---:R-:W-:-:S04]  /*1d3a0*/  LOP3.LUT R2, R2, 0x2, RZ, 0xfc, !PT ;  /* 0x0000000202027812 */ /* 0x004fc800078efcff */
[----:B------:R-:W-:-:S13]  /*1d3b0*/  ISETP.NE.AND P2, PT, R2, 0x3, PT ;  /* 0x000000030200780c */ /* 0x000fda0003f45270 */
[----:B------:R-:W-:Y:S05]  /*1d3c0*/  @!P2 BRA `(.L_x_2317) ;  /* 0x000000000004a947 */ /* 0x000fea0003800000 */
[----:B------:R-:W-:Y:S01]  /*1d3d0*/  BPT.TRAP 0x1 ;  /* 0x000000040000795c */ /* 0x000fe20000300000 */
.L_x_2317:
        /* <DEDUP_REMOVED lines=14> */
.L_x_2439:
[----:B------:R-:W2:Y:S02]  /*1d4c0*/  SYNCS.PHASECHK.TRANS64.TRYWAIT P0, [R7+URZ], R2 ;  /* 0x00000002070075a7 */ /* 0x000ea4000800017f */
[----:B--2---:R-:W-:Y:S05]  /*1d4d0*/  @!P0 BRA `(.L_x_2319) ;  /* 0x0000002000b08947 */ /* 0x004fea0003800000 */
.L_x_2440:
[----:B------:R-:W-:Y:S05]  /*1d4e0*/  @!P2 BRA `(.L_x_2320) ;  /* 0x000000000004a947 */ /* 0x000fea0003800000 */
[----:B------:R-:W-:Y:S01]  /*1d4f0*/  BPT.TRAP 0x1 ;  /* 0x000000040000795c */ /* 0x000fe20000300000 */
.L_x_2320:
[----:B------:R-:W3:Y:S01]  /*1d500*/  LDL.LU R4, [R1] ;  /* 0x0000000001047983 */ /* 0x000ee20000300800 */
[----:B------:R-:W-:-:S04]  /*1d510*/  VIADD R0, R0, 0x22860 ;  /* 0x0002286000007836 */ /* 0x000fc80000000000 */
[----:B---3--:R-:W-:-:S04]  /*1d520*/  IMAD R4, R4, 0x8, R0 ;  /* 0x0000000804047824 */ /* 0x008fc800078e0200 */
[----:B------:R-:W3:Y:S02]  /*1d530*/  SYNCS.PHASECHK.TRANS64.TRYWAIT P0, [R4+URZ], R5 ;  /* 0x00000005040075a7 */ /* 0x000ee4000800017f */
[----:B---3--:R-:W-:Y:S05]  /*1d540*/  @!P0 BRA `(.L_x_2321) ;  /* 0x0000002000a88947 */ /* 0x008fea0003800000 */
.L_x_2441:
[----:B------:R-:W-:-:S07]  /*1d550*/  IMAD R3, R3, 0x8, R0 ;  /* 0x0000000803037824 */ /* 0x000fce00078e0200 */
.L_x_2322:
[----:B----4-:R4:W0:Y:S02]  /*1d560*/  SYNCS.PHASECHK.TRANS64.TRYWAIT P0, [R3+URZ], R2 ;  /* 0x00000002030075a7 */ /* 0x010824000800017f */
[----:B0-----:R-:W-:Y:S05]  /*1d570*/  @!P0 NANOSLEEP.SYNCS 0x989680 ;  /* 0x009896800000895d */ /* 0x001fea0003900000 */
[----:B------:R-:W0:Y:S02]  /*1d580*/  @!P0 SYNCS.PHASECHK.TRANS64 P0, [R3+URZ], R2 ;  /* 0x00000002030085a7 */ /* 0x000e24000800007f */
[----:B0-----:R-:W-:Y:S05]  /*1d590*/  @!P0 BRA `(.L_x_2322) ;  /* 0xfffffffc00f08947 */ /* 0x001fea000383ffff */
.L_x_1991:
[----:B------:R-:W-:Y:S05]  /*1d5a0*/  BSYNC B7 ;  /* 0x0000000000077941 */ /* 0x000fea0003800000 */
.L_x_1988:
[----:B------:R-:W-:Y:S05]  /*1d5b0*/  EXIT ;  /* 0x000000000000794d */ /* 0x000fea0003800000 */
.L_x_2017:
[----:B0-----:R0:W1:Y:S02]  /*1d5c0*/  SYNCS.PHASECHK.TRANS64.TRYWAIT P6, [R90+URZ+0x22890], R111 ;  /* 0x0228906f5a0075a7 */ /* 0x00106400080c017f */
[----:B-1----:R-:W-:Y:S05]  /*1d5d0*/  @!P6 NANOSLEEP.SYNCS 0x989680 ;  /* 0x009896800000e95d */ /* 0x002fea0003900000 */
[----:B------:R-:W1:Y:S02]  /*1d5e0*/  @!P6 SYNCS.PHASECHK.TRANS64 P6, [R90+URZ+0x22890], R111 ;  /* 0x0228906f5a00e5a7 */ /* 0x000e6400080c007f */
[----:B-1----:R-:W-:Y:S05]  /*1d5f0*/  @!P6 BRA `(.L_x_2017) ;  /* 0xfffffffc00f0e947 */ /* 0x002fea000383ffff */
[----:B------:R-:W-:Y:S05]  /*1d600*/  BRA `(.L_x_2323) ;  /* 0xfffffe58002c7947 */ /* 0x000fea000383ffff */
.L_x_2035:
[----:B0-----:R0:W1:Y:S02]  /*1d610*/  SYNCS.PHASECHK.TRANS64.TRYWAIT P5, [R90+URZ+0x22890], R111 ;  /* 0x0228906f5a0075a7 */ /* 0x00106400080a017f */
[----:B-1----:R-:W-:Y:S05]  /*1d620*/  @!P5 NANOSLEEP.SYNCS 0x989680 ;  /* 0x009896800000d95d */ /* 0x002fea0003900000 */
[----:B------:R-:W1:Y:S02]  /*1d630*/  @!P5 SYNCS.PHASECHK.TRANS64 P5, [R90+URZ+0x22890], R111 ;  /* 0x0228906f5a00d5a7 */ /* 0x000e6400080a007f */
[----:B-1----:R-:W-:Y:S05]  /*1d640*/  @!P5 BRA `(.L_x_2035) ;  /* 0xfffffffc00f0d947 */ /* 0x002fea000383ffff */
[----:B------:R-:W-:Y:S05]  /*1d650*/  BRA `(.L_x_2324) ;  /* 0xfffffe68007c7947 */ /* 0x000fea000383ffff */
.L_x_2044:
[----:B0-----:R0:W1:Y:S02]  /*1d660*/  SYNCS.PHASECHK.TRANS64.TRYWAIT P4, [R90+URZ+0x22890], R111 ;  /* 0x0228906f5a0075a7 */ /* 0x001064000808017f */
[----:B-1----:R-:W-:Y:S05]  /*1d670*/  @!P4 NANOSLEEP.SYNCS 0x989680 ;  /* 0x009896800000c95d */ /* 0x002fea0003900000 */
[----:B------:R-:W1:Y:S02]  /*1d680*/  @!P4 SYNCS.PHASECHK.TRANS64 P4, [R90+URZ+0x22890], R111 ;  /* 0x0228906f5a00c5a7 */ /* 0x000e64000808007f */
[----:B-1----:R-:W-:Y:S05]  /*1d690*/  @!P4 BRA `(.L_x_2044) ;  /* 0xfffffffc00f0c947 */ /* 0x002fea000383ffff */
[----:B------:R-:W-:Y:S05]  /*1d6a0*/  BRA `(.L_x_2325) ;  /* 0xfffffe7800587947 */ /* 0x000fea000383ffff */
.L_x_2050:
[----:B--2---:R2:W3:Y:S02]  /*1d6b0*/  SYNCS.PHASECHK.TRANS64.TRYWAIT P3, [R90+URZ+0x228b0], R111 ;  /* 0x0228b06f5a0075a7 */ /* 0x0044e4000806017f */
[----:B---3--:R-:W-:Y:S05]  /*1d6c0*/  @!P3 NANOSLEEP.SYNCS 0x989680 ;  /* 0x009896800000b95d */ /* 0x008fea0003900000 */
[----:B------:R-:W3:Y:S02]  /*1d6d0*/  @!P3 SYNCS.PHASECHK.TRANS64 P3, [R90+URZ+0x228b0], R111 ;  /* 0x0228b06f5a00b5a7 */ /* 0x000ee4000806007f */
[----:B---3--:R-:W-:Y:S05]  /*1d6e0*/  @!P3 BRA `(.L_x_2050) ;  /* 0xfffffffc00f0b947 */ /* 0x008fea000383ffff */
[----:B------:R-:W-:Y:S05]  /*1d6f0*/  BRA `(.L_x_2326) ;  /* 0xfffffe7800e87947 */ /* 0x000fea000383ffff */
.L_x_2066:
[----:B------:R-:W1:Y:S01]  /*1d700*/  S2R R10, SR_TID.X ;  /* 0x00000000000a7919 */ /* 0x000e620000002100 */
[----:B------:R-:W-:Y:S01]  /*1d710*/  BSSY B0, `(.L_x_2327) ;  /* 0x000000c000007945 */ /* 0x000fe20003800000 */
[----:B------:R-:W-:Y:S02]  /*1d720*/  IMAD.MOV.U32 R12, RZ, RZ, RZ ;  /* 0x000000ffff0c7224 */ /* 0x000fe400078e00ff */
[----:B------:R-:W-:Y:S02]  /*1d730*/  IMAD.MOV.U32 R11, RZ, RZ, 0x1f ;  /* 0x0000001fff0b7424 */ /* 0x000fe400078e00ff */
[----:B------:R-:W-:Y:S02]  /*1d740*/  IMAD.MOV.U32 R15, RZ, RZ, -0x1 ;  /* 0xffffffffff0f7424 */ /* 0x000fe400078e00ff */
[----:B-1----:R-:W-:-:S05]  /*1d750*/  VIADD R10, R10, 0xffffff80 ;  /* 0xffffff800a0a7836 */ /* 0x002fca0000000000 */
[----:B------:R-:W-:-:S04]  /*1d760*/  SHF.R.S32.HI R7, RZ, 0x1f, R10 ;  /* 0x0000001fff077819 */ /* 0x000fc8000001140a */
[----:B------:R-:W-:-:S04]  /*1d770*/  LEA.HI R7, R7, R10, RZ, 0x7 ;  /* 0x0000000a07077211 */ /* 0x000fc800078f38ff */
[----:B------:R-:W-:-:S05]  /*1d780*/  SHF.R.S32.HI R7, RZ, 0x7, R7 ;  /* 0x00000007ff077819 */ /* 0x000fca0000011407 */
[----:B------:R-:W-:-:S07]  /*1d790*/  IMAD.MOV.U32 R13, RZ, RZ, R7 ;  /* 0x000000ffff0d7224 */ /* 0x000fce00078e0007 */
[----:B0----5:R-:W-:Y:S05]  /*1d7a0*/  WARPSYNC.COLLECTIVE R15, `(.L_x_2328) ;  /* 0x000000000f087348 */ /* 0x021fea0003c00000 */
[----:B------:R1:W2:Y:S02]  /*1d7b0*/  SHFL.IDX P6, R14, R13, R12, R11 ;  /* 0x0000000c0d0e7389 */ /* 0x0002a400000c000b */
[----:B012--5:R-:W-:Y:S01]  /*1d7c0*/  ENDCOLLECTIVE ;  /* 0x000000000000791b */ /* 0x027fe20003800000 */
.L_x_2328:
[----:B------:R-:W-:Y:S05]  /*1d7d0*/  BSYNC B0 ;  /* 0x0000000000007941 */ /* 0x000fea0003800000 */
.L_x_2327:
[----:B------:R-:W-:Y:S05]  /*1d7e0*/  BRA `(.L_x_2329) ;  /* 0xfffffe8800547947 */ /* 0x000fea000383ffff */
.L_x_2082:
[----:B------:R-:W-:Y:S01]  /*1d7f0*/  BSSY B1, `(.L_x_2330) ;  /* 0x0000008000017945 */ /* 0x000fe20003800000 */
[----:B------:R-:W-:Y:S02]  /*1d800*/  IMAD.MOV.U32 R13, RZ, RZ, R5 ;  /* 0x000000ffff0d7224 */ /* 0x000fe400078e0005 */
[----:B------:R-:W-:Y:S02]  /*1d810*/  IMAD.MOV.U32 R12, RZ, RZ, RZ ;  /* 0x000000ffff0c7224 */ /* 0x000fe400078e00ff */
[----:B------:R-:W-:Y:S02]  /*1d820*/  IMAD.MOV.U32 R11, RZ, RZ, 0x1c1f ;  /* 0x00001c1fff0b7424 */ /* 0x000fe400078e00ff */
[----:B------:R-:W-:-:S07]  /*1d830*/  IMAD.MOV.U32 R15, RZ, RZ, -0x1 ;  /* 0xffffffffff0f7424 */ /* 0x000fce00078e00ff */
[----:B0----5:R-:W-:Y:S05]  /*1d840*/  WARPSYNC.COLLECTIVE R15, `(.L_x_2331) ;  /* 0x000000000f087348 */ /* 0x021fea0003c00000 */
[----:B------:R1:W2:Y:S02]  /*1d850*/  SHFL.IDX P6, R14, R13, R12, R11 ;  /* 0x0000000c0d0e7389 */ /* 0x0002a400000c000b */
[----:B012--5:R-:W-:Y:S01]  /*1d860*/  ENDCOLLECTIVE ;  /* 0x000000000000791b */ /* 0x027fe20003800000 */
.L_x_2331:
[----:B------:R-:W-:Y:S05]  /*1d870*/  BSYNC B1 ;  /* 0x0000000000017941 */ /* 0x000fea0003800000 */
.L_x_2330:
[----:B------:R-:W-:Y:S05]  /*1d880*/  BRA `(.L_x_2332) ;  /* 0xfffffe9400b47947 */ /* 0x000fea000383ffff */
.L_x_2083:
        /* <DEDUP_REMOVED lines=8> */
.L_x_2334:
[----:B------:R-:W-:Y:S05]  /*1d910*/  BSYNC B1 ;  /* 0x0000000000017941 */ /* 0x000fea0003800000 */
.L_x_2333:
[----:B------:R-:W-:Y:S05]  /*1d920*/  BRA `(.L_x_2335) ;  /* 0xfffffe9400947947 */ /* 0x000fea000383ffff */
.L_x_2084:
        /* <DEDUP_REMOVED lines=8> */
.L_x_2337:
[----:B------:R-:W-:Y:S05]  /*1d9b0*/  BSYNC B1 ;  /* 0x0000000000017941 */ /* 0x000fea0003800000 */
.L_x_2336:
[----:B------:R-:W-:Y:S05]  /*1d9c0*/  BRA `(.L_x_2338) ;  /* 0xfffffe9400747947 */ /* 0x000fea000383ffff */
.L_x_2085:
        /* <DEDUP_REMOVED lines=8> */
.L_x_2340:
[----:B------:R-:W-:Y:S05]  /*1da50*/  BSYNC B1 ;  /* 0x0000000000017941 */ /* 0x000fea0003800000 */
.L_x_2339:
[----:B------:R-:W-:Y:S05]  /*1da60*/  BRA `(.L_x_2341) ;  /* 0xfffffe9400547947 */ /* 0x000fea000383ffff */
.L_x_2086:
[----:B------:R-:W-:Y:S01]  /*1da70*/  BSSY B1, `(.L_x_2342) ;  /* 0x0000008000017945 */ /* 0x000fe20003800000 */
[----:B------:R-:W-:Y:S02]  /*1da80*/  IMAD.MOV.U32 R13, RZ, RZ, R5 ;  /* 0x000000ffff0d7224 */ /* 0x000fe400078e0005 */
[----:B------:R-:W-:Y:S02]  /*1da90*/  IMAD.MOV.U32 R12, RZ, RZ, 0x1 ;  /* 0x00000001ff0c7424 */ /* 0x000fe400078e00ff */
[----:B------:R-:W-:Y:S02]  /*1daa0*/  IMAD.MOV.U32 R11, RZ, RZ, 0x1c1f ;  /* 0x00001c1fff0b7424 */ /* 0x000fe400078e00ff */
[----:B------:R-:W-:-:S07]  /*1dab0*/  IMAD.MOV.U32 R15, RZ, RZ, -0x1 ;  /* 0xffffffffff0f7424 */ /* 0x000fce00078e00ff */
[----:B0----5:R-:W-:Y:S05]  /*1dac0*/  WARPSYNC.COLLECTIVE R15, `(.L_x_2343) ;  /* 0x000000000f087348 */ /* 0x021fea0003c00000 */
[----:B------:R1:W2:Y:S02]  /*1dad0*/  SHFL.IDX P6, R14, R13, R12, R11 ;  /* 0x0000000c0d0e7389 */ /* 0x0002a400000c000b */
[----:B012--5:R-:W-:Y:S01]  /*1dae0*/  ENDCOLLECTIVE ;  /* 0x000000000000791b */ /* 0x027fe20003800000 */
.L_x_2343:
[----:B------:R-:W-:Y:S05]  /*1daf0*/  BSYNC B1 ;  /* 0x0000000000017941 */ /* 0x000fea0003800000 */
.L_x_2342:
[----:B------:R-:W-:Y:S05]  /*1db00*/  BRA `(.L_x_2344) ;  /* 0xfffffe9400347947 */ /* 0x000fea000383ffff */
.L_x_2087:
        /* <DEDUP_REMOVED lines=8> */
.L_x_2346:
[----:B------:R-:W-:Y:S05]  /*1db90*/  BSYNC B1 ;  /* 0x0000000000017941 */ /* 0x000fea0003800000 */
.L_x_2345:
[----:B------:R-:W-:Y:S05]  /*1dba0*/  BRA `(.L_x_2347) ;  /* 0xfffffe9400147947 */ /* 0x000fea000383ffff */
.L_x_2088:
        /* <DEDUP_REMOVED lines=8> */
.L_x_2349:
[----:B------:R-:W-:Y:S05]  /*1dc30*/  BSYNC B1 ;  /* 0x0000000000017941 */ /* 0x000fea0003800000 */
.L_x_2348:
[----:B------:R-:W-:Y:S05]  /*1dc40*/  BRA `(.L_x_2350) ;  /* 0xfffffe9000f47947 */ /* 0x000fea000383ffff */
.L_x_2089:
        /* <DEDUP_REMOVED lines=8> */
.L_x_2352:
[----:B------:R-:W-:Y:S05]  /*1dcd0*/  BSYNC B1 ;  /* 0x0000000000017941 */ /* 0x000fea0003800000 */
.L_x_2351:
[----:B------:R-:W-:Y:S05]  /*1dce0*/  BRA `(.L_x_2353) ;  /* 0xfffffe9000d47947 */ /* 0x000fea000383ffff */
.L_x_2091:
[----:B-1----:R1:W2:Y:S02]  /*1dcf0*/  SYNCS.PHASECHK.TRANS64.TRYWAIT P2, [R17+URZ+0x22800], R6 ;  /* 0x02280006110075a7 */ /* 0x0022a4000804017f */
[----:B--2---:R-:W-:Y:S05]  /*1dd00*/  @!P2 NANOSLEEP.SYNCS 0x989680 ;  /* 0x009896800000a95d */ /* 0x004fea0003900000 */
[----:B------:R-:W2:Y:S02]  /*1dd10*/  @!P2 SYNCS.PHASECHK.TRANS64 P2, [R17+URZ+0x22800], R6 ;  /* 0x022800061100a5a7 */ /* 0x000ea4000804007f */
[----:B--2---:R-:W-:Y:S05]  /*1dd20*/  @!P2 BRA `(.L_x_2091) ;  /* 0xfffffffc00f0a947 */ /* 0x004fea000383ffff */
[----:B------:R-:W-:Y:S05]  /*1dd30*/  BRA `(.L_x_2354) ;  /* 0xfffffe94004c7947 */ /* 0x000fea000383ffff */
.L_x_2099:
        /* <DEDUP_REMOVED lines=8> */
.L_x_2356:
[----:B------:R-:W-:Y:S05]  /*1ddc0*/  BSYNC B1 ;  /* 0x0000000000017941 */ /* 0x000fea0003800000 */
.L_x_2355:
[----:B------:R-:W-:Y:S05]  /*1ddd0*/  BRA `(.L_x_2357) ;  /* 0xfffffea400387947 */ /* 0x000fea000383ffff */
.L_x_2100:
        /* <DEDUP_REMOVED lines=8> */
.L_x_2359:
[----:B------:R-:W-:Y:S05]  /*1de60*/  BSYNC B1 ;  /* 0x0000000000017941 */ /* 0x000fea0003800000 */
.L_x_2358:
[----:B------:R-:W-:Y:S05]  /*1de70*/  BRA `(.L_x_2360) ;  /* 0xfffffea400187947 */ /* 0x000fea000383ffff */
.L_x_2101:
        /* <DEDUP_REMOVED lines=8> */
.L_x_2362:
[----:B------:R-:W-:Y:S05]  /*1df00*/  BSYNC B1 ;  /* 0x0000000000017941 */ /* 0x000fea0003800000 */
.L_x_2361:
[----:B------:R-:W-:Y:S05]  /*1df10*/  BRA `(.L_x_2363) ;  /* 0xfffffea000f87947 */ /* 0x000fea000383ffff */
.L_x_2102:
        /* <DEDUP_REMOVED lines=8> */
.L_x_2365:
[----:B------:R-:W-:Y:S05]  /*1dfa0*/  BSYNC B1 ;  /* 0x0000000000017941 */ /* 0x000fea0003800000 */
.L_x_2364:
[----:B------:R-:W-:Y:S05]  /*1dfb0*/  BRA `(.L_x_2366) ;  /* 0xfffffea000d87947 */ /* 0x000fea000383ffff */
.L_x_2103:
        /* <DEDUP_REMOVED lines=8> */
.L_x_2368:
[----:B------:R-:W-:Y:S05]  /*1e040*/  BSYNC B1 ;  /* 0x0000000000017941 */ /* 0x000fea0003800000 */
.L_x_2367:
[----:B------:R-:W-:Y:S05]  /*1e050*/  BRA `(.L_x_2369) ;  /* 0xfffffea000b87947 */ /* 0x000fea000383ffff */
.L_x_2104:
        /* <DEDUP_REMOVED lines=8> */
.L_x_2371:
[----:B------:R-:W-:Y:S05]  /*1e0e0*/  BSYNC B1 ;  /* 0x0000000000017941 */ /* 0x000fea0003800000 */
.L_x_2370:
[----:B------:R-:W-:Y:S05]  /*1e0f0*/  BRA `(.L_x_2372) ;  /* 0xfffffea0009c7947 */ /* 0x000fea000383ffff */
.L_x_2105:
        /* <DEDUP_REMOVED lines=8> */
.L_x_2374:
[----:B------:R-:W-:Y:S05]  /*1e180*/  BSYNC B1 ;  /* 0x0000000000017941 */ /* 0x000fea0003800000 */
.L_x_2373:
[----:B------:R-:W-:Y:S05]  /*1e190*/  BRA `(.L_x_2375) ;  /* 0xfffffea000807947 */ /* 0x000fea000383ffff */
.L_x_2106:
        /* <DEDUP_REMOVED lines=8> */
.L_x_2377:
[----:B------:R-:W-:Y:S05]  /*1e220*/  BSYNC B1 ;  /* 0x0000000000017941 */ /* 0x000fea0003800000 */
.L_x_2376:
[----:B------:R-:W-:Y:S05]  /*1e230*/  BRA `(.L_x_2378) ;  /* 0xfffffea000647947 */ /* 0x000fea000383ffff */
.L_x_2108:
[----:B-1----:R1:W2:Y:S02]  /*1e240*/  SYNCS.PHASECHK.TRANS64.TRYWAIT P2, [R17+URZ+0x22800], R4 ;  /* 0x02280004110075a7 */ /* 0x0022a4000804017f */
[----:B--2---:R-:W-:Y:S05]  /*1e250*/  @!P2 NANOSLEEP.SYNCS 0x989680 ;  /* 0x009896800000a95d */ /* 0x004fea0003900000 */
[----:B------:R-:W2:Y:S02]  /*1e260*/  @!P2 SYNCS.PHASECHK.TRANS64 P2, [R17+URZ+0x22800], R4 ;  /* 0x022800041100a5a7 */ /* 0x000ea4000804007f */
[----:B--2---:R-:W-:Y:S05]  /*1e270*/  @!P2 BRA `(.L_x_2108) ;  /* 0xfffffffc00f0a947 */ /* 0x004fea000383ffff */
[----:B------:R-:W-:Y:S05]  /*1e280*/  BRA `(.L_x_2379) ;  /* 0xfffffea000c07947 */ /* 0x000fea000383ffff */
.L_x_2114:
[----:B---3--:R3:W4:Y:S02]  /*1e290*/  SYNCS.PHASECHK.TRANS64.TRYWAIT P2, [R6+URZ+0x22830], R73 ;  /* 0x02283049060075a7 */ /* 0x008724000804017f */
[----:B----4-:R-:W-:Y:S05]  /*1e2a0*/  @!P2 NANOSLEEP.SYNCS 0x989680 ;  /* 0x009896800000a95d */ /* 0x010fea0003900000 */
[----:B------:R-:W4:Y:S02]  /*1e2b0*/  @!P2 SYNCS.PHASECHK.TRANS64 P2, [R6+URZ+0x22830], R73 ;  /* 0x022830490600a5a7 */ /* 0x000f24000804007f */
[----:B----4-:R-:W-:Y:S05]  /*1e2c0*/  @!P2 BRA `(.L_x_2114) ;  /* 0xfffffffc00f0a947 */ /* 0x010fea000383ffff */
[----:B------:R-:W-:Y:S05]  /*1e2d0*/  BRA `(.L_x_2113) ;  /* 0xfffffeb0002c7947 */ /* 0x000fea000383ffff */
.L_x_2127:
[----:B-1----:R1:W4:Y:S02]  /*1e2e0*/  SYNCS.PHASECHK.TRANS64.TRYWAIT P2, [R6+URZ+0x22850], R73 ;  /* 0x02285049060075a7 */ /* 0x002324000804017f */
[----:B----4-:R-:W-:Y:S05]  /*1e2f0*/  @!P2 NANOSLEEP.SYNCS 0x989680 ;  /* 0x009896800000a95d */ /* 0x010fea0003900000 */
[----:B------:R-:W4:Y:S02]  /*1e300*/  @!P2 SYNCS.PHASECHK.TRANS64 P2, [R6+URZ+0x22850], R73 ;  /* 0x022850490600a5a7 */ /* 0x000f24000804007f */
[----:B----4-:R-:W-:Y:S05]  /*1e310*/  @!P2 BRA `(.L_x_2127) ;  /* 0xfffffffc00f0a947 */ /* 0x010fea000383ffff */
[----:B------:R-:W-:Y:S05]  /*1e320*/  BRA `(.L_x_2126) ;  /* 0xfffffed000e47947 */ /* 0x000fea000383ffff */
.L_x_2136:
[----:B-1----:R1:W2:Y:S02]  /*1e330*/  SYNCS.PHASECHK.TRANS64.TRYWAIT P2, [R210+URZ+0x22830], R211 ;  /* 0x022830d3d20075a7 */ /* 0x0022a4000804017f */
[----:B--2---:R-:W-:Y:S05]  /*1e340*/  @!P2 NANOSLEEP.SYNCS 0x989680 ;  /* 0x009896800000a95d */ /* 0x004fea0003900000 */
[----:B------:R-:W2:Y:S02]  /*1e350*/  @!P2 SYNCS.PHASECHK.TRANS64 P2, [R210+URZ+0x22830], R211 ;  /* 0x022830d3d200a5a7 */ /* 0x000ea4000804007f */
[----:B--2---:R-:W-:Y:S05]  /*1e360*/  @!P2 BRA `(.L_x_2136) ;  /* 0xfffffffc00f0a947 */ /* 0x004fea000383ffff */
[----:B------:R-:W-:Y:S05]  /*1e370*/  BRA `(.L_x_2135) ;  /* 0xfffffed8009c7947 */ /* 0x000fea000383ffff */
.L_x_2149:
[----:B-1----:R1:W2:Y:S02]  /*1e380*/  SYNCS.PHASECHK.TRANS64.TRYWAIT P2, [R210+URZ+0x22850], R211 ;  /* 0x022850d3d20075a7 */ /* 0x0022a4000804017f */
[----:B--2---:R-:W-:Y:S05]  /*1e390*/  @!P2 NANOSLEEP.SYNCS 0x989680 ;  /* 0x009896800000a95d */ /* 0x004fea0003900000 */
[----:B------:R-:W2:Y:S02]  /*1e3a0*/  @!P2 SYNCS.PHASECHK.TRANS64 P2, [R210+URZ+0x22850], R211 ;  /* 0x022850d3d200a5a7 */ /* 0x000ea4000804007f */
[----:B--2---:R-:W-:Y:S05]  /*1e3b0*/  @!P2 BRA `(.L_x_2149) ;  /* 0xfffffffc00f0a947 */ /* 0x004fea000383ffff */
[----:B------:R-:W-:Y:S05]  /*1e3c0*/  BRA `(.L_x_2148) ;  /* 0xffffff0400947947 */ /* 0x000fea000383ffff */
.L_x_2159:
[----:B--2---:R2:W3:Y:S02]  /*1e3d0*/  SYNCS.PHASECHK.TRANS64.TRYWAIT P3, [R6+URZ+0x22830], R208 ;  /* 0x022830d0060075a7 */ /* 0x0044e4000806017f */
[----:B---3--:R-:W-:Y:S05]  /*1e3e0*/  @!P3 NANOSLEEP.SYNCS 0x989680 ;  /* 0x009896800000b95d */ /* 0x008fea0003900000 */
[----:B------:R-:W3:Y:S02]  /*1e3f0*/  @!P3 SYNCS.PHASECHK.TRANS64 P3, [R6+URZ+0x22830], R208 ;  /* 0x022830d00600b5a7 */ /* 0x000ee4000806007f */
[----:B---3--:R-:W-:Y:S05]  /*1e400*/  @!P3 BRA `(.L_x_2159) ;  /* 0xfffffffc00f0b947 */ /* 0x008fea000383ffff */
[----:B------:R-:W-:Y:S05]  /*1e410*/  BRA `(.L_x_2158) ;  /* 0xffffff0c005c7947 */ /* 0x000fea000383ffff */
.L_x_2164:
[----:B-1----:R1:W2:Y:S02]  /*1e420*/  SYNCS.PHASECHK.TRANS64.TRYWAIT P3, [R6+URZ+0x22850], R208 ;  /* 0x022850d0060075a7 */ /* 0x0022a4000806017f */
[----:B--2---:R-:W-:Y:S05]  /*1e430*/  @!P3 NANOSLEEP.SYNCS 0x989680 ;  /* 0x009896800000b95d */ /* 0x004fea0003900000 */
[----:B------:R-:W2:Y:S02]  /*1e440*/  @!P3 SYNCS.PHASECHK.TRANS64 P3, [R6+URZ+0x22850], R208 ;  /* 0x022850d00600b5a7 */ /* 0x000ea4000806007f */
[----:B--2---:R-:W-:Y:S05]  /*1e450*/  @!P3 BRA `(.L_x_2164) ;  /* 0xfffffffc00f0b947 */ /* 0x004fea000383ffff */
[----:B------:R-:W-:Y:S05]  /*1e460*/  BRA `(.L_x_2163) ;  /* 0xffffff2400b87947 */ /* 0x000fea000383ffff */
.L_x_2170:
[----:B--2---:R2:W3:Y:S02]  /*1e470*/  SYNCS.PHASECHK.TRANS64.TRYWAIT P2, [R208+URZ+0x22830], R209 ;  /* 0x022830d1d00075a7 */ /* 0x0044e4000804017f */
[----:B---3--:R-:W-:Y:S05]  /*1e480*/  @!P2 NANOSLEEP.SYNCS 0x989680 ;  /* 0x009896800000a95d */ /* 0x008fea0003900000 */
[----:B------:R-:W3:Y:S02]  /*1e490*/  @!P2 SYNCS.PHASECHK.TRANS64 P2, [R208+URZ+0x22830], R209 ;  /* 0x022830d1d000a5a7 */ /* 0x000ee4000804007f */
[----:B---3--:R-:W-:Y:S05]  /*1e4a0*/  @!P2 BRA `(.L_x_2170) ;  /* 0xfffffffc00f0a947 */ /* 0x008fea000383ffff */
[----:B------:R-:W-:Y:S05]  /*1e4b0*/  BRA `(.L_x_2169) ;  /* 0xffffff2800f07947 */ /* 0x000fea000383ffff */
.L_x_2183:
[----:B-1----:R1:W2:Y:S02]  /*1e4c0*/  SYNCS.PHASECHK.TRANS64.TRYWAIT P2, [R208+URZ+0x22850], R209 ;  /* 0x022850d1d00075a7 */ /* 0x0022a4000804017f */
[----:B--2---:R-:W-:Y:S05]  /*1e4d0*/  @!P2 NANOSLEEP.SYNCS 0x989680 ;  /* 0x009896800000a95d */ /* 0x004fea0003900000 */
[----:B------:R-:W2:Y:S02]  /*1e4e0*/  @!P2 SYNCS.PHASECHK.TRANS64 P2, [R208+URZ+0x22850], R209 ;  /* 0x022850d1d000a5a7 */ /* 0x000ea4000804007f */
[----:B--2---:R-:W-:Y:S05]  /*1e4f0*/  @!P2 BRA `(.L_x_2183) ;  /* 0xfffffffc00f0a947 */ /* 0x004fea000383ffff */
[----:B------:R-:W-:Y:S05]  /*1e500*/  BRA `(.L_x_2182) ;  /* 0xffffff5400e87947 */ /* 0x000fea000383ffff */
.L_x_2226:
[----:B------:R-:W1:Y:S01]  /*1e510*/  S2R R11, SR_TID.X ;  /* 0x00000000000b7919 */ /* 0x000e620000002100 */
[----:B------:R-:W-:Y:S01]  /*1e520*/  BSSY B1, `(.L_x_2380) ;  /* 0x000000a000017945 */ /* 0x000fe20003800000 */
[----:B------:R-:W-:Y:S02]  /*1e530*/  IMAD.MOV.U32 R12, RZ, RZ, RZ ;  /* 0x000000ffff0c7224 */ /* 0x000fe400078e00ff */
[----:B------:R-:W-:Y:S01]  /*1e540*/  IMAD.MOV.U32 R15, RZ, RZ, -0x1 ;  /* 0xffffffffff0f7424 */ /* 0x000fe200078e00ff */
[----:B-1----:R-:W-:-:S04]  /*1e550*/  SHF.R.U32.HI R11, RZ, 0x5, R11 ;  /* 0x00000005ff0b7819 */ /* 0x002fc8000001160b */
[----:B------:R-:W-:-:S05]  /*1e560*/  LOP3.LUT R11, R11, 0x3, RZ, 0xc0, !PT ;  /* 0x000000030b0b7812 */ /* 0x000fca00078ec0ff */
[----:B0-----:R-:W-:Y:S02]  /*1e570*/  IMAD.MOV.U32 R13, RZ, RZ, R11 ;  /* 0x000000ffff0d7224 */ /* 0x001fe400078e000b */
[----:B------:R-:W-:-:S07]  /*1e580*/  IMAD.MOV.U32 R11, RZ, RZ, 0x1f ;  /* 0x0000001fff0b7424 */ /* 0x000fce00078e00ff */
[----:B------:R-:W-:Y:S05]  /*1e590*/  WARPSYNC.COLLECTIVE R15, `(.L_x_2381) ;  /* 0x000000000f087348 */ /* 0x000fea0003c00000 */
[----:B------:R0:W1:Y:S02]  /*1e5a0*/  SHFL.IDX P6, R14, R13, R12, R11 ;  /* 0x0000000c0d0e7389 */ /* 0x00006400000c000b */
[----:B01----:R-:W-:Y:S01]  /*1e5b0*/  ENDCOLLECTIVE ;  /* 0x000000000000791b */ /* 0x003fe20003800000 */
.L_x_2381:
[----:B------:R-:W-:Y:S05]  /*1e5c0*/  BSYNC B1 ;  /* 0x0000000000017941 */ /* 0x000fea0003800000 */
.L_x_2380:
[----:B------:R-:W-:Y:S05]  /*1e5d0*/  BRA `(.L_x_2382) ;  /* 0xffffffa4005c7947 */ /* 0x000fea000383ffff */
.L_x_2227:
[----:B------:R-:W-:Y:S01]  /*1e5e0*/  BSSY B1, `(.L_x_2383) ;  /* 0x0000006000017945 */ /* 0x000fe20003800000 */
[----:B------:R-:W-:-:S07]  /*1e5f0*/  IMAD.MOV.U32 R15, RZ, RZ, -0x1 ;  /* 0xffffffffff0f7424 */ /* 0x000fce00078e00ff */
[----:B0-----:R-:W-:Y:S05]  /*1e600*/  WARPSYNC.COLLECTIVE R15, `(.L_x_2384) ;  /* 0x000000000f0c7348 */ /* 0x001fea0003c00000 */
[----:B------:R-:W-:Y:S02]  /*1e610*/  ELECT P6, UR62, PT ;  /* 0x00000000003e782f */ /* 0x000fe400038c0000 */
[----:B------:R-:W-:Y:S01]  /*1e620*/  MOV R14, UR62 ;  /* 0x0000003e000e7c02 */ /* 0x000fe20008000f00 */
[----:B0-----:R-:W-:Y:S10]  /*1e630*/  ENDCOLLECTIVE ;  /* 0x000000000000791b */ /* 0x001ff40003800000 */
.L_x_2384:
[----:B------:R-:W-:Y:S05]  /*1e640*/  BSYNC B1 ;  /* 0x0000000000017941 */ /* 0x000fea0003800000 */
.L_x_2383:
[----:B------:R-:W-:Y:S05]  /*1e650*/  BRA `(.L_x_2385) ;  /* 0xffffffa400487947 */ /* 0x000fea000383ffff */
.L_x_2229:
[----:B-1----:R1:W2:Y:S02]  /*1e660*/  SYNCS.PHASECHK.TRANS64.TRYWAIT P0, [R7+URZ+0x22820], R8 ;  /* 0x02282008070075a7 */ /* 0x0022a4000800017f */
[----:B--2---:R-:W-:Y:S05]  /*1e670*/  @!P0 NANOSLEEP.SYNCS 0x989680 ;  /* 0x009896800000895d */ /* 0x004fea0003900000 */
[----:B------:R-:W2:Y:S02]  /*1e680*/  @!P0 SYNCS.PHASECHK.TRANS64 P0, [R7+URZ+0x22820], R8 ;  /* 0x02282008070085a7 */ /* 0x000ea4000800007f */
[----:B--2---:R-:W-:Y:S05]  /*1e690*/  @!P0 BRA `(.L_x_2229) ;  /* 0xfffffffc00f08947 */ /* 0x004fea000383ffff */
[----:B------:R-:W-:Y:S05]  /*1e6a0*/  BRA `(.L_x_2386) ;  /* 0xffffffa400647947 */ /* 0x000fea000383ffff */
.L_x_2232:
[----:B-1----:R1:W2:Y:S02]  /*1e6b0*/  SYNCS.PHASECHK.TRANS64.TRYWAIT P0, [R8+URZ+0x228a0], R11 ;  /* 0x0228a00b080075a7 */ /* 0x0022a4000800017f */
[----:B--2---:R-:W-:Y:S05]  /*1e6c0*/  @!P0 NANOSLEEP.SYNCS 0x989680 ;  /* 0x009896800000895d */ /* 0x004fea0003900000 */
[----:B------:R-:W2:Y:S02]  /*1e6d0*/  @!P0 SYNCS.PHASECHK.TRANS64 P0, [R8+URZ+0x228a0], R11 ;  /* 0x0228a00b080085a7 */ /* 0x000ea4000800007f */
[----:B--2---:R-:W-:Y:S05]  /*1e6e0*/  @!P0 BRA `(.L_x_2232) ;  /* 0xfffffffc00f08947 */ /* 0x004fea000383ffff */
[----:B------:R-:W-:Y:S05]  /*1e6f0*/  BRA `(.L_x_2387) ;  /* 0xffffffa400747947 */ /* 0x000fea000383ffff */
.L_x_2234:
[----:B--2---:R2:W3:Y:S02]  /*1e700*/  SYNCS.PHASECHK.TRANS64.TRYWAIT P0, [R8+URZ+0x228c0], R11 ;  /* 0x0228c00b080075a7 */ /* 0x0044e4000800017f */
[----:B---3--:R-:W-:Y:S05]  /*1e710*/  @!P0 NANOSLEEP.SYNCS 0x989680 ;  /* 0x009896800000895d */ /* 0x008fea0003900000 */
[----:B------:R-:W3:Y:S02]  /*1e720*/  @!P0 SYNCS.PHASECHK.TRANS64 P0, [R8+URZ+0x228c0], R11 ;  /* 0x0228c00b080085a7 */ /* 0x000ee4000800007f */
[----:B---3--:R-:W-:Y:S05]  /*1e730*/  @!P0 BRA `(.L_x_2234) ;  /* 0xfffffffc00f08947 */ /* 0x008fea000383ffff */
[----:B------:R-:W-:Y:S05]  /*1e740*/  BRA `(.L_x_2388) ;  /* 0xffffffa400d87947 */ /* 0x000fea000383ffff */
.L_x_2238:
[----:B-1----:R1:W2:Y:S02]  /*1e750*/  SYNCS.PHASECHK.TRANS64.TRYWAIT P0, [R9+URZ+0x228a0], R10 ;  /* 0x0228a00a090075a7 */ /* 0x0022a4000800017f */
[----:B--2---:R-:W-:Y:S05]  /*1e760*/  @!P0 NANOSLEEP.SYNCS 0x989680 ;  /* 0x009896800000895d */ /* 0x004fea0003900000 */
[----:B------:R-:W2:Y:S02]  /*1e770*/  @!P0 SYNCS.PHASECHK.TRANS64 P0, [R9+URZ+0x228a0], R10 ;  /* 0x0228a00a090085a7 */ /* 0x000ea4000800007f */
[----:B--2---:R-:W-:Y:S05]  /*1e780*/  @!P0 BRA `(.L_x_2238) ;  /* 0xfffffffc00f08947 */ /* 0x004fea000383ffff */
[----:B------:R-:W-:Y:S05]  /*1e790*/  BRA `(.L_x_2389) ;  /* 0xffffffa800c87947 */ /* 0x000fea000383ffff */
.L_x_2240:
[----:B--2---:R2:W3:Y:S02]  /*1e7a0*/  SYNCS.PHASECHK.TRANS64.TRYWAIT P1, [R9+URZ+0x228c0], R10 ;  /* 0x0228c00a090075a7 */ /* 0x0044e4000802017f */
[----:B---3--:R-:W-:Y:S05]  /*1e7b0*/  @!P1 NANOSLEEP.SYNCS 0x989680 ;  /* 0x009896800000995d */ /* 0x008fea0003900000 */
[----:B------:R-:W3:Y:S02]  /*1e7c0*/  @!P1 SYNCS.PHASECHK.TRANS64 P1, [R9+URZ+0x228c0], R10 ;  /* 0x0228c00a090095a7 */ /* 0x000ee4000802007f */
[----:B---3--:R-:W-:Y:S05]  /*1e7d0*/  @!P1 BRA `(.L_x_2240) ;  /* 0xfffffffc00f09947 */ /* 0x008fea000383ffff */
[----:B------:R-:W-:Y:S05]  /*1e7e0*/  BRA `(.L_x_2390) ;  /* 0xffffffac00247947 */ /* 0x000fea000383ffff */
.L_x_2258:
[----:B------:R-:W0:Y:S01]  /*1e7f0*/  S2R R5, SR_TID.X ;  /* 0x0000000000057919 */ /* 0x000e220000002100 */
[----:B------:R-:W-:Y:S01]  /*1e800*/  BSSY B0, `(.L_x_2391) ;  /* 0x000000a000007945 */ /* 0x000fe20003800000 */
[----:B------:R-:W-:Y:S02]  /*1e810*/  IMAD.MOV.U32 R12, RZ, RZ, RZ ;  /* 0x000000ffff0c7224 */ /* 0x000fe400078e00ff */
[----:B-1----:R-:W-:Y:S02]  /*1e820*/  IMAD.MOV.U32 R11, RZ, RZ, 0x1f ;  /* 0x0000001fff0b7424 */ /* 0x002fe400078e00ff */
[----:B------:R-:W-:Y:S01]  /*1e830*/  IMAD.MOV.U32 R15, RZ, RZ, -0x1 ;  /* 0xffffffffff0f7424 */ /* 0x000fe200078e00ff */
[----:B0-----:R-:W-:-:S04]  /*1e840*/  SHF.R.U32.HI R5, RZ, 0x5, R5 ;  /* 0x00000005ff057819 */ /* 0x001fc80000011605 */
[----:B------:R-:W-:-:S05]  /*1e850*/  LOP3.LUT R5, R5, 0x3, RZ, 0xc0, !PT ;  /* 0x0000000305057812 */ /* 0x000fca00078ec0ff */
[----:B------:R-:W-:-:S07]  /*1e860*/  IMAD.MOV.U32 R13, RZ, RZ, R5 ;  /* 0x000000ffff0d7224 */ /* 0x000fce00078e0005 */
[----:B------:R-:W-:Y:S05]  /*1e870*/  WARPSYNC.COLLECTIVE R15, `(.L_x_2392) ;  /* 0x000000000f087348 */ /* 0x000fea0003c00000 */
[----:B------:R0:W1:Y:S02]  /*1e880*/  SHFL.IDX P6, R14, R13, R12, R11 ;  /* 0x0000000c0d0e7389 */ /* 0x00006400000c000b */
[----:B01----:R-:W-:Y:S01]  /*1e890*/  ENDCOLLECTIVE ;  /* 0x000000000000791b */ /* 0x003fe20003800000 */
.L_x_2392:
[----:B------:R-:W-:Y:S05]  /*1e8a0*/  BSYNC B0 ;  /* 0x0000000000007941 */ /* 0x000fea0003800000 */
.L_x_2391:
[----:B------:R-:W-:Y:S05]  /*1e8b0*/  BRA `(.L_x_2393) ;  /* 0xffffffb8009c7947 */ /* 0x000fea000383ffff */
.L_x_2259:
[----:B------:R-:W-:Y:S01]  /*1e8c0*/  BSSY B0, `(.L_x_2394) ;  /* 0x0000006000007945 */ /* 0x000fe20003800000 */
[----:B------:R-:W-:-:S07]  /*1e8d0*/  IMAD.MOV.U32 R15, RZ, RZ, -0x1 ;  /* 0xffffffffff0f7424 */ /* 0x000fce00078e00ff */
[----:B-1----:R-:W-:Y:S05]  /*1e8e0*/  WARPSYNC.COLLECTIVE R15, `(.L_x_2395) ;  /* 0x000000000f0c7348 */ /* 0x002fea0003c00000 */
[----:B------:R-:W-:Y:S02]  /*1e8f0*/  ELECT P6, UR62, PT ;  /* 0x00000000003e782f */ /* 0x000fe400038c0000 */
[----:B------:R-:W-:Y:S01]  /*1e900*/  MOV R14, UR62 ;  /* 0x0000003e000e7c02 */ /* 0x000fe20008000f00 */
[----:B-1----:R-:W-:Y:S10]  /*1e910*/  ENDCOLLECTIVE ;  /* 0x000000000000791b */ /* 0x002ff40003800000 */
.L_x_2395:
[----:B------:R-:W-:Y:S05]  /*1e920*/  BSYNC B0 ;  /* 0x0000000000007941 */ /* 0x000fea0003800000 */
.L_x_2394:
[----:B------:R-:W-:Y:S05]  /*1e930*/  BRA `(.L_x_2396) ;  /* 0xffffffb8008c7947 */ /* 0x000fea000383ffff */
.L_x_2262:
[----:B0-----:R0:W1:Y:S02]  /*1e940*/  SYNCS.PHASECHK.TRANS64.TRYWAIT P0, [R5+URZ+0x22840], R7 ;  /* 0x02284007050075a7 */ /* 0x001064000800017f */
[----:B-1----:R-:W-:Y:S05]  /*1e950*/  @!P0 NANOSLEEP.SYNCS 0x989680 ;  /* 0x009896800000895d */ /* 0x002fea0003900000 */
[----:B------:R-:W1:Y:S02]  /*1e960*/  @!P0 SYNCS.PHASECHK.TRANS64 P0, [R5+URZ+0x22840], R7 ;  /* 0x02284007050085a7 */ /* 0x000e64000800007f */
[----:B-1----:R-:W-:Y:S05]  /*1e970*/  @!P0 BRA `(.L_x_2262) ;  /* 0xfffffffc00f08947 */ /* 0x002fea000383ffff */
[----:B------:R-:W-:Y:S05]  /*1e980*/  BRA `(.L_x_2397) ;  /* 0xffffffb800f47947 */ /* 0x000fea000383ffff */
.L_x_2265:
        /* <DEDUP_REMOVED lines=8> */
.L_x_2268:
[----:B0-----:R0:W1:Y:S02]  /*1ea10*/  SYNCS.PHASECHK.TRANS64.TRYWAIT P0, [R2+URZ+0x22860], R5 ;  /* 0x02286005020075a7 */ /* 0x001064000800017f */
[----:B-1----:R-:W-:Y:S05]  /*1ea20*/  @!P0 NANOSLEEP.SYNCS 0x989680 ;  /* 0x009896800000895d */ /* 0x002fea0003900000 */
[----:B------:R-:W1:Y:S02]  /*1ea30*/  @!P0 SYNCS.PHASECHK.TRANS64 P0, [R2+URZ+0x22860], R5 ;  /* 0x02286005020085a7 */ /* 0x000e64000800007f */
[----:B-1----:R-:W-:Y:S05]  /*1ea40*/  @!P0 BRA `(.L_x_2268) ;  /* 0xfffffffc00f08947 */ /* 0x002fea000383ffff */
[----:B------:R-:W-:Y:S05]  /*1ea50*/  BRA `(.L_x_2399) ;  /* 0xffffffbc00ec7947 */ /* 0x000fea000383ffff */
.L_x_2277:
[----:B--2---:R2:W3:Y:S02]  /*1ea60*/  SYNCS.PHASECHK.TRANS64.TRYWAIT P0, [R2+URZ+0x22840], R3 ;  /* 0x02284003020075a7 */ /* 0x0044e4000800017f */
[----:B---3--:R-:W-:Y:S05]  /*1ea70*/  @!P0 NANOSLEEP.SYNCS 0x989680 ;  /* 0x009896800000895d */ /* 0x008fea0003900000 */
[----:B------:R-:W3:Y:S02]  /*1ea80*/  @!P0 SYNCS.PHASECHK.TRANS64 P0, [R2+URZ+0x22840], R3 ;  /* 0x02284003020085a7 */ /* 0x000ee4000800007f */
[----:B---3--:R-:W-:Y:S05]  /*1ea90*/  @!P0 BRA `(.L_x_2277) ;  /* 0xfffffffc00f08947 */ /* 0x008fea000383ffff */
[----:B------:R-:W-:Y:S05]  /*1eaa0*/  BRA `(.L_x_2400) ;  /* 0xffffffc4006c7947 */ /* 0x000fea000383ffff */
.L_x_2279:
[----:B0-----:R0:W3:Y:S02]  /*1eab0*/  SYNCS.PHASECHK.TRANS64.TRYWAIT P0, [R2+URZ+0x22860], R3 ;  /* 0x02286003020075a7 */ /* 0x0010e4000800017f */
[----:B---3--:R-:W-:Y:S05]  /*1eac0*/  @!P0 NANOSLEEP.SYNCS 0x989680 ;  /* 0x009896800000895d */ /* 0x008fea0003900000 */
[----:B------:R-:W3:Y:S02]  /*1ead0*/  @!P0 SYNCS.PHASECHK.TRANS64 P0, [R2+URZ+0x22860], R3 ;  /* 0x02286003020085a7 */ /* 0x000ee4000800007f */
[----:B---3--:R-:W-:Y:S05]  /*1eae0*/  @!P0 BRA `(.L_x_2279) ;  /* 0xfffffffc00f08947 */ /* 0x008fea000383ffff */
[----:B------:R-:W-:Y:S05]  /*1eaf0*/  BRA `(.L_x_2401) ;  /* 0xffffffc400dc7947 */ /* 0x000fea000383ffff */
.L_x_2284:
[----:B---3--:R3:W4:Y:S02]  /*1eb00*/  SYNCS.PHASECHK.TRANS64.TRYWAIT P0, [R2+URZ+0x22840], R3 ;  /* 0x02284003020075a7 */ /* 0x008724000800017f */
[----:B----4-:R-:W-:Y:S05]  /*1eb10*/  @!P0 NANOSLEEP.SYNCS 0x989680 ;  /* 0x009896800000895d */ /* 0x010fea0003900000 */
[----:B------:R-:W4:Y:S02]  /*1eb20*/  @!P0 SYNCS.PHASECHK.TRANS64 P0, [R2+URZ+0x22840], R3 ;  /* 0x02284003020085a7 */ /* 0x000f24000800007f */
[----:B----4-:R-:W-:Y:S05]  /*1eb30*/  @!P0 BRA `(.L_x_2284) ;  /* 0xfffffffc00f08947 */ /* 0x010fea000383ffff */
[----:B------:R-:W-:Y:S05]  /*1eb40*/  BRA `(.L_x_2402) ;  /* 0xffffffcc00307947 */ /* 0x000fea000383ffff */
.L_x_2286:
[----:B0-----:R0:W2:Y:S02]  /*1eb50*/  SYNCS.PHASECHK.TRANS64.TRYWAIT P1, [R2+URZ+0x22860], R3 ;  /* 0x02286003020075a7 */ /* 0x0010a4000802017f */
[----:B--2---:R-:W-:Y:S05]  /*1eb60*/  @!P1 NANOSLEEP.SYNCS 0x989680 ;  /* 0x009896800000995d */ /* 0x004fea0003900000 */
[----:B------:R-:W2:Y:S02]  /*1eb70*/  @!P1 SYNCS.PHASECHK.TRANS64 P1, [R2+URZ+0x22860], R3 ;  /* 0x02286003020095a7 */ /* 0x000ea4000802007f */
[----:B--2---:R-:W-:Y:S05]  /*1eb80*/  @!P1 BRA `(.L_x_2286) ;  /* 0xfffffffc00f09947 */ /* 0x004fea000383ffff */
[----:B------:R-:W-:Y:S05]  /*1eb90*/  BRA `(.L_x_2403) ;  /* 0xffffffcc009c7947 */ /* 0x000fea000383ffff */
.L_x_2291:
[----:B---3--:R3:W4:Y:S02]  /*1eba0*/  SYNCS.PHASECHK.TRANS64.TRYWAIT P0, [R2+URZ+0x22840], R3 ;  /* 0x02284003020075a7 */ /* 0x008724000800017f */
[----:B----4-:R-:W-:Y:S05]  /*1ebb0*/  @!P0 NANOSLEEP.SYNCS 0x989680 ;  /* 0x009896800000895d */ /* 0x010fea0003900000 */
[----:B------:R-:W4:Y:S02]  /*1ebc0*/  @!P0 SYNCS.PHASECHK.TRANS64 P0, [R2+URZ+0x22840], R3 ;  /* 0x02284003020085a7 */ /* 0x000f24000800007f */
[----:B----4-:R-:W-:Y:S05]  /*1ebd0*/  @!P0 BRA `(.L_x_2291) ;  /* 0xfffffffc00f08947 */ /* 0x010fea000383ffff */
[----:B------:R-:W-:Y:S05]  /*1ebe0*/  BRA `(.L_x_2404) ;  /* 0xffffffd000cc7947 */ /* 0x000fea000383ffff */
.L_x_2293:
[----:B0-----:R0:W2:Y:S02]  /*1ebf0*/  SYNCS.PHASECHK.TRANS64.TRYWAIT P1, [R2+URZ+0x22860], R3 ;  /* 0x02286003020075a7 */ /* 0x0010a4000802017f */
[----:B--2---:R-:W-:Y:S05]  /*1ec00*/  @!P1 NANOSLEEP.SYNCS 0x989680 ;  /* 0x009896800000995d */ /* 0x004fea0003900000 */
[----:B------:R-:W2:Y:S02]  /*1ec10*/  @!P1 SYNCS.PHASECHK.TRANS64 P1, [R2+URZ+0x22860], R3 ;  /* 0x02286003020095a7 */ /* 0x000ea4000802007f */
[----:B--2---:R-:W-:Y:S05]  /*1ec20*/  @!P1 BRA `(.L_x_2293) ;  /* 0xfffffffc00f09947 */ /* 0x004fea000383ffff */
[----:B------:R-:W-:Y:S05]  /*1ec30*/  BRA `(.L_x_2405) ;  /* 0xffffffd4003c7947 */ /* 0x000fea000383ffff */
.L_x_2298:
[----:B------:R-:W-:Y:S01]  /*1ec40*/  BSSY B0, `(.L_x_2406) ;  /* 0x0000008000007945 */ /* 0x000fe20003800000 */
[----:B0-----:R-:W-:Y:S02]  /*1ec50*/  IMAD.MOV.U32 R13, RZ, RZ, R16 ;  /* 0x000000ffff0d7224 */ /* 0x001fe400078e0010 */
[----:B------:R-:W-:Y:S02]  /*1ec60*/  IMAD.MOV.U32 R12, RZ, RZ, RZ ;  /* 0x000000ffff0c7224 */ /* 0x000fe400078e00ff */
[----:B-1----:R-:W-:Y:S02]  /*1ec70*/  IMAD.MOV.U32 R11, RZ, RZ, 0x1f ;  /* 0x0000001fff0b7424 */ /* 0x002fe400078e00ff */
[----:B------:R-:W-:-:S07]  /*1ec80*/  IMAD.MOV.U32 R15, RZ, RZ, -0x1 ;  /* 0xffffffffff0f7424 */ /* 0x000fce00078e00ff */
[----:B--23--:R-:W-:Y:S05]  /*1ec90*/  WARPSYNC.COLLECTIVE R15, `(.L_x_2407) ;  /* 0x000000000f087348 */ /* 0x00cfea0003c00000 */
[----:B------:R0:W1:Y:S02]  /*1eca0*/  SHFL.IDX P6, R14, R13, R12, R11 ;  /* 0x0000000c0d0e7389 */ /* 0x00006400000c000b */
[----:B0123--:R-:W-:Y:S01]  /*1ecb0*/  ENDCOLLECTIVE ;  /* 0x000000000000791b */ /* 0x00ffe20003800000 */
.L_x_2407:
[----:B------:R-:W-:Y:S05]  /*1ecc0*/  BSYNC B0 ;  /* 0x0000000000007941 */ /* 0x000fea0003800000 */
.L_x_2406:
        /* <DEDUP_REMOVED lines=8> */
.L_x_2408:
[----:B------:R-:W-:Y:S01]  /*1ed50*/  IMAD.MOV.U32 R16, RZ, RZ, R14 ;  /* 0x000000ffff107224 */ /* 0x000fe200078e000e */
[----:B------:R-:W-:Y:S06]  /*1ed60*/  BRA `(.L_x_2409) ;  /* 0xffffffd800307947 */ /* 0x000fec000383ffff */
.L_x_2301:
[----:B------:R-:W-:Y:S01]  /*1ed70*/  BSSY B0, `(.L_x_2410) ;  /* 0x0000008000007945 */ /* 0x000fe20003800000 */
[----:B0----5:R-:W-:Y:S02]  /*1ed80*/  IMAD.MOV.U32 R13, RZ, RZ, R17 ;  /* 0x000000ffff0d7224 */ /* 0x021fe400078e0011 */
[----:B------:R-:W-:Y:S02]  /*1ed90*/  IMAD.MOV.U32 R12, RZ, RZ, 0x1 ;  /* 0x00000001ff0c7424 */ /* 0x000fe400078e00ff */
[----:B-1----:R-:W-:Y:S02]  /*1eda0*/  IMAD.MOV.U32 R11, RZ, RZ, RZ ;  /* 0x000000ffff0b7224 */ /* 0x002fe400078e00ff */
[----:B------:R-:W-:-:S07]  /*1edb0*/  IMAD.MOV.U32 R15, RZ, RZ, -0x1 ;  /* 0xffffffffff0f7424 */ /* 0x000fce00078e00ff */
[----:B--234-:R-:W-:Y:S05]  /*1edc0*/  WARPSYNC.COLLECTIVE R15, `(.L_x_2411) ;  /* 0x000000000f087348 */ /* 0x01cfea0003c00000 */
[----:B------:R0:W1:Y:S02]  /*1edd0*/  SHFL.UP P6, R14, R13, R12, R11 ;  /* 0x0400000c0d0e7389 */ /* 0x00006400000c000b */
[----:B01234-:R-:W-:Y:S01]  /*1ede0*/  ENDCOLLECTIVE ;  /* 0x000000000000791b */ /* 0x01ffe20003800000 */
.L_x_2411:
[----:B------:R-:W-:Y:S05]  /*1edf0*/  BSYNC B0 ;  /* 0x0000000000007941 */ /* 0x000fea0003800000 */
.L_x_2410:
[C---:B------:R-:W-:Y:S01]  /*1ee00*/  ISETP.NE.AND P0, PT, R7.reuse, RZ, PT ;  /* 0x000000ff0700720c */ /* 0x040fe20003f05270 */
        /* <DEDUP_REMOVED lines=9> */
.L_x_2412:
        /* <DEDUP_REMOVED lines=8> */
.L_x_2413:
        /* <DEDUP_REMOVED lines=8> */
.L_x_2414:
        /* <DEDUP_REMOVED lines=8> */
.L_x_2415:
        /* <DEDUP_REMOVED lines=8> */
.L_x_2416:
[----:B------:R-:W-:Y:S05]  /*1f0a0*/  BRA `(.L_x_2417) ;  /* 0xffffffd400f47947 */ /* 0x000fea000383ffff */
.L_x_2306:
[----:B------:R-:W-:Y:S01]  /*1f0b0*/  BSSY B0, `(.L_x_2418) ;  /* 0x0000008000007945 */ /* 0x000fe20003800000 */
[----:B-----5:R-:W-:Y:S02]  /*1f0c0*/  IMAD.MOV.U32 R13, RZ, RZ, R17 ;  /* 0x000000ffff0d7224 */ /* 0x020fe400078e0011 */
[----:B------:R-:W-:Y:S02]  /*1f0d0*/  IMAD.MOV.U32 R12, RZ, RZ, 0x1 ;  /* 0x00000001ff0c7424 */ /* 0x000fe400078e00ff */
[----:B-1----:R-:W-:Y:S02]  /*1f0e0*/  IMAD.MOV.U32 R11, RZ, RZ, RZ ;  /* 0x000000ffff0b7224 */ /* 0x002fe400078e00ff */
[----:B------:R-:W-:-:S07]  /*1f0f0*/  IMAD.MOV.U32 R15, RZ, RZ, -0x1 ;  /* 0xffffffffff0f7424 */ /* 0x000fce00078e00ff */
[----:B0-2---:R-:W-:Y:S05]  /*1f100*/  WARPSYNC.COLLECTIVE R15, `(.L_x_2419) ;  /* 0x000000000f087348 */ /* 0x005fea0003c00000 */
[----:B------:R1:W3:Y:S02]  /*1f110*/  SHFL.UP P6, R14, R13, R12, R11 ;  /* 0x0400000c0d0e7389 */ /* 0x0002e400000c000b */
[----:B0123--:R-:W-:Y:S01]  /*1f120*/  ENDCOLLECTIVE ;  /* 0x000000000000791b */ /* 0x00ffe20003800000 */
.L_x_2419:
[----:B------:R-:W-:Y:S05]  /*1f130*/  BSYNC B0 ;  /* 0x0000000000007941 */ /* 0x000fea0003800000 */
.L_x_2418:
        /* <DEDUP_REMOVED lines=10> */
.L_x_2420:
        /* <DEDUP_REMOVED lines=8> */
.L_x_2421:
        /* <DEDUP_REMOVED lines=8> */
.L_x_2422:
        /* <DEDUP_REMOVED lines=8> */
.L_x_2423:
        /* <DEDUP_REMOVED lines=8> */
.L_x_2424:
[----:B------:R-:W-:Y:S05]  /*1f3e0*/  BRA `(.L_x_2425) ;  /* 0xffffffd400d87947 */ /* 0x000fea000383ffff */
.L_x_2308:
[----:B------:R-:W-:Y:S01]  /*1f3f0*/  BSSY B0, `(.L_x_2426) ;  /* 0x0000006000007945 */ /* 0x000fe20003800000 */
[----:B------:R-:W-:Y:S01]  /*1f400*/  PLOP3.LUT P6, PT, P6, PT, PT, 0x8, 0x0 ;  /* 0x000000000000781c */ /* 0x000fe200037ce170 */
[----:B------:R-:W-:-:S12]  /*1f410*/  IMAD.MOV.U32 R15, RZ, RZ, -0x1 ;  /* 0xffffffffff0f7424 */ /* 0x000fd800078e00ff */
[----:B01----:R-:W-:Y:S05]  /*1f420*/  WARPSYNC.COLLECTIVE R15, `(.L_x_2427) ;  /* 0x000000000f087348 */ /* 0x003fea0003c00000 */
[----:B------:R-:W-:Y:S01]  /*1f430*/  VOTE.ANY R14, PT, P6 ;  /* 0x00000000000e7806 */ /* 0x000fe200030e0100 */
[----:B01----:R-:W-:Y:S06]  /*1f440*/  ENDCOLLECTIVE ;  /* 0x000000000000791b */ /* 0x003fec0003800000 */
.L_x_2427:
[----:B------:R-:W-:Y:S05]  /*1f450*/  BSYNC B0 ;  /* 0x0000000000007941 */ /* 0x000fea0003800000 */
.L_x_2426:
        /* <DEDUP_REMOVED lines=9> */
.L_x_2428:
[----:B------:R-:W-:Y:S01]  /*1f4f0*/  IMAD.MOV.U32 R17, RZ, RZ, R14 ;  /* 0x000000ffff117224 */ /* 0x000fe200078e000e */
[----:B------:R-:W-:Y:S06]  /*1f500*/  BRA `(.L_x_2429) ;  /* 0xffffffd400c87947 */ /* 0x000fec000383ffff */
.L_x_2310:
[----:B------:R-:W-:Y:S01]  /*1f510*/  BSSY B0, `(.L_x_2430) ;  /* 0x0000007000007945 */ /* 0x000fe20003800000 */
[----:B------:R-:W-:Y:S02]  /*1f520*/  IMAD.MOV.U32 R13, RZ, RZ, R2 ;  /* 0x000000ffff0d7224 */ /* 0x000fe400078e0002 */
[----:B-1----:R-:W-:Y:S02]  /*1f530*/  IMAD.MOV.U32 R11, RZ, RZ, 0x1f ;  /* 0x0000001fff0b7424 */ /* 0x002fe400078e00ff */
[----:B------:R-:W-:-:S07]  /*1f540*/  IMAD.MOV.U32 R15, RZ, RZ, -0x1 ;  /* 0xffffffffff0f7424 */ /* 0x000fce00078e00ff */
[----:B0-23--:R-:W-:Y:S05]  /*1f550*/  WARPSYNC.COLLECTIVE R15, `(.L_x_2431) ;  /* 0x000000000f087348 */ /* 0x00dfea0003c00000 */
[----:B------:R1:W4:Y:S02]  /*1f560*/  SHFL.IDX P6, R14, R13, R12, R11 ;  /* 0x0000000c0d0e7389 */ /* 0x00032400000c000b */
[----:B01234-:R-:W-:Y:S01]  /*1f570*/  ENDCOLLECTIVE ;  /* 0x000000000000791b */ /* 0x01ffe20003800000 */
.L_x_2431:
[----:B------:R-:W-:Y:S05]  /*1f580*/  BSYNC B0 ;  /* 0x0000000000007941 */ /* 0x000fea0003800000 */
.L_x_2430:
[----:B------:R-:W-:Y:S01]  /*1f590*/  IMAD.MOV.U32 R7, RZ, RZ, R14 ;  /* 0x000000ffff077224 */ /* 0x000fe200078e000e */
[----:B------:R-:W-:Y:S06]  /*1f5a0*/  BRA `(.L_x_2309) ;  /* 0xffffffd400bc7947 */ /* 0x000fec000383ffff */
.L_x_2314:
[----:B-1----:R1:W2:Y:S02]  /*1f5b0*/  SYNCS.PHASECHK.TRANS64.TRYWAIT P0, [R0+URZ+0x22820], R3 ;  /* 0x02282003000075a7 */ /* 0x0022a4000800017f */
[----:B--2---:R-:W-:Y:S05]  /*1f5c0*/  @!P0 NANOSLEEP.SYNCS 0x989680 ;  /* 0x009896800000895d */ /* 0x004fea0003900000 */
[----:B------:R-:W2:Y:S02]  /*1f5d0*/  @!P0 SYNCS.PHASECHK.TRANS64 P0, [R0+URZ+0x22820], R3 ;  /* 0x02282003000085a7 */ /* 0x000ea4000800007f */
[----:B--2---:R-:W-:Y:S05]  /*1f5e0*/  @!P0 BRA `(.L_x_2314) ;  /* 0xfffffffc00f08947 */ /* 0x004fea000383ffff */
[----:B------:R-:W-:Y:S05]  /*1f5f0*/  BRA `(.L_x_2432) ;  /* 0xffffffdc00307947 */ /* 0x000fea000383ffff */
.L_x_2315:
        /* <DEDUP_REMOVED lines=11> */
.L_x_2434:
[----:B------:R-:W-:Y:S05]  /*1f6b0*/  BSYNC B0 ;  /* 0x0000000000007941 */ /* 0x000fea0003800000 */
.L_x_2433:
[----:B------:R-:W-:Y:S05]  /*1f6c0*/  BRA `(.L_x_2435) ;  /* 0xffffffdc00187947 */ /* 0x000fea000383ffff */
.L_x_2316:
[----:B------:R-:W-:Y:S01]  /*1f6d0*/  BSSY B0, `(.L_x_2436) ;  /* 0x0000006000007945 */ /* 0x000fe20003800000 */
[----:B------:R-:W-:-:S07]  /*1f6e0*/  IMAD.MOV.U32 R15, RZ, RZ, -0x1 ;  /* 0xffffffffff0f7424 */ /* 0x000fce00078e00ff */
[----:B012---:R-:W-:Y:S05]  /*1f6f0*/  WARPSYNC.COLLECTIVE R15, `(.L_x_2437) ;  /* 0x000000000f0c7348 */ /* 0x007fea0003c00000 */
[----:B------:R-:W-:Y:S02]  /*1f700*/  ELECT P6, UR62, PT ;  /* 0x00000000003e782f */ /* 0x000fe400038c0000 */
[----:B------:R-:W-:Y:S01]  /*1f710*/  MOV R14, UR62 ;  /* 0x0000003e000e7c02 */ /* 0x000fe20008000f00 */
[----:B012---:R-:W-:Y:S10]  /*1f720*/  ENDCOLLECTIVE ;  /* 0x000000000000791b */ /* 0x007ff40003800000 */
.L_x_2437:
[----:B------:R-:W-:Y:S05]  /*1f730*/  BSYNC B0 ;  /* 0x0000000000007941 */ /* 0x000fea0003800000 */
.L_x_2436:
[----:B------:R-:W-:Y:S05]  /*1f740*/  BRA `(.L_x_2438) ;  /* 0xffffffdc000c7947 */ /* 0x000fea000383ffff */
.L_x_2318:
[----:B-1----:R1:W2:Y:S02]  /*1f750*/  SYNCS.PHASECHK.TRANS64.TRYWAIT P0, [R6+URZ], R5 ;  /* 0x00000005060075a7 */ /* 0x0022a4000800017f */
[----:B--2---:R-:W-:Y:S05]  /*1f760*/  @!P0 NANOSLEEP.SYNCS 0x989680 ;  /* 0x009896800000895d */ /* 0x004fea0003900000 */
[----:B------:R-:W2:Y:S02]  /*1f770*/  @!P0 SYNCS.PHASECHK.TRANS64 P0, [R6+URZ], R5 ;  /* 0x00000005060085a7 */ /* 0x000ea4000800007f */
[----:B--2---:R-:W-:Y:S05]  /*1f780*/  @!P0 BRA `(.L_x_2318) ;  /* 0xfffffffc00f08947 */ /* 0x004fea000383ffff */
[----:B------:R-:W-:Y:S05]  /*1f790*/  BRA `(.L_x_2439) ;  /* 0xffffffdc00487947 */ /* 0x000fea000383ffff */
.L_x_2319:
[----:B--2---:R2:W3:Y:S02]  /*1f7a0*/  SYNCS.PHASECHK.TRANS64.TRYWAIT P0, [R7+URZ], R2 ;  /* 0x00000002070075a7 */ /* 0x0044e4000800017f */
[----:B---3--:R-:W-:Y:S05]  /*1f7b0*/  @!P0 NANOSLEEP.SYNCS 0x989680 ;  /* 0x009896800000895d */ /* 0x008fea0003900000 */
[----:B------:R-:W3:Y:S02]  /*1f7c0*/  @!P0 SYNCS.PHASECHK.TRANS64 P0, [R7+URZ], R2 ;  /* 0x00000002070085a7 */ /* 0x000ee4000800007f */
[----:B---3--:R-:W-:Y:S05]  /*1f7d0*/  @!P0 BRA `(.L_x_2319) ;  /* 0xfffffffc00f08947 */ /* 0x008fea000383ffff */
[----:B------:R-:W-:Y:S05]  /*1f7e0*/  BRA `(.L_x_2440) ;  /* 0xffffffdc003c7947 */ /* 0x000fea000383ffff */
.L_x_2321:
[----:B---3--:R3:W4:Y:S02]  /*1f7f0*/  SYNCS.PHASECHK.TRANS64.TRYWAIT P0, [R4+URZ], R5 ;  /* 0x00000005040075a7 */ /* 0x008724000800017f */
[----:B----4-:R-:W-:Y:S05]  /*1f800*/  @!P0 NANOSLEEP.SYNCS 0x989680 ;  /* 0x009896800000895d */ /* 0x010fea0003900000 */
[----:B------:R-:W4:Y:S02]  /*1f810*/  @!P0 SYNCS.PHASECHK.TRANS64 P0, [R4+URZ], R5 ;  /* 0x00000005040085a7 */ /* 0x000f24000800007f */
[----:B----4-:R-:W-:Y:S05]  /*1f820*/  @!P0 BRA `(.L_x_2321) ;  /* 0xfffffffc00f08947 */ /* 0x010fea000383ffff */
[----:B------:R-:W-:Y:S05]  /*1f830*/  BRA `(.L_x_2441) ;  /* 0xffffffdc00447947 */ /* 0x000fea000383ffff */
.L_x_2442:
        /* <DEDUP_REMOVED lines=12> */
.L_x_4724:


//--------------------- .text._ZN7cutlass13device_kernelIN5flash11enable_sm90INS1_16FlashAttnFwdSm90INS1_25CollectiveMainloopFwdSm90ILi2EN4cute5tupleIJNS5_1CILi1EEES8_S8_EEENS6_IJNS7_ILi128EEENS7_ILi96EEENS7_ILi64EEEEEELi256ENS_6half_tEfNS_4arch4Sm90ELb0ELb1ELb0ELb1ELb0ELb0ELb1ELb1ELb0ELb0ELb0ELb0EEENS1_21CollectiveEpilogueFwdINS6_IJSA_NS7_ILi256EEESB_EEES9_SE_SG_Li256ELb1ELb0ELb0ELb0EEENS1_36VarlenDynamicPersistentTileSchedulerILi128ELi96ELi256ELi32ELb0ELb0ELb1ELb1ELb0ELb1EEEEEEEEEvNT_6ParamsE --------------------------
	.section	.text._ZN7cutlass13device_kernelIN5flash11enable_sm90INS1_16FlashAttnFwdSm90INS1_25CollectiveMainloopFwdSm90ILi2EN4cute5tupleIJNS5_1CILi1EEES8_S8_EEENS6_IJNS7_ILi128EEENS7_ILi96EEENS7_ILi64EEEEEELi256ENS_6half_tEfNS_4arch4Sm90ELb0ELb1ELb0ELb1ELb0ELb0ELb1ELb1ELb0ELb0ELb0ELb0EEENS1_21CollectiveEpilogueFwdINS6_IJSA_NS7_ILi256EEESB_EEES9_SE_SG_Li256ELb1ELb0ELb0ELb0EEENS1_36VarlenDynamicPersistentTileSchedulerILi128ELi96ELi256ELi32ELb0ELb0ELb1ELb1ELb0ELb1EEEEEEEEEvNT_6ParamsE,"ax",@progbits
	.align	128
.text._ZN7cutlass13device_kernelIN5flash11enable_sm90INS1_16FlashAttnFwdSm90INS1_25CollectiveMainloopFwdSm90ILi2EN4cute5tupleIJNS5_1CILi1EEES8_S8_EEENS6_IJNS7_ILi128EEENS7_ILi96EEENS7_ILi64EEEEEELi256ENS_6half_tEfNS_4arch4Sm90ELb0ELb1ELb0ELb1ELb0ELb0ELb1ELb1ELb0ELb0ELb0ELb0EEENS1_21CollectiveEpilogueFwdINS6_IJSA_NS7_ILi256EEESB_EEES9_SE_SG_Li256ELb1ELb0ELb0ELb0EEENS1_36VarlenDynamicPersistentTileSchedulerILi128ELi96ELi256ELi32ELb0ELb0ELb1ELb1ELb0ELb1EEEEEEEEEvNT_6ParamsE:
        .type           _ZN7cutlass13device_kernelIN5flash11enable_sm90INS1_16FlashAttnFwdSm90INS1_25CollectiveMainloopFwdSm90ILi2EN4cute5tupleIJNS5_1CILi1EEES8_S8_EEENS6_IJNS7_ILi128EEENS7_ILi96EEENS7_ILi64EEEEEELi256ENS_6half_tEfNS_4arch4Sm90ELb0ELb1ELb0ELb1ELb0ELb0ELb1ELb1ELb0ELb0ELb0ELb0EEENS1_21CollectiveEpilogueFwdINS6_IJSA_NS7_ILi256EEESB_EEES9_SE_SG_Li256ELb1ELb0ELb0ELb0EEENS1_36VarlenDynamicPersistentTileSchedulerILi128ELi96ELi256ELi32ELb0ELb0ELb1ELb1ELb0ELb1EEEEEEEEEvNT_6ParamsE,@function
        .size           _ZN7cutlass13device_kernelIN5flash11enable_sm90INS1_16FlashAttnFwdSm90INS1_25CollectiveMainloopFwdSm90ILi2EN4cute5tupleIJNS5_1CILi1EEES8_S8_EEENS6_IJNS7_ILi128EEENS7_ILi96EEENS7_ILi64EEEEEELi256ENS_6half_tEfNS_4arch4Sm90ELb0ELb1ELb0ELb1ELb0ELb0ELb1ELb1ELb0ELb0ELb0ELb0EEENS1_21CollectiveEpilogueFwdINS6_IJSA_NS7_ILi256EEESB_EEES9_SE_SG_Li256ELb1ELb0ELb0ELb0EEENS1_36VarlenDynamicPersistentTileSchedulerILi128ELi96ELi256ELi32ELb0ELb0ELb1ELb1ELb0ELb1EEEEEEEEEvNT_6ParamsE,(.L_x_4725 - _ZN7cutlass13device_kernelIN5flash11enable_sm90INS1_16FlashAttnFwdSm90INS1_25CollectiveMainloopFwdSm90ILi2EN4cute5tupleIJNS5_1CILi1EEES8_S8_EEENS6_IJNS7_ILi128EEENS7_ILi96EEENS7_ILi64EEEEEELi256ENS_6half_tEfNS_4arch4Sm90ELb0ELb1ELb0ELb1ELb0ELb0ELb1ELb1ELb0ELb0ELb0ELb0EEENS1_21CollectiveEpilogueFwdINS6_IJSA_NS7_ILi256EEESB_EEES9_SE_SG_Li256ELb1ELb0ELb0ELb0EEENS1_36VarlenDynamicPersistentTileSchedulerILi128ELi96ELi256ELi32ELb0ELb0ELb1ELb1ELb0ELb1EEEEEEEEEvNT_6ParamsE)
        .other          _ZN7cutlass13device_kernelIN5flash11enable_sm90INS1_16FlashAttnFwdSm90INS1_25CollectiveMainloopFwdSm90ILi2EN4cute5tupleIJNS5_1CILi1EEES8_S8_EEENS6_IJNS7_ILi128EEENS7_ILi96EEENS7_ILi64EEEEEELi256ENS_6half_tEfNS_4arch4Sm90ELb0ELb1ELb0ELb1ELb0ELb0ELb1ELb1ELb0ELb0ELb0ELb0EEENS1_21CollectiveEpilogueFwdINS6_IJSA_NS7_ILi256EEESB_EEES9_SE_SG_Li256ELb1ELb0ELb0ELb0EEENS1_36VarlenDynamicPersistentTileSchedulerILi128ELi96ELi256ELi32ELb0ELb0ELb1ELb1ELb0ELb1EEEEEEEEEvNT_6ParamsE,@"STO_CUDA_ENTRY STV_DEFAULT"
_ZN7cutlass13device_kernelIN5flash11enable_sm90INS1_16FlashAttnFwdSm90INS1_25CollectiveMainloopFwdSm90ILi2EN4cute5tupleIJNS5_1CILi1EEES8_S8_EEENS6_IJNS7_ILi128EEENS7_ILi96EEENS7_ILi64EEEEEELi256ENS_6half_tEfNS_4arch4Sm90ELb0ELb1ELb0ELb1ELb0ELb0ELb1ELb1ELb0ELb0ELb0ELb0EEENS1_21CollectiveEpilogueFwdINS6_IJSA_NS7_ILi256EEESB_EEES9_SE_SG_Li256ELb1ELb0ELb0ELb0EEENS1_36VarlenDynamicPersistentTileSchedulerILi128ELi96ELi256ELi32ELb0ELb0ELb1ELb1ELb0ELb1EEEEEEEEEvNT_6ParamsE:
[----:B------:R-:W0:Y:S02]  /*0000*/  LDC R1, c[0x0][0x28] ;  /* 0x00000a00ff017b82 */ /* 0x000e240000000800 */
[----:B0-----:R-:W-:Y:S01]  /*0010*/  VIADD R1, R1, 0xfffffb80 ;  /* 0xfffffb8001017836 */ /* 0x001fe20000000000 */
[----:B------:R-:W0:Y:S01]  /*0020*/  S2R R3, SR_TID.X ;  /* 0x0000000000037919 */ /* 0x000e220000002100 */
[----:B------:R-:W-:Y:S01]  /*0030*/  ELECT P0, URZ, PT ;  /* 0x00000000003f782f */ /* 0x000fe20003800000 */
[----:B------:R-:W-:Y:S01]  /*0040*/  BSSY B0, `(.L_x_2443) ;  /* 0x0000018000007945 */ /* 0x000fe20003800000 */
[----:B------:R-:W-:Y:S02]  /*0050*/  ULDC UR4, c[0x0][0x20] ;  /* 0x0000080000047ab9 */ /* 0x000fe40000000800 */
[----:B------:R-:W-:Y:S01]  /*0060*/  IADD3 R16, P1, R1, UR4, RZ ;  /* 0x0000000401107c10 */ /* 0x000fe2000ff3e0ff */
[----:B------:R-:W-:-:S04]  /*0070*/  ULDC UR4, c[0x0][0x24] ;  /* 0x0000090000047ab9 */ /* 0x000fc80000000800 */
[----:B------:R-:W-:Y:S01]  /*0080*/  IMAD.X R17, RZ, RZ, UR4, P1 ;  /* 0x00000004ff117e24 */ /* 0x000fe200088e06ff */
        /* <DEDUP_REMOVED lines=19> */
.L_x_2444:
[----:B------:R-:W-:Y:S05]  /*01c0*/  BSYNC B0 ;  /* 0x0000000000007941 */ /* 0x000fea0003800000 */
.L_x_2443:
        /* <DEDUP_REMOVED lines=43> */
.L_x_2445:
        /* <DEDUP_REMOVED lines=22> */
.L_x_2446:
        /* <DEDUP_REMOVED lines=18> */
.L_x_2447:
        /* <DEDUP_REMOVED lines=22> */
.L_x_2448:
        /* <DEDUP_REMOVED lines=22> */
.L_x_2449:
        /* <DEDUP_REMOVED lines=9> */
[----:B----4-:R-:W-:-:S05]  /*0a50*/  IMAD.X R2, RZ, RZ, R17, P0 ;  /* 0x000000ffff027224 */ /* 0x010fca00000e0611 */
[----:B------:R4:W-:Y:S01]  /*0a60*/  STL [R1+0x464], R2 ;  /* 0x0004640201007387 */ /* 0x0009e20000100800 */
[----:B0123--:R-:W-:Y:S06]  /*0a70*/  BAR.SYNC.DEFER_BLOCKING 0x0 ;  /* 0x0000000000007b1d */ /* 0x00ffec0000010000 */
[----:B------:R-:W-:Y:S05]  /*0a80*/  @!P1 BRA `(.L_x_2450) ;  /* 0x0000020800ec9947 */ /* 0x000fea0003800000 */
.L_x_2451:
[----:B------:R-:W-:-:S08]  /*0a90*/  NOP ;  /* 0x0000000000007918 */ /* 0x000fd00000000000 */
[----:B------:R-:W0:Y:S02]  /*0aa0*/  USETMAXREG.TRY_ALLOC.CTAPOOL UP0, 0xf0 ;  /* 0x000000f0000079c8 */ /* 0x000e240008000600 */
[----:B0-----:R-:W-:-:S13]  /*0ab0*/  PLOP3.LUT P0, PT, PT, PT, UP0, 0x80, 0x0 ;  /* 0x000000000000781c */ /* 0x001fda0003f0f008 */
[----:B------:R-:W-:Y:S05]  /*0ac0*/  @!P0 BRA `(.L_x_2451) ;  /* 0xfffffffc00f08947 */ /* 0x000fea000383ffff */
[----:B------:R-:W-:Y:S01]  /*0ad0*/  ISETP.NE.AND P0, PT, R36, 0x1, PT ;  /* 0x000000012400780c */ /* 0x000fe20003f05270 */
[----:B------:R-:W0:Y:S08]  /*0ae0*/  S2UR UR4, SR_CgaCtaId ;  /* 0x00000000000479c3 */ /* 0x000e300000008800 */
[----:B------:R-:W-:Y:S06]  /*0af0*/  BAR.ARV 0x8, 0x120 ;  /* 0x0204800000007b1d */ /* 0x000fec0000002000 */
[----:B------:R-:W-:-:S02]  /*0b00*/  UMOV UR44, 0x400 ;  /* 0x00000400002c7882 */ /* 0x000fc40000000000 */
[----:B------:R-:W-:Y:S08]  /*0b10*/  @!P0 BAR.ARV 0x9, 0x100 ;  /* 0x0244000000008b1d */ /* 0x000ff00000002000 */
[----:B------:R-:W-:Y:S01]  /*0b20*/  BAR.SYNC.DEFER_BLOCKING 0x5, 0x120 ;  /* 0x0144800000007b1d */ /* 0x000fe20000010000 */
[C---:B------:R-:W-:Y:S02]  /*0b30*/  IADD3 R210, P1, R16.reuse, 0x210, RZ ;  /* 0x0000021010d27810 */ /* 0x040fe40007f3e0ff */
[----:B------:R-:W-:Y:S01]  /*0b40*/  IADD3 R219, P2, R16, 0x21c, RZ ;  /* 0x0000021c10db7810 */ /* 0x000fe20007f5e0ff */
[----:B0-----:R-:W-:-:S02]  /*0b50*/  ULEA UR44, UR4, UR44, 0x18 ;  /* 0x0000002c042c7291 */ /* 0x001fc4000f8ec03f */
[--C-:B------:R-:W-:Y:S01]  /*0b60*/  IMAD.X R209, RZ, RZ, R17.reuse, P1 ;  /* 0x000000ffffd17224 */ /* 0x100fe200008e0611 */
[----:B------:R-:W-:Y:S01]  /*0b70*/  ULDC UR4, c[0x0][0xd14] ;  /* 0x0003450000047ab9 */ /* 0x000fe20000000800 */
[----:B------:R-:W-:Y:S01]  /*0b80*/  STL.64 [R1+0x210], RZ ;  /* 0x000210ff01007387 */ /* 0x000fe20000100a00 */
[----:B------:R-:W-:-:S03]  /*0b90*/  IMAD.X R211, RZ, RZ, R17, P2 ;  /* 0x000000ffffd37224 */ /* 0x000fc600010e0611 */
[----:B------:R-:W-:Y:S04]  /*0ba0*/  STL [R1+0x218], RZ ;  /* 0x000218ff01007387 */ /* 0x000fe80000100800 */
[----:B------:R-:W-:Y:S04]  /*0bb0*/  STL [R1+0x21c], RZ ;  /* 0x00021cff01007387 */ /* 0x000fe80000100800 */
[----:B------:R-:W0:Y:S01]  /*0bc0*/  LDS.128 R8, [UR44+0x324d0] ;  /* 0x0324d02cff087984 */ /* 0x000e220008000c00 */
[----:B------:R-:W-:Y:S06]  /*0bd0*/  BAR.ARV 0x4, 0x120 ;  /* 0x0104800000007b1d */ /* 0x000fec0000002000 */
[----:B0-----:R-:W-:-:S13]  /*0be0*/  ISETP.GE.AND P0, PT, R11, UR4, PT ;  /* 0x000000040b007c0c */ /* 0x001fda000bf06270 */
[----:B------:R-:W-:Y:S05]  /*0bf0*/  @P0 EXIT ;  /* 0x000000000000094d */ /* 0x000fea0003800000 */
[----:B------:R-:W0:Y:S01]  /*0c00*/  S2R R6, SR_TID.X ;  /* 0x0000000000067919 */ /* 0x000e220000002100 */
[----:B------:R-:W1:Y:S01]  /*0c10*/  S2UR UR4, SR_SWINHI ;  /* 0x00000000000479c3 */ /* 0x000e620000002f00 */
[----:B------:R-:W-:Y:S01]  /*0c20*/  IMAD.MOV.U32 R197, RZ, RZ, 0x2 ;  /* 0x00000002ffc57424 */ /* 0x000fe200078e00ff */
[----:B------:R-:W-:Y:S01]  /*0c30*/  R2UR UR5, R9 ;  /* 0x00000000090572ca */ /* 0x000fe200000e0000 */
[----:B------:R-:W-:Y:S01]  /*0c40*/  VIADD R205, R36, 0x8 ;  /* 0x0000000824cd7836 */ /* 0x000fe20000000000 */
[----:B------:R-:W-:Y:S02]  /*0c50*/  R2UR UR6, R11 ;  /* 0x000000000b0672ca */ /* 0x000fe400000e0000 */
[----:B------:R-:W-:Y:S02]  /*0c60*/  R2UR UR7, R10 ;  /* 0x000000000a0772ca */ /* 0x000fe400000e0000 */
[----:B------:R-:W-:Y:S01]  /*0c70*/  IADD3 R204, -R36, 0xb, RZ ;  /* 0x0000000b24cc7810 */ /* 0x000fe20007ffe1ff */
[----:B------:R-:W-:Y:S01]  /*0c80*/  UMOV UR36, UR44 ;  /* 0x0000002c00247c82 */ /* 0x000fe20008000000 */
[----:B-1----:R-:W-:Y:S01]  /*0c90*/  UMOV UR37, UR4 ;  /* 0x0000000400257c82 */ /* 0x002fe20008000000 */
[C---:B0-----:R-:W-:Y:S01]  /*0ca0*/  VIADD R195, R6.reuse, 0xffffff80 ;  /* 0xffffff8006c37836 */ /* 0x041fe20000000000 */
[----:B------:R-:W-:-:S04]  /*0cb0*/  LOP3.LUT R6, R6, 0x7f, RZ, 0xc0, !PT ;  /* 0x0000007f06067812 */ /* 0x000fc800078ec0ff */
[----:B------:R-:W-:Y:S02]  /*0cc0*/  SHF.R.S32.HI R0, RZ, 0x1f, R195 ;  /* 0x0000001fff007819 */ /* 0x000fe400000114c3 */
[----:B------:R-:W-:Y:S02]  /*0cd0*/  ISETP.NE.AND P0, PT, R6, RZ, PT ;  /* 0x000000ff0600720c */ /* 0x000fe40003f05270 */
[CC--:B----4-:R-:W-:Y:S02]  /*0ce0*/  LEA.HI R2, R0.reuse, R195.reuse, RZ, 0x4 ;  /* 0x000000c300027211 */ /* 0x0d0fe400078f20ff */
[CC--:B------:R-:W-:Y:S02]  /*0cf0*/  LEA.HI R3, R0.reuse, R195.reuse, RZ, 0x5 ;  /* 0x000000c300037211 */ /* 0x0c0fe400078f28ff */
[----:B------:R-:W-:Y:S02]  /*0d00*/  LEA.HI R31, R0, R195, RZ, 0x7 ;  /* 0x000000c3001f7211 */ /* 0x000fe400078f38ff */
[----:B------:R-:W-:Y:S01]  /*0d10*/  SHF.R.S32.HI R5, RZ, 0x4, R2 ;  /* 0x00000004ff057819 */ /* 0x000fe20000011402 */
[----:B------:R-:W-:Y:S01]  /*0d20*/  IMAD.SHL.U32 R3, R3, 0x20, RZ ;  /* 0x0000002003037824 */ /* 0x000fe200078e00ff */
[----:B------:R-:W-:-:S02]  /*0d30*/  LOP3.LUT R206, R31, 0xffffff80, RZ, 0xc0, !PT ;  /* 0xffffff801fce7812 */ /* 0x000fc400078ec0ff */
[C---:B------:R-:W-:Y:S02]  /*0d40*/  LOP3.LUT R4, R2.reuse, 0x3fffff0, RZ, 0xc0, !PT ;  /* 0x03fffff002047812 */ /* 0x040fe400078ec0ff */
[----:B------:R-:W-:Y:S01]  /*0d50*/  LEA.HI R2, R2, R5, RZ, 0x1 ;  /* 0x0000000502027211 */ /* 0x000fe200078f08ff */
[----:B------:R-:W-:Y:S01]  /*0d60*/  IMAD.IADD R206, R195, 0x1, -R206 ;  /* 0x00000001c3ce7824 */ /* 0x000fe200078e0ace */
[----:B------:R-:W-:Y:S01]  /*0d70*/  LOP3.LUT R7, R3, 0xfffffc00, RZ, 0xc0, !PT ;  /* 0xfffffc0003077812 */ /* 0x000fe200078ec0ff */
[----:B------:R-:W-:Y:S01]  /*0d80*/  IMAD.IADD R4, R195, 0x1, -R4 ;  /* 0x00000001c3047824 */ /* 0x000fe200078e0a04 */
[----:B------:R-:W-:Y:S02]  /*0d90*/  LOP3.LUT R2, R2, 0x1ffffffe, RZ, 0xc0, !PT ;  /* 0x1ffffffe02027812 */ /* 0x000fe400078ec0ff */
[----:B------:R-:W-:Y:S01]  /*0da0*/  SHF.R.S32.HI R3, RZ, 0x1f, R206 ;  /* 0x0000001fff037819 */ /* 0x000fe200000114ce */
[----:B------:R-:W-:Y:S01]  /*0db0*/  IMAD R7, R4, 0x40, R7 ;  /* 0x0000004004077824 */ /* 0x000fe200078e0207 */
[----:B------:R-:W-:Y:S01]  /*0dc0*/  SHF.R.S32.HI R220, RZ, 0x7, R31 ;  /* 0x00000007ffdc7819 */ /* 0x000fe2000001141f */
[----:B------:R-:W-:Y:S01]  /*0dd0*/  IMAD.IADD R4, R5, 0x1, -R2 ;  /* 0x0000000105047824 */ /* 0x000fe200078e0a02 */
[----:B------:R-:W-:-:S02]  /*0de0*/  LEA.HI R37, R3, R206, RZ, 0x2 ;  /* 0x000000ce03257211 */ /* 0x000fc400078f10ff */
[----:B------:R-:W-:Y:S01]  /*0df0*/  LEA.HI R3, R3, R206, RZ, 0x5 ;  /* 0x000000ce03037211 */ /* 0x000fe200078f28ff */
[----:B------:R-:W-:Y:S01]  /*0e00*/  IMAD R4, R4, 0x8, R7 ;  /* 0x0000000804047824 */ /* 0x000fe200078e0207 */
[--C-:B------:R-:W-:Y:S02]  /*0e10*/  SHF.R.S32.HI R2, RZ, 0x2, R37.reuse ;  /* 0x00000002ff027819 */ /* 0x100fe40000011425 */
[----:B------:R-:W-:Y:S01]  /*0e20*/  SHF.R.S32.HI R5, RZ, 0x1f, R37 ;  /* 0x0000001fff057819 */ /* 0x000fe20000011425 */
[----:B------:R-:W-:Y:S01]  /*0e30*/  IMAD.WIDE R196, R4, R197, UR36 ;  /* 0x0000002404c47e25 */ /* 0x000fe2000f8e02c5 */
[----:B------:R-:W-:Y:S02]  /*0e40*/  SHF.R.S32.HI R3, RZ, 0x5, R3 ;  /* 0x00000005ff037819 */ /* 0x000fe40000011403 */
[----:B------:R-:W-:Y:S02]  /*0e50*/  LEA.HI R5, R5, R2, RZ, 0x3 ;  /* 0x0000000205057211 */ /* 0x000fe400078f18ff */
[----:B------:R-:W-:-:S02]  /*0e60*/  IADD3 R9, P4, R196, 0x20, RZ ;  /* 0x00000020c4097810 */ /* 0x000fc40007f9e0ff */
[----:B------:R-:W-:Y:S02]  /*0e70*/  LOP3.LUT R5, R5, 0xfffffff8, RZ, 0xc0, !PT ;  /* 0xfffffff805057812 */ /* 0x000fe400078ec0ff */
[----:B------:R-:W-:Y:S02]  /*0e80*/  LOP3.LUT R8, R9, 0x380, RZ, 0xc0, !PT ;  /* 0x0000038009087812 */ /* 0x000fe400078ec0ff */
[----:B------:R-:W-:Y:S01]  /*0e90*/  IADD3 R7, P2, R196, 0x60, RZ ;  /* 0x00000060c4077810 */ /* 0x000fe20007f5e0ff */
[----:B------:R-:W-:Y:S01]  /*0ea0*/  IMAD.IADD R2, R2, 0x1, -R5 ;  /* 0x0000000102027824 */ /* 0x000fe200078e0a05 */
[----:B------:R-:W-:Y:S02]  /*0eb0*/  SHF.R.U64 R8, R8, 0x3, RZ ;  /* 0x0000000308087819 */ /* 0x000fe400000012ff */
[----:B------:R-:W-:Y:S01]  /*0ec0*/  IADD3 R5, P3, R196, 0x40, RZ ;  /* 0x00000040c4057810 */ /* 0x000fe20007f7e0ff */
[----:B------:R-:W-:Y:S01]  /*0ed0*/  IMAD R198, R3, 0x10, R2 ;  /* 0x0000001003c67824 */ /* 0x000fe200078e0202 */
[----:B------:R-:W-:Y:S01]  /*0ee0*/  LOP3.LUT R2, R8, R9, RZ, 0x3c, !PT ;  /* 0x0000000908027212 */ /* 0x000fe200078e3cff */
[----:B------:R-:W-:Y:S01]  /*0ef0*/  IMAD.X R3, RZ, RZ, R197, P4 ;  /* 0x000000ffff037224 */ /* 0x000fe200020e06c5 */
[----:B------:R-:W-:-:S02]  /*0f00*/  IADD3 R9, P1, R196, 0x4000, RZ ;  /* 0x00004000c4097810 */ /* 0x000fc40007f3e0ff */
[----:B------:R-:W-:Y:S02]  /*0f10*/  IADD3 R15, P4, R196, 0x4060, RZ ;  /* 0x00004060c40f7810 */ /* 0x000fe40007f9e0ff */
[----:B------:R-:W-:Y:S02]  /*0f20*/  LOP3.LUT R8, R9, 0x380, RZ, 0xc0, !PT ;  /* 0x0000038009087812 */ /* 0x000fe400078ec0ff */
[----:B------:R-:W-:Y:S02]  /*0f30*/  LOP3.LUT R14, R15, 0x380, RZ, 0xc0, !PT ;  /* 0x000003800f0e7812 */ /* 0x000fe400078ec0ff */
[----:B------:R-:W-:Y:S02]  /*0f40*/  SHF.R.U64 R8, R8, 0x3, RZ ;  /* 0x0000000308087819 */ /* 0x000fe400000012ff */
[----:B------:R-:W-:Y:S02]  /*0f50*/  LOP3.LUT R6, R7, 0x380, RZ, 0xc0, !PT ;  /* 0x0000038007067812 */ /* 0x000fe400078ec0ff */
[----:B------:R-:W-:Y:S01]  /*0f60*/  LOP3.LUT R8, R8, R9, RZ, 0x3c, !PT ;  /* 0x0000000908087212 */ /* 0x000fe200078e3cff */
[----:B------:R-:W-:Y:S01]  /*0f70*/  IMAD.X R9, RZ, RZ, R197, P1 ;  /* 0x000000ffff097224 */ /* 0x000fe200008e06c5 */
[----:B------:R-:W-:-:S02]  /*0f80*/  IADD3 R25, P1, R196, 0x8040, RZ ;  /* 0x00008040c4197810 */ /* 0x000fc40007f3e0ff */
[----:B------:R-:W-:Y:S02]  /*0f90*/  LOP3.LUT R4, R5, 0x380, RZ, 0xc0, !PT ;  /* 0x0000038005047812 */ /* 0x000fe400078ec0ff */
[----:B------:R-:W-:Y:S02]  /*0fa0*/  LOP3.LUT R24, R25, 0x380, RZ, 0xc0, !PT ;  /* 0x0000038019187812 */ /* 0x000fe400078ec0ff */
[----:B------:R-:W-:Y:S02]  /*0fb0*/  SHF.R.U64 R14, R14, 0x3, RZ ;  /* 0x000000030e0e7819 */ /* 0x000fe400000012ff */
[----:B------:R-:W-:Y:S02]  /*0fc0*/  SHF.R.U64 R6, R6, 0x3, RZ ;  /* 0x0000000306067819 */ /* 0x000fe400000012ff */
[----:B------:R-:W-:Y:S02]  /*0fd0*/  SHF.R.U64 R24, R24, 0x3, RZ ;  /* 0x0000000318187819 */ /* 0x000fe400000012ff */
[----:B------:R-:W-:-:S02]  /*0fe0*/  SHF.R.U64 R4, R4, 0x3, RZ ;  /* 0x0000000304047819 */ /* 0x000fc400000012ff */
[----:B------:R-:W-:Y:S01]  /*0ff0*/  LOP3.LUT R14, R14, R15, RZ, 0x3c, !PT ;  /* 0x0000000f0e0e7212 */ /* 0x000fe200078e3cff */
[--C-:B------:R-:W-:Y:S01]  /*1000*/  IMAD.X R15, RZ, RZ, R197.reuse, P4 ;  /* 0x000000ffff0f7224 */ /* 0x100fe200020e06c5 */
[----:B------:R-:W-:Y:S01]  /*1010*/  LOP3.LUT R6, R6, R7, RZ, 0x3c, !PT ;  /* 0x0000000706067212 */ /* 0x000fe200078e3cff */
[--C-:B------:R-:W-:Y:S01]  /*1020*/  IMAD.X R7, RZ, RZ, R197.reuse, P2 ;  /* 0x000000ffff077224 */ /* 0x100fe200010e06c5 */
[----:B------:R-:W-:Y:S02]  /*1030*/  LOP3.LUT R24, R24, R25, RZ, 0x3c, !PT ;  /* 0x0000001918187212 */ /* 0x000fe400078e3cff */
[----:B------:R-:W-:Y:S01]  /*1040*/  LOP3.LUT R4, R4, R5, RZ, 0x3c, !PT ;  /* 0x0000000504047212 */ /* 0x000fe200078e3cff */
[----:B------:R-:W-:Y:S01]  /*1050*/  IMAD.X R5, RZ, RZ, R197, P3 ;  /* 0x000000ffff057224 */ /* 0x000fe200018e06c5 */
[C---:B------:R-:W-:Y:S02]  /*1060*/  IADD3 R25, P4, R196.reuse, 0xc020, RZ ;  /* 0x0000c020c4197810 */ /* 0x040fe40007f9e0ff */
[----:B------:R-:W-:-:S02]  /*1070*/  IADD3 R21, P2, R196, 0x8020, RZ ;  /* 0x00008020c4157810 */ /* 0x000fc40007f5e0ff */
[C---:B------:R-:W-:Y:S02]  /*1080*/  IADD3 R11, P6, R196.reuse, 0x4020, RZ ;  /* 0x00004020c40b7810 */ /* 0x040fe40007fde0ff */
[C---:B------:R-:W-:Y:S02]  /*1090*/  IADD3 R13, P5, R196.reuse, 0x4040, RZ ;  /* 0x00004040c40d7810 */ /* 0x040fe40007fbe0ff */
[----:B------:R-:W-:Y:S02]  /*10a0*/  IADD3 R19, P3, R196, 0x8000, RZ ;  /* 0x00008000c4137810 */ /* 0x000fe40007f7e0ff */
[----:B------:R-:W-:Y:S02]  /*10b0*/  LOP3.LUT R30, R25, 0x380, RZ, 0xc0, !PT ;  /* 0x00000380191e7812 */ /* 0x000fe400078ec0ff */
[----:B------:R-:W-:Y:S02]  /*10c0*/  LOP3.LUT R20, R21, 0x380, RZ, 0xc0, !PT ;  /* 0x0000038015147812 */ /* 0x000fe400078ec0ff */
[----:B------:R-:W-:-:S02]  /*10d0*/  LOP3.LUT R10, R11, 0x380, RZ, 0xc0, !PT ;  /* 0x000003800b0a7812 */ /* 0x000fc400078ec0ff */
[----:B------:R-:W-:Y:S02]  /*10e0*/  LOP3.LUT R12, R13, 0x380, RZ, 0xc0, !PT ;  /* 0x000003800d0c7812 */ /* 0x000fe400078ec0ff */
[----:B------:R-:W-:Y:S02]  /*10f0*/  LOP3.LUT R18, R19, 0x380, RZ, 0xc0, !PT ;  /* 0x0000038013127812 */ /* 0x000fe400078ec0ff */
[----:B------:R-:W-:Y:S02]  /*1100*/  SHF.R.U64 R30, R30, 0x3, RZ ;  /* 0x000000031e1e7819 */ /* 0x000fe400000012ff */
[----:B------:R-:W-:Y:S02]  /*1110*/  SHF.R.U64 R20, R20, 0x3, RZ ;  /* 0x0000000314147819 */ /* 0x000fe400000012ff */
[----:B------:R-:W-:Y:S02]  /*1120*/  SHF.R.U64 R10, R10, 0x3, RZ ;  /* 0x000000030a0a7819 */ /* 0x000fe400000012ff */
[----:B------:R-:W-:-:S02]  /*1130*/  SHF.R.U64 R12, R12, 0x3, RZ ;  /* 0x000000030c0c7819 */ /* 0x000fc400000012ff */
[----:B------:R-:W-:Y:S02]  /*1140*/  SHF.R.U64 R18, R18, 0x3, RZ ;  /* 0x0000000312127819 */ /* 0x000fe400000012ff */
[----:B------:R-:W-:Y:S02]  /*1150*/  LOP3.LUT R30, R30, R25, RZ, 0x3c, !PT ;  /* 0x000000191e1e7212 */ /* 0x000fe400078e3cff */
[----:B------:R-:W-:Y:S01]  /*1160*/  LOP3.LUT R20, R20, R21, RZ, 0x3c, !PT ;  /* 0x0000001514147212 */ /* 0x000fe200078e3cff */
[--C-:B------:R-:W-:Y:S01]  /*1170*/  IMAD.X R21, RZ, RZ, R197.reuse, P2 ;  /* 0x000000ffff157224 */ /* 0x100fe200010e06c5 */
[----:B------:R-:W-:Y:S02]  /*1180*/  MOV R25, R2 ;  /* 0x0000000200197202 */ /* 0x000fe40000000f00 */
[----:B------:R-:W-:Y:S01]  /*1190*/  LOP3.LUT R10, R10, R11, RZ, 0x3c, !PT ;  /* 0x0000000b0a0a7212 */ /* 0x000fe200078e3cff */
[--C-:B------:R-:W-:Y:S01]  /*11a0*/  IMAD.X R11, RZ, RZ, R197.reuse, P6 ;  /* 0x000000ffff0b7224 */ /* 0x100fe200030e06c5 */
[----:B------:R-:W-:Y:S01]  /*11b0*/  LOP3.LUT R12, R12, R13, RZ, 0x3c, !PT ;  /* 0x0000000d0c0c7212 */ /* 0x000fe200078e3cff */
[--C-:B------:R-:W-:Y:S01]  /*11c0*/  IMAD.X R13, RZ, RZ, R197.reuse, P5 ;  /* 0x000000ffff0d7224 */ /* 0x100fe200028e06c5 */
[----:B------:R-:W-:Y:S01]  /*11d0*/  LOP3.LUT R18, R18, R19, RZ, 0x3c, !PT ;  /* 0x0000001312127212 */ /* 0x000fe200078e3cff */
[----:B------:R-:W-:Y:S01]  /*11e0*/  IMAD.X R19, RZ, RZ, R197, P3 ;  /* 0x000000ffff137224 */ /* 0x000fe200018e06c5 */
[----:B------:R-:W-:Y:S01]  /*11f0*/  MOV R2, R6 ;  /* 0x0000000600027202 */ /* 0x000fe20000000f00 */
[----:B------:R0:W-:Y:S01]  /*1200*/  STL [R1+0x478], R25 ;  /* 0x0004781901007387 */ /* 0x0001e20000100800 */
[----:B------:R-:W-:-:S02]  /*1210*/  IADD3 R35, P2, R196, 0xc060, RZ ;  /* 0x0000c060c4237810 */ /* 0x000fc40007f5e0ff */
[C---:B------:R-:W-:Y:S01]  /*1220*/  IADD3 R27, P6, R196.reuse, 0x8060, RZ ;  /* 0x00008060c41b7810 */ /* 0x040fe20007fde0ff */
[----:B------:R1:W-:Y:S01]  /*1230*/  STL [R1+0x470], R2 ;  /* 0x0004700201007387 */ /* 0x0003e20000100800 */
[C---:B------:R-:W-:Y:S02]  /*1240*/  IADD3 R29, P5, R196.reuse, 0xc000, RZ ;  /* 0x0000c000c41d7810 */ /* 0x040fe40007fbe0ff */
[----:B------:R-:W-:Y:S02]  /*1250*/  IADD3 R33, P3, R196, 0xc040, RZ ;  /* 0x0000c040c4217810 */ /* 0x000fe40007f7e0ff */
[----:B------:R-:W-:Y:S01]  /*1260*/  MOV R3, R4 ;  /* 0x0000000400037202 */ /* 0x000fe20000000f00 */
[----:B0-----:R-:W-:Y:S01]  /*1270*/  IMAD.X R25, RZ, RZ, R197, P1 ;  /* 0x000000ffff197224 */ /* 0x001fe200008e06c5 */
[----:B------:R-:W-:Y:S02]  /*1280*/  LOP3.LUT R34, R35, 0x380, RZ, 0xc0, !PT ;  /* 0x0000038023227812 */ /* 0x000fe400078ec0ff */
[----:B------:R-:W-:Y:S01]  /*1290*/  LOP3.LUT R26, R27, 0x380, RZ, 0xc0, !PT ;  /* 0x000003801b1a7812 */ /* 0x000fe200078ec0ff */
[----:B------:R0:W-:Y:S01]  /*12a0*/  STL [R1+0x474], R3 ;  /* 0x0004740301007387 */ /* 0x0001e20000100800 */
[----:B------:R-:W-:-:S02]  /*12b0*/  LOP3.LUT R28, R29, 0x380, RZ, 0xc0, !PT ;  /* 0x000003801d1c7812 */ /* 0x000fc400078ec0ff */
[----:B------:R-:W-:Y:S02]  /*12c0*/  LOP3.LUT R32, R33, 0x380, RZ, 0xc0, !PT ;  /* 0x0000038021207812 */ /* 0x000fe400078ec0ff */
[----:B-1----:R-:W-:Y:S01]  /*12d0*/  LEA.HI R2, R31, R220, RZ, 0x1 ;  /* 0x000000dc1f027211 */ /* 0x002fe200078f08ff */
[----:B------:R-:W-:Y:S01]  /*12e0*/  IMAD.X R31, RZ, RZ, R197, P4 ;  /* 0x000000ffff1f7224 */ /* 0x000fe200020e06c5 */
[----:B------:R-:W-:Y:S02]  /*12f0*/  LEA.HI R0, R0, R195, RZ, 0x3 ;  /* 0x000000c300007211 */ /* 0x000fe400078f18ff */
[----:B------:R-:W-:Y:S02]  /*1300*/  SHF.R.U64 R34, R34, 0x3, RZ ;  /* 0x0000000322227819 */ /* 0x000fe400000012ff */
[----:B------:R-:W-:Y:S02]  /*1310*/  SHF.R.U64 R26, R26, 0x3, RZ ;  /* 0x000000031a1a7819 */ /* 0x000fe400000012ff */
[----:B------:R-:W-:-:S02]  /*1320*/  SHF.R.U64 R28, R28, 0x3, RZ ;  /* 0x000000031c1c7819 */ /* 0x000fc400000012ff */
[----:B------:R-:W-:Y:S02]  /*1330*/  SHF.R.U64 R32, R32, 0x3, RZ ;  /* 0x0000000320207819 */ /* 0x000fe400000012ff */
[----:B0-----:R-:W-:Y:S02]  /*1340*/  LOP3.LUT R3, R2, 0x3fffffe, RZ, 0xc0, !PT ;  /* 0x03fffffe02037812 */ /* 0x001fe400078ec0ff */
[----:B------:R-:W-:Y:S02]  /*1350*/  LOP3.LUT R2, R0, 0x1ffffff8, RZ, 0xc0, !PT ;  /* 0x1ffffff800027812 */ /* 0x000fe400078ec0ff */
        /* <DEDUP_REMOVED lines=12> */
[----:B------:R-:W-:Y:S01]  /*1420*/  IADD3 R18, P1, R16, 0x13c, RZ ;  /* 0x0000013c10127810 */ /* 0x000fe20007f3e0ff */
        /* <DEDUP_REMOVED lines=14> */
[----:B------:R-:W-:Y:S02]  /*1510*/  MOV R224, R28 ;  /* 0x0000001c00e07202 */ /* 0x000fe40000000f00 */
[----:B------:R-:W-:Y:S02]  /*1520*/  MOV R223, R30 ;  /* 0x0000001e00df7202 */ /* 0x000fe40000000f00 */
[----:B------:R-:W-:Y:S02]  /*1530*/  MOV R222, R32 ;  /* 0x0000002000de7202 */ /* 0x000fe40000000f00 */
[----:B------:R-:W-:-:S02]  /*1540*/  MOV R221, R34 ;  /* 0x0000002200dd7202 */ /* 0x000fc40000000f00 */
[----:B------:R-:W-:Y:S02]  /*1550*/  SEL R200, RZ, 0x1, P0 ;  /* 0x00000001ffc87807 */ /* 0x000fe40000000000 */
[----:B------:R-:W-:-:S07]  /*1560*/  SHF.R.S32.HI R192, RZ, 0x3, R0 ;  /* 0x00000003ffc07819 */ /* 0x000fce0000011400 */
.L_x_2577:
[----:B------:R-:W-:Y:S01]  /*1570*/  ULDC.64 UR8, c[0x0][0xb20] ;  /* 0x0002c80000087ab9 */ /* 0x000fe20000000a00 */
[----:B------:R-:W-:Y:S01]  /*1580*/  ULDC UR4, c[0x0][0x404] ;  /* 0x0001010000047ab9 */ /* 0x000fe20000000800 */
[----:B------:R-:W-:-:S04]  /*1590*/  UISETP.NE.U32.AND UP0, UPT, UR8, URZ, UPT ;  /* 0x0000003f0800728c */ /* 0x000fc8000bf05070 */
[----:B------:R-:W-:-:S03]  /*15a0*/  UISETP.NE.AND.EX UP0, UPT, UR9, URZ, UPT, UP0 ;  /* 0x0000003f0900728c */ /* 0x000fc6000bf05300 */
[----:B------:R-:W-:Y:S02]  /*15b0*/  ULDC.64 UR8, c[0x0][0xb10] ;  /* 0x0002c40000087ab9 */ /* 0x000fe40000000a00 */
[----:B------:R-:W-:Y:S01]  /*15c0*/  UISETP.NE.U32.AND UP1, UPT, UR8, URZ, UPT ;  /* 0x0000003f0800728c */ /* 0x000fe2000bf25070 */
[----:B------:R-:W-:-:S03]  /*15d0*/  PLOP3.LUT P0, PT, PT, PT, UP0, 0x80, 0x0 ;  /* 0x000000000000781c */ /* 0x000fc60003f0f008 */
[----:B------:R-:W-:-:S03]  /*15e0*/  UISETP.NE.AND.EX UP1, UPT, UR9, URZ, UPT, UP1 ;  /* 0x0000003f0900728c */ /* 0x000fc6000bf25310 */
[----:B------:R-:W-:Y:S02]  /*15f0*/  @UP0 ULDC.64 UR8, c[0x0][0xb20] ;  /* 0x0002c80000080ab9 */ /* 0x000fe40000000a00 */
[----:B------:R-:W-:Y:S01]  /*1600*/  @UP0 UIMAD.WIDE UR8, UR6, 0x4, UR8 ;  /* 0x00000004060808a5 */ /* 0x000fe2000f8e0208 */
[----:B------:R-:W-:-:S05]  /*1610*/  PLOP3.LUT P2, PT, PT, PT, UP1, 0x80, 0x0 ;  /* 0x000000000000781c */ /* 0x000fca0003f4f018 */
[----:B------:R-:W-:Y:S01]  /*1620*/  @UP1 ULDC.64 UR10, c[0x0][0xb10] ;  /* 0x0002c400000a1ab9 */ /* 0x000fe20000000a00 */
[----:B------:R-:W-:Y:S02]  /*1630*/  IMAD.U32 R2, RZ, RZ, UR8 ;  /* 0x00000008ff027e24 */ /* 0x000fe4000f8e00ff */
[----:B------:R-:W-:Y:S01]  /*1640*/  IMAD.U32 R3, RZ, RZ, UR9 ;  /* 0x00000009ff037e24 */ /* 0x000fe2000f8e00ff */
[----:B------:R-:W-:-:S04]  /*1650*/  @UP1 UIMAD.WIDE UR8, UR6, 0x4, UR10 ;  /* 0x00000004060818a5 */ /* 0x000fc8000f8e020a */
[----:B--2---:R-:W2:Y:S02]  /*1660*/  @P0 LDG.E R2, desc[UR54][R2.64] ;  /* 0x0000003602020981 */ /* 0x004ea4000c1e1900 */
[----:B01-345:R-:W-:Y:S02]  /*1670*/  IMAD.U32 R4, RZ, RZ, UR8 ;  /* 0x00000008ff047e24 */ /* 0x03bfe4000f8e00ff */
[----:B------:R-:W-:Y:S01]  /*1680*/  IMAD.U32 R5, RZ, RZ, UR9 ;  /* 0x00000009ff057e24 */ /* 0x000fe2000f8e00ff */
[----:B------:R-:W-:-:S04]  /*1690*/  ULDC.64 UR8, c[0x0][0x3f8] ;  /* 0x0000fe0000087ab9 */ /* 0x000fc80000000a00 */
[----:B------:R-:W3:Y:S01]  /*16a0*/  @P2 LDG.E R4, desc[UR54][R4.64] ;  /* 0x0000003604042981 */ /* 0x000ee2000c1e1900 */
[----:B------:R-:W-:Y:S01]  /*16b0*/  UISETP.NE.U32.AND UP0, UPT, UR8, URZ, UPT ;  /* 0x0000003f0800728c */ /* 0x000fe2000bf05070 */
[----:B------:R-:W-:Y:S01]  /*16c0*/  UMOV UR42, URZ ;  /* 0x0000003f002a7c82 */ /* 0x000fe20008000000 */
[----:B------:R-:W-:Y:S02]  /*16d0*/  ULDC UR38, c[0x0][0x288] ;  /* 0x0000a20000267ab9 */ /* 0x000fe40000000800 */
[----:B------:R-:W-:Y:S01]  /*16e0*/  UISETP.NE.AND.EX UP0, UPT, UR9, URZ, UPT, UP0 ;  /* 0x0000003f0900728c */ /* 0x000fe2000bf05300 */
[----:B------:R-:W-:Y:S02]  /*16f0*/  UMOV UR39, UR7 ;  /* 0x0000000700277c82 */ /* 0x000fe40008000000 */
[----:B------:R-:W-:Y:S01]  /*1700*/  ULDC.64 UR8, c[0x0][0xb18] ;  /* 0x0002c60000087ab9 */ /* 0x000fe20000000a00 */
[----:B------:R-:W-:Y:S01]  /*1710*/  USEL UR4, UR4, 0x1, UP0 ;  /* 0x0000000104047887 */ /* 0x000fe20008000000 */
[----:B------:R-:W-:Y:S01]  /*1720*/  ISETP.NE.U32.AND P1, PT, RZ, UR8, PT ;  /* 0x00000008ff007c0c */ /* 0x000fe2000bf25070 */
[----:B------:R-:W-:-:S02]  /*1730*/  ULDC UR8, c[0x0][0x2e0] ;  /* 0x0000b80000087ab9 */ /* 0x000fc40000000800 */
[----:B------:R-:W-:Y:S01]  /*1740*/  UIMAD UR4, UR4, UR8, URZ ;  /* 0x00000008040472a4 */ /* 0x000fe2000f8e023f */
[----:B------:R-:W-:Y:S02]  /*1750*/  ISETP.NE.AND.EX P1, PT, RZ, UR9, PT, P1 ;  /* 0x00000009ff007c0c */ /* 0x000fe4000bf25310 */
[----:B--2---:R-:W-:Y:S02]  /*1760*/  @P0 R2UR UR42, R2 ;  /* 0x00000000022a02ca */ /* 0x004fe400000e0000 */
        /* <DEDUP_REMOVED lines=15> */
.L_x_2452:
[----:B------:R-:W-:Y:S01]  /*1860*/  UMOV UR40, UR5 ;  /* 0x0000000500287c82 */ /* 0x000fe20008000000 */
[----:B------:R-:W-:Y:S01]  /*1870*/  UMOV UR41, UR6 ;  /* 0x0000000600297c82 */ /* 0x000fe20008000000 */
[----:B------:R-:W-:Y:S05]  /*1880*/  @!P1 BRA `(.L_x_2453) ;  /* 0x00000000001c9947 */ /* 0x000fea0003800000 */
[----:B------:R-:W-:Y:S02]  /*1890*/  ULDC.64 UR8, c[0x0][0xb18] ;  /* 0x0002c60000087ab9 */ /* 0x000fe40000000a00 */
[----:B------:R-:W-:-:S06]  /*18a0*/  UIMAD.WIDE UR6, UR6, 0x4, UR8 ;  /* 0x00000004060678a5 */ /* 0x000fcc000f8e0208 */
[----:B------:R-:W-:Y:S02]  /*18b0*/  IMAD.U32 R2, RZ, RZ, UR6 ;  /* 0x00000006ff027e24 */ /* 0x000fe4000f8e00ff */
[----:B------:R-:W-:-:S05]  /*18c0*/  IMAD.U32 R3, RZ, RZ, UR7 ;  /* 0x00000007ff037e24 */ /* 0x000fca000f8e00ff */
[----:B------:R-:W2:Y:S02]  /*18d0*/  LDG.E R2, desc[UR54][R2.64] ;  /* 0x0000003602027981 */ /* 0x000ea4000c1e1900 */
[----:B--2---:R-:W-:Y:S01]  /*18e0*/  R2UR UR4, R2 ;  /* 0x00000000020472ca */ /* 0x004fe200000e0000 */
[----:B------:R-:W-:-:S14]  /*18f0*/  BRA `(.L_x_2454) ;  /* 0x0000000000347947 */ /* 0x000fdc0003800000 */
.L_x_2453:
        /* <DEDUP_REMOVED lines=13> */
.L_x_2454:
[----:B------:R-:W0:Y:S01]  /*19d0*/  LDC R0, c[0x0][0xa80] ;  /* 0x0002a000ff007b82 */ /* 0x000e220000000800 */
[----:B------:R-:W-:Y:S01]  /*19e0*/  UIADD3 UR8, UP0, UR36, 0x32430, URZ ;  /* 0x0003243024087890 */ /* 0x000fe2000ff1e03f */
[----:B------:R-:W-:Y:S01]  /*19f0*/  IMAD.MOV.U32 R4, RZ, RZ, 0xc000 ;  /* 0x0000c000ff047424 */ /* 0x000fe200078e00ff */
[----:B------:R-:W-:Y:S01]  /*1a00*/  UIADD3 UR10, UP1, UR36, 0x32440, URZ ;  /* 0x00032440240a7890 */ /* 0x000fe2000ff3e03f */
[----:B------:R-:W-:Y:S01]  /*1a10*/  IMAD.U32 R5, RZ, RZ, UR48 ;  /* 0x00000030ff057e24 */ /* 0x000fe2000f8e00ff */
[----:B------:R-:W-:Y:S01]  /*1a20*/  UIADD3 UR6, UP2, UR36, 0x32450, URZ ;  /* 0x0003245024067890 */ /* 0x000fe2000ff5e03f */
[----:B------:R-:W-:Y:S01]  /*1a30*/  IMAD.MOV.U32 R6, RZ, RZ, R200 ;  /* 0x000000ffff067224 */ /* 0x000fe200078e00c8 */
[----:B------:R-:W-:Y:S01]  /*1a40*/  UIADD3 UR12, UP3, UR36, 0x32460, URZ ;  /* 0x00032460240c7890 */ /* 0x000fe2000ff7e03f */
[----:B------:R-:W-:Y:S01]  /*1a50*/  IMAD.MOV.U32 R7, RZ, RZ, 0x100 ;  /* 0x00000100ff077424 */ /* 0x000fe200078e00ff */
[----:B------:R-:W-:Y:S01]  /*1a60*/  UIADD3.X UR9, URZ, UR37, URZ, UP0, !UPT ;  /* 0x000000253f097290 */ /* 0x000fe200087fe43f */
[----:B------:R-:W-:Y:S01]  /*1a70*/  IMAD.MOV.U32 R2, RZ, RZ, 0x3000 ;  /* 0x00003000ff027424 */ /* 0x000fe200078e00ff */
[----:B------:R-:W-:Y:S01]  /*1a80*/  UIADD3.X UR7, URZ, UR37, URZ, UP2, !UPT ;  /* 0x000000253f077290 */ /* 0x000fe200097fe43f */
[----:B------:R-:W-:Y:S01]  /*1a90*/  IMAD.U32 R3, RZ, RZ, UR48 ;  /* 0x00000030ff037e24 */ /* 0x000fe2000f8e00ff */
[----:B------:R-:W-:Y:S01]  /*1aa0*/  UIADD3.X UR13, URZ, UR37, URZ, UP3, !UPT ;  /* 0x000000253f0d7290 */ /* 0x000fe20009ffe43f */
[----:B------:R1:W-:Y:S01]  /*1ab0*/  STL.128 [R1+0x50], R4 ;  /* 0x0000500401007387 */ /* 0x0003e20000100c00 */
[----:B------:R-:W-:Y:S01]  /*1ac0*/  UIADD3.X UR11, URZ, UR37, URZ, UP1, !UPT ;  /* 0x000000253f0b7290 */ /* 0x000fe20008ffe43f */
[----:B------:R-:W-:Y:S01]  /*1ad0*/  IMAD.MOV.U32 R201, RZ, RZ, 0x100 ;  /* 0x00000100ffc97424 */ /* 0x000fe200078e00ff */
[----:B------:R-:W-:Y:S01]  /*1ae0*/  UIADD3 UR42, -UR42, UR4, URZ ;  /* 0x000000042a2a7290 */ /* 0x000fe2000fffe13f */
[----:B------:R2:W-:Y:S01]  /*1af0*/  STL.64 [R1+0x18], R2 ;  /* 0x0000180201007387 */ /* 0x0005e20000100a00 */
[----:B------:R-:W-:Y:S01]  /*1b00*/  IMAD.MOV.U32 R202, RZ, RZ, 0x1 ;  /* 0x00000001ffca7424 */ /* 0x000fe200078e00ff */
[----:B------:R-:W-:Y:S01]  /*1b10*/  ULEA UR4, UR5, 0x80, 0x7 ;  /* 0x0000008005047891 */ /* 0x000fe2000f8e383f */
[----:B------:R-:W-:Y:S01]  /*1b20*/  IMAD.MOV.U32 R203, RZ, RZ, RZ ;  /* 0x000000ffffcb7224 */ /* 0x000fe200078e00ff */
[----:B------:R3:W-:Y:S01]  /*1b30*/  STL.128 [R1+0x430], RZ ;  /* 0x000430ff01007387 */ /* 0x0007e20000100c00 */
[----:B------:R-:W-:Y:S01]  /*1b40*/  IMAD.MOV.U32 R14, RZ, RZ, 0x1 ;  /* 0x00000001ff0e7424 */ /* 0x000fe200078e00ff */
[C---:B------:R-:W-:Y:S01]  /*1b50*/  IADD3 R36, P0, R16.reuse, 0x430, RZ ;  /* 0x0000043010247810 */ /* 0x040fe20007f1e0ff */
[----:B------:R-:W-:Y:S01]  /*1b60*/  IMAD.MOV.U32 R15, RZ, RZ, RZ ;  /* 0x000000ffff0f7224 */ /* 0x000fe200078e00ff */
[----:B------:R3:W-:Y:S01]  /*1b70*/  STL.128 [R1+0x20], R200 ;  /* 0x000020c801007387 */ /* 0x0007e20000100c00 */
[----:B------:R-:W-:Y:S01]  /*1b80*/  IMAD.U32 R12, RZ, RZ, UR5 ;  /* 0x00000005ff0c7e24 */ /* 0x000fe2000f8e00ff */
[----:B------:R-:W-:Y:S01]  /*1b90*/  IADD3 R34, P1, R16, 0x38, RZ ;  /* 0x0000003810227810 */ /* 0x000fe20007f3e0ff */
[----:B------:R-:W-:Y:S01]  /*1ba0*/  IMAD.U32 R8, RZ, RZ, UR6 ;  /* 0x00000006ff087e24 */ /* 0x000fe2000f8e00ff */
[----:B------:R3:W-:Y:S01]  /*1bb0*/  STL.64 [R1+0x60], R14 ;  /* 0x0000600e01007387 */ /* 0x0007e20000100a00 */
[----:B------:R-:W-:-:S02]  /*1bc0*/  IMAD.U32 R10, RZ, RZ, UR12 ;  /* 0x0000000cff0a7e24 */ /* 0x000fc4000f8e00ff */
[----:B-1----:R-:W-:Y:S01]  /*1bd0*/  IMAD.U32 R4, RZ, RZ, UR8 ;  /* 0x00000008ff047e24 */ /* 0x002fe2000f8e00ff */
[----:B------:R3:W-:Y:S01]  /*1be0*/  STL [R1+0x70], R12 ;  /* 0x0000700c01007387 */ /* 0x0007e20000100800 */
[----:B------:R-:W-:Y:S01]  /*1bf0*/  IMAD.U32 R9, RZ, RZ, UR7 ;  /* 0x00000007ff097e24 */ /* 0x000fe2000f8e00ff */
[----:B------:R-:W-:Y:S01]  /*1c00*/  ULDC.64 UR6, c[0x0][0xad8] ;  /* 0x0002b60000067ab9 */ /* 0x000fe20000000a00 */
[----:B------:R-:W-:Y:S01]  /*1c10*/  IMAD.U32 R11, RZ, RZ, UR13 ;  /* 0x0000000dff0b7e24 */ /* 0x000fe2000f8e00ff */
[----:B------:R-:W-:Y:S01]  /*1c20*/  UISETP.GE.AND UP0, UPT, UR7, 0x1, UPT ;  /* 0x000000010700788c */ /* 0x000fe2000bf06270 */
[----:B--2---:R-:W-:Y:S01]  /*1c30*/  IMAD.U32 R2, RZ, RZ, UR10 ;  /* 0x0000000aff027e24 */ /* 0x004fe2000f8e00ff */
[----:B0-----:R3:W-:Y:S01]  /*1c40*/  STL [R1+0x450], R0 ;  /* 0x0004500001007387 */ /* 0x0017e20000100800 */
[----:B------:R-:W-:Y:S01]  /*1c50*/  IMAD.U32 R5, RZ, RZ, UR9 ;  /* 0x00000009ff057e24 */ /* 0x000fe2000f8e00ff */
[----:B------:R-:W-:Y:S01]  /*1c60*/  UIADD3 UR8, UR42, UR4, -UR38 ;  /* 0x000000042a087290 */ /* 0x000fe2000fffe826 */
[----:B------:R-:W-:Y:S01]  /*1c70*/  IMAD.U32 R3, RZ, RZ, UR11 ;  /* 0x0000000bff037e24 */ /* 0x000fe2000f8e00ff */
[----:B------:R3:W-:Y:S01]  /*1c80*/  STL.128 [R1+0x40], R8 ;  /* 0x0000400801007387 */ /* 0x0007e20000100c00 */
[----:B------:R-:W-:Y:S01]  /*1c90*/  PLOP3.LUT P2, PT, PT, PT, UP0, 0x80, 0x0 ;  /* 0x000000000000781c */ /* 0x000fe20003f4f008 */
[----:B------:R-:W-:Y:S01]  /*1ca0*/  UIADD3 UR6, UR8, UR6, URZ ;  /* 0x0000000608067290 */ /* 0x000fe2000fffe03f */
[--C-:B------:R-:W-:Y:S01]  /*1cb0*/  IMAD.X R37, RZ, RZ, R17.reuse, P0 ;  /* 0x000000ffff257224 */ /* 0x100fe200000e0611 */
[----:B------:R3:W-:Y:S01]  /*1cc0*/  STL.64 [R1+0x68], R10 ;  /* 0x0000680a01007387 */ /* 0x0007e20000100a00 */
[----:B------:R-:W-:-:S03]  /*1cd0*/  IMAD.X R35, RZ, RZ, R17, P1 ;  /* 0x000000ffff237224 */ /* 0x000fc600008e0611 */
[----:B------:R3:W-:Y:S04]  /*1ce0*/  STL.64 [R1+0x8], R4 ;  /* 0x0000080401007387 */ /* 0x0007e80000100a00 */
[----:B------:R3:W-:Y:S04]  /*1cf0*/  STL.64 [R1+0x10], R2 ;  /* 0x0000100201007387 */ /* 0x0007e80000100a00 */
[----:B------:R3:W-:Y:S04]  /*1d00*/  STL.64 [R1+0x30], R2 ;  /* 0x0000300201007387 */ /* 0x0007e80000100a00 */
        /* <DEDUP_REMOVED lines=46> */
.L_x_2456:
[----:B------:R-:W-:-:S11]  /*1ff0*/  UISETP.NE.AND UP0, UPT, UR7, 0x1, UPT ;  /* 0x000000010700788c */ /* 0x000fd6000bf05270 */
[----:B------:R-:W-:Y:S02]  /*2000*/  @UP0 ULDC.64 UR10, c[0x0][0xae0] ;  /* 0x0002b800000a0ab9 */ /* 0x000fe40000000a00 */
[----:B------:R-:W-:-:S04]  /*2010*/  UIMAD.WIDE.U32 UR8, UR4, UR10, URZ ;  /* 0x0000000a040872a5 */ /* 0x000fc8000f8e003f */
[----:B------:R-:W-:-:S12]  /*2020*/  @UP0 USHF.R.U32.HI UR4, URZ, UR11, UR9 ;  /* 0x0000000b3f040299 */ /* 0x000fd80008011609 */
.L_x_2457:
[----:B------:R-:W-:-:S04]  /*2030*/  UIMAD UR4, UR4, UR7, UR7 ;  /* 0x00000007040472a4 */ /* 0x000fc8000f8e0207 */
[----:B------:R-:W-:-:S04]  /*2040*/  UISETP.LT.AND UP0, UPT, UR6, UR4, UPT ;  /* 0x000000040600728c */ /* 0x000fc8000bf01270 */
[----:B------:R-:W-:-:S12]  /*2050*/  USEL UR6, UR6, UR4, UP0 ;  /* 0x0000000406067287 */ /* 0x000fd80008000000 */
.L_x_2455:
[----:B------:R-:W-:Y:S02]  /*2060*/  UIADD3 UR8, UR42, 0x5f, URZ ;  /* 0x0000005f2a087890 */ /* 0x000fe4000fffe03f */
[----:B------:R-:W-:Y:S02]  /*2070*/  UIADD3 UR10, UR6, 0x5f, URZ ;  /* 0x0000005f060a7890 */ /* 0x000fe4000fffe03f */
[----:B------:R-:W-:Y:S02]  /*2080*/  UIMAD.WIDE UR8, UR8, 0x2aaaaaab, URZ ;  /* 0x2aaaaaab080878a5 */ /* 0x000fe4000f8e023f */
[----:B------:R-:W-:Y:S02]  /*2090*/  UIMAD.WIDE UR10, UR10, 0x2aaaaaab, URZ ;  /* 0x2aaaaaab0a0a78a5 */ /* 0x000fe4000f8e023f */
[----:B------:R-:W-:Y:S02]  /*20a0*/  USHF.R.U32.HI UR4, URZ, 0x1f, UR9 ;  /* 0x0000001f3f047899 */ /* 0x000fe40008011609 */
[----:B------:R-:W-:-:S02]  /*20b0*/  USHF.R.U32.HI UR6, URZ, 0x1f, UR11 ;  /* 0x0000001f3f067899 */ /* 0x000fc4000801160b */
[----:B------:R-:W-:Y:S02]  /*20c0*/  ULEA UR5, UR5, -UR38, 0x7 ;  /* 0x8000002605057291 */ /* 0x000fe4000f8e383f */
[----:B------:R-:W-:Y:S02]  /*20d0*/  ULEA.HI.SX32 UR4, UR9, UR4, 0x1c ;  /* 0x0000000409047291 */ /* 0x000fe4000f8fe23f */
[----:B------:R-:W-:Y:S02]  /*20e0*/  ULEA.HI.SX32 UR6, UR11, UR6, 0x1c ;  /* 0x000000060b067291 */ /* 0x000fe4000f8fe23f */
[----:B------:R-:W-:Y:S02]  /*20f0*/  UIADD3 UR5, UR42, UR5, URZ ;  /* 0x000000052a057290 */ /* 0x000fe4000fffe03f */
        /* <DEDUP_REMOVED lines=16> */
.L_x_2459:
[----:B------:R-:W-:-:S11]  /*2200*/  UISETP.NE.AND UP0, UPT, UR7, 0x1, UPT ;  /* 0x000000010700788c */ /* 0x000fd6000bf05270 */
[----:B------:R-:W-:Y:S02]  /*2210*/  @UP0 ULDC.64 UR10, c[0x0][0xae0] ;  /* 0x0002b800000a0ab9 */ /* 0x000fe40000000a00 */
[----:B------:R-:W-:-:S04]  /*2220*/  UIMAD.WIDE.U32 UR4, UR6, UR10, URZ ;  /* 0x0000000a060472a5 */ /* 0x000fc8000f8e003f */
[----:B------:R-:W-:-:S12]  /*2230*/  @UP0 USHF.R.U32.HI UR6, URZ, UR11, UR5 ;  /* 0x0000000b3f060299 */ /* 0x000fd80008011605 */
.L_x_2460:
[----:B------:R-:W-:-:S04]  /*2240*/  UIMAD UR6, UR6, UR7, URZ ;  /* 0x00000007060672a4 */ /* 0x000fc8000f8e023f */
[----:B------:R-:W-:-:S04]  /*2250*/  UISETP.LT.AND UP0, UPT, UR8, UR6, UPT ;  /* 0x000000060800728c */ /* 0x000fc8000bf01270 */
[----:B------:R-:W-:-:S12]  /*2260*/  USEL UR8, UR8, UR6, !UP0 ;  /* 0x0000000608087287 */ /* 0x000fd8000c000000 */
.L_x_2458:
        /* <DEDUP_REMOVED lines=9> */
[----:B---3--:R-:W0:Y:S01]  /*2300*/  SHFL.IDX PT, R0, R220, RZ, 0x1f ;  /* 0x00001fffdc007589 */ /* 0x008e2200000e0000 */
        /* <DEDUP_REMOVED lines=23> */
[----:B0-----:R-:W-:Y:S01]  /*2480*/  LEA.HI R2, R0, R0, RZ, 0x1 ;  /* 0x0000000000027211 */ /* 0x001fe200078f08ff */
[----:B------:R-:W-:Y:S01]  /*2490*/  IMAD.U32 R14, RZ, RZ, UR5 ;  /* 0x00000005ff0e7e24 */ /* 0x000fe2000f8e00ff */
[----:B------:R-:W-:Y:S01]  /*24a0*/  ULOP3.LUT UP0, URZ, UR6, 0x1bf, URZ, 0xc0, !UPT ;  /* 0x000001bf063f7892 */ /* 0x000fe2000f80c03f */
[----:B------:R-:W-:Y:S01]  /*24b0*/  IMAD.MOV.U32 R15, RZ, RZ, 0x40000040 ;  /* 0x40000040ff0f7424 */ /* 0x000fe200078e00ff */
[----:B------:R-:W-:Y:S01]  /*24c0*/  LOP3.LUT R3, R2, 0x7fffe, RZ, 0xc0, !PT ;  /* 0x0007fffe02037812 */ /* 0x000fe200078ec0ff */
[----:B------:R0:W-:Y:S01]  /*24d0*/  STL.128 [R1+0xa0], R8 ;  /* 0x0000a00801007387 */ /* 0x0001e20000100c00 */
[----:B------:R-:W-:Y:S01]  /*24e0*/  IMAD.X R44, RZ, RZ, R17, P5 ;  /* 0x000000ffff2c7224 */ /* 0x000fe200028e0611 */
[----:B------:R-:W-:Y:S01]  /*24f0*/  IADD3 R31, P1, R16, 0x118, RZ ;  /* 0x00000118101f7810 */ /* 0x000fe20007f3e0ff */
[----:B-1----:R-:W-:Y:S01]  /*2500*/  IMAD.MOV.U32 R5, RZ, RZ, 0x40000040 ;  /* 0x40000040ff057424 */ /* 0x002fe200078e00ff */
[----:B------:R0:W-:Y:S01]  /*2510*/  STL.64 [R1+0x78], RZ ;  /* 0x000078ff01007387 */ /* 0x0001e20000100a00 */
[----:B------:R-:W-:Y:S01]  /*2520*/  IMAD.IADD R3, R0, 0x1, -R3 ;  /* 0x0000000100037824 */ /* 0x000fe200078e0a03 */
[----:B------:R-:W-:Y:S01]  /*2530*/  PLOP3.LUT P5, PT, PT, PT, UP0, 0x80, 0x0 ;  /* 0x000000000000781c */ /* 0x000fe20003faf008 */
[----:B--2---:R-:W-:Y:S01]  /*2540*/  IMAD.MOV.U32 R13, RZ, RZ, 0x40000040 ;  /* 0x40000040ff0d7424 */ /* 0x004fe200078e00ff */
        /* <DEDUP_REMOVED lines=36> */
[----:B0-----:R-:W-:Y:S01]  /*2790*/  IMAD.U32 R4, RZ, RZ, UR4 ;  /* 0x00000004ff047e24 */ /* 0x001fe2000f8e00ff */
        /* <DEDUP_REMOVED lines=12> */
.L_x_2462:
[----:B------:R-:W1:Y:S01]  /*2860*/  S2R R20, SR_TID.X ;  /* 0x0000000000147919 */ /* 0x000e620000002100 */
[----:B0-----:R-:W0:Y:S01]  /*2870*/  LDC.64 R12, c[0x0][0x428] ;  /* 0x00010a00ff0c7b82 */ /* 0x001e220000000a00 */
[----:B------:R-:W-:Y:S01]  /*2880*/  IADD3 R8, P0, R16, 0x120, RZ ;  /* 0x0000012010087810 */ /* 0x000fe20007f1e0ff */
[----:B------:R-:W-:Y:S01]  /*2890*/  ULDC UR4, c[0x0][0x20] ;  /* 0x0000080000047ab9 */ /* 0x000fe20000000800 */
[----:B------:R-:W-:Y:S01]  /*28a0*/  IMAD.U32 R7, RZ, RZ, UR38 ;  /* 0x00000026ff077e24 */ /* 0x000fe2000f8e00ff */
[----:B------:R-:W-:Y:S01]  /*28b0*/  STL.64 [R1+0x130], R24 ;  /* 0x0001301801007387 */ /* 0x000fe20000100a00 */
[----:B------:R-:W-:Y:S02]  /*28c0*/  IMAD.U32 R11, RZ, RZ, UR42 ;  /* 0x0000002aff0b7e24 */ /* 0x000fe4000f8e00ff */
[----:B------:R-:W-:Y:S01]  /*28d0*/  IMAD.X R9, RZ, RZ, R17, P0 ;  /* 0x000000ffff097224 */ /* 0x000fe200000e0611 */
[----:B------:R-:W2:Y:S01]  /*28e0*/  LDC R21, c[0x0][0xad4] ;  /* 0x0002b500ff157b82 */ /* 0x000ea20000000800 */
[----:B------:R-:W-:Y:S01]  /*28f0*/  VIADD R6, R18, -UR4 ;  /* 0x8000000412067c36 */ /* 0x000fe20008000000 */
[----:B------:R-:W-:Y:S04]  /*2900*/  STL.64 [R1+0x120], R198 ;  /* 0x000120c601007387 */ /* 0x000fe80000100a00 */
[----:B------:R-:W-:Y:S02]  /*2910*/  STL.64 [R1+0x128], R8 ;  /* 0x0001280801007387 */ /* 0x000fe40000100a00 */
[----:B------:R-:W3:Y:S02]  /*2920*/  LDC R15, c[0x0][0x430] ;  /* 0x00010c00ff0f7b82 */ /* 0x000ee40000000800 */
[----:B------:R-:W-:Y:S04]  /*2930*/  STL.U8 [R1+0x138], RZ ;  /* 0x000138ff01007387 */ /* 0x000fe80000100000 */
[----:B------:R4:W-:Y:S02]  /*2940*/  STL [R6+0x4], R7 ;  /* 0x0000040706007387 */ /* 0x0009e40000100800 */
[----:B------:R-:W5:Y:S02]  /*2950*/  LDC.64 R4, c[0x0][0xad8] ;  /* 0x0002b600ff047b82 */ /* 0x000f640000000a00 */
[----:B------:R0:W-:Y:S04]  /*2960*/  STL [R6+0x8], R11 ;  /* 0x0000080b06007387 */ /* 0x0001e80000100800 */
[----:B0-----:R0:W-:Y:S01]  /*2970*/  STL [R6+0x24], R12 ;  /* 0x0000240c06007387 */ /* 0x0011e20000100800 */
[----:B-1----:R-:W-:Y:S01]  /*2980*/  VIADD R195, R20, 0xffffff80 ;  /* 0xffffff8014c37836 */ /* 0x002fe20000000000 */
[----:B------:R-:W1:Y:S02]  /*2990*/  LDC.64 R2, c[0x0][0xae0] ;  /* 0x0002b800ff027b82 */ /* 0x000e640000000a00 */
[----:B------:R0:W-:Y:S04]  /*29a0*/  STL [R6+0x28], R13 ;  /* 0x0000280d06007387 */ /* 0x0001e80000100800 */
[----:B--2---:R0:W-:Y:S04]  /*29b0*/  STL [R6+0xc], R21 ;  /* 0x00000c1506007387 */ /* 0x0041e80000100800 */
[----:B---3--:R0:W-:Y:S04]  /*29c0*/  STL [R6+0x2c], R15 ;  /* 0x00002c0f06007387 */ /* 0x0081e80000100800 */
[----:B------:R0:W-:Y:S04]  /*29d0*/  STL [R6+0x14], RZ ;  /* 0x000014ff06007387 */ /* 0x0001e80000100800 */
[----:B------:R0:W-:Y:S04]  /*29e0*/  STL [R6], R195 ;  /* 0x000000c306007387 */ /* 0x0001e80000100800 */
[----:B-----5:R0:W-:Y:S04]  /*29f0*/  STL [R6+0x10], R4 ;  /* 0x0000100406007387 */ /* 0x0201e80000100800 */
[----:B------:R0:W-:Y:S04]  /*2a00*/  STL [R6+0x18], R5 ;  /* 0x0000180506007387 */ /* 0x0001e80000100800 */
[----:B-1----:R0:W-:Y:S04]  /*2a10*/  STL [R6+0x1c], R2 ;  /* 0x00001c0206007387 */ /* 0x0021e80000100800 */
[----:B------:R0:W-:Y:S04]  /*2a20*/  STL [R6+0x20], R3 ;  /* 0x0000200306007387 */ /* 0x0001e80000100800 */
[----:B----4-:R-:W2:Y:S01]  /*2a30*/  LDL R7, [R1+0x21c] ;  /* 0x00021c0001077983 */ /* 0x010ea20000100800 */
[----:B------:R-:W-:Y:S03]  /*2a40*/  BSSY B0, `(.L_x_2463) ;  /* 0x0000008000007945 */ /* 0x000fe60003800000 */
[----:B------:R0:W-:Y:S01]  /*2a50*/  STL.U8 [R1+0x16c], RZ ;  /* 0x00016cff01007387 */ /* 0x0001e20000100000 */
[----:B--2---:R-:W-:-:S04]  /*2a60*/  LEA.HI R0, R7, R7, RZ, 0x1 ;  /* 0x0000000707007211 */ /* 0x004fc800078f08ff */
[----:B------:R-:W-:-:S05]  /*2a70*/  LOP3.LUT R0, R0, 0xfffffffe, RZ, 0xc0, !PT ;  /* 0xfffffffe00007812 */ /* 0x000fca00078ec0ff */
[----:B------:R-:W-:-:S05]  /*2a80*/  IMAD.IADD R0, R7, 0x1, -R0 ;  /* 0x0000000107007824 */ /* 0x000fca00078e0a00 */
[----:B------:R-:W-:-:S04]  /*2a90*/  SHF.L.U32 R0, R0, 0x1f, RZ ;  /* 0x0000001f00007819 */ /* 0x000fc800000006ff */
[----:B------:R-:W1:Y:S02]  /*2aa0*/  SYNCS.PHASECHK.TRANS64.TRYWAIT P0, [UR44+0x32400], R0 ;  /* 0x03240000ff0075a7 */ /* 0x000e64000800016c */
[----:B01----:R-:W-:Y:S05]  /*2ab0*/  @!P0 BRA `(.L_x_2464) ;  /* 0x0000023c00088947 */ /* 0x003fea0003800000 */
.L_x_2671:
[----:B------:R-:W-:Y:S05]  /*2ac0*/  BSYNC B0 ;  /* 0x0000000000007941 */ /* 0x000fea0003800000 */
.L_x_2463:
[----:B------:R-:W2:Y:S04]  /*2ad0*/  LDL R33, [R1+0x1c] ;  /* 0x00001c0001217983 */ /* 0x000ea80000100800 */
[----:B------:R1:W5:Y:S01]  /*2ae0*/  LDL.64 R24, [R1+0x210] ;  /* 0x0002100001187983 */ /* 0x0003620000100a00 */
[----:B------:R-:W-:Y:S01]  /*2af0*/  IMAD.U32 R8, RZ, RZ, UR36 ;  /* 0x00000024ff087e24 */ /* 0x000fe2000f8e00ff */
[C---:B0-----:R-:W-:Y:S01]  /*2b00*/  IADD3 R0, P2, R16.reuse, 0x420, RZ ;  /* 0x0000042010007810 */ /* 0x041fe20007f5e0ff */
        /* <DEDUP_REMOVED lines=16> */
[----:B0-----:R-:W-:-:S02]  /*2c10*/  IMAD.MOV.U32 R8, RZ, RZ, R34 ;  /* 0x000000ffff087224 */ /* 0x001fc400078e0022 */
[----:B------:R-:W-:Y:S02]  /*2c20*/  IMAD.MOV.U32 R9, RZ, RZ, R35 ;  /* 0x000000ffff097224 */ /* 0x000fe400078e0023 */
[----:B------:R-:W-:Y:S01]  /*2c30*/  IMAD.MOV.U32 R10, RZ, RZ, R26 ;  /* 0x000000ffff0a7224 */ /* 0x000fe200078e001a */
[----:B------:R1:W-:Y:S01]  /*2c40*/  BAR.SYNC.DEFER_BLOCKING R205, 0x100 ;  /* 0x000400cd0000751d */ /* 0x0003e20000010000 */
[----:B------:R-:W-:Y:S01]  /*2c50*/  IMAD.MOV.U32 R11, RZ, RZ, R39 ;  /* 0x000000ffff0b7224 */ /* 0x000fe200078e0027 */
[----:B------:R-:W-:Y:S01]  /*2c60*/  IADD3 R26, P0, R16, 0x16c, RZ ;  /* 0x0000016c101a7810 */ /* 0x000fe20007f1e0ff */
[----:B---3--:R-:W-:Y:S02]  /*2c70*/  IMAD.MOV.U32 R12, RZ, RZ, R27 ;  /* 0x000000ffff0c7224 */ /* 0x008fe400078e001b */
[----:B------:R-:W-:Y:S02]  /*2c80*/  IMAD.MOV.U32 R39, RZ, RZ, R21 ;  /* 0x000000ffff277224 */ /* 0x000fe400078e0015 */
[----:B------:R-:W-:Y:S01]  /*2c90*/  IMAD.X R27, RZ, RZ, R17, P0 ;  /* 0x000000ffff1b7224 */ /* 0x000fe200000e0611 */
[----:B------:R0:W-:Y:S01]  /*2ca0*/  STL.128 [R1+0x1b0], R8 ;  /* 0x0001b00801007387 */ /* 0x0001e20000100c00 */
[----:B------:R-:W-:-:S02]  /*2cb0*/  IMAD.MOV.U32 R13, RZ, RZ, R42 ;  /* 0x000000ffff0d7224 */ /* 0x000fc400078e002a */
[----:B------:R-:W-:Y:S01]  /*2cc0*/  IMAD.MOV.U32 R14, RZ, RZ, R29 ;  /* 0x000000ffff0e7224 */ /* 0x000fe200078e001d */
[----:B------:R-:W-:Y:S01]  /*2cd0*/  STL.128 [R1+0x1e0], R36 ;  /* 0x0001e02401007387 */ /* 0x000fe20000100c00 */
[----:B------:R-:W-:Y:S02]  /*2ce0*/  IMAD.MOV.U32 R15, RZ, RZ, R44 ;  /* 0x000000ffff0f7224 */ /* 0x000fe400078e002c */
[----:B------:R-:W-:-:S03]  /*2cf0*/  IMAD.X R21, RZ, RZ, R17, P1 ;  /* 0x000000ffff157224 */ /* 0x000fc600008e0611 */
[----:B------:R-:W-:Y:S04]  /*2d00*/  STL.128 [R1+0x190], R12 ;  /* 0x0001900c01007387 */ /* 0x000fe80000100c00 */
[----:B------:R-:W-:Y:S01]  /*2d10*/  STL.128 [R1+0x180], R20 ;  /* 0x0001801401007387 */ /* 0x000fe20000100c00 */
[----:B0-----:R-:W-:Y:S02]  /*2d20*/  IMAD.MOV.U32 R8, RZ, RZ, R30 ;  /* 0x000000ffff087224 */ /* 0x001fe400078e001e */
[----:B------:R-:W-:Y:S02]  /*2d30*/  IMAD.MOV.U32 R9, RZ, RZ, R45 ;  /* 0x000000ffff097224 */ /* 0x000fe400078e002d */
[----:B------:R-:W-:Y:S02]  /*2d40*/  IMAD.MOV.U32 R10, RZ, RZ, R31 ;  /* 0x000000ffff0a7224 */ /* 0x000fe400078e001f */
[----:B------:R-:W-:-:S05]  /*2d50*/  IMAD.MOV.U32 R11, RZ, RZ, R32 ;  /* 0x000000ffff0b7224 */ /* 0x000fca00078e0020 */
[----:B------:R0:W-:Y:S02]  /*2d60*/  STL.128 [R1+0x1c0], R8 ;  /* 0x0001c00801007387 */ /* 0x0001e40000100c00 */
[----:B0-----:R-:W-:Y:S02]  /*2d70*/  IMAD.MOV.U32 R10, RZ, RZ, R26 ;  /* 0x000000ffff0a7224 */ /* 0x001fe400078e001a */
[----:B------:R-:W-:Y:S02]  /*2d80*/  IMAD.MOV.U32 R11, RZ, RZ, R27 ;  /* 0x000000ffff0b7224 */ /* 0x000fe400078e001b */
[----:B------:R-:W-:Y:S01]  /*2d90*/  IMAD.MOV.U32 R8, RZ, RZ, R0 ;  /* 0x000000ffff087224 */ /* 0x000fe200078e0000 */
[----:B------:R-:W-:Y:S01]  /*2da0*/  IADD3 R0, P0, R16, 0xa8, RZ ;  /* 0x000000a810007810 */ /* 0x000fe20007f1e0ff */
[----:B------:R-:W-:-:S04]  /*2db0*/  IMAD.MOV.U32 R9, RZ, RZ, R7 ;  /* 0x000000ffff097224 */ /* 0x000fc800078e0007 */
[----:B------:R-:W-:Y:S01]  /*2dc0*/  IMAD.X R7, RZ, RZ, R17, P0 ;  /* 0x000000ffff077224 */ /* 0x000fe200000e0611 */
[----:B------:R0:W-:Y:S02]  /*2dd0*/  STL.128 [R1+0x1d0], R8 ;  /* 0x0001d00801007387 */ /* 0x0001e40000100c00 */
[----:B0-----:R-:W-:Y:S02]  /*2de0*/  IMAD.MOV.U32 R10, RZ, RZ, R28 ;  /* 0x000000ffff0a7224 */ /* 0x001fe400078e001c */
[----:B------:R-:W-:Y:S02]  /*2df0*/  IMAD.MOV.U32 R11, RZ, RZ, R43 ;  /* 0x000000ffff0b7224 */ /* 0x000fe400078e002b */
[----:B------:R-:W-:Y:S02]  /*2e00*/  IMAD.MOV.U32 R8, RZ, RZ, R208 ;  /* 0x000000ffff087224 */ /* 0x000fe400078e00d0 */
[----:B------:R-:W-:-:S05]  /*2e10*/  IMAD.MOV.U32 R9, RZ, RZ, R207 ;  /* 0x000000ffff097224 */ /* 0x000fca00078e00cf */
[----:B------:R0:W-:Y:S02]  /*2e20*/  STL.128 [R1+0x1f0], R8 ;  /* 0x0001f00801007387 */ /* 0x0001e40000100c00 */
[----:B0-----:R-:W-:Y:S02]  /*2e30*/  IMAD.MOV.U32 R8, RZ, RZ, R40 ;  /* 0x000000ffff087224 */ /* 0x001fe400078e0028 */
[----:B------:R-:W-:Y:S02]  /*2e40*/  IMAD.MOV.U32 R9, RZ, RZ, R41 ;  /* 0x000000ffff097224 */ /* 0x000fe400078e0029 */
[----:B------:R-:W-:Y:S02]  /*2e50*/  IMAD.MOV.U32 R10, RZ, RZ, R0 ;  /* 0x000000ffff0a7224 */ /* 0x000fe400078e0000 */
[----:B------:R-:W-:-:S05]  /*2e60*/  IMAD.MOV.U32 R11, RZ, RZ, R7 ;  /* 0x000000ffff0b7224 */ /* 0x000fca00078e0007 */
[----:B------:R1:W-:Y:S01]  /*2e70*/  STL.128 [R1+0x200], R8 ;  /* 0x0002000801007387 */ /* 0x0003e20000100c00 */
[----:B--2---:R-:W-:-:S04]  /*2e80*/  LOP3.LUT R0, R33, 0x1, RZ, 0xfc, !PT ;  /* 0x0000000121007812 */ /* 0x004fc800078efcff */
[----:B------:R-:W-:-:S13]  /*2e90*/  ISETP.NE.AND P1, PT, R0, 0x3, PT ;  /* 0x000000030000780c */ /* 0x000fda0003f25270 */
[----:B-1----:R-:W-:Y:S05]  /*2ea0*/  @!P1 BRA `(.L_x_2466) ;  /* 0x0000000000049947 */ /* 0x002fea0003800000 */
[----:B------:R-:W-:Y:S01]  /*2eb0*/  BPT.TRAP 0x1 ;  /* 0x000000040000795c */ /* 0x000fe20000300000 */
.L_x_2466:
[----:B------:R-:W-:Y:S05]  /*2ec0*/  BSYNC B0 ;  /* 0x0000000000007941 */ /* 0x000fea0003800000 */
.L_x_2465:
[----:B------:R-:W2:Y:S01]  /*2ed0*/  LDL.64 R8, [R1+0x8] ;  /* 0x0000080001087983 */ /* 0x000ea20000100a00 */
[----:B-----5:R-:W-:Y:S01]  /*2ee0*/  SHF.L.U32 R25, R25, 0x1f, RZ ;  /* 0x0000001f19197819 */ /* 0x020fe200000006ff */
[----:B------:R-:W-:Y:S01]  /*2ef0*/  BSSY B0, `(.L_x_2467) ;  /* 0x0000006000007945 */ /* 0x000fe20003800000 */
[----:B--2---:R-:W-:-:S05]  /*2f00*/  MOV R7, R8 ;  /* 0x0000000800077202 */ /* 0x004fca0000000f00 */
[----:B------:R-:W-:-:S04]  /*2f10*/  IMAD R24, R24, 0x8, R7 ;  /* 0x0000000818187824 */ /* 0x000fc800078e0207 */
[----:B------:R0:W1:Y:S01]  /*2f20*/  SYNCS.PHASECHK.TRANS64.TRYWAIT P0, [R24+URZ], R25 ;  /* 0x00000019180075a7 */ /* 0x000062000800017f */
[----:B------:R-:W-:Y:S05]  /*2f30*/  @!P1 BRA `(.L_x_2468) ;  /* 0x0000000000049947 */ /* 0x000fea0003800000 */
[----:B------:R-:W-:Y:S01]  /*2f40*/  BPT.TRAP 0x1 ;  /* 0x000000040000795c */ /* 0x000fe20000300000 */
.L_x_2468:
[----:B------:R-:W-:Y:S05]  /*2f50*/  BSYNC B0 ;  /* 0x0000000000007941 */ /* 0x000fea0003800000 */
.L_x_2467:
[----:B------:R-:W-:Y:S04]  /*2f60*/  BSSY B0, `(.L_x_2469) ;  /* 0x0000004000007945 */ /* 0x000fe80003800000 */
[----:B-1----:R-:W-:Y:S05]  /*2f70*/  @P0 BRA `(.L_x_2470) ;  /* 0x0000000000080947 */ /* 0x002fea0003800000 */
[----:B------:R-:W1:Y:S02]  /*2f80*/  SYNCS.PHASECHK.TRANS64.TRYWAIT P0, [R24+URZ], R25 ;  /* 0x00000019180075a7 */ /* 0x000e64000800017f */
[----:B-1----:R-:W-:Y:S05]  /*2f90*/  @!P0 BRA `(.L_x_2471) ;  /* 0x0000023400e88947 */ /* 0x002fea0003800000 */
.L_x_2470:
[----:B------:R-:W-:Y:S05]  /*2fa0*/  BSYNC B0 ;  /* 0x0000000000007941 */ /* 0x000fea0003800000 */
.L_x_2469:
[----:B------:R-:W2:Y:S04]  /*2fb0*/  LDL R13, [R1+0x210] ;  /* 0x00021000010d7983 */ /* 0x000ea80000100800 */
[----:B------:R-:W2:Y:S01]  /*2fc0*/  LDL.64 R8, [R1+0xa0] ;  /* 0x0000a00001087983 */ /* 0x000ea20000100a00 */
[----:B------:R-:W-:Y:S05]  /*2fd0*/  WARPSYNC.ALL ;  /* 0x0000000000007948 */ /* 0x000fea0003800000 */
[----:B01----:R-:W3:Y:S04]  /*2fe0*/  LDL.64 R24, [R1+0x98] ;  /* 0x0000980001187983 */ /* 0x003ee80000100a00 */
[----:B------:R-:W4:Y:S04]  /*2ff0*/  LDL.64 R10, [R1+0x98] ;  /* 0x00009800010a7983 */ /* 0x000f280000100a00 */
[----:B------:R-:W5:Y:S01]  /*3000*/  LDL.64 R14, [R1+0x98] ;  /* 0x00009800010e7983 */ /* 0x000f620000100a00 */
[----:B--2---:R-:W-:-:S03]  /*3010*/  IMAD R8, R13, 0x300, R8 ;  /* 0x000003000d087824 */ /* 0x004fc600078e0208 */
[----:B------:R-:W2:Y:S01]  /*3020*/  LDL.64 R20, [R1+0x98] ;  /* 0x0000980001147983 */ /* 0x000ea20000100a00 */
[----:B------:R-:W-:Y:S02]  /*3030*/  R2UR UR7, R9 ;  /* 0x00000000090772ca */ /* 0x000fe400000e0000 */
[C---:B------:R-:W-:Y:S01]  /*3040*/  R2UR UR6, R8.reuse ;  /* 0x00000000080672ca */ /* 0x040fe200000e0000 */
[----:B------:R-:W2:Y:S01]  /*3050*/  LDL R7, [R1+0x21c] ;  /* 0x00021c0001077983 */ /* 0x000ea20000100800 */
[----:B------:R-:W-:Y:S01]  /*3060*/  VIADD R12, R8, 0x2 ;  /* 0x00000002080c7836 */ /* 0x000fe20000000000 */
[----:B------:R-:W-:Y:S01]  /*3070*/  BSSY B0, `(.L_x_2472) ;  /* 0x000002e000007945 */ /* 0x000fe20003800000 */
[----:B------:R-:W-:Y:S01]  /*3080*/  IMAD.MOV.U32 R13, RZ, RZ, R9 ;  /* 0x000000ffff0d7224 */ /* 0x000fe200078e0009 */
[----:B------:R0:W-:Y:S01]  /*3090*/  STL [R1+0x80], RZ ;  /* 0x000080ff01007387 */ /* 0x0001e20000100800 */
[----:B---3--:R-:W-:Y:S02]  /*30a0*/  R2UR UR4, R24 ;  /* 0x00000000180472ca */ /* 0x008fe400000e0000 */
[----:B------:R-:W-:-:S02]  /*30b0*/  R2UR UR5, R25 ;  /* 0x00000000190572ca */ /* 0x000fc400000e0000 */
[----:B------:R-:W-:Y:S01]  /*30c0*/  WARPGROUP.ARRIVE ;  /* 0x00000000000079c5 */ /* 0x000fe20000000000 */
[----:B----4-:R-:W-:Y:S02]  /*30d0*/  VIADD R10, R10, 0x2 ;  /* 0x000000020a0a7836 */ /* 0x010fe40000000000 */
[----:B-----5:R-:W-:Y:S02]  /*30e0*/  VIADD R14, R14, 0x4 ;  /* 0x000000040e0e7836 */ /* 0x020fe40000000000 */
[----:B--2---:R-:W-:-:S06]  /*30f0*/  VIADD R20, R20, 0x6 ;  /* 0x0000000614147836 */ /* 0x004fcc0000000000 */
        /* <DEDUP_REMOVED lines=35> */
[----:B------:R-:W1:Y:S02]  /*3330*/  SYNCS.PHASECHK.TRANS64.TRYWAIT P0, [UR44+0x32410], R7 ;  /* 0x03241007ff0075a7 */ /* 0x000e64000800016c */
[----:B01----:R-:W-:Y:S05]  /*3340*/  @!P0 BRA `(.L_x_2473) ;  /* 0x0000023400108947 */ /* 0x003fea0003800000 */
.L_x_2672:
[----:B------:R-:W-:Y:S05]  /*3350*/  BSYNC B0 ;  /* 0x0000000000007941 */ /* 0x000fea0003800000 */
.L_x_2472:
[----:B0-----:R-:W2:Y:S04]  /*3360*/  LDL R7, [R1+0x54] ;  /* 0x0000540001077983 */ /* 0x001ea80000100800 */
[----:B------:R0:W5:Y:S01]  /*3370*/  LDL.64 R8, [R1+0x210] ;  /* 0x0002100001087983 */ /* 0x0001620000100a00 */
[----:B------:R-:W-:Y:S01]  /*3380*/  BSSY B0, `(.L_x_2474) ;  /* 0x0000005000007945 */ /* 0x000fe20003800000 */
[----:B--2---:R-:W-:-:S04]  /*3390*/  LOP3.LUT R7, R7, 0x1, RZ, 0xfc, !PT ;  /* 0x0000000107077812 */ /* 0x004fc800078efcff */
[----:B------:R-:W-:-:S13]  /*33a0*/  ISETP.NE.AND P1, PT, R7, 0x3, PT ;  /* 0x000000030700780c */ /* 0x000fda0003f25270 */
[----:B0-----:R-:W-:Y:S05]  /*33b0*/  @!P1 BRA `(.L_x_2475) ;  /* 0x0000000000049947 */ /* 0x001fea0003800000 */
[----:B------:R-:W-:Y:S01]  /*33c0*/  BPT.TRAP 0x1 ;  /* 0x000000040000795c */ /* 0x000fe20000300000 */
.L_x_2475:
[----:B------:R-:W-:Y:S05]  /*33d0*/  BSYNC B0 ;  /* 0x0000000000007941 */ /* 0x000fea0003800000 */
.L_x_2474:
        /* <DEDUP_REMOVED lines=8> */
.L_x_2477:
[----:B------:R-:W-:Y:S05]  /*3460*/  BSYNC B0 ;  /* 0x0000000000007941 */ /* 0x000fea0003800000 */
.L_x_2476:
[----:B------:R-:W-:Y:S04]  /*3470*/  BSSY B0, `(.L_x_2478) ;  /* 0x0000004000007945 */ /* 0x000fe80003800000 */
[----:B-1----:R-:W-:Y:S05]  /*3480*/  @P0 BRA `(.L_x_2479) ;  /* 0x0000000000080947 */ /* 0x002fea0003800000 */
[----:B------:R-:W1:Y:S02]  /*3490*/  SYNCS.PHASECHK.TRANS64.TRYWAIT P0, [R8+URZ], R9 ;  /* 0x00000009080075a7 */ /* 0x000e64000800017f */
[----:B-1----:R-:W-:Y:S05]  /*34a0*/  @!P0 BRA `(.L_x_2480) ;  /* 0x0000023000d08947 */ /* 0x002fea0003800000 */
.L_x_2479:
[----:B------:R-:W-:Y:S05]  /*34b0*/  BSYNC B0 ;  /* 0x0000000000007941 */ /* 0x000fea0003800000 */
.L_x_2478:
[----:B------:R-:W2:Y:S04]  /*34c0*/  LDL R19, [R1+0x210] ;  /* 0x0002100001137983 */ /* 0x000ea80000100800 */
[----:B01----:R-:W2:Y:S04]  /*34d0*/  LDL.64 R8, [R1+0x118] ;  /* 0x0001180001087983 */ /* 0x003ea80000100a00 */
[----:B------:R-:W3:Y:S04]  /*34e0*/  LDL R7, [R1+0x90] ;  /* 0x0000900001077983 */ /* 0x000ee80000100800 */
[----:B------:R-:W4:Y:S04]  /*34f0*/  LDL.64 R10, [R1+0x110] ;  /* 0x00011000010a7983 */ /* 0x000f280000100a00 */
[----:B------:R-:W5:Y:S04]  /*3500*/  LDL.64 R12, [R1+0x110] ;  /* 0x00011000010c7983 */ /* 0x000f680000100a00 */
[----:B------:R-:W5:Y:S04]  /*3510*/  LDL.64 R14, [R1+0x110] ;  /* 0x00011000010e7983 */ /* 0x000f680000100a00 */
[----:B------:R-:W5:Y:S01]  /*3520*/  LDL.64 R20, [R1+0x110] ;  /* 0x0001100001147983 */ /* 0x000f620000100a00 */
[----:B------:R-:W-:Y:S05]  /*3530*/  WARPSYNC.ALL ;  /* 0x0000000000007948 */ /* 0x000fea0003800000 */
[----:B------:R-:W-:Y:S01]  /*3540*/  WARPGROUP.ARRIVE ;  /* 0x00000000000079c5 */ /* 0x000fe20000000000 */
[----:B------:R-:W5:Y:S04]  /*3550*/  LDL.64 R72, [R1+0x110] ;  /* 0x0001100001487983 */ /* 0x000f680000100a00 */
[----:B------:R-:W5:Y:S01]  /*3560*/  LDL.LU R74, [R1+0x460] ;  /* 0x00046000014a7983 */ /* 0x000f620000300800 */
[----:B--2---:R-:W-:Y:S01]  /*3570*/  IMAD R8, R19, 0xc00, R8 ;  /* 0x00000c0013087824 */ /* 0x004fe200078e0208 */
[----:B---3--:R-:W-:-:S04]  /*3580*/  ISETP.NE.U32.AND P0, PT, R7, RZ, PT ;  /* 0x000000ff0700720c */ /* 0x008fc80003f05070 */
[----:B------:R-:W-:Y:S02]  /*3590*/  R2UR UR6, R8 ;  /* 0x00000000080672ca */ /* 0x000fe400000e0000 */
[----:B------:R-:W-:Y:S02]  /*35a0*/  R2UR UR7, R9 ;  /* 0x00000000090772ca */ /* 0x000fe400000e0000 */
[----:B----4-:R-:W-:Y:S02]  /*35b0*/  R2UR UR4, R10 ;  /* 0x000000000a0472ca */ /* 0x010fe400000e0000 */
[----:B------:R-:W-:-:S03]  /*35c0*/  R2UR UR5, R11 ;  /* 0x000000000b0572ca */ /* 0x000fc600000e0000 */
[----:B------:R-:W-:-:S10]  /*35d0*/  VOTEU.ANY UP0, P0 ;  /* 0x00000000003f7886 */ /* 0x000fd40000000100 */
        /* <DEDUP_REMOVED lines=129> */
[----:B------:R-:W0:Y:S01]  /*3df0*/  S2R R75, SR_TID.X ;  /* 0x00000000004b7919 */ /* 0x000e220000002100 */
[----:B------:R-:W-:Y:S01]  /*3e00*/  LOP3.LUT R74, R74, 0xffefffff, RZ, 0xc0, !PT ;  /* 0xffefffff4a4a7812 */ /* 0x000fe200078ec0ff */
[----:B------:R-:W-:Y:S02]  /*3e10*/  WARPGROUP.DEPBAR.LE gsb0, 0x0 ;  /* 0x00008000000079c5 */ /* 0x000fe40000010000 */
[----:B------:R-:W-:-:S08]  /*3e20*/  WARPGROUP.ARRIVE ;  /* 0x00000000000079c5 */ /* 0x000fd00000000000 */
[----:B------:R-:W-:Y:S01]  /*3e30*/  HGMMA.64x96x16.F32 R24, gdesc[UR4], R24, gsb0 ;  /* 0x01600000041879f0 */ /* 0x000fe20008000818 */
[----:B0-----:R-:W-:Y:S01]  /*3e40*/  LOP3.LUT P1, RZ, R75, 0x7f, RZ, 0xc0, !PT ;  /* 0x0000007f4bff7812 */ /* 0x001fe2000782c0ff */
[----:B--2---:R-:W-:-:S12]  /*3e50*/  VIADD R12, R12, 0xc02 ;  /* 0x00000c020c0c7836 */ /* 0x004fd80000000000 */
[----:B------:R-:W-:Y:S01]  /*3e60*/  @P1 LOP3.LUT R74, R74, 0x100000, RZ, 0xfc, !PT ;  /* 0x001000004a4a1812 */ /* 0x000fe200078efcff */
[----:B------:R-:W2:Y:S04]  /*3e70*/  @!P1 LDL R7, [R1+0x210] ;  /* 0x0002100001079983 */ /* 0x000ea80000100800 */
[----:B------:R0:W-:Y:S01]  /*3e80*/  STL [R1+0x460], R74 ;  /* 0x0004604a01007387 */ /* 0x0001e20000100800 */
[----:B------:R-:W-:Y:S02]  /*3e90*/  VIADD R10, R8, 0x902 ;  /* 0x00000902080a7836 */ /* 0x000fe40000000000 */
[----:B------:R-:W-:Y:S01]  /*3ea0*/  IMAD.MOV.U32 R11, RZ, RZ, R9 ;  /* 0x000000ffff0b7224 */ /* 0x000fe200078e0009 */
[----:B0-----:R-:W5:Y:S02]  /*3eb0*/  @!P1 LDL.64 R74, [R1+0x30] ;  /* 0x00003000014a9983 */ /* 0x001f640000100a00 */
[----:B------:R-:W-:-:S02]  /*3ec0*/  R2UR UR6, R10 ;  /* 0x000000000a0672ca */ /* 0x000fc400000e0000 */
[----:B------:R-:W-:Y:S02]  /*3ed0*/  R2UR UR7, R11 ;  /* 0x000000000b0772ca */ /* 0x000fe400000e0000 */
[----:B------:R-:W-:Y:S02]  /*3ee0*/  R2UR UR4, R12 ;  /* 0x000000000c0472ca */ /* 0x000fe400000e0000 */
[----:B------:R-:W-:Y:S01]  /*3ef0*/  R2UR UR5, R13 ;  /* 0x000000000d0572ca */ /* 0x000fe200000e0000 */
[----:B------:R-:W-:Y:S02]  /*3f00*/  WARPGROUP.DEPBAR.LE gsb0, 0x0 ;  /* 0x00008000000079c5 */ /* 0x000fe40000010000 */
        /* <DEDUP_REMOVED lines=23> */
[----:B-----5:R-:W-:Y:S01]  /*4080*/  @!P1 MOV R74, R74 ;  /* 0x0000004a004a9202 */ /* 0x020fe20000000f00 */
[----:B------:R0:W-:Y:S04]  /*4090*/  STL [R1+0x90], R0 ;  /* 0x0000900001007387 */ /* 0x0001e80000100800 */
[----:B------:R0:W-:Y:S01]  /*40a0*/  STL [R1+0x90], R0 ;  /* 0x0000900001007387 */ /* 0x0001e20000100800 */
[----:B--2---:R-:W-:-:S03]  /*40b0*/  @!P1 IMAD R7, R7, 0x8, R74 ;  /* 0x0000000807079824 */ /* 0x004fc600078e024a */
        /* <DEDUP_REMOVED lines=16> */
[----:B------:R-:W2:Y:S04]  /*41c0*/  LDL R15, [R1+0x70] ;  /* 0x00007000010f7983 */ /* 0x000ea80000100800 */
[----:B------:R-:W3:Y:S04]  /*41d0*/  LDL R11, [R6+0x8] ;  /* 0x00000800060b7983 */ /* 0x000ee80000100800 */
[----:B-1----:R-:W4:Y:S04]  /*41e0*/  LDL R7, [R6] ;  /* 0x0000000006077983 */ /* 0x002f280000100800 */
[----:B------:R-:W5:Y:S04]  /*41f0*/  LDL R19, [R6+0x18] ;  /* 0x0000180006137983 */ /* 0x000f680000100800 */
[----:B------:R-:W5:Y:S04]  /*4200*/  LDL R12, [R6+0x4] ;  /* 0x00000400060c7983 */ /* 0x000f680000100800 */
[----:B------:R-:W5:Y:S04]  /*4210*/  LDL R13, [R6+0xc] ;  /* 0x00000c00060d7983 */ /* 0x000f680000100800 */
[----:B------:R-:W5:Y:S04]  /*4220*/  LDL R9, [R6+0x10] ;  /* 0x0000100006097983 */ /* 0x000f680000100800 */
[----:B------:R-:W5:Y:S01]  /*4230*/  LDL R14, [R6+0x14] ;  /* 0x00001400060e7983 */ /* 0x000f620000100800 */
[----:B------:R-:W-:-:S02]  /*4240*/  UMOV UR4, 0xffffffa0 ;  /* 0xffffffa000047882 */ /* 0x000fc40000000000 */
[----:B------:R-:W-:Y:S01]  /*4250*/  UIMAD UR4, UR45, UR4, 0x60 ;  /* 0x000000602d0474a4 */ /* 0x000fe2000f8e0204 */
[----:B------:R-:W-:Y:S01]  /*4260*/  BSSY B0, `(.L_x_2481) ;  /* 0x000003e000007945 */ /* 0x000fe20003800000 */
[----:B----4-:R-:W-:-:S04]  /*4270*/  SHF.R.S32.HI R8, RZ, 0x1f, R7 ;  /* 0x0000001fff087819 */ /* 0x010fc80000011407 */
        /* <DEDUP_REMOVED lines=11> */
[----:B--2---:R-:W-:Y:S01]  /*4330*/  IMAD R74, R15, 0x8, R74 ;  /* 0x000000080f4a7824 */ /* 0x004fe200078e024a */
[----:B------:R-:W-:Y:S01]  /*4340*/  LOP3.LUT R21, R20, 0x7ffffffc, RZ, 0xc0, !PT ;  /* 0x7ffffffc14157812 */ /* 0x000fe200078ec0ff */
[----:B---3--:R-:W-:Y:S01]  /*4350*/  VIADD R15, R11, UR4 ;  /* 0x000000040b0f7c36 */ /* 0x008fe20008000000 */
        /* <DEDUP_REMOVED lines=20> */
[----:B0-----:R-:W-:Y:S06]  /*44a0*/  @!P0 BRA `(.L_x_2482) ;  /* 0x0000000000648947 */ /* 0x001fec0003800000 */
        /* <DEDUP_REMOVED lines=12> */
.L_x_2486:
[----:B------:R-:W-:Y:S05]  /*4570*/  BSYNC B2 ;  /* 0x0000000000027941 */ /* 0x000fea0003800000 */
.L_x_2485:
[----:B------:R-:W-:Y:S01]  /*4580*/  LOP3.LUT R8, RZ, R8, RZ, 0x33, !PT ;  /* 0x00000008ff087212 */ /* 0x000fe200078e33ff */
[----:B------:R-:W-:Y:S06]  /*4590*/  BRA `(.L_x_2487) ;  /* 0x0000000000187947 */ /* 0x000fec0003800000 */
.L_x_2484:
[----:B------:R-:W-:-:S13]  /*45a0*/  ISETP.NE.AND P0, PT, R19, 0x1, PT ;  /* 0x000000011300780c */ /* 0x000fda0003f05270 */
[----:B------:R-:W-:Y:S05]  /*45b0*/  @!P0 BRA `(.L_x_2487) ;  /* 0x0000000000108947 */ /* 0x000fea0003800000 */
[----:B------:R-:W2:Y:S04]  /*45c0*/  LDL R9, [R6+0x1c] ;  /* 0x00001c0006097983 */ /* 0x000ea80000100800 */
[----:B------:R-:W3:Y:S01]  /*45d0*/  LDL R13, [R6+0x20] ;  /* 0x00002000060d7983 */ /* 0x000ee20000100800 */
[----:B--2---:R-:W-:-:S05]  /*45e0*/  IMAD.HI.U32 R8, R8, R9, RZ ;  /* 0x0000000908087227 */ /* 0x004fca00078e00ff */
[----:B---3--:R-:W-:-:S07]  /*45f0*/  SHF.R.U32.HI R8, RZ, R13, R8 ;  /* 0x0000000dff087219 */ /* 0x008fce0000011608 */
.L_x_2487:
[----:B------:R-:W-:Y:S05]  /*4600*/  BSYNC B1 ;  /* 0x0000000000017941 */ /* 0x000fea0003800000 */
.L_x_2483:
[----:B------:R-:W-:-:S05]  /*4610*/  IMAD R8, R19, R8, R21 ;  /* 0x0000000813087224 */ /* 0x000fca00078e0215 */
[----:B------:R-:W-:Y:S02]  /*4620*/  VIMNMX R7, R7, R8, !PT ;  /* 0x0000000807077248 */ /* 0x000fe40007fe0100 */
[----:B------:R-:W-:-:S07]  /*4630*/  VIADDMNMX R10, R8, R19, R10, PT ;  /* 0x00000013080a7246 */ /* 0x000fce000380010a */
.L_x_2482:
[----:B------:R-:W-:Y:S05]  /*4640*/  BSYNC B0 ;  /* 0x0000000000007941 */ /* 0x000fea0003800000 */
.L_x_2481:
        /* <DEDUP_REMOVED lines=132> */
.L_x_2493:
[----:B------:R-:W-:Y:S05]  /*4e90*/  BSYNC B2 ;  /* 0x0000000000027941 */ /* 0x000fea0003800000 */
.L_x_2492:
[----:B------:R-:W-:Y:S01]  /*4ea0*/  LOP3.LUT R12, RZ, R12, RZ, 0x33, !PT ;  /* 0x0000000cff0c7212 */ /* 0x000fe200078e33ff */
[----:B------:R-:W-:Y:S06]  /*4eb0*/  BRA `(.L_x_2494) ;  /* 0x0000000000187947 */ /* 0x000fec0003800000 */
.L_x_2491:
[----:B------:R-:W-:-:S13]  /*4ec0*/  ISETP.NE.AND P6, PT, R19, 0x1, PT ;  /* 0x000000011300780c */ /* 0x000fda0003fc5270 */
[----:B------:R-:W-:Y:S05]  /*4ed0*/  @!P6 BRA `(.L_x_2494) ;  /* 0x000000000010e947 */ /* 0x000fea0003800000 */
[----:B------:R-:W2:Y:S04]  /*4ee0*/  LDL R11, [R6+0x1c] ;  /* 0x00001c00060b7983 */ /* 0x000ea80000100800 */
[----:B------:R-:W3:Y:S01]  /*4ef0*/  LDL R13, [R6+0x20] ;  /* 0x00002000060d7983 */ /* 0x000ee20000100800 */
[----:B--2---:R-:W-:-:S05]  /*4f00*/  IMAD.HI.U32 R12, R12, R11, RZ ;  /* 0x0000000b0c0c7227 */ /* 0x004fca00078e00ff */
[----:B---3--:R-:W-:-:S07]  /*4f10*/  SHF.R.U32.HI R12, RZ, R13, R12 ;  /* 0x0000000dff0c7219 */ /* 0x008fce000001160c */
.L_x_2494:
[----:B------:R-:W-:Y:S05]  /*4f20*/  BSYNC B1 ;  /* 0x0000000000017941 */ /* 0x000fea0003800000 */
.L_x_2490:
[----:B------:R-:W-:-:S05]  /*4f30*/  IMAD R12, R19, R12, R21 ;  /* 0x0000000c130c7224 */ /* 0x000fca00078e0215 */
[----:B------:R-:W-:Y:S02]  /*4f40*/  VIADDMNMX R10, R12, R19, R10, PT ;  /* 0x000000130c0a7246 */ /* 0x000fe4000380010a */
[----:B------:R-:W-:-:S07]  /*4f50*/  VIMNMX R7, R7, R12, !PT ;  /* 0x0000000c07077248 */ /* 0x000fce0007fe0100 */
.L_x_2489:
[----:B------:R-:W-:Y:S05]  /*4f60*/  BSYNC B0 ;  /* 0x0000000000007941 */ /* 0x000fea0003800000 */
.L_x_2488:
        /* <DEDUP_REMOVED lines=13> */
[----:B------:R-:W5:Y:S01]  /*5040*/  LDL R20, [R1+0x36c] ;  /* 0x00036c0001147983 */ /* 0x000f620000100800 */
[----:B------:R-:W-:Y:S02]  /*5050*/  ISETP.LT.OR P0, PT, R10, 0xa, P0 ;  /* 0x0000000a0a00780c */ /* 0x000fe40000701670 */
[----:B------:R-:W-:Y:S01]  /*5060*/  ISETP.NE.AND P6, PT, R36, RZ, PT ;  /* 0x000000ff2400720c */ /* 0x000fe20003fc5270 */
[----:B------:R-:W5:Y:S01]  /*5070*/  LDL R25, [R1+0x310] ;  /* 0x0003100001197983 */ /* 0x000f620000100800 */
[----:B------:R-:W-:-:S02]  /*5080*/  FSEL R45, R31, -INF , !P0 ;  /* 0xff8000001f2d7808 */ /* 0x000fc40004000000 */
[----:B------:R-:W-:Y:S01]  /*5090*/  ISETP.NE.AND P0, PT, R28, RZ, PT ;  /* 0x000000ff1c00720c */ /* 0x000fe20003f05270 */
[----:B------:R-:W5:Y:S01]  /*50a0*/  LDL R176, [R1+0x2e0] ;  /* 0x0002e00001b07983 */ /* 0x000f620000100800 */
[C---:B------:R-:W-:Y:S02]  /*50b0*/  ISETP.GT.AND P5, PT, R7.reuse, RZ, !P5 ;  /* 0x000000ff0700720c */ /* 0x040fe40006fa4270 */
[----:B------:R-:W-:Y:S01]  /*50c0*/  ISETP.GT.AND P0, PT, R7, 0x10, !P0 ;  /* 0x000000100700780c */ /* 0x000fe20004704270 */
[----:B------:R-:W5:Y:S01]  /*50d0*/  LDL R21, [R1+0x300] ;  /* 0x0003000001157983 */ /* 0x000f620000100800 */
[C---:B------:R-:W-:Y:S02]  /*50e0*/  ISETP.LT.OR P5, PT, R10.reuse, 0x1, P5 ;  /* 0x000000010a00780c */ /* 0x040fe40002fa1670 */
[----:B------:R-:W-:Y:S01]  /*50f0*/  ISETP.LT.OR P0, PT, R10, 0x11, P0 ;  /* 0x000000110a00780c */ /* 0x000fe20000701670 */
[----:B------:R-:W5:Y:S01]  /*5100*/  LDL R126, [R1+0x220] ;  /* 0x00022000017e7983 */ /* 0x000f620000100800 */
[----:B------:R-:W-:-:S02]  /*5110*/  FSEL R177, R26, -INF , !P5 ;  /* 0xff8000001ab17808 */ /* 0x000fc40006800000 */
[----:B------:R-:W-:Y:S01]  /*5120*/  FSEL R188, R34, -INF , !P0 ;  /* 0xff80000022bc7808 */ /* 0x000fe20004000000 */
[----:B------:R-:W5:Y:S01]  /*5130*/  LDL R128, [R1+0x230] ;  /* 0x0002300001807983 */ /* 0x000f620000100800 */
[----:B------:R-:W-:Y:S02]  /*5140*/  ISETP.NE.AND P0, PT, R29, RZ, PT ;  /* 0x000000ff1d00720c */ /* 0x000fe40003f05270 */
[----:B------:R-:W-:Y:S01]  /*5150*/  FMNMX.FTZ R11, R61, R154, !PT ;  /* 0x0000009a3d0b7209 */ /* 0x000fe20007810000 */
[----:B------:R-:W5:Y:S01]  /*5160*/  LDL R130, [R1+0x240] ;  /* 0x0002400001827983 */ /* 0x000f620000100800 */
[----:B------:R-:W-:Y:S02]  /*5170*/  ISETP.GT.AND P0, PT, R7, 0x11, !P0 ;  /* 0x000000110700780c */ /* 0x000fe40004704270 */
[----:B------:R-:W-:Y:S01]  /*5180*/  FMNMX.FTZ R6, R177, R53, !PT ;  /* 0x00000035b1067209 */ /* 0x000fe20007810000 */
[----:B------:R-:W5:Y:S01]  /*5190*/  LDL R132, [R1+0x250] ;  /* 0x0002500001847983 */ /* 0x000f620000100800 */
[----:B------:R-:W-:-:S02]  /*51a0*/  ISETP.LT.OR P0, PT, R10, 0x12, P0 ;  /* 0x000000120a00780c */ /* 0x000fc40000701670 */
[----:B------:R-:W-:Y:S01]  /*51b0*/  FMNMX.FTZ R11, R152, R11, !PT ;  /* 0x0000000b980b7209 */ /* 0x000fe20007810000 */
[----:B------:R-:W5:Y:S01]  /*51c0*/  LDL R134, [R1+0x260] ;  /* 0x0002600001867983 */ /* 0x000f620000100800 */
[----:B------:R-:W-:Y:S02]  /*51d0*/  FSEL R191, R35, -INF , !P0 ;  /* 0xff80000023bf7808 */ /* 0x000fe40004000000 */
[----:B------:R-:W-:Y:S01]  /*51e0*/  ISETP.GT.AND P0, PT, R7, 0x18, !P1 ;  /* 0x000000180700780c */ /* 0x000fe20004f04270 */
[----:B------:R-:W5:Y:S01]  /*51f0*/  LDL R35, [R1+0x234] ;  /* 0x0002340001237983 */ /* 0x000f620000100800 */
[----:B------:R-:W-:Y:S02]  /*5200*/  FMNMX.FTZ R6, R49, R6, !PT ;  /* 0x0000000631067209 */ /* 0x000fe40007810000 */
[----:B------:R-:W-:Y:S01]  /*5210*/  ISETP.LT.OR P0, PT, R10, 0x19, P0 ;  /* 0x000000190a00780c */ /* 0x000fe20000701670 */
[----:B------:R-:W5:Y:S01]  /*5220*/  LDL R65, [R1+0x26c] ;  /* 0x00026c0001417983 */ /* 0x000f620000100800 */
[----:B------:R-:W-:-:S02]  /*5230*/  FMNMX.FTZ R11, R148, R11, !PT ;  /* 0x0000000b940b7209 */ /* 0x000fc40007810000 */
        /* <DEDUP_REMOVED lines=30> */
[----:B------:R-:W-:Y:S01]  /*5420*/  ISETP.NE.AND P0, PT, R40, RZ, PT ;  /* 0x000000ff2800720c */ /* 0x000fe20003f05270 */
[----:B------:R-:W5:Y:S01]  /*5430*/  LDL R43, [R1+0x248] ;  /* 0x00024800012b7983 */ /* 0x000f620000100800 */
[----:B------:R-:W-:Y:S02]  /*5440*/  FMNMX.FTZ R12, R213, R12, !PT ;  /* 0x0000000cd50c7209 */ /* 0x000fe40007810000 */
[----:B------:R-:W-:Y:S01]  /*5450*/  ISETP.GT.AND P0, PT, R7, 0x28, !P0 ;  /* 0x000000280700780c */ /* 0x000fe20004704270 */
[----:B------:R-:W5:Y:S01]  /*5460*/  LDL R79, [R1+0x294] ;  /* 0x00029400014f7983 */ /* 0x000f620000100800 */
[----:B------:R-:W-:-:S02]  /*5470*/  FMNMX.FTZ R6, R160, R11, !PT ;  /* 0x0000000ba0067209 */ /* 0x000fc40007810000 */
[----:B------:R-:W-:Y:S01]  /*5480*/  ISETP.LT.OR P0, PT, R10, 0x29, P0 ;  /* 0x000000290a00780c */ /* 0x000fe20000701670 */
[----:B------:R-:W5:Y:S01]  /*5490*/  LDL R81, [R1+0x298] ;  /* 0x0002980001517983 */ /* 0x000f620000100800 */
[----:B------:R-:W-:Y:S02]  /*54a0*/  FMNMX.FTZ R11, R181, R12, !PT ;  /* 0x0000000cb50b7209 */ /* 0x000fe40007810000 */
[----:B------:R-:W-:Y:S01]  /*54b0*/  FSEL R189, R46, -INF , !P0 ;  /* 0xff8000002ebd7808 */ /* 0x000fe20004000000 */
[----:B------:R-:W5:Y:S01]  /*54c0*/  LDL R83, [R1+0x29c] ;  /* 0x00029c0001537983 */ /* 0x000f620000100800 */
[----:B------:R-:W-:Y:S02]  /*54d0*/  ISETP.NE.AND P0, PT, R41, RZ, PT ;  /* 0x000000ff2900720c */ /* 0x000fe40003f05270 */
[----:B------:R-:W-:Y:S01]  /*54e0*/  FMNMX.FTZ R6, R163, R6, !PT ;  /* 0x00000006a3067209 */ /* 0x000fe20007810000 */
[----:B------:R-:W5:Y:S01]  /*54f0*/  LDL R41, [R1+0x244] ;  /* 0x0002440001297983 */ /* 0x000f620000100800 */
[----:B------:R-:W-:-:S02]  /*5500*/  ISETP.GT.AND P0, PT, R7, 0x29, !P0 ;  /* 0x000000290700780c */ /* 0x000fc40004704270 */
[----:B------:R-:W-:Y:S01]  /*5510*/  FMNMX.FTZ R12, R184, R11, !PT ;  /* 0x0000000bb80c7209 */ /* 0x000fe20007810000 */
[----:B------:R-:W5:Y:S01]  /*5520*/  LDL R142, [R1+0x2a0] ;  /* 0x0002a000018e7983 */ /* 0x000f620000100800 */
[----:B------:R-:W-:Y:S02]  /*5530*/  ISETP.LT.OR P0, PT, R10, 0x2a, P0 ;  /* 0x0000002a0a00780c */ /* 0x000fe40000701670 */
[----:B------:R-:W-:Y:S01]  /*5540*/  FMNMX.FTZ R11, R167, R6, !PT ;  /* 0x00000006a70b7209 */ /* 0x000fe20007810000 */
[----:B------:R-:W5:Y:S01]  /*5550*/  LDL R85, [R1+0x2a4] ;  /* 0x0002a40001557983 */ /* 0x000f620000100800 */
[----:B------:R-:W-:Y:S02]  /*5560*/  FSEL R194, R47, -INF , !P0 ;  /* 0xff8000002fc27808 */ /* 0x000fe40004000000 */
[----:B------:R-:W-:Y:S01]  /*5570*/  ISETP.NE.AND P0, PT, R44, RZ, PT ;  /* 0x000000ff2c00720c */ /* 0x000fe20003f05270 */
[----:B------:R-:W5:Y:S01]  /*5580*/  LDL R47, [R1+0x24c] ;  /* 0x00024c00012f7983 */ /* 0x000f620000100800 */
[----:B------:R-:W-:-:S02]  /*5590*/  ISETP.NE.AND P1, PT, R75, RZ, PT ;  /* 0x000000ff4b00720c */ /* 0x000fc40003f25270 */
[----:B------:R-:W-:Y:S01]  /*55a0*/  ISETP.GT.AND P0, PT, R7, 0x30, !P0 ;  /* 0x000000300700780c */ /* 0x000fe20004704270 */
[----:B------:R-:W5:Y:S01]  /*55b0*/  LDL R75, [R1+0x288] ;  /* 0x00028800014b7983 */ /* 0x000f620000100800 */
[----:B------:R-:W-:Y:S02]  /*55c0*/  FMNMX.FTZ R13, R189, R12, !PT ;  /* 0x0000000cbd0d7209 */ /* 0x000fe40007810000 */
[----:B------:R-:W-:Y:S01]  /*55d0*/  ISETP.LT.OR P0, PT, R10, 0x31, P0 ;  /* 0x000000310a00780c */ /* 0x000fe20000701670 */
[----:B------:R-:W5:Y:S01]  /*55e0*/  LDL R87, [R1+0x2a8] ;  /* 0x0002a80001577983 */ /* 0x000f620000100800 */
[----:B------:R-:W-:Y:S02]  /*55f0*/  FMNMX.FTZ R6, R170, R11, !PT ;  /* 0x0000000baa067209 */ /* 0x000fe40007810000 */
[----:B------:R-:W-:Y:S01]  /*5600*/  FSEL R178, R50, -INF , !P0 ;  /* 0xff80000032b27808 */ /* 0x000fe20004000000 */
[----:B------:R-:W5:Y:S01]  /*5610*/  LDL R89, [R1+0x2ac] ;  /* 0x0002ac0001597983 */ /* 0x000f620000100800 */
[----:B------:R-:W-:-:S02]  /*5620*/  ISETP.NE.AND P0, PT, R48, RZ, PT ;  /* 0x000000ff3000720c */ /* 0x000fc40003f05270 */
[----:B------:R-:W-:Y:S01]  /*5630*/  FMNMX.FTZ R13, R194, R13, !PT ;  /* 0x0000000dc20d7209 */ /* 0x000fe20007810000 */
[----:B------:R-:W5:Y:S01]  /*5640*/  LDL R144, [R1+0x2b0] ;  /* 0x0002b00001907983 */ /* 0x000f620000100800 */
[----:B------:R-:W-:Y:S02]  /*5650*/  ISETP.GT.AND P0, PT, R7, 0x31, !P0 ;  /* 0x000000310700780c */ /* 0x000fe40004704270 */
[----:B------:R-:W-:Y:S01]  /*5660*/  FMNMX.FTZ R6, R157, R6, !PT ;  /* 0x000000069d067209 */ /* 0x000fe20007810000 */
[----:B------:R-:W5:Y:S01]  /*5670*/  LDL R91, [R1+0x2b4] ;  /* 0x0002b400015b7983 */ /* 0x000f620000100800 */
[----:B------:R-:W-:Y:S02]  /*5680*/  ISETP.LT.OR P0, PT, R10, 0x32, P0 ;  /* 0x000000320a00780c */ /* 0x000fe40000701670 */
[----:B------:R-:W-:Y:S01]  /*5690*/  ISETP.NE.AND P6, PT, R56, RZ, PT ;  /* 0x000000ff3800720c */ /* 0x000fe20003fc5270 */
[----:B------:R-:W5:Y:S01]  /*56a0*/  LDL R93, [R1+0x2b8] ;  /* 0x0002b800015d7983 */ /* 0x000f620000100800 */
[----:B------:R-:W-:-:S02]  /*56b0*/  FSEL R180, R51, -INF , !P0 ;  /* 0xff80000033b47808 */ /* 0x000fc40004000000 */
[----:B------:R-:W-:Y:S01]  /*56c0*/  ISETP.NE.AND P0, PT, R74, RZ, PT ;  /* 0x000000ff4a00720c */ /* 0x000fe20003f05270 */
[----:B------:R-:W5:Y:S01]  /*56d0*/  LDL R51, [R1+0x254] ;  /* 0x0002540001337983 */ /* 0x000f620000100800 */
[----:B------:R-:W-:Y:S02]  /*56e0*/  FMNMX.FTZ R13, R178, R13, !PT ;  /* 0x0000000db20d7209 */ /* 0x000fe40007810000 */
        /* <DEDUP_REMOVED lines=12> */
[----:B------:R-:W-:Y:S01]  /*57b0*/  ISETP.NE.AND P5, PT, R57, RZ, PT ;  /* 0x000000ff3900720c */ /* 0x000fe20003fa5270 */
        /* <DEDUP_REMOVED lines=10> */
[----:B------:R-:W-:-:S02]  /*5860*/  ISETP.NE.AND P1, PT, R60, RZ, PT ;  /* 0x000000ff3c00720c */ /* 0x000fc40003f25270 */
[----:B------:R-:W-:Y:S01]  /*5870*/  FSEL R179, R58, -INF , !P0 ;  /* 0xff8000003ab37808 */ /* 0x000fe20004000000 */
[----:B------:R-:W5:Y:S01]  /*5880*/  LDL R103, [R1+0x2d4] ;  /* 0x0002d40001677983 */ /* 0x000f620000100800 */
[----:B------:R-:W-:Y:S02]  /*5890*/  ISETP.GT.AND P0, PT, R7, 0x41, !P6 ;  /* 0x000000410700780c */ /* 0x000fe40007704270 */
[----:B------:R-:W-:Y:S01]  /*58a0*/  FMNMX.FTZ R6, R185, R6, !PT ;  /* 0x00000006b9067209 */ /* 0x000fe20007810000 */
[----:B------:R-:W5:Y:S01]  /*58b0*/  LDL R105, [R1+0x2d8] ;  /* 0x0002d80001697983 */ /* 0x000f620000100800 */
[----:B------:R-:W-:Y:S02]  /*58c0*/  ISETP.LT.OR P0, PT, R10, 0x42, P0 ;  /* 0x000000420a00780c */ /* 0x000fe40000701670 */
[----:B------:R-:W-:Y:S01]  /*58d0*/  FMNMX.FTZ R11, R156, R11, !PT ;  /* 0x0000000b9c0b7209 */ /* 0x000fe20007810000 */
[----:B------:R-:W5:Y:S01]  /*58e0*/  LDL R107, [R1+0x2dc] ;  /* 0x0002dc00016b7983 */ /* 0x000f620000100800 */
[----:B------:R-:W-:-:S02]  /*58f0*/  FSEL R183, R59, -INF , !P0 ;  /* 0xff8000003bb77808 */ /* 0x000fc40004000000 */
[C---:B------:R-:W-:Y:S01]  /*5900*/  ISETP.GT.AND P0, PT, R7.reuse, 0x48, !P5 ;  /* 0x000000480700780c */ /* 0x040fe20006f04270 */
[----:B------:R-:W5:Y:S01]  /*5910*/  LDL R59, [R1+0x264] ;  /* 0x00026400013b7983 */ /* 0x000f620000100800 */
[----:B------:R-:W-:Y:S02]  /*5920*/  ISETP.GT.AND P1, PT, R7, 0x49, !P1 ;  /* 0x000000490700780c */ /* 0x000fe40004f24270 */
[----:B------:R-:W-:Y:S01]  /*5930*/  ISETP.LT.OR P0, PT, R10, 0x49, P0 ;  /* 0x000000490a00780c */ /* 0x000fe20000701670 */
[----:B------:R-:W5:Y:S01]  /*5940*/  LDL R109, [R1+0x2e4] ;  /* 0x0002e400016d7983 */ /* 0x000f620000100800 */
[----:B------:R-:W-:Y:S02]  /*5950*/  FMNMX.FTZ R6, R179, R6, !PT ;  /* 0x00000006b3067209 */ /* 0x000fe40007810000 */
[----:B------:R-:W-:Y:S01]  /*5960*/  FMNMX.FTZ R11, R158, R11, !PT ;  /* 0x0000000b9e0b7209 */ /* 0x000fe20007810000 */
[----:B------:R-:W5:Y:S01]  /*5970*/  LDL R111, [R1+0x2e8] ;  /* 0x0002e800016f7983 */ /* 0x000f620000100800 */
[----:B------:R-:W-:-:S02]  /*5980*/  ISETP.NE.AND P6, PT, R14, RZ, PT ;  /* 0x000000ff0e00720c */ /* 0x000fc40003fc5270 */
[----:B------:R-:W-:Y:S01]  /*5990*/  ISETP.GT.AND P2, PT, R7, 0x50, !P2 ;  /* 0x000000500700780c */ /* 0x000fe20005744270 */
[----:B------:R-:W5:Y:S01]  /*59a0*/  LDL R14, [R1+0x39c] ;  /* 0x00039c00010e7983 */ /* 0x000f620000100800 */
[----:B------:R-:W-:Y:S02]  /*59b0*/  ISETP.LT.OR P1, PT, R10, 0x4a, P1 ;  /* 0x0000004a0a00780c */ /* 0x000fe40000f21670 */
[----:B------:R-:W-:Y:S01]  /*59c0*/  FSEL R187, R62, -INF , !P0 ;  /* 0xff8000003ebb7808 */ /* 0x000fe20004000000 */
[----:B------:R-:W5:Y:S01]  /*59d0*/  LDL R113, [R1+0x2ec] ;  /* 0x0002ec0001717983 */ /* 0x000f620000100800 */
[----:B------:R-:W-:Y:S02]  /*59e0*/  FMNMX.FTZ R6, R183, R6, !PT ;  /* 0x00000006b7067209 */ /* 0x000fe40007810000 */
[----:B------:R-:W-:Y:S01]  /*59f0*/  FMNMX.FTZ R11, R162, R11, !PT ;  /* 0x0000000ba20b7209 */ /* 0x000fe20007810000 */
[----:B------:R-:W5:Y:S01]  /*5a00*/  LDL R115, [R1+0x2f4] ;  /* 0x0002f40001737983 */ /* 0x000f620000100800 */
[----:B------:R-:W-:-:S02]  /*5a10*/  ISETP.GT.AND P3, PT, R7, 0x51, !P3 ;  /* 0x000000510700780c */ /* 0x000fc40005f64270 */
[C---:B------:R-:W-:Y:S01]  /*5a20*/  ISETP.GT.AND P4, PT, R7.reuse, 0x58, !P4 ;  /* 0x000000580700780c */ /* 0x040fe20006784270 */
[----:B------:R-:W5:Y:S01]  /*5a30*/  LDL R117, [R1+0x2f8] ;  /* 0x0002f80001757983 */ /* 0x000f620000100800 */
[----:B------:R-:W-:Y:S02]  /*5a40*/  ISETP.GT.AND P5, PT, R7, 0x59, !P6 ;  /* 0x000000590700780c */ /* 0x000fe400077a4270 */
[----:B------:R-:W-:Y:S01]  /*5a50*/  ISETP.LT.OR P2, PT, R10, 0x51, P2 ;  /* 0x000000510a00780c */ /* 0x000fe20001741670 */
[----:B------:R-:W5:Y:S01]  /*5a60*/  LDL R119, [R1+0x2fc] ;  /* 0x0002fc0001777983 */ /* 0x000f620000100800 */
[----:B------:R-:W-:Y:S02]  /*5a70*/  FSEL R190, R63, -INF , !P1 ;  /* 0xff8000003fbe7808 */ /* 0x000fe40004800000 */
[----:B------:R-:W-:Y:S01]  /*5a80*/  FMNMX.FTZ R7, R187, R6, !PT ;  /* 0x00000006bb077209 */ /* 0x000fe20007810000 */
[----:B------:R-:W5:Y:S01]  /*5a90*/  LDL R63, [R1+0x268] ;  /* 0x00026800013f7983 */ /* 0x000f620000100800 */
[----:B------:R-:W-:-:S02]  /*5aa0*/  FMNMX.FTZ R11, R166, R11, !PT ;  /* 0x0000000ba60b7209 */ /* 0x000fc40007810000 */
[----:B------:R-:W-:Y:S01]  /*5ab0*/  ISETP.LT.OR P3, PT, R10, 0x52, P3 ;  /* 0x000000520a00780c */ /* 0x000fe20001f61670 */
[----:B------:R-:W5:Y:S01]  /*5ac0*/  LDL R121, [R1+0x304] ;  /* 0x0003040001797983 */ /* 0x000f620000100800 */
[----:B------:R-:W-:Y:S02]  /*5ad0*/  FSEL R201, R66, -INF , !P2 ;  /* 0xff80000042c97808 */ /* 0x000fe40005000000 */
[----:B------:R-:W-:Y:S01]  /*5ae0*/  FMNMX.FTZ R6, R190, R7, !PT ;  /* 0x00000007be067209 */ /* 0x000fe20007810000 */
[----:B------:R-:W5:Y:S01]  /*5af0*/  LDL R123, [R1+0x308] ;  /* 0x00030800017b7983 */ /* 0x000f620000100800 */
[----:B------:R-:W-:Y:S02]  /*5b00*/  FMNMX.FTZ R12, R168, R11, !PT ;  /* 0x0000000ba80c7209 */ /* 0x000fe40007810000 */
[----:B------:R-:W-:Y:S01]  /*5b10*/  ISETP.LT.OR P4, PT, R10, 0x59, P4 ;  /* 0x000000590a00780c */ /* 0x000fe20002781670 */
[----:B------:R-:W5:Y:S01]  /*5b20*/  LDL R125, [R1+0x30c] ;  /* 0x00030c00017d7983 */ /* 0x000f620000100800 */
[----:B------:R-:W-:-:S02]  /*5b30*/  FSEL R202, R67, -INF , !P3 ;  /* 0xff80000043ca7808 */ /* 0x000fc40005800000 */
[----:B------:R-:W-:Y:S01]  /*5b40*/  FMNMX.FTZ R7, R201, R6, !PT ;  /* 0x00000006c9077209 */ /* 0x000fe20007810000 */
[----:B------:R-:W5:Y:S01]  /*5b50*/  LDL R67, [R1+0x274] ;  /* 0x0002740001437983 */ /* 0x000f620000100800 */
[----:B------:R-:W-:Y:S02]  /*5b60*/  FMNMX.FTZ R11, R169, R12, !PT ;  /* 0x0000000ca90b7209 */ /* 0x000fe40007810000 */
[----:B------:R-:W-:Y:S01]  /*5b70*/  FSEL R212, R70, -INF , !P4 ;  /* 0xff80000046d47808 */ /* 0x000fe20006000000 */
[----:B------:R-:W5:Y:S01]  /*5b80*/  LDL R127, [R1+0x314] ;  /* 0x00031400017f7983 */ /* 0x000f620000100800 */
[----:B------:R-:W-:Y:S02]  /*5b90*/  FMNMX.FTZ R7, R202, R7, !PT ;  /* 0x00000007ca077209 */ /* 0x000fe40007810000 */
[----:B------:R-:W-:Y:S01]  /*5ba0*/  ISETP.LT.OR P5, PT, R10, 0x5a, P5 ;  /* 0x0000005a0a00780c */ /* 0x000fe20002fa1670 */
[----:B------:R-:W5:Y:S01]  /*5bb0*/  LDL R129, [R1+0x318] ;  /* 0x0003180001817983 */ /* 0x000f620000100800 */
[----:B------:R-:W-:-:S02]  /*5bc0*/  FMNMX.FTZ R11, R172, R11, !PT ;  /* 0x0000000bac0b7209 */ /* 0x000fc40007810000 */
[----:B------:R-:W-:Y:S01]  /*5bd0*/  FMNMX.FTZ R7, R212, R7, !PT ;  /* 0x00000007d4077209 */ /* 0x000fe20007810000 */
[----:B------:R-:W5:Y:S01]  /*5be0*/  LDL R131, [R1+0x31c] ;  /* 0x00031c0001837983 */ /* 0x000f620000100800 */
[----:B------:R-:W-:Y:S02]  /*5bf0*/  FSEL R214, R71, -INF , !P5 ;  /* 0xff80000047d67808 */ /* 0x000fe40006800000 */
[----:B------:R-:W-:Y:S01]  /*5c00*/  FMNMX.FTZ R10, R174, R11, !PT ;  /* 0x0000000bae0a7209 */ /* 0x000fe20007810000 */
[----:B------:R-:W5:Y:S01]  /*5c10*/  LDL R71, [R1+0x27c] ;  /* 0x00027c0001477983 */ /* 0x000f620000100800 */
[----:B------:R-:W-:-:S03]  /*5c20*/  FMNMX.FTZ R11, R214, R7, !PT ;  /* 0x00000007d60b7209 */ /* 0x000fc60007810000 */
[----:B------:R-:W0:Y:S04]  /*5c30*/  SHFL.BFLY PT, R7, R10, 0x2, 0x1f ;  /* 0x0c401f000a077f89 */ /* 0x000e2800000e0000 */
[----:B------:R-:W-:Y:S04]  /*5c40*/  STL.64 [R1+0x430], R10 ;  /* 0x0004300a01007387 */ /* 0x000fe80000100a00 */
[----:B------:R-:W4:Y:S04]  /*5c50*/  LDL R29, [R1+0x434] ;  /* 0x00043400011d7983 */ /* 0x000f280000100800 */
[----:B------:R-:W5:Y:S04]  /*5c60*/  LDL R27, [R1+0x320] ;  /* 0x00032000011b7983 */ /* 0x000f680000100800 */
[----:B------:R-:W5:Y:S04]  /*5c70*/  LDL R133, [R1+0x324] ;  /* 0x0003240001857983 */ /* 0x000f680000100800 */
[----:B------:R-:W5:Y:S01]  /*5c80*/  LDL R118, [R1+0x328] ;  /* 0x0003280001767983 */ /* 0x000f620000100800 */
[----:B0-----:R-:W-:-:S03]  /*5c90*/  FMNMX.FTZ R12, R10, R7, !PT ;  /* 0x000000070a0c7209 */ /* 0x001fc60007810000 */
[----:B------:R-:W5:Y:S04]  /*5ca0*/  LDL R120, [R1+0x32c] ;  /* 0x00032c0001787983 */ /* 0x000f680000100800 */
[----:B------:R-:W0:Y:S04]  /*5cb0*/  SHFL.BFLY PT, R13, R12, 0x1, 0x1f ;  /* 0x0c201f000c0d7f89 */ /* 0x000e2800000e0000 */
[----:B------:R-:W5:Y:S04]  /*5cc0*/  LDL.64 R6, [R1+0xa8] ;  /* 0x0000a80001067983 */ /* 0x000f680000100a00 */
[----:B------:R-:W5:Y:S04]  /*5cd0*/  LDL R122, [R1+0x330] ;  /* 0x00033000017a7983 */ /* 0x000f680000100800 */
[----:B------:R-:W5:Y:S04]  /*5ce0*/  LDL R124, [R1+0x334] ;  /* 0x00033400017c7983 */ /* 0x000f680000100800 */
[----:B------:R-:W5:Y:S04]  /*5cf0*/  LDL R110, [R1+0x338] ;  /* 0x00033800016e7983 */ /* 0x000f680000100800 */
[----:B------:R-:W5:Y:S01]  /*5d00*/  LDL R112, [R1+0x33c] ;  /* 0x00033c0001707983 */ /* 0x000f620000100800 */
[----:B0-----:R-:W-:-:S03]  /*5d10*/  FMNMX.FTZ R12, R12, R13, !PT ;  /* 0x0000000d0c0c7209 */ /* 0x001fc60007810000 */
[----:B------:R-:W5:Y:S04]  /*5d20*/  LDL R114, [R1+0x340] ;  /* 0x0003400001727983 */ /* 0x000f680000100800 */
[----:B------:R0:W-:Y:S04]  /*5d30*/  STL [R1+0x430], R12 ;  /* 0x0004300c01007387 */ /* 0x0001e80000100800 */
[----:B------:R-:W5:Y:S04]  /*5d40*/  LDL R31, [R1+0x430] ;  /* 0x00043000011f7983 */ /* 0x000f680000100800 */
[----:B------:R-:W5:Y:S04]  /*5d50*/  LDL R13, [R1+0x450] ;  /* 0x00045000010d7983 */ /* 0x000f680000100800 */
[----:B0-----:R-:W5:Y:S04]  /*5d60*/  LDL R12, [R1+0x3cc] ;  /* 0x0003cc00010c7983 */ /* 0x001f680000100800 */
        /* <DEDUP_REMOVED lines=46> */
[----:B--2---:R0:W-:Y:S04]  /*6050*/  STL [R1+0x224], R226 ;  /* 0x000224e201007387 */ /* 0x0041e80000100800 */
[----:B---3--:R1:W-:Y:S04]  /*6060*/  STL [R1+0x228], R228 ;  /* 0x000228e401007387 */ /* 0x0083e80000100800 */
[----:B------:R-:W2:Y:S04]  /*6070*/  LDL R230, [R1+0x40c] ;  /* 0x00040c0001e67983 */ /* 0x000ea80000100800 */
[----:B0-----:R-:W3:Y:S04]  /*6080*/  LDL R226, [R1+0x410] ;  /* 0x0004100001e27983 */ /* 0x001ee80000100800 */
[----:B------:R-:W3:Y:S04]  /*6090*/  LDL R227, [R1+0x414] ;  /* 0x0004140001e37983 */ /* 0x000ee80000100800 */
[----:B-1----:R-:W3:Y:S04]  /*60a0*/  LDL R228, [R1+0x418] ;  /* 0x0004180001e47983 */ /* 0x002ee80000100800 */
[----:B------:R-:W3:Y:S04]  /*60b0*/  LDL R229, [R1+0x41c] ;  /* 0x00041c0001e57983 */ /* 0x000ee80000100800 */
[----:B----4-:R-:W0:Y:S02]  /*60c0*/  SHFL.BFLY PT, R10, R29, 0x2, 0x1f ;  /* 0x0c401f001d0a7f89 */ /* 0x010e2400000e0000 */
[----:B0-----:R-:W-:-:S05]  /*60d0*/  FMNMX.FTZ R11, R10, R29, !PT ;  /* 0x0000001d0a0b7209 */ /* 0x001fca0007810000 */
[----:B------:R-:W0:Y:S04]  /*60e0*/  SHFL.BFLY PT, R10, R11, 0x1, 0x1f ;  /* 0x0c201f000b0a7f89 */ /* 0x000e2800000e0000 */
[----:B------:R1:W-:Y:S01]  /*60f0*/  STL [R1+0x2f0], R19 ;  /* 0x0002f01301007387 */ /* 0x0003e20000100800 */
[----:B-----5:R-:W-:-:S03]  /*6100*/  IMAD R6, R15, 0xc00, R6 ;  /* 0x00000c000f067824 */ /* 0x020fc600078e0206 */
[----:B------:R4:W-:Y:S01]  /*6110*/  STL [R1+0x36c], R20 ;  /* 0x00036c1401007387 */ /* 0x0009e20000100800 */
[----:B0-----:R-:W-:Y:S02]  /*6120*/  FMNMX.FTZ R10, R11, R10, !PT ;  /* 0x0000000a0b0a7209 */ /* 0x001fe40007810000 */
[----:B------:R-:W-:Y:S01]  /*6130*/  FSETP.NEU.FTZ.AND P0, PT, R31, -INF , PT ;  /* 0xff8000001f00780b */ /* 0x000fe20003f1d000 */
[----:B-1----:R-:W-:Y:S02]  /*6140*/  FMUL.FTZ R19, R13, R31 ;  /* 0x0000001f0d137220 */ /* 0x002fe40000410000 */
[----:B------:R-:W-:-:S03]  /*6150*/  FMUL.FTZ R15, R10, R13 ;  /* 0x0000000d0a0f7220 */ /* 0x000fc60000410000 */
[----:B------:R-:W-:Y:S02]  /*6160*/  FSEL R19, R19, RZ, P0 ;  /* 0x000000ff13137208 */ /* 0x000fe40000000000 */
[----:B------:R-:W-:-:S04]  /*6170*/  FSETP.NEU.FTZ.AND P0, PT, R10, -INF , PT ;  /* 0xff8000000a00780b */ /* 0x000fc80003f1d000 */
[----:B----4-:R-:W-:Y:S01]  /*6180*/  FSEL R20, R15, RZ, P0 ;  /* 0x000000ff0f147208 */ /* 0x010fe20000000000 */
[----:B------:R0:W-:Y:S01]  /*6190*/  STL [R1+0x310], R25 ;  /* 0x0003101901007387 */ /* 0x0001e20000100800 */
[-CC-:B------:R-:W-:Y:S01]  /*61a0*/  FFMA.FTZ R175, R152, R13.reuse, -R19.reuse ;  /* 0x0000000d98af7223 */ /* 0x180fe20000010813 */
[-C--:B------:R-:W-:Y:S02]  /*61b0*/  FFMA.FTZ R11, R148, R13.reuse, -R19 ;  /* 0x0000000d940b7223 */ /* 0x080fe40000010813 */
[----:B------:R1:W-:Y:S01]  /*61c0*/  STL [R1+0x2e0], R176 ;  /* 0x0002e0b001007387 */ /* 0x0003e20000100800 */
[-CC-:B------:R-:W-:Y:S01]  /*61d0*/  FFMA.FTZ R177, R177, R13.reuse, -R20.reuse ;  /* 0x0000000db1b17223 */ /* 0x180fe20000010814 */
[-CC-:B------:R-:W-:Y:S02]  /*61e0*/  FFMA.FTZ R15, R49, R13.reuse, -R20.reuse ;  /* 0x0000000d310f7223 */ /* 0x180fe40000010814 */
[----:B------:R4:W-:Y:S01]  /*61f0*/  STL [R1+0x300], R21 ;  /* 0x0003001501007387 */ /* 0x0009e20000100800 */
[----:B0-----:R-:W-:-:S03]  /*6200*/  FFMA.FTZ R25, R53, R13, -R20 ;  /* 0x0000000d35197223 */ /* 0x001fc60000010814 */
[----:B------:R0:W-:Y:S01]  /*6210*/  STL [R1+0x39c], R14 ;  /* 0x00039c0e01007387 */ /* 0x0001e20000100800 */
[-CC-:B-1----:R-:W-:Y:S01]  /*6220*/  FFMA.FTZ R176, R61, R13.reuse, -R19.reuse ;  /* 0x0000000d3db07223 */ /* 0x182fe20000010813 */
[-C--:B----4-:R-:W-:Y:S01]  /*6230*/  FFMA.FTZ R21, R154, R13.reuse, -R19 ;  /* 0x0000000d9a157223 */ /* 0x090fe20000010813 */
[----:B0-----:R0:W-:Y:S01]  /*6240*/  MUFU.EX2 R14, R25 ;  /* 0x00000019000e7308 */ /* 0x0011e20000000800 */
[----:B------:R1:W-:Y:S01]  /*6250*/  STL [R1+0x3cc], R12 ;  /* 0x0003cc0c01007387 */ /* 0x0003e20000100800 */
[----:B0-----:R-:W-:-:S06]  /*6260*/  FFMA.FTZ R25, R45, R13, -R20 ;  /* 0x0000000d2d197223 */ /* 0x001fcc0000010814 */
[----:B------:R-:W-:Y:S08]  /*6270*/  MUFU.EX2 R176, R176 ;  /* 0x000000b000b07308 */ /* 0x000ff00000000800 */
[----:B------:R-:W0:Y:S08]  /*6280*/  MUFU.EX2 R21, R21 ;  /* 0x0000001500157308 */ /* 0x000e300000000800 */
[----:B------:R-:W-:Y:S08]  /*6290*/  MUFU.EX2 R175, R175 ;  /* 0x000000af00af7308 */ /* 0x000ff00000000800 */
[----:B------:R-:W4:Y:S08]  /*62a0*/  MUFU.EX2 R11, R11 ;  /* 0x0000000b000b7308 */ /* 0x000f300000000800 */
[----:B------:R-:W5:Y:S08]  /*62b0*/  MUFU.EX2 R177, R177 ;  /* 0x000000b100b17308 */ /* 0x000f700000000800 */
[----:B------:R-:W-:Y:S08]  /*62c0*/  MUFU.EX2 R15, R15 ;  /* 0x0000000f000f7308 */ /* 0x000ff00000000800 */
[----:B-1----:R-:W1:Y:S01]  /*62d0*/  MUFU.EX2 R12, R25 ;  /* 0x00000019000c7308 */ /* 0x002e620000000800 */
[----:B------:R5:W-:Y:S01]  /*62e0*/  STL [R1+0x23c], R39 ;  /* 0x00023c2701007387 */ /* 0x000be20000100800 */
[----:B------:R-:W-:-:S02]  /*62f0*/  R2UR UR6, R6 ;  /* 0x00000000060672ca */ /* 0x000fc400000e0000 */
[----:B------:R-:W-:Y:S01]  /*6300*/  R2UR UR7, R7 ;  /* 0x00000000070772ca */ /* 0x000fe200000e0000 */
[----:B------:R1:W-:Y:S01]  /*6310*/  STL [R1+0x3d8], R38 ;  /* 0x0003d82601007387 */ /* 0x0003e20000100800 */
[----:B0-----:R-:W-:Y:S02]  /*6320*/  F2FP.F16.F32.PACK_AB R152, R21, R176 ;  /* 0x000000b01598723e */ /* 0x001fe400000000ff */
[----:B----4-:R-:W-:Y:S01]  /*6330*/  F2FP.F16.F32.PACK_AB R154, R11, R175 ;  /* 0x000000af0b9a723e */ /* 0x010fe200000000ff */
[----:B-----5:R-:W-:Y:S01]  /*6340*/  IMAD.MOV.U32 R39, RZ, RZ, R7 ;  /* 0x000000ffff277224 */ /* 0x020fe200078e0007 */
        /* <DEDUP_REMOVED lines=115> */
[----:B0-----:R-:W-:-:S06]  /*6a80*/  WARPGROUP.ARRIVE ;  /* 0x00000000000079c5 */ /* 0x001fcc0000000000 */
[----:B------:R-:W-:Y:S01]  /*6a90*/  HGMMA.64x256x16.F32 R24, R152, gdesc[UR4].tnspB, RZ, !UPT, gsb0 ;  /* 0x43e0000498187df0 */ /* 0x000fe2000c0008ff */
[----:B------:R0:W-:Y:S01]  /*6aa0*/  STL [R1+0x404], R218 ;  /* 0x000404da01007387 */ /* 0x0001e20000100800 */
[-CC-:B------:R-:W-:Y:S01]  /*6ab0*/  FFMA.FTZ R215, R8, R13.reuse, -R19.reuse ;  /* 0x0000000d08d77223 */ /* 0x180fe20000010813 */
[-CC-:B------:R-:W-:Y:S02]  /*6ac0*/  FFMA.FTZ R171, R171, R13.reuse, -R19.reuse ;  /* 0x0000000dabab7223 */ /* 0x180fe40000010813 */
[----:B------:R4:W-:Y:S01]  /*6ad0*/  STL [R1+0x408], R217 ;  /* 0x000408d901007387 */ /* 0x0009e20000100800 */
[----:B------:R-:W-:-:S03]  /*6ae0*/  FFMA.FTZ R173, R173, R13, -R19 ;  /* 0x0000000dadad7223 */ /* 0x000fc60000010813 */
[----:B------:R5:W-:Y:S01]  /*6af0*/  STL [R1+0x400], R216 ;  /* 0x000400d801007387 */ /* 0x000be20000100800 */
[-CC-:B0-----:R-:W-:Y:S01]  /*6b00*/  FFMA.FTZ R218, R191, R13.reuse, -R20.reuse ;  /* 0x0000000dbfda7223 */ /* 0x181fe20000010814 */
[-CC-:B------:R-:W-:Y:S01]  /*6b10*/  FFMA.FTZ R191, R213, R13.reuse, -R20.reuse ;  /* 0x0000000dd5bf7223 */ /* 0x180fe20000010814 */
[-CC-:B----4-:R-:W-:Y:S01]  /*6b20*/  FFMA.FTZ R217, R188, R13.reuse, -R20.reuse ;  /* 0x0000000dbcd97223 */ /* 0x190fe20000010814 */
[-CC-:B------:R-:W-:Y:S01]  /*6b30*/  FFMA.FTZ R188, R203, R13.reuse, -R20.reuse ;  /* 0x0000000dcbbc7223 */ /* 0x180fe20000010814 */
[-CC-:B-----5:R-:W-:Y:S01]  /*6b40*/  FFMA.FTZ R216, R9, R13.reuse, -R19.reuse ;  /* 0x0000000d09d87223 */ /* 0x1a0fe20000010813 */
[----:B------:R-:W-:Y:S08]  /*6b50*/  MUFU.EX2 R215, R215 ;  /* 0x000000d700d77308 */ /* 0x000ff00000000800 */
[----:B------:R-:W0:Y:S08]  /*6b60*/  MUFU.EX2 R216, R216 ;  /* 0x000000d800d87308 */ /* 0x000e300000000800 */
[----:B------:R-:W-:Y:S08]  /*6b70*/  MUFU.EX2 R171, R171 ;  /* 0x000000ab00ab7308 */ /* 0x000ff00000000800 */
[----:B------:R-:W4:Y:S08]  /*6b80*/  MUFU.EX2 R173, R173 ;  /* 0x000000ad00ad7308 */ /* 0x000f300000000800 */
[----:B------:R-:W-:Y:S08]  /*6b90*/  MUFU.EX2 R217, R217 ;  /* 0x000000d900d97308 */ /* 0x000ff00000000800 */
[----:B------:R-:W5:Y:S08]  /*6ba0*/  MUFU.EX2 R218, R218 ;  /* 0x000000da00da7308 */ /* 0x000f700000000800 */
[----:B------:R-:W-:Y:S08]  /*6bb0*/  MUFU.EX2 R188, R188 ;  /* 0x000000bc00bc7308 */ /* 0x000ff00000000800 */
[----:B------:R-:W1:Y:S01]  /*6bc0*/  MUFU.EX2 R191, R191 ;  /* 0x000000bf00bf7308 */ /* 0x000e620000000800 */
[----:B--2---:R-:W-:Y:S04]  /*6bd0*/  STL [R1+0x40c], R230 ;  /* 0x00040ce601007387 */ /* 0x004fe80000100800 */
[----:B---3--:R-:W-:Y:S04]  /*6be0*/  STL [R1+0x410], R226 ;  /* 0x000410e201007387 */ /* 0x008fe80000100800 */
[----:B------:R-:W-:Y:S04]  /*6bf0*/  STL [R1+0x414], R227 ;  /* 0x000414e301007387 */ /* 0x000fe80000100800 */
[----:B------:R-:W-:Y:S04]  /*6c00*/  STL [R1+0x418], R228 ;  /* 0x000418e401007387 */ /* 0x000fe80000100800 */
        /* <DEDUP_REMOVED lines=10> */
[----:B------:R-:W2:Y:S01]  /*6cb0*/  MUFU.EX2 R163, R163 ;  /* 0x000000a300a37308 */ /* 0x000ea20000000800 */
[----:B------:R-:W-:-:S02]  /*6cc0*/  WARPGROUP.DEPBAR.LE gsb0, 0x0 ;  /* 0x00008000000079c5 */ /* 0x000fc40000010000 */
[----:B0-----:R-:W-:Y:S02]  /*6cd0*/  F2FP.F16.F32.PACK_AB R152, R216, R215 ;  /* 0x000000d7d898723e */ /* 0x001fe400000000ff */
[----:B----4-:R-:W-:Y:S02]  /*6ce0*/  F2FP.F16.F32.PACK_AB R154, R173, R171 ;  /* 0x000000abad9a723e */ /* 0x010fe400000000ff */
[----:B-----5:R-:W-:Y:S02]  /*6cf0*/  F2FP.F16.F32.PACK_AB R153, R218, R217 ;  /* 0x000000d9da99723e */ /* 0x020fe400000000ff */
        /* <DEDUP_REMOVED lines=33> */
[----:B0-----:R-:W-:-:S06]  /*6f10*/  WARPGROUP.ARRIVE ;  /* 0x00000000000079c5 */ /* 0x001fcc0000000000 */
[----:B------:R-:W-:Y:S01]  /*6f20*/  HGMMA.64x256x16.F32 R24, R152, gdesc[UR8].tnspB, R24, gsb0 ;  /* 0x43e0000898187df0 */ /* 0x000fe20008000818 */
[----:B------:R-:W-:Y:S08]  /*6f30*/  MUFU.EX2 R167, R167 ;  /* 0x000000a700a77308 */ /* 0x000ff00000000800 */
[----:B------:R-:W0:Y:S08]  /*6f40*/  MUFU.EX2 R170, R170 ;  /* 0x000000aa00aa7308 */ /* 0x000e300000000800 */
[----:B------:R-:W-:Y:S08]  /*6f50*/  MUFU.EX2 R181, R181 ;  /* 0x000000b500b57308 */ /* 0x000ff00000000800 */
[----:B------:R-:W1:Y:S08]  /*6f60*/  MUFU.EX2 R184, R184 ;  /* 0x000000b800b87308 */ /* 0x000e700000000800 */
[----:B------:R-:W-:Y:S08]  /*6f70*/  MUFU.EX2 R189, R189 ;  /* 0x000000bd00bd7308 */ /* 0x000ff00000000800 */
[----:B------:R-:W3:Y:S01]  /*6f80*/  MUFU.EX2 R194, R194 ;  /* 0x000000c200c27308 */ /* 0x000ee20000000800 */
        /* <DEDUP_REMOVED lines=13> */
[----:B------:R-:W4:Y:S08]  /*7060*/  MUFU.EX2 R159, R159 ;  /* 0x0000009f009f7308 */ /* 0x000f300000000800 */
[----:B------:R-:W-:Y:S08]  /*7070*/  MUFU.EX2 R161, R161 ;  /* 0x000000a100a17308 */ /* 0x000ff00000000800 */
[----:B------:R-:W5:Y:S08]  /*7080*/  MUFU.EX2 R164, R164 ;  /* 0x000000a400a47308 */ /* 0x000f700000000800 */
[----:B------:R-:W-:Y:S08]  /*7090*/  MUFU.EX2 R178, R178 ;  /* 0x000000b200b27308 */ /* 0x000ff00000000800 */
[----:B------:R-:W5:Y:S08]  /*70a0*/  MUFU.EX2 R180, R180 ;  /* 0x000000b400b47308 */ /* 0x000f700000000800 */
[----:B------:R-:W-:Y:S01]  /*70b0*/  MUFU.EX2 R182, R182 ;  /* 0x000000b600b67308 */ /* 0x000fe20000000800 */
[----:B------:R-:W-:-:S02]  /*70c0*/  WARPGROUP.DEPBAR.LE gsb0, 0x0 ;  /* 0x00008000000079c5 */ /* 0x000fc40000010000 */
[----:B--2---:R-:W-:Y:S02]  /*70d0*/  F2FP.F16.F32.PACK_AB R152, R163, R160 ;  /* 0x000000a0a398723e */ /* 0x004fe400000000ff */
[----:B0-----:R-:W-:Y:S02]  /*70e0*/  F2FP.F16.F32.PACK_AB R154, R170, R167 ;  /* 0x000000a7aa9a723e */ /* 0x001fe400000000ff */
[----:B-1----:R-:W-:Y:S02]  /*70f0*/  F2FP.F16.F32.PACK_AB R153, R184, R181 ;  /* 0x000000b5b899723e */ /* 0x002fe400000000ff */
[----:B---3--:R-:W-:Y:S01]  /*7100*/  F2FP.F16.F32.PACK_AB R155, R194, R189 ;  /* 0x000000bdc29b723e */ /* 0x008fe200000000ff */
        /* <DEDUP_REMOVED lines=34> */
[----:B------:R-:W0:Y:S01]  /*7330*/  MUFU.EX2 R185, R185 ;  /* 0x000000b900b97308 */ /* 0x000e220000000800 */
[----:B------:R-:W-:Y:S02]  /*7340*/  VIADD R8, R6, 0x180 ;  /* 0x0000018006087836 */ /* 0x000fe40000000000 */
[----:B------:R-:W-:-:S03]  /*7350*/  IMAD.MOV.U32 R9, RZ, RZ, R7 ;  /* 0x000000ffff097224 */ /* 0x000fc600078e0007 */
[----:B------:R-:W-:Y:S02]  /*7360*/  R2UR UR6, R8 ;  /* 0x00000000080672ca */ /* 0x000fe400000e0000 */
[----:B------:R-:W-:Y:S01]  /*7370*/  R2UR UR7, R9 ;  /* 0x00000000090772ca */ /* 0x000fe200000e0000 */
        /* <DEDUP_REMOVED lines=9> */
[-C--:B------:R-:W-:Y:S01]  /*7410*/  FFMA.FTZ R19, R183, R13.reuse, -R20 ;  /* 0x0000000db7137223 */ /* 0x080fe20000010814 */
[----:B------:R-:W-:Y:S01]  /*7420*/  FADD.FTZ R14, R177, R14 ;  /* 0x0000000eb10e7221 */ /* 0x000fe20000010000 */
[-CC-:B------:R-:W-:Y:S01]  /*7430*/  FFMA.FTZ R187, R187, R13.reuse, -R20.reuse ;  /* 0x0000000dbbbb7223 */ /* 0x180fe20000010814 */
[-CC-:B------:R-:W-:Y:S01]  /*7440*/  FFMA.FTZ R190, R190, R13.reuse, -R20.reuse ;  /* 0x0000000dbebe7223 */ /* 0x180fe20000010814 */
[-CC-:B------:R-:W-:Y:S01]  /*7450*/  FFMA.FTZ R201, R201, R13.reuse, -R20.reuse ;  /* 0x0000000dc9c97223 */ /* 0x180fe20000010814 */
[-CC-:B------:R-:W-:Y:S01]  /*7460*/  FFMA.FTZ R202, R202, R13.reuse, -R20.reuse ;  /* 0x0000000dcaca7223 */ /* 0x180fe20000010814 */
[-CC-:B------:R-:W-:Y:S01]  /*7470*/  FFMA.FTZ R212, R212, R13.reuse, -R20.reuse ;  /* 0x0000000dd4d47223 */ /* 0x180fe20000010814 */
[----:B------:R-:W-:Y:S01]  /*7480*/  FFMA.FTZ R20, R214, R13, -R20 ;  /* 0x0000000dd6147223 */ /* 0x000fe20000010814 */
[----:B------:R-:W-:Y:S01]  /*7490*/  FADD.FTZ R15, R15, R14 ;  /* 0x0000000e0f0f7221 */ /* 0x000fe20000010000 */
[----:B------:R-:W-:Y:S08]  /*74a0*/  MUFU.EX2 R156, R156 ;  /* 0x0000009c009c7308 */ /* 0x000ff00000000800 */
[----:B------:R-:W1:Y:S08]  /*74b0*/  MUFU.EX2 R158, R158 ;  /* 0x0000009e009e7308 */ /* 0x000e700000000800 */
[----:B------:R-:W-:Y:S08]  /*74c0*/  MUFU.EX2 R162, R162 ;  /* 0x000000a200a27308 */ /* 0x000ff00000000800 */
[----:B------:R-:W2:Y:S08]  /*74d0*/  MUFU.EX2 R166, R166 ;  /* 0x000000a600a67308 */ /* 0x000eb00000000800 */
[----:B------:R3:W-:Y:S08]  /*74e0*/  MUFU.EX2 R168, R8 ;  /* 0x0000000800a87308 */ /* 0x0007f00000000800 */
[----:B------:R-:W2:Y:S08]  /*74f0*/  MUFU.EX2 R19, R19 ;  /* 0x0000001300137308 */ /* 0x000eb00000000800 */
[----:B------:R-:W-:Y:S08]  /*7500*/  MUFU.EX2 R13, R187 ;  /* 0x000000bb000d7308 */ /* 0x000ff00000000800 */
[----:B------:R-:W2:Y:S01]  /*7510*/  MUFU.EX2 R14, R190 ;  /* 0x000000be000e7308 */ /* 0x000ea20000000800 */
[----:B---3--:R-:W-:-:S02]  /*7520*/  VIADD R8, R6, 0x200 ;  /* 0x0000020006087836 */ /* 0x008fc40000000000 */
[----:B------:R-:W-:Y:S01]  /*7530*/  IMAD.MOV.U32 R9, RZ, RZ, R7 ;  /* 0x000000ffff097224 */ /* 0x000fe200078e0007 */
[----:B------:R-:W-:Y:S02]  /*7540*/  WARPGROUP.DEPBAR.LE gsb0, 0x0 ;  /* 0x00008000000079c5 */ /* 0x000fe40000010000 */
[----:B----4-:R-:W-:Y:S02]  /*7550*/  F2FP.F16.F32.PACK_AB R152, R159, R157 ;  /* 0x0000009d9f98723e */ /* 0x010fe400000000ff */
[----:B-----5:R-:W-:Y:S02]  /*7560*/  F2FP.F16.F32.PACK_AB R154, R164, R161 ;  /* 0x000000a1a49a723e */ /* 0x020fe400000000ff */
[----:B------:R-:W-:Y:S02]  /*7570*/  F2FP.F16.F32.PACK_AB R153, R180, R178 ;  /* 0x000000b2b499723e */ /* 0x000fe400000000ff */
[----:B0-----:R-:W-:Y:S01]  /*7580*/  F2FP.F16.F32.PACK_AB R155, R185, R182 ;  /* 0x000000b6b99b723e */ /* 0x001fe200000000ff */
        /* <DEDUP_REMOVED lines=34> */
[----:B------:R-:W-:Y:S02]  /*77b0*/  R2UR UR6, R8 ;  /* 0x00000000080672ca */ /* 0x000fe400000e0000 */
[----:B------:R-:W-:Y:S01]  /*77c0*/  R2UR UR7, R9 ;  /* 0x00000000090772ca */ /* 0x000fe200000e0000 */
[----:B------:R-:W-:Y:S01]  /*77d0*/  FADD.FTZ R12, R12, R15 ;  /* 0x0000000f0c0c7221 */ /* 0x000fe20000010000 */
[----:B------:R-:W-:Y:S08]  /*77e0*/  MUFU.EX2 R179, R179 ;  /* 0x000000b300b37308 */ /* 0x000ff00000000800 */
[----:B------:R-:W0:Y:S08]  /*77f0*/  MUFU.EX2 R8, R169 ;  /* 0x000000a900087308 */ /* 0x000e300000000800 */
[----:B------:R-:W-:Y:S08]  /*7800*/  MUFU.EX2 R172, R172 ;  /* 0x000000ac00ac7308 */ /* 0x000ff00000000800 */
[----:B------:R-:W3:Y:S08]  /*7810*/  MUFU.EX2 R9, R174 ;  /* 0x000000ae00097308 */ /* 0x000ef00000000800 */
[----:B------:R-:W-:Y:S08]  /*7820*/  MUFU.EX2 R201, R201 ;  /* 0x000000c900c97308 */ /* 0x000ff00000000800 */
[----:B------:R-:W4:Y:S08]  /*7830*/  MUFU.EX2 R202, R202 ;  /* 0x000000ca00ca7308 */ /* 0x000f300000000800 */
[----:B------:R-:W-:Y:S08]  /*7840*/  MUFU.EX2 R212, R212 ;  /* 0x000000d400d47308 */ /* 0x000ff00000000800 */
[----:B------:R-:W5:Y:S01]  /*7850*/  MUFU.EX2 R15, R20 ;  /* 0x00000014000f7308 */ /* 0x000f620000000800 */
[----:B------:R-:W-:Y:S01]  /*7860*/  VIADD R6, R6, 0x280 ;  /* 0x0000028006067836 */ /* 0x000fe20000000000 */
[----:B------:R-:W-:-:S02]  /*7870*/  WARPGROUP.DEPBAR.LE gsb0, 0x0 ;  /* 0x00008000000079c5 */ /* 0x000fc40000010000 */
[----:B-1----:R-:W-:Y:S02]  /*7880*/  F2FP.F16.F32.PACK_AB R152, R158, R156 ;  /* 0x0000009c9e98723e */ /* 0x002fe400000000ff */
[----:B--2---:R-:W-:Y:S02]  /*7890*/  F2FP.F16.F32.PACK_AB R154, R166, R162 ;  /* 0x000000a2a69a723e */ /* 0x004fe400000000ff */
[----:B------:R-:W-:Y:S02]  /*78a0*/  F2FP.F16.F32.PACK_AB R153, R19, R168 ;  /* 0x000000a81399723e */ /* 0x000fe400000000ff */
        /* <DEDUP_REMOVED lines=36> */
[----:B------:R-:W-:Y:S01]  /*7af0*/  R2UR UR7, R7 ;  /* 0x00000000070772ca */ /* 0x000fe200000e0000 */
[----:B------:R-:W1:Y:S01]  /*7b00*/  S2R R203, SR_TID.X ;  /* 0x0000000000cb7919 */ /* 0x000e620000002100 */
[----:B------:R-:W-:-:S04]  /*7b10*/  FADD.FTZ R176, R176, R21 ;  /* 0x00000015b0b07221 */ /* 0x000fc80000010000 */
[----:B------:R-:W-:-:S04]  /*7b20*/  FADD.FTZ R176, R175, R176 ;  /* 0x000000b0afb07221 */ /* 0x000fc80000010000 */
[----:B------:R-:W-:Y:S01]  /*7b30*/  FADD.FTZ R176, R11, R176 ;  /* 0x000000b00bb07221 */ /* 0x000fe20000010000 */
[----:B------:R-:W-:Y:S01]  /*7b40*/  FADD.FTZ R21, R217, R12 ;  /* 0x0000000cd9157221 */ /* 0x000fe20000010000 */
[----:B-1----:R-:W-:Y:S02]  /*7b50*/  LOP3.LUT P6, RZ, R203, 0x7f, RZ, 0xc0, !PT ;  /* 0x0000007fcbff7812 */ /* 0x002fe400078cc0ff */
[----:B------:R-:W-:-:S11]  /*7b60*/  FADD.FTZ R215, R215, R176 ;  /* 0x000000b0d7d77221 */ /* 0x000fd60000010000 */
[----:B------:R-:W2:Y:S04]  /*7b70*/  @!P6 LDL.64 R6, [R1+0x68] ;  /* 0x000068000106e983 */ /* 0x000ea80000100a00 */
[----:B------:R-:W2:Y:S01]  /*7b80*/  @!P6 LDL R11, [R1+0x210] ;  /* 0x00021000010be983 */ /* 0x000ea20000100800 */
[----:B------:R-:W-:Y:S01]  /*7b90*/  FADD.FTZ R21, R218, R21 ;  /* 0x00000015da157221 */ /* 0x000fe20000010000 */
[----:B------:R-:W-:Y:S02]  /*7ba0*/  WARPGROUP.DEPBAR.LE gsb0, 0x0 ;  /* 0x00008000000079c5 */ /* 0x000fe40000010000 */
[----:B0-----:R-:W-:Y:S02]  /*7bb0*/  F2FP.F16.F32.PACK_AB R152, R8, R179 ;  /* 0x000000b30898723e */ /* 0x001fe400000000ff */
[----:B---3--:R-:W-:-:S02]  /*7bc0*/  F2FP.F16.F32.PACK_AB R154, R9, R172 ;  /* 0x000000ac099a723e */ /* 0x008fc400000000ff */
[----:B----4-:R-:W-:Y:S02]  /*7bd0*/  F2FP.F16.F32.PACK_AB R153, R202, R201 ;  /* 0x000000c9ca99723e */ /* 0x010fe400000000ff */
[----:B-----5:R-:W-:Y:S01]  /*7be0*/  F2FP.F16.F32.PACK_AB R155, R15, R212 ;  /* 0x000000d40f9b723e */ /* 0x020fe200000000ff */
        /* <DEDUP_REMOVED lines=75> */
[----:B------:R-:W-:Y:S04]  /*80a0*/  STL.128 [R1+0x3e0], R136 ;  /* 0x0003e08801007387 */ /* 0x000fe80000100c00 */
[----:B------:R-:W-:Y:S04]  /*80b0*/  STL.128 [R1+0x3f0], R140 ;  /* 0x0003f08c01007387 */ /* 0x000fe80000100c00 */
[----:B------:R-:W-:Y:S04]  /*80c0*/  STL.128 [R1+0x400], R144 ;  /* 0x0004009001007387 */ /* 0x000fe80000100c00 */
[----:B------:R1:W-:Y:S04]  /*80d0*/  STL.128 [R1+0x410], R148 ;  /* 0x0004109401007387 */ /* 0x0003e80000100c00 */
[----:B------:R-:W3:Y:S04]  /*80e0*/  LDL R169, [R1+0x220] ;  /* 0x0002200001a97983 */ /* 0x000ee80000100800 */
[----:B------:R-:W4:Y:S04]  /*80f0*/  LDL R155, [R1+0x224] ;  /* 0x00022400019b7983 */ /* 0x000f280000100800 */
        /* <DEDUP_REMOVED lines=60> */
[----:B-1----:R-:W5:Y:S04]  /*84c0*/  LDL R150, [R1+0x318] ;  /* 0x0003180001967983 */ /* 0x002f680000100800 */
        /* <DEDUP_REMOVED lines=64> */
[----:B------:R-:W5:Y:S01]  /*88d0*/  LDL R20, [R1+0x41c] ;  /* 0x00041c0001147983 */ /* 0x000f620000100800 */
        /* <DEDUP_REMOVED lines=20> */
[----:B--2---:R-:W-:Y:S02]  /*8a20*/  @!P6 MOV R6, R6 ;  /* 0x000000060006e202 */ /* 0x004fe40000000f00 */
[----:B------:R-:W-:Y:S01]  /*8a30*/  FADD.FTZ R179, R8, R179 ;  /* 0x000000b308b37221 */ /* 0x000fe20000010000 */
[----:B------:R-:W-:-:S03]  /*8a40*/  FADD.FTZ R212, R212, R201 ;  /* 0x000000c9d4d47221 */ /* 0x000fc60000010000 */
[----:B------:R-:W-:Y:S01]  /*8a50*/  FADD.FTZ R8, R172, R179 ;  /* 0x000000b3ac087221 */ /* 0x000fe20000010000 */
[----:B------:R-:W-:Y:S01]  /*8a60*/  @!P6 IMAD R11, R11, 0x8, R6 ;  /* 0x000000080b0be824 */ /* 0x000fe200078e0206 */
        /* <DEDUP_REMOVED lines=12> */
[----:B---3--:R2:W-:Y:S04]  /*8b30*/  STL [R1+0x220], R169 ;  /* 0x000220a901007387 */ /* 0x0085e80000100800 */
        /* <DEDUP_REMOVED lines=128> */
[----:B0-----:R-:W3:Y:S01]  /*9340*/  LDL R0, [R1+0x70] ;  /* 0x0000700001007983 */ /* 0x001ee20000100800 */
[----:B------:R-:W-:Y:S01]  /*9350*/  ISETP.GE.AND P0, PT, R5, 0x1, PT ;  /* 0x000000010500780c */ /* 0x000fe20003f06270 */
[----:B------:R-:W-:Y:S01]  /*9360*/  IMAD.U32 R7, RZ, RZ, UR38 ;  /* 0x00000026ff077e24 */ /* 0x000fe2000f8e00ff */
[----:B------:R-:W-:-:S06]  /*9370*/  UIADD3 UR45, UR45, -0x2, URZ ;  /* 0xfffffffe2d2d7890 */ /* 0x000fcc000fffe03f */
[----:B-1----:R-:W-:Y:S02]  /*9380*/  IMAD.U32 R10, RZ, RZ, UR45 ;  /* 0x0000002dff0a7e24 */ /* 0x002fe4000f8e00ff */
[----:B---3--:R-:W-:-:S05]  /*9390*/  IMAD.SHL.U32 R0, R0, 0x80, RZ ;  /* 0x0000008000007824 */ /* 0x008fca00078e00ff */
[----:B------:R-:W-:-:S05]  /*93a0*/  IADD3 R7, R0, UR42, -R7 ;  /* 0x0000002a00077c10 */ /* 0x000fca000fffe807 */
[----:B------:R-:W-:Y:S01]  /*93b0*/  IMAD.IADD R4, R7, 0x1, R4 ;  /* 0x0000000107047824 */ /* 0x000fe200078e0204 */
[----:B--2---:R-:W-:Y:S06]  /*93c0*/  @!P0 BRA `(.L_x_2495) ;  /* 0x0000000000408947 */ /* 0x004fec0003800000 */
        /* <DEDUP_REMOVED lines=10> */
.L_x_2497:
[----:B------:R-:W-:-:S13]  /*9470*/  ISETP.NE.AND P0, PT, R5, 0x1, PT ;  /* 0x000000010500780c */ /* 0x000fda0003f05270 */
[----:B------:R-:W-:-:S05]  /*9480*/  @P0 IMAD.HI.U32 R2, R6, R2, RZ ;  /* 0x0000000206020227 */ /* 0x000fca00078e00ff */
[----:B------:R-:W-:-:S07]  /*9490*/  @P0 SHF.R.U32.HI R6, RZ, R3, R2 ;  /* 0x00000003ff060219 */ /* 0x000fce0000011602 */
.L_x_2498:
[----:B------:R-:W-:Y:S05]  /*94a0*/  BSYNC B0 ;  /* 0x0000000000007941 */ /* 0x000fea0003800000 */
.L_x_2496:
[----:B------:R-:W-:-:S05]  /*94b0*/  IMAD R5, R6, R5, R5 ;  /* 0x0000000506057224 */ /* 0x000fca00078e0205 */
[----:B------:R-:W-:-:S07]  /*94c0*/  VIMNMX R4, R4, R5, PT ;  /* 0x0000000504047248 */ /* 0x000fce0003fe0100 */
.L_x_2495:
        /* <DEDUP_REMOVED lines=8> */
.L_x_2503:
[----:B------:R-:W-:Y:S01]  /*9550*/  BSSY B0, `(.L_x_2502) ;  /* 0x0000004000007945 */ /* 0x000fe20003800000 */
[----:B------:R-:W-:Y:S01]  /*9560*/  VIADD R0, R16, 0x170 ;  /* 0x0000017010007836 */ /* 0x000fe20000000000 */
[----:B------:R-:W-:-:S07]  /*9570*/  MOV R202, 0x9590 ;  /* 0x0000959000ca7802 */ /* 0x000fce0000000f00 */
[----:B------:R-:W-:Y:S05]  /*9580*/  CALL.REL.NOINC `($_ZN7cutlass13device_kernelIN5flash11enable_sm90INS1_16FlashAttnFwdSm90INS1_25CollectiveMainloopFwdSm90ILi2EN4cute5tupleIJNS5_1CILi1EEES8_S8_EEENS6_IJNS7_ILi128EEENS7_ILi96EEENS7_ILi64EEEEEELi256ENS_6half_tEfNS_4arch4Sm90ELb0ELb1ELb0ELb1ELb0ELb0ELb1ELb1ELb0ELb0ELb0ELb0EEENS1_21CollectiveEpilogueFwdINS6_IJSA_NS7_ILi256EEESB_EEES9_SE_SG_Li256ELb1ELb0ELb0ELb0EEENS1_36VarlenDynamicPersistentTileSchedulerILi128ELi96ELi256ELi32ELb0ELb0ELb1ELb1ELb0ELb1EEEEEEEEEvNT_6ParamsE$_ZZN5flash25CollectiveMainloopFwdSm90ILi2EN4cute5tupleIJNS1_1CILi1EEES4_S4_EEENS2_IJNS3_ILi128EEENS3_ILi96EEENS3_ILi64EEEEEELi256EN7cutlass6half_tEfNSA_4arch4Sm90ELb0ELb1ELb0ELb1ELb0ELb0ELb1ELb1ELb0ELb0ELb0ELb0EE3mmaINS_16FlashAttnFwdSm90ISE_NS_21CollectiveEpilogueFwdINS2_IJS6_NS3_ILi256EEES7_EEES5_SB_SD_Li256ELb1ELb0ELb0ELb0EEENS_36VarlenDynamicPersistentTileSchedulerILi128ELi96ELi256ELi32ELb0ELb0ELb1ELb1ELb0ELb1EEEE13SharedStorageENS1_6TensorINS1_11ArrayEngineIfLm128EEENS1_6LayoutINS2_IJNS2_IJNS3_ILi2EEEST_NS3_ILi32EEEEEES4_S4_EEENS2_IJNS2_IJS4_ST_NS3_ILi4EEEEEENS3_ILi0EEESZ_EEEEEEENS_7SoftmaxILi2ELi0EEEEEbRKNSE_6ParamsENSA_25PipelineTmaAsyncNoClusterILi2ENSA_16PipelineTmaAsyncILi2EEEEES1B_RNSA_13PipelineStateILj2EEERT0_RT1_iRiRKNS_16SeqlenInfoQKNewKILb1ELb0EEENS2_IJiiiiEEERT_ENKUliT_T0_T1_E_clIZSF_ISO_S12_S14_EbS17_S1B_S1B_S1E_S1G_S1I_iS1J_S1N_S1O_S1Q_EUlRS1R_iE1_NS3_ILb0EEENS3_ILb1EEEEEDaiS1R_S1S_S1T_) ;  /* 0x000001e4000c7944 */ /* 0x000fea0003c00000 */
[----:B------:R-:W-:Y:S05]  /*9590*/  BSYNC B0 ;  /* 0x0000000000007941 */ /* 0x000fea0003800000 */
.L_x_2502:
[C---:B------:R-:W-:Y:S01]  /*95a0*/  ISETP.GT.AND P0, PT, R10.reuse, R191, PT ;  /* 0x000000bf0a00720c */ /* 0x040fe20003f04270 */
[----:B------:R-:W-:-:S12]  /*95b0*/  VIADD R10, R10, 0xffffffff ;  /* 0xffffffff0a0a7836 */ /* 0x000fd80000000000 */
[----:B------:R-:W-:Y:S05]  /*95c0*/  @P0 BRA `(.L_x_2503) ;  /* 0xfffffffc00e00947 */ /* 0x000fea000383ffff */
[----:B------:R-:W-:Y:S05]  /*95d0*/  BSYNC B1 ;  /* 0x0000000000017941 */ /* 0x000fea0003800000 */
.L_x_2501:
[----:B------:R-:W2:Y:S02]  /*95e0*/  LDL R0, [R1+0x70] ;  /* 0x0000700001007983 */ /* 0x000ea40000100800 */
[----:B--2---:R-:W-:-:S07]  /*95f0*/  IMAD.SHL.U32 R0, R0, 0x80, RZ ;  /* 0x0000008000007824 */ /* 0x004fce00078e00ff */
.L_x_2500:
[----:B------:R-:W-:Y:S05]  /*9600*/  BSYNC B2 ;  /* 0x0000000000027941 */ /* 0x000fea0003800000 */
.L_x_2499:
[----:B------:R-:W0:Y:S01]  /*9610*/  LDC R5, c[0x0][0xadc] ;  /* 0x0002b700ff057b82 */ /* 0x000e220000000800 */
[----:B------:R-:W-:-:S06]  /*9620*/  UIADD3 UR4, UR42, 0x80, -UR38 ;  /* 0x000000802a047890 */ /* 0x000fcc000fffe826 */
[----:B------:R-:W-:Y:S01]  /*9630*/  VIADD R0, R0, UR4 ;  /* 0x0000000400007c36 */ /* 0x000fe20008000000 */
[----:B------:R-:W-:-:S03]  /*9640*/  ULDC UR4, c[0x0][0xad4] ;  /* 0x0002b50000047ab9 */ /* 0x000fc60000000800 */
[----:B------:R-:W-:Y:S01]  /*9650*/  VIADD R2, R0, -UR4 ;  /* 0x8000000400027c36 */ /* 0x000fe20008000000 */
[----:B0-----:R-:W-:-:S13]  /*9660*/  ISETP.GE.AND P0, PT, R5, 0x1, PT ;  /* 0x000000010500780c */ /* 0x001fda0003f06270 */
[----:B------:R-:W-:Y:S05]  /*9670*/  @!P0 BRA `(.L_x_2504) ;  /* 0x0000000000448947 */ /* 0x000fea0003800000 */
        /* <DEDUP_REMOVED lines=10> */
.L_x_2506:
[----:B------:R-:W-:-:S13]  /*9720*/  ISETP.NE.AND P0, PT, R5, 0x1, PT ;  /* 0x000000010500780c */ /* 0x000fda0003f05270 */
[----:B------:R-:W0:Y:S02]  /*9730*/  @P0 LDC.64 R6, c[0x0][0xae0] ;  /* 0x0002b800ff060b82 */ /* 0x000e240000000a00 */
[----:B0-----:R-:W-:-:S05]  /*9740*/  @P0 IMAD.HI.U32 R4, R0, R6, RZ ;  /* 0x0000000600040227 */ /* 0x001fca00078e00ff */
[----:B------:R-:W-:-:S07]  /*9750*/  @P0 SHF.R.U32.HI R0, RZ, R7, R4 ;  /* 0x00000007ff000219 */ /* 0x000fce0000011604 */
.L_x_2507:
[----:B------:R-:W-:Y:S05]  /*9760*/  BSYNC B0 ;  /* 0x0000000000007941 */ /* 0x000fea0003800000 */
.L_x_2505:
[----:B------:R-:W-:-:S05]  /*9770*/  IMAD R3, R0, R5, RZ ;  /* 0x0000000500037224 */ /* 0x000fca00078e02ff */
[----:B------:R-:W-:-:S07]  /*9780*/  VIMNMX R2, R2, R3, !PT ;  /* 0x0000000302027248 */ /* 0x000fce0007fe0100 */
.L_x_2504:
[----:B------:R-:W-:-:S04]  /*9790*/  VIADD R2, R2, 0x5f ;  /* 0x0000005f02027836 */ /* 0x000fc80000000000 */
[----:B------:R-:W-:-:S05]  /*97a0*/  IMAD.HI R2, R2, 0x2aaaaaab, RZ ;  /* 0x2aaaaaab02027827 */ /* 0x000fca00078e02ff */
[----:B------:R-:W-:-:S04]  /*97b0*/  SHF.R.U32.HI R3, RZ, 0x1f, R2 ;  /* 0x0000001fff037819 */ /* 0x000fc80000011602 */
[----:B------:R-:W-:-:S04]  /*97c0*/  LEA.HI.SX32 R2, R2, R3, 0x1c ;  /* 0x0000000302027211 */ /* 0x000fc800078fe2ff */
[----:B------:R-:W-:-:S04]  /*97d0*/  VIMNMX R2, R2, UR43, !PT ;  /* 0x0000002b02027c48 */ /* 0x000fc8000ffe0100 */
[----:B------:R-:W-:-:S13]  /*97e0*/  ISETP.GE.AND P0, PT, R10, R2, PT ;  /* 0x000000020a00720c */ /* 0x000fda0003f06270 */
[----:B------:R-:W-:Y:S05]  /*97f0*/  @!P0 BRA `(.L_x_2508) ;  /* 0x0000009400e88947 */ /* 0x000fea0003800000 */
.L_x_2525:
[----:B0-----:R-:W2:Y:S04]  /*9800*/  LD.E R3, desc[UR54][R22.64+0x210] ;  /* 0x0002103616037980 */ /* 0x001ea8000c101900 */
[----:B-1----:R-:W3:Y:S01]  /*9810*/  LD.E R0, desc[UR54][R22.64+0x218] ;  /* 0x0002183616007980 */ /* 0x002ee2000c101900 */
        /* <DEDUP_REMOVED lines=17> */
[----:B-1----:R-:W-:Y:S01]  /*9930*/  @!P1 IMAD.MOV.U32 R3, RZ, RZ, RZ ;  /* 0x000000ffff039224 */ /* 0x002fe200078e00ff */
[----:B--2---:R-:W-:-:S04]  /*9940*/  LOP3.LUT R0, R0, 0x1, RZ, 0xfc, !PT ;  /* 0x0000000100007812 */ /* 0x004fc800078efcff */
[----:B------:R-:W-:-:S13]  /*9950*/  ISETP.NE.AND P2, PT, R0, 0x3, PT ;  /* 0x000000030000780c */ /* 0x000fda0003f45270 */
[----:B0-----:R-:W-:Y:S05]  /*9960*/  @!P2 BRA `(.L_x_2510) ;  /* 0x000000000004a947 */ /* 0x001fea0003800000 */
[----:B------:R-:W-:Y:S01]  /*9970*/  BPT.TRAP 0x1 ;  /* 0x000000040000795c */ /* 0x000fe20000300000 */
.L_x_2510:
[----:B------:R-:W-:Y:S05]  /*9980*/  BSYNC B0 ;  /* 0x0000000000007941 */ /* 0x000fea0003800000 */
.L_x_2509:
[----:B------:R-:W2:Y:S01]  /*9990*/  LD.E.64 R4, desc[UR54][R72.64+0x8] ;  /* 0x0000083648047980 */ /* 0x000ea2000c101b00 */
[----:B-----5:R-:W-:Y:S02]  /*99a0*/  SHF.L.U32 R8, R9, 0x1f, RZ ;  /* 0x0000001f09087819 */ /* 0x020fe400000006ff */
[----:B--2---:R-:W-:-:S05]  /*99b0*/  MOV R4, R4 ;  /* 0x0000000400047202 */ /* 0x004fca0000000f00 */
[----:B------:R-:W-:-:S04]  /*99c0*/  IMAD R3, R3, 0x8, R4 ;  /* 0x0000000803037824 */ /* 0x000fc800078e0204 */
[----:B------:R0:W1:Y:S01]  /*99d0*/  SYNCS.PHASECHK.TRANS64.TRYWAIT P1, [R3+URZ], R8 ;  /* 0x00000008030075a7 */ /* 0x000062000802017f */
[----:B------:R-:W2:Y:S04]  /*99e0*/  LD.E R4, desc[UR54][R72.64+0x1c] ;  /* 0x00001c3648047980 */ /* 0x000ea8000c101900 */
[----:B------:R0:W5:Y:S04]  /*99f0*/  LD.E R0, desc[UR54][R22.64+0x210] ;  /* 0x0002103616007980 */ /* 0x000168000c101900 */
[----:B------:R0:W5:Y:S01]  /*9a00*/  LD.E R6, desc[UR54][R22.64+0x214] ;  /* 0x0002143616067980 */ /* 0x000162000c101900 */
[----:B------:R-:W-:Y:S01]  /*9a10*/  BSSY B0, `(.L_x_2511) ;  /* 0x0000005000007945 */ /* 0x000fe20003800000 */
[----:B--2---:R-:W-:-:S04]  /*9a20*/  LOP3.LUT R4, R4, 0x1, RZ, 0xfc, !PT ;  /* 0x0000000104047812 */ /* 0x004fc800078efcff */
[----:B------:R-:W-:-:S13]  /*9a30*/  ISETP.NE.AND P2, PT, R4, 0x3, PT ;  /* 0x000000030400780c */ /* 0x000fda0003f45270 */
[----:B01----:R-:W-:Y:S05]  /*9a40*/  @!P2 BRA `(.L_x_2512) ;  /* 0x000000000004a947 */ /* 0x003fea0003800000 */
[----:B------:R-:W-:Y:S01]  /*9a50*/  BPT.TRAP 0x1 ;  /* 0x000000040000795c */ /* 0x000fe20000300000 */
.L_x_2512:
[----:B------:R-:W-:Y:S05]  /*9a60*/  BSYNC B0 ;  /* 0x0000000000007941 */ /* 0x000fea0003800000 */
.L_x_2511:
[----:B------:R-:W-:Y:S04]  /*9a70*/  BSSY B0, `(.L_x_2513) ;  /* 0x0000008000007945 */ /* 0x000fe80003800000 */
[----:B------:R-:W-:Y:S05]  /*9a80*/  @P1 BRA `(.L_x_2514) ;  /* 0x0000000000181947 */ /* 0x000fea0003800000 */
[----:B------:R-:W2:Y:S01]  /*9a90*/  LD.E.64 R4, desc[UR54][R72.64+0x8] ;  /* 0x0000083648047980 */ /* 0x000ea2000c101b00 */
[----:B-----5:R-:W-:Y:S02]  /*9aa0*/  SHF.L.U32 R3, R6, 0x1f, RZ ;  /* 0x0000001f06037819 */ /* 0x020fe400000006ff */
[----:B--2---:R-:W-:-:S05]  /*9ab0*/  MOV R5, R4 ;  /* 0x0000000400057202 */ /* 0x004fca0000000f00 */
[----:B------:R-:W-:-:S04]  /*9ac0*/  IMAD R0, R0, 0x8, R5 ;  /* 0x0000000800007824 */ /* 0x000fc800078e0205 */
[----:B------:R-:W0:Y:S02]  /*9ad0*/  SYNCS.PHASECHK.TRANS64.TRYWAIT P1, [R0+URZ], R3 ;  /* 0x00000003000075a7 */ /* 0x000e24000802017f */
[----:B0-----:R-:W-:Y:S05]  /*9ae0*/  @!P1 BRA `(.L_x_2515) ;  /* 0x000001cc00549947 */ /* 0x001fea0003800000 */
.L_x_2514:
[----:B------:R-:W-:Y:S05]  /*9af0*/  BSYNC B0 ;  /* 0x0000000000007941 */ /* 0x000fea0003800000 */
.L_x_2513:
        /* <DEDUP_REMOVED lines=14> */
[----:B0-----:R-:W-:Y:S01]  /*9be0*/  IMAD.MOV.U32 R0, RZ, RZ, 0x1 ;  /* 0x00000001ff007424 */ /* 0x001fe200078e00ff */
        /* <DEDUP_REMOVED lines=42> */
[----:B0-----:R-:W-:Y:S05]  /*9e90*/  @!P2 BRA `(.L_x_2517) ;  /* 0x000000000004a947 */ /* 0x001fea0003800000 */
[----:B------:R-:W-:Y:S01]  /*9ea0*/  BPT.TRAP 0x1 ;  /* 0x000000040000795c */ /* 0x000fe20000300000 */
.L_x_2517:
[----:B------:R-:W-:Y:S05]  /*9eb0*/  BSYNC B0 ;  /* 0x0000000000007941 */ /* 0x000fea0003800000 */
.L_x_2516:
[----:B------:R-:W2:Y:S01]  /*9ec0*/  LDL.64 R6, [R1+0x40] ;  /* 0x0000400001067983 */ /* 0x000ea20000100a00 */
[----:B-----5:R-:W-:Y:S02]  /*9ed0*/  SHF.L.U32 R8, R5, 0x1f, RZ ;  /* 0x0000001f05087819 */ /* 0x020fe400000006ff */
[----:B--2---:R-:W-:-:S05]  /*9ee0*/  MOV R6, R6 ;  /* 0x0000000600067202 */ /* 0x004fca0000000f00 */
[----:B------:R-:W-:-:S04]  /*9ef0*/  IMAD R3, R3, 0x8, R6 ;  /* 0x0000000803037824 */ /* 0x000fc800078e0206 */
[----:B------:R0:W1:Y:S01]  /*9f00*/  SYNCS.PHASECHK.TRANS64.TRYWAIT P1, [R3+URZ], R8 ;  /* 0x00000008030075a7 */ /* 0x000062000802017f */
[----:B------:R0:W5:Y:S04]  /*9f10*/  LD.E R4, desc[UR54][R22.64+0x210] ;  /* 0x0002103616047980 */ /* 0x000168000c101900 */
[----:B------:R0:W5:Y:S01]  /*9f20*/  LD.E R5, desc[UR54][R22.64+0x214] ;  /* 0x0002143616057980 */ /* 0x000162000c101900 */
[----:B------:R-:W-:Y:S04]  /*9f30*/  BSSY B0, `(.L_x_2518) ;  /* 0x0000003000007945 */ /* 0x000fe80003800000 */
[----:B------:R-:W-:Y:S05]  /*9f40*/  @!P2 BRA `(.L_x_2519) ;  /* 0x000000000004a947 */ /* 0x000fea0003800000 */
[----:B------:R-:W-:Y:S01]  /*9f50*/  BPT.TRAP 0x1 ;  /* 0x000000040000795c */ /* 0x000fe20000300000 */
.L_x_2519:
[----:B------:R-:W-:Y:S05]  /*9f60*/  BSYNC B0 ;  /* 0x0000000000007941 */ /* 0x000fea0003800000 */
.L_x_2518:
[----:B------:R-:W-:Y:S04]  /*9f70*/  BSSY B0, `(.L_x_2520) ;  /* 0x0000006000007945 */ /* 0x000fe80003800000 */
[----:B-1----:R-:W-:Y:S05]  /*9f80*/  @P1 BRA `(.L_x_2521) ;  /* 0x0000000000101947 */ /* 0x002fea0003800000 */
[----:B-----5:R-:W-:Y:S01]  /*9f90*/  IMAD R4, R4, 0x8, R6 ;  /* 0x0000000804047824 */ /* 0x020fe200078e0206 */
[----:B------:R-:W-:-:S04]  /*9fa0*/  SHF.L.U32 R5, R5, 0x1f, RZ ;  /* 0x0000001f05057819 */ /* 0x000fc800000006ff */
[----:B------:R-:W1:Y:S02]  /*9fb0*/  SYNCS.PHASECHK.TRANS64.TRYWAIT P1, [R4+URZ], R5 ;  /* 0x00000005040075a7 */ /* 0x000e64000802017f */
[----:B-1----:R-:W-:Y:S05]  /*9fc0*/  @!P1 BRA `(.L_x_2522) ;  /* 0x000001c800309947 */ /* 0x002fea0003800000 */
.L_x_2521:
[----:B------:R-:W-:Y:S05]  /*9fd0*/  BSYNC B0 ;  /* 0x0000000000007941 */ /* 0x000fea0003800000 */
.L_x_2520:
[----:B------:R-:W2:Y:S04]  /*9fe0*/  LD.E R11, desc[UR54][R22.64+0x210] ;  /* 0x00021036160b7980 */ /* 0x000ea8000c101900 */
[----:B------:R-:W2:Y:S04]  /*9ff0*/  LDL.64 R6, [R1+0x118] ;  /* 0x0001180001067983 */ /* 0x000ea80000100a00 */
[----:B0-----:R-:W3:Y:S04]  /*a000*/  LDL R3, [R1+0x90] ;  /* 0x0000900001037983 */ /* 0x001ee80000100800 */
[----:B-1---5:R-:W4:Y:S04]  /*a010*/  LDL.64 R4, [R1+0x110] ;  /* 0x0001100001047983 */ /* 0x022f280000100a00 */
[----:B------:R-:W4:Y:S04]  /*a020*/  LDL.64 R8, [R1+0x110] ;  /* 0x0001100001087983 */ /* 0x000f280000100a00 */
[----:B------:R-:W4:Y:S04]  /*a030*/  LDL.64 R12, [R1+0x110] ;  /* 0x00011000010c7983 */ /* 0x000f280000100a00 */
[----:B------:R-:W4:Y:S01]  /*a040*/  LDL.64 R14, [R1+0x110] ;  /* 0x00011000010e7983 */ /* 0x000f220000100a00 */
[----:B------:R-:W-:Y:S05]  /*a050*/  WARPSYNC.ALL ;  /* 0x0000000000007948 */ /* 0x000fea0003800000 */
[----:B------:R-:W-:Y:S01]  /*a060*/  WARPGROUP.ARRIVE ;  /* 0x00000000000079c5 */ /* 0x000fe20000000000 */
[----:B------:R-:W4:Y:S01]  /*a070*/  LDL.64 R20, [R1+0x110] ;  /* 0x0001100001147983 */ /* 0x000f220000100a00 */
[----:B--2---:R-:W-:Y:S01]  /*a080*/  IMAD R6, R11, 0xc00, R6 ;  /* 0x00000c000b067824 */ /* 0x004fe200078e0206 */
[----:B------:R-:W-:-:S02]  /*a090*/  R2UR UR7, R7 ;  /* 0x00000000070772ca */ /* 0x000fc400000e0000 */
[----:B---3--:R-:W-:Y:S02]  /*a0a0*/  ISETP.NE.U32.AND P1, PT, R3, RZ, PT ;  /* 0x000000ff0300720c */ /* 0x008fe40003f25070 */
[----:B------:R-:W-:Y:S02]  /*a0b0*/  R2UR UR6, R6 ;  /* 0x00000000060672ca */ /* 0x000fe400000e0000 */
[----:B----4-:R-:W-:Y:S02]  /*a0c0*/  R2UR UR4, R4 ;  /* 0x00000000040472ca */ /* 0x010fe400000e0000 */
        /* <DEDUP_REMOVED lines=160> */
[----:B------:R-:W0:Y:S01]  /*aad0*/  S2R R19, SR_TID.X ;  /* 0x0000000000137919 */ /* 0x000e220000002100 */
[----:B------:R-:W-:Y:S04]  /*aae0*/  STL [R1+0x90], R0 ;  /* 0x0000900001007387 */ /* 0x000fe80000100800 */
[----:B------:R-:W-:Y:S01]  /*aaf0*/  STL [R1+0x90], R0 ;  /* 0x0000900001007387 */ /* 0x000fe20000100800 */
[----:B------:R-:W-:-:S02]  /*ab00*/  WARPGROUP.DEPBAR.LE gsb0, 0x0 ;  /* 0x00008000000079c5 */ /* 0x000fc40000010000 */
[----:B------:R-:W-:-:S06]  /*ab10*/  WARPGROUP.ARRIVE ;  /* 0x00000000000079c5 */ /* 0x000fcc0000000000 */
[----:B------:R-:W-:Y:S01]  /*ab20*/  HGMMA.64x96x16.F32 R24, gdesc[UR4], R24, gsb0 ;  /* 0x01600000041879f0 */ /* 0x000fe20008000818 */
[----:B------:R-:W-:Y:S01]  /*ab30*/  STL [R1+0x90], R0 ;  /* 0x0000900001007387 */ /* 0x000fe20000100800 */
[----:B0-----:R-:W-:-:S03]  /*ab40*/  LOP3.LUT P2, RZ, R19, 0x7f, RZ, 0xc0, !PT ;  /* 0x0000007f13ff7812 */ /* 0x001fc6000784c0ff */
        /* <DEDUP_REMOVED lines=21> */
[----:B------:R-:W2:Y:S04]  /*aca0*/  LDL.64 R74, [R1+0x430] ;  /* 0x00043000014a7983 */ /* 0x000ea80000100a00 */
[----:B------:R-:W3:Y:S04]  /*acb0*/  LDL R72, [R1+0x450] ;  /* 0x0004500001487983 */ /* 0x000ee80000100800 */
[----:B------:R-:W4:Y:S01]  /*acc0*/  LDL.64 R14, [R1+0x440] ;  /* 0x00044000010e7983 */ /* 0x000f220000100a00 */
[----:B--2---:R-:W-:-:S04]  /*acd0*/  FMNMX.FTZ R4, R24, R74, !PT ;  /* 0x0000004a18047209 */ /* 0x004fc80007810000 */
[----:B-1----:R-:W-:-:S04]  /*ace0*/  FMNMX.FTZ R3, R25, R4, !PT ;  /* 0x0000000419037209 */ /* 0x002fc80007810000 */
        /* <DEDUP_REMOVED lines=49> */
[----:B-1----:R-:W-:-:S03]  /*b000*/  FMNMX.FTZ R6, R7, R8, !PT ;  /* 0x0000000807067209 */ /* 0x002fc60007810000 */
[----:B------:R-:W-:Y:S04]  /*b010*/  STL.64 [R1+0x430], R4 ;  /* 0x0004300401007387 */ /* 0x000fe80000100a00 */
[----:B------:R-:W2:Y:S04]  /*b020*/  LDL R7, [R1+0x434] ;  /* 0x0004340001077983 */ /* 0x000ea80000100800 */
[----:B------:R-:W-:Y:S04]  /*b030*/  STL [R1+0x430], R6 ;  /* 0x0004300601007387 */ /* 0x000fe80000100800 */
[----:B------:R-:W3:Y:S04]  /*b040*/  LDL R77, [R1+0x430] ;  /* 0x00043000014d7983 */ /* 0x000ee80000100800 */
[----:B--2---:R-:W1:Y:S01]  /*b050*/  SHFL.BFLY PT, R4, R7, 0x2, 0x1f ;  /* 0x0c401f0007047f89 */ /* 0x004e6200000e0000 */
[----:B---3--:R-:W-:Y:S01]  /*b060*/  FADD.FTZ R3, R74, -R77 ;  /* 0x8000004d4a037221 */ /* 0x008fe20000010000 */
[----:B------:R-:W-:-:S04]  /*b070*/  FMUL.FTZ R77, R72, R77 ;  /* 0x0000004d484d7220 */ /* 0x000fc80000410000 */
[----:B------:R-:W-:Y:S01]  /*b080*/  FFMA.FTZ R152, R24, R72, -R77 ;  /* 0x0000004818987223 */ /* 0x000fe2000001084d */
[----:B-1----:R-:W-:-:S05]  /*b090*/  FMNMX.FTZ R5, R4, R7, !PT ;  /* 0x0000000704057209 */ /* 0x002fca0007810000 */
[----:B------:R-:W1:Y:S01]  /*b0a0*/  SHFL.BFLY PT, R24, R5, 0x1, 0x1f ;  /* 0x0c201f0005187f89 */ /* 0x000e6200000e0000 */
[-C--:B------:R-:W-:Y:S01]  /*b0b0*/  FMUL.FTZ R73, R3, R72.reuse ;  /* 0x0000004803497220 */ /* 0x080fe20000410000 */
[-CC-:B------:R-:W-:Y:S01]  /*b0c0*/  FFMA.FTZ R3, R25, R72.reuse, -R77.reuse ;  /* 0x0000004819037223 */ /* 0x180fe2000001084d */
[-CC-:B------:R-:W-:Y:S01]  /*b0d0*/  FFMA.FTZ R12, R44, R72.reuse, -R77.reuse ;  /* 0x000000482c0c7223 */ /* 0x180fe2000001084d */
[----:B------:R-:W-:Y:S01]  /*b0e0*/  MUFU.EX2 R152, R152 ;  /* 0x0000009800987308 */ /* 0x000fe20000000800 */
[----:B------:R-:W-:Y:S01]  /*b0f0*/  FFMA.FTZ R154, R28, R72, -R77 ;  /* 0x000000481c9a7223 */ /* 0x000fe2000001084d */
[----:B-1----:R-:W-:-:S05]  /*b100*/  FMNMX.FTZ R24, R5, R24, !PT ;  /* 0x0000001805187209 */ /* 0x002fca0007810000 */
[----:B------:R-:W-:Y:S01]  /*b110*/  FADD.FTZ R75, R75, -R24 ;  /* 0x800000184b4b7221 */ /* 0x000fe20000010000 */
[----:B------:R-:W-:-:S03]  /*b120*/  FMUL.FTZ R25, R24, R72 ;  /* 0x0000004818197220 */ /* 0x000fc60000410000 */
[----:B------:R-:W-:Y:S01]  /*b130*/  FMUL.FTZ R44, R72, R75 ;  /* 0x0000004b482c7220 */ /* 0x000fe20000410000 */
[-CC-:B------:R-:W-:Y:S01]  /*b140*/  FFMA.FTZ R153, R26, R72.reuse, -R25.reuse ;  /* 0x000000481a997223 */ /* 0x180fe20000010819 */
[-CC-:B------:R-:W-:Y:S01]  /*b150*/  FFMA.FTZ R187, R27, R72.reuse, -R25.reuse ;  /* 0x000000481bbb7223 */ /* 0x180fe20000010819 */
[----:B------:R-:W-:Y:S01]  /*b160*/  MUFU.EX2 R73, R73 ;  /* 0x0000004900497308 */ /* 0x000fe20000000800 */
[-CC-:B------:R-:W-:Y:S01]  /*b170*/  FFMA.FTZ R185, R30, R72.reuse, -R25.reuse ;  /* 0x000000481eb97223 */ /* 0x180fe20000010819 */
[----:B------:R-:W-:-:S06]  /*b180*/  FFMA.FTZ R188, R31, R72, -R25 ;  /* 0x000000481fbc7223 */ /* 0x000fcc0000010819 */
[----:B------:R-:W-:Y:S01]  /*b190*/  MUFU.EX2 R44, R44 ;  /* 0x0000002c002c7308 */ /* 0x000fe20000000800 */
[----:B------:R-:W-:-:S07]  /*b1a0*/  FFMA.FTZ R155, R29, R72, -R77 ;  /* 0x000000481d9b7223 */ /* 0x000fce000001084d */
[----:B------:R-:W4:Y:S01]  /*b1b0*/  MUFU.EX2 R153, R153 ;  /* 0x0000009900997308 */ /* 0x000f220000000800 */
[----:B------:R-:W-:-:S07]  /*b1c0*/  FFMA.FTZ R181, R34, R72, -R25 ;  /* 0x0000004822b57223 */ /* 0x000fce0000010819 */
[----:B------:R-:W1:Y:S01]  /*b1d0*/  MUFU.EX2 R187, R187 ;  /* 0x000000bb00bb7308 */ /* 0x000e620000000800 */
[----:B------:R-:W-:-:S07]  /*b1e0*/  FFMA.FTZ R19, R32, R72, -R77 ;  /* 0x0000004820137223 */ /* 0x000fce000001084d */
[----:B------:R-:W2:Y:S01]  /*b1f0*/  MUFU.EX2 R3, R3 ;  /* 0x0000000300037308 */ /* 0x000ea20000000800 */
[----:B------:R-:W-:-:S07]  /*b200*/  FFMA.FTZ R183, R35, R72, -R25 ;  /* 0x0000004823b77223 */ /* 0x000fce0000010819 */
[----:B------:R-:W3:Y:S01]  /*b210*/  MUFU.EX2 R185, R185 ;  /* 0x000000b900b97308 */ /* 0x000ee20000000800 */
[----:B------:R-:W-:-:S07]  /*b220*/  FFMA.FTZ R163, R33, R72, -R77 ;  /* 0x0000004821a37223 */ /* 0x000fce000001084d */
[----:B------:R-:W0:Y:S01]  /*b230*/  MUFU.EX2 R154, R154 ;  /* 0x0000009a009a7308 */ /* 0x000e220000000800 */
[----:B----4-:R-:W-:Y:S01]  /*b240*/  FFMA.FTZ R26, R15, R44, R153 ;  /* 0x0000002c0f1a7223 */ /* 0x010fe20000010099 */
[----:B------:R-:W-:-:S06]  /*b250*/  FFMA.FTZ R182, R38, R72, -R25 ;  /* 0x0000004826b67223 */ /* 0x000fcc0000010819 */
[----:B------:R-:W4:Y:S01]  /*b260*/  MUFU.EX2 R188, R188 ;  /* 0x000000bc00bc7308 */ /* 0x000f220000000800 */
[----:B------:R-:W-:Y:S01]  /*b270*/  FFMA.FTZ R14, R73, R14, R152 ;  /* 0x0000000e490e7223 */ /* 0x000fe20000010098 */
[----:B------:R-:W-:-:S06]  /*b280*/  FFMA.FTZ R13, R36, R72, -R77 ;  /* 0x00000048240d7223 */ /* 0x000fcc000001084d */
[----:B------:R-:W4:Y:S01]  /*b290*/  MUFU.EX2 R155, R155 ;  /* 0x0000009b009b7308 */ /* 0x000f220000000800 */
[----:B-1----:R-:W-:Y:S01]  /*b2a0*/  FADD.FTZ R26, R187, R26 ;  /* 0x0000001abb1a7221 */ /* 0x002fe20000010000 */
[----:B------:R-:W-:-:S06]  /*b2b0*/  FFMA.FTZ R184, R39, R72, -R25 ;  /* 0x0000004827b87223 */ /* 0x000fcc0000010819 */
[----:B------:R-:W1:Y:S01]  /*b2c0*/  MUFU.EX2 R181, R181 ;  /* 0x000000b500b57308 */ /* 0x000e620000000800 */
[----:B--2---:R-:W-:Y:S01]  /*b2d0*/  FADD.FTZ R15, R3, R14 ;  /* 0x0000000e030f7221 */ /* 0x004fe20000010000 */
[----:B------:R-:W-:-:S06]  /*b2e0*/  FFMA.FTZ R162, R37, R72, -R77 ;  /* 0x0000004825a27223 */ /* 0x000fcc000001084d */
[----:B------:R-:W2:Y:S01]  /*b2f0*/  MUFU.EX2 R19, R19 ;  /* 0x0000001300137308 */ /* 0x000ea20000000800 */
[----:B---3--:R-:W-:Y:S01]  /*b300*/  FADD.FTZ R27, R185, R26 ;  /* 0x0000001ab91b7221 */ /* 0x008fe20000010000 */
[----:B------:R-:W-:-:S06]  /*b310*/  FFMA.FTZ R177, R42, R72, -R25 ;  /* 0x000000482ab17223 */ /* 0x000fcc0000010819 */
[----:B------:R-:W3:Y:S01]  /*b320*/  MUFU.EX2 R183, R183 ;  /* 0x000000b700b77308 */ /* 0x000ee20000000800 */
[----:B0-----:R-:W-:Y:S01]  /*b330*/  FADD.FTZ R14, R154, R15 ;  /* 0x0000000f9a0e7221 */ /* 0x001fe20000010000 */
[----:B------:R-:W-:-:S06]  /*b340*/  FFMA.FTZ R11, R40, R72, -R77 ;  /* 0x00000048280b7223 */ /* 0x000fcc000001084d */
[----:B------:R-:W0:Y:S01]  /*b350*/  MUFU.EX2 R163, R163 ;  /* 0x000000a300a37308 */ /* 0x000e220000000800 */
[----:B----4-:R-:W-:Y:S01]  /*b360*/  FADD.FTZ R26, R188, R27 ;  /* 0x0000001bbc1a7221 */ /* 0x010fe20000010000 */
[----:B------:R-:W-:-:S06]  /*b370*/  FFMA.FTZ R179, R43, R72, -R25 ;  /* 0x000000482bb37223 */ /* 0x000fcc0000010819 */
[----:B------:R-:W4:Y:S01]  /*b380*/  MUFU.EX2 R182, R182 ;  /* 0x000000b600b67308 */ /* 0x000f220000000800 */
[----:B------:R-:W-:Y:S01]  /*b390*/  FADD.FTZ R14, R155, R14 ;  /* 0x0000000e9b0e7221 */ /* 0x000fe20000010000 */
[----:B------:R-:W-:-:S06]  /*b3a0*/  FFMA.FTZ R160, R41, R72, -R77 ;  /* 0x0000004829a07223 */ /* 0x000fcc000001084d */
[----:B------:R-:W4:Y:S01]  /*b3b0*/  MUFU.EX2 R13, R13 ;  /* 0x0000000d000d7308 */ /* 0x000f220000000800 */
[----:B-1----:R-:W-:Y:S01]  /*b3c0*/  FADD.FTZ R26, R181, R26 ;  /* 0x0000001ab51a7221 */ /* 0x002fe20000010000 */
[----:B------:R-:W-:-:S06]  /*b3d0*/  FFMA.FTZ R178, R46, R72, -R25 ;  /* 0x000000482eb27223 */ /* 0x000fcc0000010819 */
[----:B------:R-:W1:Y:S01]  /*b3e0*/  MUFU.EX2 R184, R184 ;  /* 0x000000b800b87308 */ /* 0x000e620000000800 */
[----:B--2---:R-:W-:-:S07]  /*b3f0*/  FADD.FTZ R14, R19, R14 ;  /* 0x0000000e130e7221 */ /* 0x004fce0000010000 */
        /* <DEDUP_REMOVED lines=20> */
[----:B0-----:R-:W-:-:S06]  /*b540*/  FADD.FTZ R15, R11, R14 ;  /* 0x0000000e0b0f7221 */ /* 0x001fcc0000010000 */
[----:B------:R-:W0:Y:S01]  /*b550*/  MUFU.EX2 R180, R180 ;  /* 0x000000b400b47308 */ /* 0x000e220000000800 */
[-C--:B------:R-:W-:Y:S01]  /*b560*/  FFMA.FTZ R9, R52, R72.reuse, -R77 ;  /* 0x0000004834097223 */ /* 0x080fe2000001084d */
[----:B------:R-:W-:-:S06]  /*b570*/  FFMA.FTZ R166, R54, R72, -R25 ;  /* 0x0000004836a67223 */ /* 0x000fcc0000010819 */
[----:B------:R-:W3:Y:S01]  /*b580*/  MUFU.EX2 R161, R161 ;  /* 0x000000a100a17308 */ /* 0x000ee20000000800 */
[----:B----4-:R-:W-:Y:S01]  /*b590*/  FADD.FTZ R27, R179, R26 ;  /* 0x0000001ab31b7221 */ /* 0x010fe20000010000 */
[----:B------:R-:W-:-:S06]  /*b5a0*/  FADD.FTZ R15, R160, R15 ;  /* 0x0000000fa00f7221 */ /* 0x000fcc0000010000 */
[----:B------:R-:W4:Y:S01]  /*b5b0*/  MUFU.EX2 R164, R164 ;  /* 0x000000a400a47308 */ /* 0x000f220000000800 */
[-C--:B------:R-:W-:Y:S01]  /*b5c0*/  FFMA.FTZ R159, R53, R72.reuse, -R77 ;  /* 0x00000048359f7223 */ /* 0x080fe2000001084d */
[----:B------:R-:W-:-:S06]  /*b5d0*/  FFMA.FTZ R172, R55, R72, -R25 ;  /* 0x0000004837ac7223 */ /* 0x000fcc0000010819 */
[----:B------:R-:W4:Y:S01]  /*b5e0*/  MUFU.EX2 R8, R8 ;  /* 0x0000000800087308 */ /* 0x000f220000000800 */
[----:B-1----:R-:W-:Y:S01]  /*b5f0*/  FADD.FTZ R27, R178, R27 ;  /* 0x0000001bb21b7221 */ /* 0x002fe20000010000 */
[----:B--2---:R-:W-:-:S06]  /*b600*/  FADD.FTZ R14, R12, R15 ;  /* 0x0000000f0c0e7221 */ /* 0x004fcc0000010000 */
[----:B------:R-:W1:Y:S01]  /*b610*/  MUFU.EX2 R171, R171 ;  /* 0x000000ab00ab7308 */ /* 0x000e620000000800 */
[-C--:B------:R-:W-:Y:S01]  /*b620*/  FFMA.FTZ R6, R56, R72.reuse, -R77 ;  /* 0x0000004838067223 */ /* 0x080fe2000001084d */
[----:B------:R-:W-:-:S06]  /*b630*/  FFMA.FTZ R167, R58, R72, -R25 ;  /* 0x000000483aa77223 */ /* 0x000fcc0000010819 */
[----:B------:R-:W2:Y:S01]  /*b640*/  MUFU.EX2 R158, R158 ;  /* 0x0000009e009e7308 */ /* 0x000ea20000000800 */
[----:B0-----:R-:W-:Y:S01]  /*b650*/  FADD.FTZ R27, R180, R27 ;  /* 0x0000001bb41b7221 */ /* 0x001fe20000010000 */
[----:B---3--:R-:W-:-:S06]  /*b660*/  FADD.FTZ R15, R161, R14 ;  /* 0x0000000ea10f7221 */ /* 0x008fcc0000010000 */
[----:B------:R-:W-:Y:S01]  /*b670*/  MUFU.EX2 R9, R9 ;  /* 0x0000000900097308 */ /* 0x000fe20000000800 */
[-C--:B------:R-:W-:Y:S01]  /*b680*/  FFMA.FTZ R156, R57, R72.reuse, -R77 ;  /* 0x00000048399c7223 */ /* 0x080fe2000001084d */
[----:B------:R-:W-:-:S06]  /*b690*/  FFMA.FTZ R173, R59, R72, -R25 ;  /* 0x000000483bad7223 */ /* 0x000fcc0000010819 */
[----:B------:R-:W0:Y:S01]  /*b6a0*/  MUFU.EX2 R166, R166 ;  /* 0x000000a600a67308 */ /* 0x000e220000000800 */
[----:B----4-:R-:W-:Y:S01]  /*b6b0*/  FADD.FTZ R14, R164, R27 ;  /* 0x0000001ba40e7221 */ /* 0x010fe20000010000 */
[----:B------:R-:W-:-:S06]  /*b6c0*/  FADD.FTZ R15, R8, R15 ;  /* 0x0000000f080f7221 */ /* 0x000fcc0000010000 */
[----:B------:R-:W-:Y:S01]  /*b6d0*/  MUFU.EX2 R159, R159 ;  /* 0x0000009f009f7308 */ /* 0x000fe20000000800 */
[-C--:B------:R-:W-:Y:S01]  /*b6e0*/  FFMA.FTZ R7, R60, R72.reuse, -R77 ;  /* 0x000000483c077223 */ /* 0x080fe2000001084d */
[----:B------:R-:W-:-:S06]  /*b6f0*/  FFMA.FTZ R168, R62, R72, -R25 ;  /* 0x000000483ea87223 */ /* 0x000fcc0000010819 */
[----:B------:R-:W3:Y:S01]  /*b700*/  MUFU.EX2 R172, R172 ;  /* 0x000000ac00ac7308 */ /* 0x000ee20000000800 */
[----:B-1----:R-:W-:Y:S01]  /*b710*/  FADD.FTZ R27, R171, R14 ;  /* 0x0000000eab1b7221 */ /* 0x002fe20000010000 */
[----:B--2---:R-:W-:-:S06]  /*b720*/  FADD.FTZ R14, R158, R15 ;  /* 0x0000000f9e0e7221 */ /* 0x004fcc0000010000 */
[----:B------:R-:W-:Y:S01]  /*b730*/  MUFU.EX2 R6, R6 ;  /* 0x0000000600067308 */ /* 0x000fe20000000800 */
[-C--:B------:R-:W-:Y:S01]  /*b740*/  FFMA.FTZ R157, R61, R72.reuse, -R77 ;  /* 0x000000483d9d7223 */ /* 0x080fe2000001084d */
[----:B------:R-:W-:-:S06]  /*b750*/  FFMA.FTZ R174, R63, R72, -R25 ;  /* 0x000000483fae7223 */ /* 0x000fcc0000010819 */
[----:B------:R-:W1:Y:S01]  /*b760*/  MUFU.EX2 R167, R167 ;  /* 0x000000a700a77308 */ /* 0x000e620000000800 */
[----:B0-----:R-:W-:Y:S01]  /*b770*/  FADD.FTZ R27, R166, R27 ;  /* 0x0000001ba61b7221 */ /* 0x001fe20000010000 */
[----:B------:R-:W-:-:S06]  /*b780*/  FADD.FTZ R14, R9, R14 ;  /* 0x0000000e090e7221 */ /* 0x000fcc0000010000 */
[----:B------:R-:W-:Y:S01]  /*b790*/  MUFU.EX2 R156, R156 ;  /* 0x0000009c009c7308 */ /* 0x000fe20000000800 */
[-C--:B------:R-:W-:Y:S01]  /*b7a0*/  FFMA.FTZ R4, R64, R72.reuse, -R77 ;  /* 0x0000004840047223 */ /* 0x080fe2000001084d */
[----:B------:R-:W-:-:S06]  /*b7b0*/  FFMA.FTZ R169, R66, R72, -R25 ;  /* 0x0000004842a97223 */ /* 0x000fcc0000010819 */
[----:B------:R-:W0:Y:S01]  /*b7c0*/  MUFU.EX2 R173, R173 ;  /* 0x000000ad00ad7308 */ /* 0x000e220000000800 */
[----:B---3--:R-:W-:Y:S01]  /*b7d0*/  FADD.FTZ R26, R172, R27 ;  /* 0x0000001bac1a7221 */ /* 0x008fe20000010000 */
[----:B------:R-:W-:-:S06]  /*b7e0*/  FADD.FTZ R15, R159, R14 ;  /* 0x0000000e9f0f7221 */ /* 0x000fcc0000010000 */
[----:B------:R-:W-:Y:S01]  /*b7f0*/  MUFU.EX2 R7, R7 ;  /* 0x0000000700077308 */ /* 0x000fe20000000800 */
[-C--:B------:R-:W-:Y:S01]  /*b800*/  FFMA.FTZ R21, R65, R72.reuse, -R77 ;  /* 0x0000004841157223 */ /* 0x080fe2000001084d */
[----:B------:R-:W-:-:S06]  /*b810*/  FFMA.FTZ R175, R67, R72, -R25 ;  /* 0x0000004843af7223 */ /* 0x000fcc0000010819 */
[----:B------:R-:W2:Y:S01]  /*b820*/  MUFU.EX2 R168, R168 ;  /* 0x000000a800a87308 */ /* 0x000ea20000000800 */
[----:B-1----:R-:W-:Y:S01]  /*b830*/  FADD.FTZ R26, R167, R26 ;  /* 0x0000001aa71a7221 */ /* 0x002fe20000010000 */
[----:B------:R-:W-:-:S06]  /*b840*/  FADD.FTZ R15, R6, R15 ;  /* 0x0000000f060f7221 */ /* 0x000fcc0000010000 */
[----:B------:R-:W-:Y:S01]  /*b850*/  MUFU.EX2 R157, R157 ;  /* 0x0000009d009d7308 */ /* 0x000fe20000000800 */
[----:B------:R-:W-:-:S07]  /*b860*/  FFMA.FTZ R170, R70, R72, -R25 ;  /* 0x0000004846aa7223 */ /* 0x000fce0000010819 */
[----:B------:R-:W1:Y:S01]  /*b870*/  MUFU.EX2 R174, R174 ;  /* 0x000000ae00ae7308 */ /* 0x000e620000000800 */
[----:B------:R-:W-:Y:S01]  /*b880*/  FFMA.FTZ R68, R68, R72, -R77 ;  /* 0x0000004844447223 */ /* 0x000fe2000001084d */
[----:B0-----:R-:W-:Y:S01]  /*b890*/  FADD.FTZ R27, R173, R26 ;  /* 0x0000001aad1b7221 */ /* 0x001fe20000010000 */
[----:B------:R-:W-:-:S05]  /*b8a0*/  FADD.FTZ R14, R156, R15 ;  /* 0x0000000f9c0e7221 */ /* 0x000fca0000010000 */
[----:B------:R-:W-:Y:S01]  /*b8b0*/  MUFU.EX2 R4, R4 ;  /* 0x0000000400047308 */ /* 0x000fe20000000800 */
[-C--:B------:R-:W-:Y:S01]  /*b8c0*/  FFMA.FTZ R20, R69, R72.reuse, -R77 ;  /* 0x0000004845147223 */ /* 0x080fe2000001084d */
[----:B------:R-:W-:-:S06]  /*b8d0*/  FFMA.FTZ R176, R71, R72, -R25 ;  /* 0x0000004847b07223 */ /* 0x000fcc0000010819 */
[----:B------:R-:W0:Y:S01]  /*b8e0*/  MUFU.EX2 R169, R169 ;  /* 0x000000a900a97308 */ /* 0x000e220000000800 */
[----:B--2---:R-:W-:Y:S01]  /*b8f0*/  FADD.FTZ R27, R168, R27 ;  /* 0x0000001ba81b7221 */ /* 0x004fe20000010000 */
[----:B------:R-:W-:-:S06]  /*b900*/  FADD.FTZ R14, R7, R14 ;  /* 0x0000000e070e7221 */ /* 0x000fcc0000010000 */
[----:B------:R-:W-:Y:S08]  /*b910*/  MUFU.EX2 R21, R21 ;  /* 0x0000001500157308 */ /* 0x000ff00000000800 */
[----:B------:R-:W2:Y:S01]  /*b920*/  MUFU.EX2 R175, R175 ;  /* 0x000000af00af7308 */ /* 0x000ea20000000800 */
[----:B-1----:R-:W-:Y:S01]  /*b930*/  FADD.FTZ R26, R174, R27 ;  /* 0x0000001bae1a7221 */ /* 0x002fe20000010000 */
[----:B------:R-:W-:-:S06]  /*b940*/  FADD.FTZ R15, R157, R14 ;  /* 0x0000000e9d0f7221 */ /* 0x000fcc0000010000 */
[----:B------:R-:W-:Y:S08]  /*b950*/  MUFU.EX2 R5, R68 ;  /* 0x0000004400057308 */ /* 0x000ff00000000800 */
[----:B------:R-:W1:Y:S01]  /*b960*/  MUFU.EX2 R170, R170 ;  /* 0x000000aa00aa7308 */ /* 0x000e620000000800 */
[----:B0-----:R-:W-:Y:S01]  /*b970*/  FADD.FTZ R26, R169, R26 ;  /* 0x0000001aa91a7221 */ /* 0x001fe20000010000 */
[----:B------:R-:W-:-:S06]  /*b980*/  FADD.FTZ R14, R4, R15 ;  /* 0x0000000f040e7221 */ /* 0x000fcc0000010000 */
[----:B------:R-:W0:Y:S08]  /*b990*/  MUFU.EX2 R20, R20 ;  /* 0x0000001400147308 */ /* 0x000e300000000800 */
[----:B------:R-:W3:Y:S01]  /*b9a0*/  MUFU.EX2 R176, R176 ;  /* 0x000000b000b07308 */ /* 0x000ee20000000800 */
[----:B--2---:R-:W-:Y:S01]  /*b9b0*/  FADD.FTZ R15, R175, R26 ;  /* 0x0000001aaf0f7221 */ /* 0x004fe20000010000 */
[----:B------:R-:W-:-:S03]  /*b9c0*/  FADD.FTZ R14, R21, R14 ;  /* 0x0000000e150e7221 */ /* 0x000fc60000010000 */
[----:B-1----:R-:W-:Y:S01]  /*b9d0*/  FADD.FTZ R15, R170, R15 ;  /* 0x0000000faa0f7221 */ /* 0x002fe20000010000 */
[----:B------:R-:W-:-:S04]  /*b9e0*/  FADD.FTZ R25, R5, R14 ;  /* 0x0000000e05197221 */ /* 0x000fc80000010000 */
[----:B0-----:R-:W-:Y:S01]  /*b9f0*/  FADD.FTZ R14, R20, R25 ;  /* 0x00000019140e7221 */ /* 0x001fe20000010000 */
[----:B------:R0:W-:Y:S01]  /*ba00*/  STL [R1+0x434], R24 ;  /* 0x0004341801007387 */ /* 0x0001e20000100800 */
[----:B---3--:R-:W-:-:S05]  /*ba10*/  FADD.FTZ R15, R176, R15 ;  /* 0x0000000fb00f7221 */ /* 0x008fca0000010000 */
[----:B------:R1:W-:Y:S04]  /*ba20*/  STL.64 [R1+0x440], R14 ;  /* 0x0004400e01007387 */ /* 0x0003e80000100a00 */
[----:B------:R-:W2:Y:S04]  /*ba30*/  LD.E R25, desc[UR54][R22.64+0x41c] ;  /* 0x00041c3616197980 */ /* 0x000ea8000c101900 */
        /* <DEDUP_REMOVED lines=8> */
[----:B0-----:R-:W4:Y:S04]  /*bac0*/  LD.E R24, desc[UR54][R22.64+0x254] ;  /* 0x0002543616187980 */ /* 0x001f28000c101900 */
        /* <DEDUP_REMOVED lines=117> */
[----:B------:R-:W4:Y:S01]  /*c220*/  LD.E R27, desc[UR54][R22.64+0x418] ;  /* 0x00041836161b7980 */ /* 0x000f22000c101900 */
[----:B--2---:R-:W-:Y:S01]  /*c230*/  FMUL.FTZ R217, R44, R25 ;  /* 0x000000192cd97220 */ /* 0x004fe20000410000 */
[C---:B---3--:R-:W-:Y:S01]  /*c240*/  FMUL.FTZ R215, R73.reuse, R40 ;  /* 0x0000002849d77220 */ /* 0x048fe20000410000 */
[C---:B----4-:R-:W-:Y:S01]  /*c250*/  FMUL.FTZ R25, R73.reuse, R26 ;  /* 0x0000001a49197220 */ /* 0x050fe20000410000 */
[C---:B------:R-:W-:Y:S01]  /*c260*/  FMUL.FTZ R189, R73.reuse, R28 ;  /* 0x0000001c49bd7220 */ /* 0x040fe20000410000 */
[C---:B------:R-:W-:Y:S01]  /*c270*/  FMUL.FTZ R191, R73.reuse, R30 ;  /* 0x0000001e49bf7220 */ /* 0x040fe20000410000 */
[----:B------:R0:W-:Y:S01]  /*c280*/  ST.E desc[UR54][R22.64+0x41c], R217 ;  /* 0x00041cd916007985 */ /* 0x0001e2000c101936 */
[C---:B------:R-:W-:Y:S01]  /*c290*/  FMUL.FTZ R201, R73.reuse, R32 ;  /* 0x0000002049c97220 */ /* 0x040fe20000410000 */
[C---:B------:R-:W-:Y:S01]  /*c2a0*/  FMUL.FTZ R203, R73.reuse, R34 ;  /* 0x0000002249cb7220 */ /* 0x040fe20000410000 */
[C---:B------:R-:W-:Y:S01]  /*c2b0*/  FMUL.FTZ R213, R73.reuse, R36 ;  /* 0x0000002449d57220 */ /* 0x040fe20000410000 */
[----:B------:R1:W-:Y:S01]  /*c2c0*/  ST.E desc[UR54][R22.64+0x414], R215 ;  /* 0x000414d716007985 */ /* 0x0003e2000c101936 */
[----:B------:R-:W-:-:S03]  /*c2d0*/  FMUL.FTZ R227, R73, R146 ;  /* 0x0000009249e37220 */ /* 0x000fc60000410000 */
[----:B------:R2:W-:Y:S04]  /*c2e0*/  ST.E desc[UR54][R22.64+0x220], R25 ;  /* 0x0002201916007985 */ /* 0x0005e8000c101936 */
[----:B------:R3:W-:Y:S01]  /*c2f0*/  ST.E desc[UR54][R22.64+0x224], R189 ;  /* 0x000224bd16007985 */ /* 0x0007e2000c101936 */
[----:B0-----:R-:W-:-:S03]  /*c300*/  FMUL.FTZ R217, R73, R150 ;  /* 0x0000009649d97220 */ /* 0x001fc60000410000 */
[----:B------:R0:W-:Y:S01]  /*c310*/  ST.E desc[UR54][R22.64+0x230], R191 ;  /* 0x000230bf16007985 */ /* 0x0001e2000c101936 */
[C---:B-1----:R-:W-:Y:S01]  /*c320*/  FMUL.FTZ R215, R73.reuse, R38 ;  /* 0x0000002649d77220 */ /* 0x042fe20000410000 */
[C---:B--2---:R-:W-:Y:S01]  /*c330*/  FMUL.FTZ R25, R73.reuse, R24 ;  /* 0x0000001849197220 */ /* 0x044fe20000410000 */
[C---:B---3--:R-:W-:Y:S01]  /*c340*/  FMUL.FTZ R189, R73.reuse, R148 ;  /* 0x0000009449bd7220 */ /* 0x048fe20000410000 */
[C---:B0-----:R-:W-:Y:S01]  /*c350*/  FMUL.FTZ R191, R73.reuse, R144 ;  /* 0x0000009049bf7220 */ /* 0x041fe20000410000 */
[----:B------:R0:W-:Y:S01]  /*c360*/  ST.E desc[UR54][R22.64+0x234], R201 ;  /* 0x000234c916007985 */ /* 0x0001e2000c101936 */
[----:B------:R-:W-:-:S03]  /*c370*/  FMUL.FTZ R229, R73, R136 ;  /* 0x0000008849e57220 */ /* 0x000fc60000410000 */
[----:B------:R1:W-:Y:S04]  /*c380*/  ST.E desc[UR54][R22.64+0x240], R203 ;  /* 0x000240cb16007985 */ /* 0x0003e8000c101936 */
[----:B------:R2:W-:Y:S04]  /*c390*/  ST.E desc[UR54][R22.64+0x244], R213 ;  /* 0x000244d516007985 */ /* 0x0005e8000c101936 */
[----:B------:R3:W-:Y:S01]  /*c3a0*/  ST.E desc[UR54][R22.64+0x250], R215 ;  /* 0x000250d716007985 */ /* 0x0007e2000c101936 */
[----:B0-----:R-:W-:-:S03]  /*c3b0*/  FMUL.FTZ R201, R73, R142 ;  /* 0x0000008e49c97220 */ /* 0x001fc60000410000 */
[----:B------:R0:W-:Y:S01]  /*c3c0*/  ST.E desc[UR54][R22.64+0x254], R25 ;  /* 0x0002541916007985 */ /* 0x0001e2000c101936 */
[----:B-1----:R-:W-:-:S03]  /*c3d0*/  FMUL.FTZ R203, R73, R140 ;  /* 0x0000008c49cb7220 */ /* 0x002fc60000410000 */
[----:B------:R1:W-:Y:S01]  /*c3e0*/  ST.E desc[UR54][R22.64+0x260], R189 ;  /* 0x000260bd16007985 */ /* 0x0003e2000c101936 */
[----:B--2---:R-:W-:-:S03]  /*c3f0*/  FMUL.FTZ R213, R73, R138 ;  /* 0x0000008a49d57220 */ /* 0x004fc60000410000 */
[----:B------:R2:W-:Y:S01]  /*c400*/  ST.E desc[UR54][R22.64+0x264], R217 ;  /* 0x000264d916007985 */ /* 0x0005e2000c101936 */
[----:B---3--:R-:W-:-:S03]  /*c410*/  FMUL.FTZ R215, R73, R132 ;  /* 0x0000008449d77220 */ /* 0x008fc60000410000 */
[----:B------:R3:W-:Y:S01]  /*c420*/  ST.E desc[UR54][R22.64+0x270], R227 ;  /* 0x000270e316007985 */ /* 0x0007e2000c101936 */
[----:B0-----:R-:W-:-:S03]  /*c430*/  FMUL.FTZ R25, R73, R134 ;  /* 0x0000008649197220 */ /* 0x001fc60000410000 */
[----:B------:R0:W-:Y:S01]  /*c440*/  ST.E desc[UR54][R22.64+0x274], R191 ;  /* 0x000274bf16007985 */ /* 0x0001e2000c101936 */
[C---:B-1----:R-:W-:Y:S01]  /*c450*/  FMUL.FTZ R189, R73.reuse, R126 ;  /* 0x0000007e49bd7220 */ /* 0x042fe20000410000 */
[C---:B--2---:R-:W-:Y:S01]  /*c460*/  FMUL.FTZ R217, R73.reuse, R130 ;  /* 0x0000008249d97220 */ /* 0x044fe20000410000 */
[C---:B---3--:R-:W-:Y:S01]  /*c470*/  FMUL.FTZ R227, R73.reuse, R128 ;  /* 0x0000008049e37220 */ /* 0x048fe20000410000 */
[C---:B0-----:R-:W-:Y:S01]  /*c480*/  FMUL.FTZ R191, R73.reuse, R124 ;  /* 0x0000007c49bf7220 */ /* 0x041fe20000410000 */
[----:B------:R0:W-:Y:S04]  /*c490*/  ST.E desc[UR54][R22.64+0x280], R201 ;  /* 0x000280c916007985 */ /* 0x0001e8000c101936 */
        /* <DEDUP_REMOVED lines=13> */
[----:B-1----:R-:W-:-:S03]  /*c570*/  FMUL.FTZ R189, R73, R106 ;  /* 0x0000006a49bd7220 */ /* 0x002fc60000410000 */
[----:B------:R1:W-:Y:S01]  /*c580*/  ST.E desc[UR54][R22.64+0x2c4], R191 ;  /* 0x0002c4bf16007985 */ /* 0x0003e2000c101936 */
[C---:B--2---:R-:W-:Y:S01]  /*c590*/  FMUL.FTZ R215, R73.reuse, R112 ;  /* 0x0000007049d77220 */ /* 0x044fe20000410000 */
[C---:B---3--:R-:W-:Y:S01]  /*c5a0*/  FMUL.FTZ R217, R73.reuse, R110 ;  /* 0x0000006e49d97220 */ /* 0x048fe20000410000 */
[C---:B0-----:R-:W-:Y:S01]  /*c5b0*/  FMUL.FTZ R227, R73.reuse, R108 ;  /* 0x0000006c49e37220 */ /* 0x041fe20000410000 */
[C---:B-1----:R-:W-:Y:S01]  /*c5c0*/  FMUL.FTZ R191, R73.reuse, R104 ;  /* 0x0000006849bf7220 */ /* 0x042fe20000410000 */
        /* <DEDUP_REMOVED lines=39> */
[----:B-1----:R-:W-:Y:S01]  /*c840*/  FMUL.FTZ R191, R73, R64 ;  /* 0x0000004049bf7220 */ /* 0x002fe20000410000 */
[----:B------:R0:W-:Y:S01]  /*c850*/  ST.E desc[UR54][R22.64+0x370], R201 ;  /* 0x000370c916007985 */ /* 0x0001e2000c101936 */
[C---:B------:R-:W-:Y:S01]  /*c860*/  FMUL.FTZ R151, R44.reuse, R151 ;  /* 0x000000972c977220 */ /* 0x040fe20000410000 */
        /* <DEDUP_REMOVED lines=8> */
[C---:B0-----:R-:W-:Y:S01]  /*c8f0*/  FMUL.FTZ R201, R73.reuse, R56 ;  /* 0x0000003849c97220 */ /* 0x041fe20000410000 */
        /* <DEDUP_REMOVED lines=9> */
[C---:B------:R-:W-:Y:S02]  /*c990*/  FMUL.FTZ R127, R44.reuse, R127 ;  /* 0x0000007f2c7f7220 */ /* 0x040fe40000410000 */
[----:B------:R3:W-:Y:S01]  /*c9a0*/  ST.E desc[UR54][R22.64+0x3a4], R217 ;  /* 0x0003a4d916007985 */ /* 0x0007e2000c101936 */
[----:B0-----:R-:W-:Y:S01]  /*c9b0*/  FMUL.FTZ R25, R73, R54 ;  /* 0x0000003649197220 */ /* 0x001fe20000410000 */
[----:B------:R-:W-:-:S02]  /*c9c0*/  FMUL.FTZ R133, R44, R133 ;  /* 0x000000852c857220 */ /* 0x000fc40000410000 */
[----:B------:R0:W-:Y:S01]  /*c9d0*/  ST.E desc[UR54][R22.64+0x3b0], R227 ;  /* 0x0003b0e316007985 */ /* 0x0001e2000c101936 */
[C---:B-1----:R-:W-:Y:S01]  /*c9e0*/  FMUL.FTZ R189, R73.reuse, R46 ;  /* 0x0000002e49bd7220 */ /* 0x042fe20000410000 */
[C---:B------:R-:W-:Y:S02]  /*c9f0*/  FMUL.FTZ R131, R44.reuse, R131 ;  /* 0x000000832c837220 */ /* 0x040fe40000410000 */
[----:B------:R1:W-:Y:S01]  /*ca00*/  ST.E desc[UR54][R22.64+0x3b4], R191 ;  /* 0x0003b4bf16007985 */ /* 0x0003e2000c101936 */
[C---:B--2---:R-:W-:Y:S01]  /*ca10*/  FMUL.FTZ R215, R73.reuse, R52 ;  /* 0x0000003449d77220 */ /* 0x044fe20000410000 */
[C---:B------:R-:W-:Y:S01]  /*ca20*/  FMUL.FTZ R129, R44.reuse, R129 ;  /* 0x000000812c817220 */ /* 0x040fe20000410000 */
[C---:B------:R-:W-:Y:S01]  /*ca30*/  FMUL.FTZ R125, R44.reuse, R125 ;  /* 0x0000007d2c7d7220 */ /* 0x040fe20000410000 */
[C---:B---3--:R-:W-:Y:S01]  /*ca40*/  FMUL.FTZ R217, R73.reuse, R50 ;  /* 0x0000003249d97220 */ /* 0x048fe20000410000 */
[C---:B------:R-:W-:Y:S01]  /*ca50*/  FMUL.FTZ R117, R44.reuse, R117 ;  /* 0x000000752c757220 */ /* 0x040fe20000410000 */
[C---:B------:R-:W-:Y:S01]  /*ca60*/  FMUL.FTZ R123, R44.reuse, R123 ;  /* 0x0000007b2c7b7220 */ /* 0x040fe20000410000 */
[C---:B------:R-:W-:Y:S01]  /*ca70*/  FMUL.FTZ R121, R44.reuse, R121 ;  /* 0x000000792c797220 */ /* 0x040fe20000410000 */
[C---:B0-----:R-:W-:Y:S01]  /*ca80*/  FMUL.FTZ R227, R73.reuse, R48 ;  /* 0x0000003049e37220 */ /* 0x041fe20000410000 */
[C---:B------:R-:W-:Y:S01]  /*ca90*/  FMUL.FTZ R119, R44.reuse, R119 ;  /* 0x000000772c777220 */ /* 0x040fe20000410000 */
[C---:B------:R-:W-:Y:S01]  /*caa0*/  FMUL.FTZ R115, R44.reuse, R115 ;  /* 0x000000732c737220 */ /* 0x040fe20000410000 */
[C---:B------:R-:W-:Y:S01]  /*cab0*/  FMUL.FTZ R107, R44.reuse, R107 ;  /* 0x0000006b2c6b7220 */ /* 0x040fe20000410000 */
[C---:B-1----:R-:W-:Y:S01]  /*cac0*/  FMUL.FTZ R191, R73.reuse, R42 ;  /* 0x0000002a49bf7220 */ /* 0x042fe20000410000 */
        /* <DEDUP_REMOVED lines=119> */
[----:B0-----:R-:W4:Y:S04]  /*d240*/  LD.E R25, desc[UR54][R22.64+0x220] ;  /* 0x0002203616197980 */ /* 0x001f28000c101900 */
[----:B-1----:R-:W4:Y:S04]  /*d250*/  LD.E R35, desc[UR54][R22.64+0x224] ;  /* 0x0002243616237980 */ /* 0x002f28000c101900 */
[----:B--2---:R-:W2:Y:S04]  /*d260*/  LD.E R37, desc[UR54][R22.64+0x228] ;  /* 0x0002283616257980 */ /* 0x004ea8000c101900 */
[----:B------:R-:W2:Y:S04]  /*d270*/  LD.E R39, desc[UR54][R22.64+0x22c] ;  /* 0x00022c3616277980 */ /* 0x000ea8000c101900 */
[----:B------:R-:W2:Y:S04]  /*d280*/  LD.E R41, desc[UR54][R22.64+0x230] ;  /* 0x0002303616297980 */ /* 0x000ea8000c101900 */
        /* <DEDUP_REMOVED lines=126> */
[----:B------:R-:W-:Y:S04]  /*da70*/  ST.E desc[UR54][R22.64+0x22c], R39 ;  /* 0x00022c2716007985 */ /* 0x000fe8000c101936 */
[----:B------:R-:W-:Y:S04]  /*da80*/  ST.E desc[UR54][R22.64+0x230], R41 ;  /* 0x0002302916007985 */ /* 0x000fe8000c101936 */
[----:B---3--:R-:W-:Y:S04]  /*da90*/  ST.E desc[UR54][R22.64+0x234], R33 ;  /* 0x0002342116007985 */ /* 0x008fe8000c101936 */
        /* <DEDUP_REMOVED lines=122> */
[----:B0-----:R-:W4:Y:S04]  /*e240*/  LD.E R189, desc[UR54][R22.64+0x210] ;  /* 0x0002103616bd7980 */ /* 0x001f28000c101900 */
[----:B-1----:R-:W4:Y:S04]  /*e250*/  LD.E.64 R14, desc[UR54][R22.64+0xa8] ;  /* 0x0000a836160e7980 */ /* 0x002f28000c101b00 */
[----:B------:R-:W4:Y:S04]  /*e260*/  LDL R190, [R1+0x88] ;  /* 0x0000880001be7983 */ /* 0x000f280000100800 */
[----:B--2---:R-:W2:Y:S04]  /*e270*/  LD.E R24, desc[UR54][R22.64+0x220] ;  /* 0x0002203616187980 */ /* 0x004ea8000c101900 */
[----:B------:R-:W2:Y:S04]  /*e280*/  LD.E R25, desc[UR54][R22.64+0x224] ;  /* 0x0002243616197980 */ /* 0x000ea8000c101900 */
[----:B---3--:R-:W2:Y:S04]  /*e290*/  LD.E R26, desc[UR54][R22.64+0x228] ;  /* 0x00022836161a7980 */ /* 0x008ea8000c101900 */
[----:B------:R-:W2:Y:S04]  /*e2a0*/  LD.E R27, desc[UR54][R22.64+0x22c] ;  /* 0x00022c36161b7980 */ /* 0x000ea8000c101900 */
[----:B----4-:R-:W2:Y:S04]  /*e2b0*/  LD.E R28, desc[UR54][R22.64+0x230] ;  /* 0x00023036161c7980 */ /* 0x010ea8000c101900 */
        /* <DEDUP_REMOVED lines=132> */
[----:B--2---:R-:W-:-:S06]  /*eb00*/  WARPGROUP.ARRIVE ;  /* 0x00000000000079c5 */ /* 0x004fcc0000000000 */
        /* <DEDUP_REMOVED lines=138> */
[----:B0-----:R-:W-:-:S06]  /*f3b0*/  WARPGROUP.ARRIVE ;  /* 0x00000000000079c5 */ /* 0x001fcc0000000000 */
        /* <DEDUP_REMOVED lines=281> */
[----:B------:R-:W-:Y:S02]  /*10550*/  VIADD R8, R14, 0x200 ;  /* 0x000002000e087836 */ /* 0x000fe40000000000 */
[----:B------:R-:W-:-:S03]  /*10560*/  IMAD.MOV.U32 R9, RZ, RZ, R15 ;  /* 0x000000ffff097224 */ /* 0x000fc600078e000f */
        /* <DEDUP_REMOVED lines=667> */
[----:B0-----:R-:W2:Y:S04]  /*12f20*/  LDL.64 R4, [R1+0x68] ;  /* 0x0000680001047983 */ /* 0x001ea80000100a00 */
[----:B------:R-:W3:Y:S01]  /*12f30*/  LD.E R0, desc[UR54][R22.64+0x210] ;  /* 0x0002103616007980 */ /* 0x000ee2000c101900 */
[----:B--2---:R-:W-:-:S05]  /*12f40*/  MOV R3, R4 ;  /* 0x0000000400037202 */ /* 0x004fca0000000f00 */
[----:B---3--:R-:W-:-:S05]  /*12f50*/  IMAD R0, R0, 0x8, R3 ;  /* 0x0000000800007824 */ /* 0x008fca00078e0203 */
[----:B------:R-:W-:-:S04]  /*12f60*/  PRMT R0, RZ, 0x654, R0 ;  /* 0x00000654ff007816 */ /* 0x000fc80000000000 */
[----:B------:R1:W-:Y:S03]  /*12f70*/  SYNCS.ARRIVE.TRANS64.RED.A1T0 RZ, [R0+URZ], RZ ;  /* 0x000000ff00ff79a7 */ /* 0x0003e6000810043f */
.L_x_2524:
[----:B------:R-:W-:Y:S05]  /*12f80*/  BSYNC B0 ;  /* 0x0000000000007941 */ /* 0x000fea0003800000 */
.L_x_2523:
[----:B------:R-:W-:Y:S05]  /*12f90*/  @P0 BRA `(.L_x_2525) ;  /* 0xffffff6800180947 */ /* 0x000fea000383ffff */
.L_x_2508:
[----:B------:R-:W-:-:S13]  /*12fa0*/  ISETP.GE.AND P0, PT, R10, UR43, PT ;  /* 0x0000002b0a007c0c */ /* 0x000fda000bf06270 */
[----:B------:R-:W-:Y:S05]  /*12fb0*/  @!P0 BRA `(.L_x_2526) ;  /* 0x000000a800d48947 */ /* 0x000fea0003800000 */
[----:B0-----:R0:W5:Y:S02]  /*12fc0*/  LDL.64 R2, [R1+0x170] ;  /* 0x0001700001027983 */ /* 0x0011640000100a00 */
.L_x_2557:
[----:B-----5:R-:W2:Y:S04]  /*12fd0*/  LD.E R5, desc[UR54][R2.64] ;  /* 0x0000003602057980 */ /* 0x020ea8000c101900 */
[----:B01----:R-:W3:Y:S01]  /*12fe0*/  LD.E R0, desc[UR54][R2.64+0x8] ;  /* 0x0000083602007980 */ /* 0x003ee2000c101900 */
        /* <DEDUP_REMOVED lines=12> */
[----:B------:R-:W-:Y:S05]  /*130b0*/  YIELD ;  /* 0x0000000000007946 */ /* 0x000fea0003800000 */
[----:B------:R-:W-:Y:S01]  /*130c0*/  BSSY B0, `(.L_x_2527) ;  /* 0x0000006000007945 */ /* 0x000fe20003800000 */
[----:B---3--:R-:W-:Y:S01]  /*130d0*/  @!P0 IMAD.MOV.U32 R5, RZ, RZ, RZ ;  /* 0x000000ffff058224 */ /* 0x008fe200078e00ff */
[----:B--2---:R-:W-:-:S04]  /*130e0*/  LOP3.LUT R0, R0, 0x1, RZ, 0xfc, !PT ;  /* 0x0000000100007812 */ /* 0x004fc800078efcff */
[----:B------:R-:W-:-:S13]  /*130f0*/  ISETP.NE.AND P1, PT, R0, 0x3, PT ;  /* 0x000000030000780c */ /* 0x000fda0003f25270 */
[----:B-1----:R-:W-:Y:S05]  /*13100*/  @!P1 BRA `(.L_x_2528) ;  /* 0x0000000000049947 */ /* 0x002fea0003800000 */
[----:B------:R-:W-:Y:S01]  /*13110*/  BPT.TRAP 0x1 ;  /* 0x000000040000795c */ /* 0x000fe20000300000 */
.L_x_2528:
[----:B------:R-:W-:Y:S05]  /*13120*/  BSYNC B0 ;  /* 0x0000000000007941 */ /* 0x000fea0003800000 */
.L_x_2527:
        /* <DEDUP_REMOVED lines=13> */
.L_x_2530:
[----:B------:R-:W-:Y:S05]  /*13200*/  BSYNC B0 ;  /* 0x0000000000007941 */ /* 0x000fea0003800000 */
.L_x_2529:
        /* <DEDUP_REMOVED lines=8> */
.L_x_2532:
[----:B------:R-:W-:Y:S05]  /*13290*/  BSYNC B0 ;  /* 0x0000000000007941 */ /* 0x000fea0003800000 */
.L_x_2531:
[----:B------:R-:W2:Y:S04]  /*132a0*/  LD.E R5, desc[UR54][R2.64] ;  /* 0x0000003602057980 */ /* 0x000ea8000c101900 */
[----:B------:R-:W2:Y:S01]  /*132b0*/  LDL.64 R8, [R1+0xa0] ;  /* 0x0000a00001087983 */ /* 0x000ea20000100a00 */
[----:B------:R-:W-:Y:S05]  /*132c0*/  WARPSYNC.ALL ;  /* 0x0000000000007948 */ /* 0x000fea0003800000 */
[----:B------:R-:W3:Y:S04]  /*132d0*/  LDL.64 R20, [R1+0x98] ;  /* 0x0000980001147983 */ /* 0x000ee80000100a00 */
[----:B-1---5:R-:W4:Y:S04]  /*132e0*/  LDL.64 R6, [R1+0x98] ;  /* 0x0000980001067983 */ /* 0x022f280000100a00 */
        /* <DEDUP_REMOVED lines=54> */
.L_x_2535:
[----:B------:R-:W-:Y:S05]  /*13650*/  BSYNC B0 ;  /* 0x0000000000007941 */ /* 0x000fea0003800000 */
.L_x_2534:
        /* <DEDUP_REMOVED lines=10> */
.L_x_2537:
[----:B------:R-:W-:Y:S05]  /*13700*/  BSYNC B0 ;  /* 0x0000000000007941 */ /* 0x000fea0003800000 */
.L_x_2536:
[----:B------:R-:W-:Y:S04]  /*13710*/  BSSY B0, `(.L_x_2538) ;  /* 0x0000006000007945 */ /* 0x000fe80003800000 */
[----:B--2---:R-:W-:Y:S05]  /*13720*/  @P0 BRA `(.L_x_2539) ;  /* 0x0000000000100947 */ /* 0x004fea0003800000 */
[----:B-----5:R-:W-:Y:S01]  /*13730*/  IMAD R4, R4, 0x8, R7 ;  /* 0x0000000804047824 */ /* 0x020fe200078e0207 */
[----:B-1----:R-:W-:-:S04]  /*13740*/  SHF.L.U32 R5, R6, 0x1f, RZ ;  /* 0x0000001f06057819 */ /* 0x002fc800000006ff */
[----:B------:R-:W1:Y:S02]  /*13750*/  SYNCS.PHASECHK.TRANS64.TRYWAIT P0, [R4+URZ], R5 ;  /* 0x00000005040075a7 */ /* 0x000e64000800017f */
[----:B-1----:R-:W-:Y:S05]  /*13760*/  @!P0 BRA `(.L_x_2540) ;  /* 0x0000013000708947 */ /* 0x002fea0003800000 */
.L_x_2539:
[----:B------:R-:W-:Y:S05]  /*13770*/  BSYNC B0 ;  /* 0x0000000000007941 */ /* 0x000fea0003800000 */
.L_x_2538:
        /* <DEDUP_REMOVED lines=263> */
.L_x_2546:
[----:B------:R-:W-:Y:S05]  /*147f0*/  BSYNC B2 ;  /* 0x0000000000027941 */ /* 0x000fea0003800000 */
.L_x_2545:
[----:B------:R-:W-:Y:S01]  /*14800*/  LOP3.LUT R9, RZ, R9, RZ, 0x33, !PT ;  /* 0x00000009ff097212 */ /* 0x000fe200078e33ff */
[----:B------:R-:W-:Y:S06]  /*14810*/  BRA `(.L_x_2547) ;  /* 0x0000000000187947 */ /* 0x000fec0003800000 */
.L_x_2544:
[----:B------:R-:W-:-:S13]  /*14820*/  ISETP.NE.AND P0, PT, R12, 0x1, PT ;  /* 0x000000010c00780c */ /* 0x000fda0003f05270 */
[----:B------:R-:W-:Y:S05]  /*14830*/  @!P0 BRA `(.L_x_2547) ;  /* 0x0000000000108947 */ /* 0x000fea0003800000 */
[----:B------:R-:W2:Y:S04]  /*14840*/  LDL R6, [R13+0x1c] ;  /* 0x00001c000d067983 */ /* 0x000ea80000100800 */
[----:B------:R-:W3:Y:S01]  /*14850*/  LDL R14, [R13+0x20] ;  /* 0x000020000d0e7983 */ /* 0x000ee20000100800 */
[----:B--2---:R-:W-:-:S05]  /*14860*/  IMAD.HI.U32 R9, R9, R6, RZ ;  /* 0x0000000609097227 */ /* 0x004fca00078e00ff */
[----:B---3--:R-:W-:-:S07]  /*14870*/  SHF.R.U32.HI R9, RZ, R14, R9 ;  /* 0x0000000eff097219 */ /* 0x008fce0000011609 */
.L_x_2547:
[----:B------:R-:W-:Y:S05]  /*14880*/  BSYNC B1 ;  /* 0x0000000000017941 */ /* 0x000fea0003800000 */
.L_x_2543:
[----:B------:R-:W-:-:S05]  /*14890*/  IMAD R9, R12, R9, R21 ;  /* 0x000000090c097224 */ /* 0x000fca00078e0215 */
[----:B------:R-:W-:Y:S02]  /*148a0*/  VIMNMX R4, R4, R9, !PT ;  /* 0x0000000904047248 */ /* 0x000fe40007fe0100 */
[----:B------:R-:W-:-:S07]  /*148b0*/  VIADDMNMX R5, R9, R12, R5, PT ;  /* 0x0000000c09057246 */ /* 0x000fce0003800105 */
.L_x_2542:
[----:B------:R-:W-:Y:S05]  /*148c0*/  BSYNC B0 ;  /* 0x0000000000007941 */ /* 0x000fea0003800000 */
.L_x_2541:
        /* <DEDUP_REMOVED lines=132> */
.L_x_2553:
[----:B------:R-:W-:Y:S05]  /*15110*/  BSYNC B2 ;  /* 0x0000000000027941 */ /* 0x000fea0003800000 */
.L_x_2552:
[----:B------:R-:W-:Y:S01]  /*15120*/  LOP3.LUT R7, RZ, R7, RZ, 0x33, !PT ;  /* 0x00000007ff077212 */ /* 0x000fe200078e33ff */
[----:B------:R-:W-:Y:S06]  /*15130*/  BRA `(.L_x_2554) ;  /* 0x0000000000187947 */ /* 0x000fec0003800000 */
.L_x_2551:
[----:B------:R-:W-:-:S13]  /*15140*/  ISETP.NE.AND P6, PT, R12, 0x1, PT ;  /* 0x000000010c00780c */ /* 0x000fda0003fc5270 */
[----:B------:R-:W-:Y:S05]  /*15150*/  @!P6 BRA `(.L_x_2554) ;  /* 0x000000000010e947 */ /* 0x000fea0003800000 */
[----:B------:R-:W2:Y:S04]  /*15160*/  LDL R4, [R13+0x1c] ;  /* 0x00001c000d047983 */ /* 0x000ea80000100800 */
[----:B------:R-:W3:Y:S01]  /*15170*/  LDL R8, [R13+0x20] ;  /* 0x000020000d087983 */ /* 0x000ee20000100800 */
[----:B--2---:R-:W-:-:S05]  /*15180*/  IMAD.HI.U32 R7, R7, R4, RZ ;  /* 0x0000000407077227 */ /* 0x004fca00078e00ff */
[----:B---3--:R-:W-:-:S07]  /*15190*/  SHF.R.U32.HI R7, RZ, R8, R7 ;  /* 0x00000008ff077219 */ /* 0x008fce0000011607 */
.L_x_2554:
[----:B------:R-:W-:Y:S05]  /*151a0*/  BSYNC B1 ;  /* 0x0000000000017941 */ /* 0x000fea0003800000 */
.L_x_2550:
[----:B------:R-:W-:-:S05]  /*151b0*/  IMAD R7, R12, R7, R21 ;  /* 0x000000070c077224 */ /* 0x000fca00078e0215 */
[----:B------:R-:W-:Y:S02]  /*151c0*/  VIADDMNMX R5, R7, R12, R5, PT ;  /* 0x0000000c07057246 */ /* 0x000fe40003800105 */
[----:B------:R-:W-:-:S07]  /*151d0*/  VIMNMX R6, R6, R7, !PT ;  /* 0x0000000706067248 */ /* 0x000fce0007fe0100 */
.L_x_2549:
[----:B------:R-:W-:Y:S05]  /*151e0*/  BSYNC B0 ;  /* 0x0000000000007941 */ /* 0x000fea0003800000 */
.L_x_2548:
        /* <DEDUP_REMOVED lines=137> */
[----:B------:R-:W-:Y:S02]  /*15a80*/  ISETP.LT.OR P0, PT, R5, 0x5a, P0 ;  /* 0x0000005a0500780c */ /* 0x000fe40000701670 */
[----:B------:R-:W-:Y:S02]  /*15a90*/  FSEL R70, R70, -INF , !P5 ;  /* 0xff80000046467808 */ /* 0x000fe40006800000 */
[----:B------:R-:W-:Y:S02]  /*15aa0*/  FMNMX.FTZ R5, R67, R4, !PT ;  /* 0x0000000443057209 */ /* 0x000fe40007810000 */
[----:B------:R-:W-:-:S02]  /*15ab0*/  FSEL R71, R71, -INF , !P0 ;  /* 0xff80000047477808 */ /* 0x000fc40004000000 */
[----:B------:R-:W-:-:S04]  /*15ac0*/  FMNMX.FTZ R4, R70, R5, !PT ;  /* 0x0000000546047209 */ /* 0x000fc80007810000 */
[----:B------:R-:W-:Y:S02]  /*15ad0*/  FMNMX.FTZ R9, R71, R4, !PT ;  /* 0x0000000447097209 */ /* 0x000fe40007810000 */
[----:B-1----:R-:W-:Y:S01]  /*15ae0*/  FMNMX.FTZ R6, R11, R12, !PT ;  /* 0x0000000c0b067209 */ /* 0x002fe20007810000 */
[----:B------:R-:W3:Y:S04]  /*15af0*/  LDL.64 R4, [R1+0x440] ;  /* 0x0004400001047983 */ /* 0x000ee80000100a00 */
        /* <DEDUP_REMOVED lines=29> */
[-C--:B------:R-:W-:Y:S01]  /*15cd0*/  FFMA.FTZ R154, R154, R26.reuse, -R11 ;  /* 0x0000001a9a9a7223 */ /* 0x080fe2000001080b */
[----:B------:R-:W-:-:S05]  /*15ce0*/  FFMA.FTZ R155, R30, R26, -R9 ;  /* 0x0000001a1e9b7223 */ /* 0x000fca0000010809 */
[----:B------:R-:W3:Y:S08]  /*15cf0*/  MUFU.EX2 R32, R15 ;  /* 0x0000000f00207308 */ /* 0x000ef00000000800 */
[----:B------:R-:W-:Y:S08]  /*15d00*/  MUFU.EX2 R202, R202 ;  /* 0x000000ca00ca7308 */ /* 0x000ff00000000800 */
[----:B------:R-:W1:Y:S01]  /*15d10*/  MUFU.EX2 R31, R25 ;  /* 0x00000019001f7308 */ /* 0x000e620000000800 */
[----:B------:R-:W-:-:S07]  /*15d20*/  FFMA.FTZ R190, R84, R26, -R11 ;  /* 0x0000001a54be7223 */ /* 0x000fce000001080b */
[----:B------:R-:W2:Y:S01]  /*15d30*/  MUFU.EX2 R152, R152 ;  /* 0x0000009800987308 */ /* 0x000ea20000000800 */
[----:B------:R-:W-:-:S07]  /*15d40*/  FFMA.FTZ R185, R34, R26, -R9 ;  /* 0x0000001a22b97223 */ /* 0x000fce0000010809 */
[----:B------:R-:W4:Y:S01]  /*15d50*/  MUFU.EX2 R189, R189 ;  /* 0x000000bd00bd7308 */ /* 0x000f220000000800 */
[----:B------:R-:W-:-:S07]  /*15d60*/  FFMA.FTZ R187, R82, R26, -R11 ;  /* 0x0000001a52bb7223 */ /* 0x000fce000001080b */
[----:B------:R-:W5:Y:S01]  /*15d70*/  MUFU.EX2 R154, R154 ;  /* 0x0000009a009a7308 */ /* 0x000f620000000800 */
[----:B------:R-:W-:-:S07]  /*15d80*/  FFMA.FTZ R188, R35, R26, -R9 ;  /* 0x0000001a23bc7223 */ /* 0x000fce0000010809 */
[----:B------:R-:W0:Y:S01]  /*15d90*/  MUFU.EX2 R155, R155 ;  /* 0x0000009b009b7308 */ /* 0x000e220000000800 */
[----:B---3--:R-:W-:Y:S01]  /*15da0*/  FFMA.FTZ R15, R32, R4, R7 ;  /* 0x00000004200f7223 */ /* 0x008fe20000010007 */
[----:B------:R-:W-:Y:S01]  /*15db0*/  FFMA.FTZ R183, R80, R26, -R11 ;  /* 0x0000001a50b77223 */ /* 0x000fe2000001080b */
[----:B-1----:R-:W-:-:S05]  /*15dc0*/  FFMA.FTZ R4, R5, R31, R202 ;  /* 0x0000001f05047223 */ /* 0x002fca00000100ca */
[----:B------:R-:W1:Y:S01]  /*15dd0*/  MUFU.EX2 R194, R194 ;  /* 0x000000c200c27308 */ /* 0x000e620000000800 */
[----:B------:R-:W-:Y:S01]  /*15de0*/  FFMA.FTZ R181, R38, R26, -R9 ;  /* 0x0000001a26b57223 */ /* 0x000fe20000010809 */
[----:B--2---:R-:W-:-:S06]  /*15df0*/  FADD.FTZ R15, R152, R15 ;  /* 0x0000000f980f7221 */ /* 0x004fcc0000010000 */
[----:B------:R-:W2:Y:S01]  /*15e00*/  MUFU.EX2 R190, R190 ;  /* 0x000000be00be7308 */ /* 0x000ea20000000800 */
[----:B------:R-:W-:Y:S01]  /*15e10*/  FFMA.FTZ R184, R78, R26, -R11 ;  /* 0x0000001a4eb87223 */ /* 0x000fe2000001080b */
[----:B----4-:R-:W-:-:S06]  /*15e20*/  FADD.FTZ R4, R189, R4 ;  /* 0x00000004bd047221 */ /* 0x010fcc0000010000 */
[----:B------:R-:W3:Y:S01]  /*15e30*/  MUFU.EX2 R185, R185 ;  /* 0x000000b900b97308 */ /* 0x000ee20000000800 */
[----:B------:R-:W-:Y:S01]  /*15e40*/  FFMA.FTZ R182, R39, R26, -R9 ;  /* 0x0000001a27b67223 */ /* 0x000fe20000010809 */
[----:B-----5:R-:W-:-:S06]  /*15e50*/  FADD.FTZ R8, R154, R15 ;  /* 0x0000000f9a087221 */ /* 0x020fcc0000010000 */
[----:B------:R-:W4:Y:S01]  /*15e60*/  MUFU.EX2 R187, R187 ;  /* 0x000000bb00bb7308 */ /* 0x000f220000000800 */
[----:B------:R-:W-:Y:S01]  /*15e70*/  FFMA.FTZ R179, R76, R26, -R11 ;  /* 0x0000001a4cb37223 */ /* 0x000fe2000001080b */
[----:B0-----:R-:W-:-:S06]  /*15e80*/  FADD.FTZ R5, R155, R4 ;  /* 0x000000049b057221 */ /* 0x001fcc0000010000 */
[----:B------:R-:W0:Y:S01]  /*15e90*/  MUFU.EX2 R188, R188 ;  /* 0x000000bc00bc7308 */ /* 0x000e220000000800 */
[----:B------:R-:W-:Y:S01]  /*15ea0*/  FFMA.FTZ R177, R42, R26, -R9 ;  /* 0x0000001a2ab17223 */ /* 0x000fe20000010809 */
[----:B------:R-:W-:-:S06]  /*15eb0*/  FADD.FTZ R15, R153, R8 ;  /* 0x00000008990f7221 */ /* 0x000fcc0000010000 */
[----:B------:R-:W5:Y:S01]  /*15ec0*/  MUFU.EX2 R183, R183 ;  /* 0x000000b700b77308 */ /* 0x000f620000000800 */
[----:B------:R-:W-:Y:S01]  /*15ed0*/  FFMA.FTZ R180, R74, R26, -R11 ;  /* 0x0000001a4ab47223 */ /* 0x000fe2000001080b */
[----:B-1----:R-:W-:-:S06]  /*15ee0*/  FADD.FTZ R4, R194, R5 ;  /* 0x00000005c2047221 */ /* 0x002fcc0000010000 */
[----:B------:R-:W1:Y:S01]  /*15ef0*/  MUFU.EX2 R181, R181 ;  /* 0x000000b500b57308 */ /* 0x000e620000000800 */
[----:B------:R-:W-:Y:S01]  /*15f00*/  FFMA.FTZ R178, R43, R26, -R9 ;  /* 0x0000001a2bb27223 */ /* 0x000fe20000010809 */
[----:B--2---:R-:W-:-:S06]  /*15f10*/  FADD.FTZ R8, R190, R15 ;  /* 0x0000000fbe087221 */ /* 0x004fcc0000010000 */
[----:B------:R-:W2:Y:S01]  /*15f20*/  MUFU.EX2 R184, R184 ;  /* 0x000000b800b87308 */ /* 0x000ea20000000800 */
[----:B------:R-:W-:Y:S01]  /*15f30*/  FFMA.FTZ R176, R72, R26, -R11 ;  /* 0x0000001a48b07223 */ /* 0x000fe2000001080b */
[----:B---3--:R-:W-:-:S06]  /*15f40*/  FADD.FTZ R5, R185, R4 ;  /* 0x00000004b9057221 */ /* 0x008fcc0000010000 */
[----:B------:R-:W3:Y:S01]  /*15f50*/  MUFU.EX2 R182, R182 ;  /* 0x000000b600b67308 */ /* 0x000ee20000000800 */
[----:B------:R-:W-:Y:S01]  /*15f60*/  FFMA.FTZ R173, R46, R26, -R9 ;  /* 0x0000001a2ead7223 */ /* 0x000fe20000010809 */
[----:B----4-:R-:W-:-:S06]  /*15f70*/  FADD.FTZ R8, R187, R8 ;  /* 0x00000008bb087221 */ /* 0x010fcc0000010000 */
[----:B------:R-:W4:Y:S01]  /*15f80*/  MUFU.EX2 R179, R179 ;  /* 0x000000b300b37308 */ /* 0x000f220000000800 */
[----:B------:R-:W-:Y:S01]  /*15f90*/  FFMA.FTZ R175, R44, R26, -R11 ;  /* 0x0000001a2caf7223 */ /* 0x000fe2000001080b */
[----:B0-----:R-:W-:-:S06]  /*15fa0*/  FADD.FTZ R4, R188, R5 ;  /* 0x00000005bc047221 */ /* 0x001fcc0000010000 */
[----:B------:R-:W0:Y:S01]  /*15fb0*/  MUFU.EX2 R177, R177 ;  /* 0x000000b100b17308 */ /* 0x000e220000000800 */
[----:B------:R-:W-:Y:S01]  /*15fc0*/  FFMA.FTZ R174, R47, R26, -R9 ;  /* 0x0000001a2fae7223 */ /* 0x000fe20000010809 */
[----:B-----5:R-:W-:-:S06]  /*15fd0*/  FADD.FTZ R5, R183, R8 ;  /* 0x00000008b7057221 */ /* 0x020fcc0000010000 */
        /* <DEDUP_REMOVED lines=31> */
[----:B0-----:R-:W-:Y:S01]  /*161d0*/  FADD.FTZ R4, R174, R5 ;  /* 0x00000005ae047221 */ /* 0x001fe20000010000 */
[----:B------:R-:W-:-:S06]  /*161e0*/  FFMA.FTZ R164, R59, R26, -R9 ;  /* 0x0000001a3ba47223 */ /* 0x000fcc0000010809 */
[----:B------:R-:W0:Y:S01]  /*161f0*/  MUFU.EX2 R171, R171 ;  /* 0x000000ab00ab7308 */ /* 0x000e220000000800 */
[----:B-----5:R-:W-:Y:S01]  /*16200*/  FADD.FTZ R8, R170, R15 ;  /* 0x0000000faa087221 */ /* 0x020fe20000010000 */
[----:B------:R-:W-:-:S06]  /*16210*/  FFMA.FTZ R21, R60, R26, -R11 ;  /* 0x0000001a3c157223 */ /* 0x000fcc000001080b */
[----:B------:R-:W5:Y:S01]  /*16220*/  MUFU.EX2 R166, R166 ;  /* 0x000000a600a67308 */ /* 0x000f620000000800 */
        /* <DEDUP_REMOVED lines=28> */
[----:B0-----:R-:W-:-:S06]  /*163f0*/  FADD.FTZ R4, R164, R5 ;  /* 0x00000005a4047221 */ /* 0x001fcc0000010000 */
[----:B------:R-:W0:Y:S01]  /*16400*/  MUFU.EX2 R13, R13 ;  /* 0x0000000d000d7308 */ /* 0x000e220000000800 */
[-C--:B------:R-:W-:Y:S01]  /*16410*/  FFMA.FTZ R11, R28, R26.reuse, -R11 ;  /* 0x0000001a1c0b7223 */ /* 0x080fe2000001080b */
[----:B------:R-:W-:-:S06]  /*16420*/  FFMA.FTZ R20, R71, R26, -R9 ;  /* 0x0000001a47147223 */ /* 0x000fcc0000010809 */
[----:B------:R-:W4:Y:S01]  /*16430*/  MUFU.EX2 R19, R19 ;  /* 0x0000001300137308 */ /* 0x000f220000000800 */
[----:B-----5:R-:W-:Y:S01]  /*16440*/  FADD.FTZ R5, R21, R8 ;  /* 0x0000000815057221 */ /* 0x020fe20000010000 */
[----:B-1----:R-:W-:-:S06]  /*16450*/  FADD.FTZ R9, R159, R4 ;  /* 0x000000049f097221 */ /* 0x002fcc0000010000 */
[----:B------:R-:W1:Y:S08]  /*16460*/  MUFU.EX2 R14, R14 ;  /* 0x0000000e000e7308 */ /* 0x000e700000000800 */
[----:B------:R-:W5:Y:S01]  /*16470*/  MUFU.EX2 R156, R156 ;  /* 0x0000009c009c7308 */ /* 0x000f620000000800 */
[----:B--2---:R-:W-:Y:S01]  /*16480*/  FADD.FTZ R4, R158, R5 ;  /* 0x000000059e047221 */ /* 0x004fe20000010000 */
[----:B---3--:R-:W-:-:S06]  /*16490*/  FADD.FTZ R8, R162, R9 ;  /* 0x00000009a2087221 */ /* 0x008fcc0000010000 */
[----:B------:R-:W2:Y:S08]  /*164a0*/  MUFU.EX2 R12, R12 ;  /* 0x0000000c000c7308 */ /* 0x000eb00000000800 */
[----:B------:R-:W3:Y:S01]  /*164b0*/  MUFU.EX2 R15, R15 ;  /* 0x0000000f000f7308 */ /* 0x000ee20000000800 */
[----:B0-----:R-:W-:Y:S01]  /*164c0*/  FADD.FTZ R5, R13, R4 ;  /* 0x000000040d057221 */ /* 0x001fe20000010000 */
[----:B----4-:R-:W-:-:S06]  /*164d0*/  FADD.FTZ R9, R19, R8 ;  /* 0x0000000813097221 */ /* 0x010fcc0000010000 */
[----:B------:R-:W0:Y:S08]  /*164e0*/  MUFU.EX2 R11, R11 ;  /* 0x0000000b000b7308 */ /* 0x000e300000000800 */
[----:B------:R-:W4:Y:S01]  /*164f0*/  MUFU.EX2 R20, R20 ;  /* 0x0000001400147308 */ /* 0x000f220000000800 */
[----:B-1----:R-:W-:Y:S01]  /*16500*/  FADD.FTZ R5, R14, R5 ;  /* 0x000000050e057221 */ /* 0x002fe20000010000 */
[----:B-----5:R-:W-:-:S03]  /*16510*/  FADD.FTZ R4, R156, R9 ;  /* 0x000000099c047221 */ /* 0x020fc60000010000 */
[----:B--2---:R-:W-:Y:S01]  /*16520*/  FADD.FTZ R8, R12, R5 ;  /* 0x000000050c087221 */ /* 0x004fe20000010000 */
[----:B---3--:R-:W-:-:S03]  /*16530*/  FADD.FTZ R5, R15, R4 ;  /* 0x000000040f057221 */ /* 0x008fc60000010000 */
[----:B0-----:R-:W-:Y:S01]  /*16540*/  FADD.FTZ R4, R11, R8 ;  /* 0x000000080b047221 */ /* 0x001fe20000010000 */
[----:B------:R0:W-:Y:S01]  /*16550*/  STL [R1+0x434], R6 ;  /* 0x0004340601007387 */ /* 0x0001e20000100800 */
[----:B----4-:R-:W-:-:S05]  /*16560*/  FADD.FTZ R5, R20, R5 ;  /* 0x0000000514057221 */ /* 0x010fca0000010000 */
[----:B------:R1:W-:Y:S04]  /*16570*/  STL.64 [R1+0x440], R4 ;  /* 0x0004400401007387 */ /* 0x0003e80000100a00 */
[----:B------:R-:W2:Y:S04]  /*16580*/  LD.E R29, desc[UR54][R22.64+0x414] ;  /* 0x00041436161d7980 */ /* 0x000ea8000c101900 */
[----:B------:R-:W3:Y:S04]  /*16590*/  LD.E R8, desc[UR54][R22.64+0x220] ;  /* 0x0002203616087980 */ /* 0x000ee8000c101900 */
[----:B------:R-:W4:Y:S04]  /*165a0*/  LD.E R9, desc[UR54][R22.64+0x224] ;  /* 0x0002243616097980 */ /* 0x000f28000c101900 */
[----:B------:R-:W5:Y:S04]  /*165b0*/  LD.E R25, desc[UR54][R22.64+0x234] ;  /* 0x0002343616197980 */ /* 0x000f68000c101900 */
[----:B------:R-:W5:Y:S04]  /*165c0*/  LD.E R27, desc[UR54][R22.64+0x244] ;  /* 0x00024436161b7980 */ /* 0x000f68000c101900 */
[----:B0-----:R-:W5:Y:S04]  /*165d0*/  LD.E R6, desc[UR54][R22.64+0x254] ;  /* 0x0002543616067980 */ /* 0x001f68000c101900 */
        /* <DEDUP_REMOVED lines=122> */
[C---:B--2---:R-:W-:Y:S01]  /*16d80*/  FMUL.FTZ R141, R32.reuse, R29 ;  /* 0x0000001d208d7220 */ /* 0x044fe20000410000 */
[C---:B---3--:R-:W-:Y:S01]  /*16d90*/  FMUL.FTZ R29, R32.reuse, R8 ;  /* 0x00000008201d7220 */ /* 0x048fe20000410000 */
[C---:B----4-:R-:W-:Y:S01]  /*16da0*/  FMUL.FTZ R9, R32.reuse, R9 ;  /* 0x0000000920097220 */ /* 0x050fe20000410000 */
[C---:B-----5:R-:W-:Y:S01]  /*16db0*/  FMUL.FTZ R25, R32.reuse, R25 ;  /* 0x0000001920197220 */ /* 0x060fe20000410000 */
        /* <DEDUP_REMOVED lines=10> */
[C---:B0-----:R-:W-:Y:S01]  /*16e60*/  FMUL.FTZ R29, R32.reuse, R6 ;  /* 0x00000006201d7220 */ /* 0x041fe20000410000 */
[C---:B-1----:R-:W-:Y:S01]  /*16e70*/  FMUL.FTZ R9, R31.reuse, R216 ;  /* 0x000000d81f097220 */ /* 0x042fe20000410000 */
[C---:B--2---:R-:W-:Y:S01]  /*16e80*/  FMUL.FTZ R25, R31.reuse, R214 ;  /* 0x000000d61f197220 */ /* 0x044fe20000410000 */
[----:B---3--:R-:W-:Y:S02]  /*16e90*/  FMUL.FTZ R27, R31, R212 ;  /* 0x000000d41f1b7220 */ /* 0x008fe40000410000 */
        /* <DEDUP_REMOVED lines=99> */
[----:B------:R0:W-:Y:S01]  /*174d0*/  ST.E desc[UR54][R22.64+0x378], R33 ;  /* 0x0003782116007985 */ /* 0x0001e2000c101936 */
[----:B------:R-:W-:Y:S01]  /*174e0*/  FMUL.FTZ R147, R31, R30 ;  /* 0x0000001e1f937220 */ /* 0x000fe20000410000 */
        /* <DEDUP_REMOVED lines=29> */
[----:B------:R2:W-:Y:S01]  /*176c0*/  ST.E desc[UR54][R22.64+0x414], R141 ;  /* 0x0004148d16007985 */ /* 0x0005e2000c101936 */
[C---:B---3--:R-:W-:Y:S01]  /*176d0*/  FMUL.FTZ R9, R31.reuse, R4 ;  /* 0x000000041f097220 */ /* 0x048fe20000410000 */
[C---:B------:R-:W-:Y:S01]  /*176e0*/  FMUL.FTZ R119, R32.reuse, R119 ;  /* 0x0000007720777220 */ /* 0x040fe20000410000 */
[C---:B------:R-:W-:Y:S01]  /*176f0*/  FMUL.FTZ R117, R32.reuse, R117 ;  /* 0x0000007520757220 */ /* 0x040fe20000410000 */
[C---:B0-----:R-:W-:Y:S01]  /*17700*/  FMUL.FTZ R25, R31.reuse, R38 ;  /* 0x000000261f197220 */ /* 0x041fe20000410000 */
        /* <DEDUP_REMOVED lines=97> */
[----:B------:R-:W-:Y:S04]  /*17d20*/  ST.E desc[UR54][R22.64+0x3ec], R41 ;  /* 0x0003ec2916007985 */ /* 0x000fe8000c101936 */
[----:B------:R4:W-:Y:S04]  /*17d30*/  ST.E desc[UR54][R22.64+0x3f8], R5 ;  /* 0x0003f80516007985 */ /* 0x0009e8000c101936 */
[----:B------:R-:W-:Y:S04]  /*17d40*/  ST.E desc[UR54][R22.64+0x3fc], R9 ;  /* 0x0003fc0916007985 */ /* 0x000fe8000c101936 */
[----:B------:R5:W-:Y:S04]  /*17d50*/  ST.E desc[UR54][R22.64+0x408], R25 ;  /* 0x0004081916007985 */ /* 0x000be8000c101936 */
[----:B------:R5:W-:Y:S04]  /*17d60*/  ST.E desc[UR54][R22.64+0x40c], R27 ;  /* 0x00040c1b16007985 */ /* 0x000be8000c101936 */
[----:B------:R5:W-:Y:S01]  /*17d70*/  ST.E desc[UR54][R22.64+0x418], R31 ;  /* 0x0004181f16007985 */ /* 0x000be2000c101936 */
[----:B------:R1:W-:Y:S06]  /*17d80*/  BAR.SYNC.DEFER_BLOCKING R205, 0x100 ;  /* 0x000400cd0000751d */ /* 0x0003ec0000010000 */
[----:B0-----:R-:W5:Y:S04]  /*17d90*/  LD.E R29, desc[UR54][R22.64+0x220] ;  /* 0x00022036161d7980 */ /* 0x001f68000c101900 */
[----:B------:R-:W5:Y:S04]  /*17da0*/  LD.E R33, desc[UR54][R22.64+0x224] ;  /* 0x0002243616217980 */ /* 0x000f68000c101900 */
[----:B-1----:R-:W5:Y:S04]  /*17db0*/  LD.E R35, desc[UR54][R22.64+0x228] ;  /* 0x0002283616237980 */ /* 0x002f68000c101900 */
[----:B--2---:R-:W2:Y:S04]  /*17dc0*/  LD.E R37, desc[UR54][R22.64+0x22c] ;  /* 0x00022c3616257980 */ /* 0x004ea8000c101900 */
[----:B---3--:R-:W3:Y:S04]  /*17dd0*/  LD.E R39, desc[UR54][R22.64+0x230] ;  /* 0x0002303616277980 */ /* 0x008ee8000c101900 */
[----:B----4-:R-:W4:Y:S04]  /*17de0*/  LD.E R5, desc[UR54][R22.64+0x234] ;  /* 0x0002343616057980 */ /* 0x010f28000c101900 */
[----:B------:R-:W4:Y:S04]  /*17df0*/  LD.E R41, desc[UR54][R22.64+0x238] ;  /* 0x0002383616297980 */ /* 0x000f28000c101900 */
        /* <DEDUP_REMOVED lines=123> */
[----:B------:R-:W-:Y:S04]  /*185b0*/  ST.E desc[UR54][R22.64+0x224], R33 ;  /* 0x0002242116007985 */ /* 0x000fe8000c101936 */
[----:B------:R-:W-:Y:S04]  /*185c0*/  ST.E desc[UR54][R22.64+0x228], R35 ;  /* 0x0002282316007985 */ /* 0x000fe8000c101936 */
[----:B--2---:R-:W-:Y:S04]  /*185d0*/  ST.E desc[UR54][R22.64+0x22c], R37 ;  /* 0x00022c2516007985 */ /* 0x004fe8000c101936 */
[----:B---3--:R-:W-:Y:S04]  /*185e0*/  ST.E desc[UR54][R22.64+0x230], R39 ;  /* 0x0002302716007985 */ /* 0x008fe8000c101936 */
[----:B----4-:R-:W-:Y:S04]  /*185f0*/  ST.E desc[UR54][R22.64+0x234], R5 ;  /* 0x0002340516007985 */ /* 0x010fe8000c101936 */
[----:B------:R-:W-:Y:S04]  /*18600*/  ST.E desc[UR54][R22.64+0x238], R41 ;  /* 0x0002382916007985 */ /* 0x000fe8000c101936 */
        /* <DEDUP_REMOVED lines=121> */
[----:B0-----:R-:W5:Y:S04]  /*18da0*/  LD.E.64 R4, desc[UR54][R22.64+0xa8] ;  /* 0x0000a83616047980 */ /* 0x001f68000c101b00 */
[----:B-1----:R-:W5:Y:S04]  /*18db0*/  LDL R6, [R1+0x88] ;  /* 0x0000880001067983 */ /* 0x002f680000100800 */
        /* <DEDUP_REMOVED lines=976> */
[----:B0-----:R-:W5:Y:S04]  /*1cac0*/  LD.E R25, desc[UR54][R22.64+0x240] ;  /* 0x0002403616197980 */ /* 0x001f68000c101900 */
        /* <DEDUP_REMOVED lines=249> */
[----:B0-----:R-:W-:Y:S05]  /*1da60*/  @P6 BRA `(.L_x_2556) ;  /* 0x0000000000186947 */ /* 0x001fea0003800000 */
[----:B------:R-:W2:Y:S04]  /*1da70*/  LDL.64 R4, [R1+0x68] ;  /* 0x0000680001047983 */ /* 0x000ea80000100a00 */
[----:B------:R-:W3:Y:S01]  /*1da80*/  LD.E R0, desc[UR54][R2.64] ;  /* 0x0000003602007980 */ /* 0x000ee2000c101900 */
[----:B--2---:R-:W-:-:S05]  /*1da90*/  MOV R5, R4 ;  /* 0x0000000400057202 */ /* 0x004fca0000000f00 */
[----:B---3--:R-:W-:-:S05]  /*1daa0*/  IMAD R0, R0, 0x8, R5 ;  /* 0x0000000800007824 */ /* 0x008fca00078e0205 */
[----:B------:R-:W-:-:S04]  /*1dab0*/  PRMT R0, RZ, 0x654, R0 ;  /* 0x00000654ff007816 */ /* 0x000fc80000000000 */
[----:B------:R0:W-:Y:S03]  /*1dac0*/  SYNCS.ARRIVE.TRANS64.RED.A1T0 RZ, [R0+URZ], RZ ;  /* 0x000000ff00ff79a7 */ /* 0x0001e6000810043f */
.L_x_2556:
[----:B------:R-:W-:Y:S05]  /*1dad0*/  BSYNC B0 ;  /* 0x0000000000007941 */ /* 0x000fea0003800000 */
.L_x_2555:
[C---:B------:R-:W-:Y:S01]  /*1dae0*/  ISETP.GT.AND P0, PT, R10.reuse, UR43, PT ;  /* 0x0000002b0a007c0c */ /* 0x040fe2000bf04270 */
[----:B------:R-:W-:-:S12]  /*1daf0*/  VIADD R10, R10, 0xffffffff ;  /* 0xffffffff0a0a7836 */ /* 0x000fd80000000000 */
[----:B------:R-:W-:Y:S05]  /*1db00*/  @P0 BRA `(.L_x_2557) ;  /* 0xffffff5400300947 */ /* 0x000fea000383ffff */
.L_x_2526:
[----:B------:R-:W-:Y:S05]  /*1db10*/  WARPSYNC.ALL ;  /* 0x0000000000007948 */ /* 0x000fea0003800000 */
[----:B0-----:R-:W1:Y:S04]  /*1db20*/  LDL R5, [R1+0x440] ;  /* 0x0004400001057983 */ /* 0x001e680000100800 */
[----:B------:R-:W2:Y:S04]  /*1db30*/  LDL R4, [R1+0x444] ;  /* 0x0004440001047983 */ /* 0x000ea80000100800 */
[----:B------:R-:W3:Y:S04]  /*1db40*/  LDL R136, [R1+0x210] ;  /* 0x0002100001887983 */ /* 0x000ee80000100800 */
[----:B------:R-:W4:Y:S04]  /*1db50*/  LDL.64 R6, [R1+0x240] ;  /* 0x0002400001067983 */ /* 0x000f280000100a00 */
        /* <DEDUP_REMOVED lines=61> */
[----:B-1----:R-:W0:Y:S02]  /*1df30*/  SHFL.BFLY PT, R0, R5, 0x2, 0x1f ;  /* 0x0c401f0005007f89 */ /* 0x002e2400000e0000 */
[----:B0-----:R-:W-:-:S05]  /*1df40*/  FADD.FTZ R0, R5, R0 ;  /* 0x0000000005007221 */ /* 0x001fca0000010000 */
[----:B------:R-:W0:Y:S02]  /*1df50*/  SHFL.BFLY PT, R3, R0, 0x1, 0x1f ;  /* 0x0c201f0000037f89 */ /* 0x000e2400000e0000 */
[----:B0-----:R-:W-:Y:S01]  /*1df60*/  FADD.FTZ R2, R0, R3 ;  /* 0x0000000300027221 */ /* 0x001fe20000010000 */
[----:B---3--:R-:W-:Y:S01]  /*1df70*/  VIADD R136, R136, 0x1 ;  /* 0x0000000188887836 */ /* 0x008fe20000000000 */
[----:B------:R-:W3:Y:S04]  /*1df80*/  LDL R0, [R1+0x21c] ;  /* 0x00021c0001007983 */ /* 0x000ee80000100800 */
[----:B------:R-:W-:Y:S04]  /*1df90*/  STL [R1+0x440], R2 ;  /* 0x0004400201007387 */ /* 0x000fe80000100800 */
[----:B------:R-:W4:Y:S04]  /*1dfa0*/  LDL R148, [R1+0x440] ;  /* 0x0004400001947983 */ /* 0x000f280000100800 */
[----:B--2---:R-:W0:Y:S02]  /*1dfb0*/  SHFL.BFLY PT, R3, R4, 0x2, 0x1f ;  /* 0x0c401f0004037f89 */ /* 0x004e2400000e0000 */
[----:B0-----:R-:W-:Y:S01]  /*1dfc0*/  FADD.FTZ R8, R3, R4 ;  /* 0x0000000403087221 */ /* 0x001fe20000010000 */
[----:B------:R-:W-:Y:S01]  /*1dfd0*/  ISETP.NE.AND P2, PT, R136, 0x2, PT ;  /* 0x000000028800780c */ /* 0x000fe20003f45270 */
[----:B------:R-:W2:Y:S04]  /*1dfe0*/  LDL.64 R4, [R1+0x230] ;  /* 0x0002300001047983 */ /* 0x000ea80000100a00 */
[----:B------:R-:W0:Y:S08]  /*1dff0*/  SHFL.BFLY PT, R3, R8, 0x1, 0x1f ;  /* 0x0c201f0008037f89 */ /* 0x000e3000000e0000 */
[----:B------:R-:W5:Y:S01]  /*1e000*/  @!P2 LDL R19, [R1+0x214] ;  /* 0x000214000113a983 */ /* 0x000f620000100800 */
[----:B0-----:R-:W-:-:S03]  /*1e010*/  FADD.FTZ R140, R8, R3 ;  /* 0x00000003088c7221 */ /* 0x001fc60000010000 */
[----:B------:R-:W5:Y:S02]  /*1e020*/  LDL.64 R2, [R1+0x220] ;  /* 0x0002200001027983 */ /* 0x000f640000100a00 */
[----:B------:R-:W-:Y:S02]  /*1e030*/  FSETP.NE.FTZ.AND P1, PT, R140, RZ, PT ;  /* 0x000000ff8c00720b */ /* 0x000fe40003f35000 */
[----:B------:R-:W5:Y:S11]  /*1e040*/  LDL.64 R8, [R1+0x250] ;  /* 0x0002500001087983 */ /* 0x000f760000100a00 */
[----:B------:R-:W5:Y:S04]  /*1e050*/  @P1 LDL R143, [R1+0x450] ;  /* 0x00045000018f1983 */ /* 0x000f680000100800 */
[----:B------:R-:W5:Y:S01]  /*1e060*/  @P1 LDL R145, [R1+0x434] ;  /* 0x0004340001911983 */ /* 0x000f620000100800 */
[----:B------:R-:W-:-:S02]  /*1e070*/  IMAD.MOV.U32 R138, RZ, RZ, RZ ;  /* 0x000000ffff8a7224 */ /* 0x000fc400078e00ff */
[----:B------:R-:W-:Y:S01]  /*1e080*/  IMAD.MOV.U32 R142, RZ, RZ, -0x800000 ;  /* 0xff800000ff8e7424 */ /* 0x000fe200078e00ff */
[----:B------:R0:W-:Y:S08]  /*1e090*/  BAR.ARV R204, 0x100 ;  /* 0x000400cc0000751d */ /* 0x0001f00000002000 */
[----:B------:R-:W-:Y:S06]  /*1e0a0*/  BAR.ARV 0x8, 0x120 ;  /* 0x0204800000007b1d */ /* 0x000fec0000002000 */
[----:B----4-:R-:W-:-:S13]  /*1e0b0*/  FSETP.NE.FTZ.AND P0, PT, R148, RZ, PT ;  /* 0x000000ff9400720b */ /* 0x010fda0003f15000 */
[----:B------:R-:W4:Y:S04]  /*1e0c0*/  @P0 LDL R139, [R1+0x450] ;  /* 0x00045000018b0983 */ /* 0x000f280000100800 */
[----:B------:R-:W4:Y:S01]  /*1e0d0*/  @P0 LDL R144, [R1+0x430] ;  /* 0x0004300001900983 */ /* 0x000f220000100800 */
[----:B------:R-:W1:Y:S08]  /*1e0e0*/  @P0 MUFU.LG2 R141, R148 ;  /* 0x00000094008d0308 */ /* 0x000e700000000c00 */
[----:B------:R-:W2:Y:S01]  /*1e0f0*/  @P0 MUFU.RCP R138, R148 ;  /* 0x00000094008a0308 */ /* 0x000ea20000001000 */
[----:B-1----:R-:W-:-:S07]  /*1e100*/  @P0 FMUL.FTZ R146, R141, 0.69314718246459960938 ;  /* 0x3f3172188d920820 */ /* 0x002fce0000410000 */
[----:B------:R-:W1:Y:S01]  /*1e110*/  @P1 MUFU.LG2 R147, R140 ;  /* 0x0000008c00931308 */ /* 0x000e620000000c00 */
[----:B---3--:R-:W-:Y:S02]  /*1e120*/  VIADD R0, R0, 0x1 ;  /* 0x0000000100007836 */ /* 0x008fe40000000000 */
[-C--:B--2---:R-:W-:Y:S01]  /*1e130*/  FMUL.FTZ R5, R5, R138.reuse ;  /* 0x0000008a05057220 */ /* 0x084fe20000410000 */
[-C--:B------:R-:W-:Y:S01]  /*1e140*/  FMUL.FTZ R4, R4, R138.reuse ;  /* 0x0000008a04047220 */ /* 0x080fe20000410000 */
[-C--:B------:R-:W-:Y:S01]  /*1e150*/  FMUL.FTZ R7, R7, R138.reuse ;  /* 0x0000008a07077220 */ /* 0x080fe20000410000 */
[-C--:B------:R-:W-:Y:S01]  /*1e160*/  FMUL.FTZ R6, R6, R138.reuse ;  /* 0x0000008a06067220 */ /* 0x080fe20000410000 */
[-C--:B-----5:R-:W-:Y:S01]  /*1e170*/  FMUL.FTZ R11, R11, R138.reuse ;  /* 0x0000008a0b0b7220 */ /* 0x0a0fe20000410000 */
[-C--:B------:R-:W-:Y:S01]  /*1e180*/  FMUL.FTZ R10, R10, R138.reuse ;  /* 0x0000008a0a0a7220 */ /* 0x080fe20000410000 */
[----:B------:R-:W-:Y:S01]  /*1e190*/  STL.64 [R1+0x230], R4 ;  /* 0x0002300401007387 */ /* 0x000fe20000100a00 */
        /* <DEDUP_REMOVED lines=61> */
[----:B------:R-:W-:Y:S01]  /*1e570*/  @!P2 LOP3.LUT R4, R19, 0x1, RZ, 0x3c, !PT ;  /* 0x000000011304a812 */ /* 0x000fe200078e3cff */
[----:B------:R0:W-:Y:S04]  /*1e580*/  STL [R1+0x444], R140 ;  /* 0x0004448c01007387 */ /* 0x0001e80000100800 */
        /* <DEDUP_REMOVED lines=32> */
[----:B------:R0:W-:Y:S04]  /*1e790*/  @!P2 STL [R1+0x214], R4 ;  /* 0x000214040100a387 */ /* 0x0001e80000100800 */
[----:B------:R0:W-:Y:S04]  /*1e7a0*/  STL [R1+0x21c], R0 ;  /* 0x00021c0001007387 */ /* 0x0001e80000100800 */
[----:B------:R0:W-:Y:S01]  /*1e7b0*/  @!P2 STL [R1+0x210], RZ ;  /* 0x000210ff0100a387 */ /* 0x0001e20000100800 */
[----:B----4-:R-:W-:-:S04]  /*1e7c0*/  @P0 FMUL.FTZ R139, R139, 0.69314718246459960938 ;  /* 0x3f3172188b8b0820 */ /* 0x010fc80000410000 */
[----:B------:R-:W-:Y:S01]  /*1e7d0*/  @P0 FFMA.FTZ R142, R139, R144, R146 ;  /* 0x000000908b8e0223 */ /* 0x000fe20000010092 */
[----:B------:R-:W-:-:S06]  /*1e7e0*/  IMAD.MOV.U32 R139, RZ, RZ, RZ ;  /* 0x000000ffff8b7224 */ /* 0x000fcc00078e00ff */
[----:B------:R-:W1:Y:S01]  /*1e7f0*/  @P1 MUFU.RCP R139, R140 ;  /* 0x0000008c008b1308 */ /* 0x000e620000001000 */
[----:B------:R-:W-:Y:S01]  /*1e800*/  @P1 FMUL.FTZ R146, R143, 0.69314718246459960938 ;  /* 0x3f3172188f921820 */ /* 0x000fe20000410000 */
[----:B------:R-:W-:-:S03]  /*1e810*/  IMAD.MOV.U32 R144, RZ, RZ, -0x800000 ;  /* 0xff800000ff907424 */ /* 0x000fc600078e00ff */
[----:B------:R-:W-:Y:S01]  /*1e820*/  @P1 FFMA.FTZ R144, R146, R145, R147 ;  /* 0x0000009192901223 */ /* 0x000fe20000010093 */
[----:B------:R0:W-:Y:S04]  /*1e830*/  STL [R1+0x440], R142 ;  /* 0x0004408e01007387 */ /* 0x0001e80000100800 */
[----:B------:R0:W-:Y:S01]  /*1e840*/  STL [R1+0x444], R144 ;  /* 0x0004449001007387 */ /* 0x0001e20000100800 */
        /* <DEDUP_REMOVED lines=95> */
[----:B------:R0:W-:Y:S01]  /*1ee40*/  STL.64 [R1+0x418], R134 ;  /* 0x0004188601007387 */ /* 0x0001e20000100a00 */
[----:B------:R-:W-:-:S13]  /*1ee50*/  PLOP3.LUT P0, PT, PT, PT, PT, 0x8, 0x0 ;  /* 0x000000000000781c */ /* 0x000fda0003f0e170 */
.L_x_2461:
[----:B------:R-:W1:Y:S08]  /*1ee60*/  S2UR UR4, SR_CgaCtaId ;  /* 0x00000000000479c3 */ /* 0x000e700000008800 */
[----:B------:R-:W-:Y:S06]  /*1ee70*/  BAR.SYNC.DEFER_BLOCKING 0x5, 0x120 ;  /* 0x0144800000007b1d */ /* 0x000fec0000010000 */
[----:B------:R-:W-:Y:S01]  /*1ee80*/  UMOV UR44, 0x400 ;  /* 0x00000400002c7882 */ /* 0x000fe20000000000 */
[----:B------:R-:W-:Y:S01]  /*1ee90*/  BSSY B0, `(.L_x_2558) ;  /* 0x0000275000007945 */ /* 0x000fe20003800000 */
[----:B-1----:R-:W-:-:S09]  /*1eea0*/  ULEA UR44, UR4, UR44, 0x18 ;  /* 0x0000002c042c7291 */ /* 0x002fd2000f8ec03f */
[----:B0--3--:R-:W0:Y:S02]  /*1eeb0*/  LDS.128 R4, [UR44+0x324d0] ;  /* 0x0324d02cff047984 */ /* 0x009e240008000c00 */
[----:B0-----:R-:W-:Y:S02]  /*1eec0*/  R2UR UR5, R5 ;  /* 0x00000000050572ca */ /* 0x001fe400000e0000 */
[----:B------:R-:W-:Y:S02]  /*1eed0*/  R2UR UR7, R6 ;  /* 0x00000000060772ca */ /* 0x000fe400000e0000 */
[----:B------:R-:W-:Y:S01]  /*1eee0*/  R2UR UR6, R7 ;  /* 0x00000000070672ca */ /* 0x000fe200000e0000 */
[----:B------:R-:W-:Y:S06]  /*1eef0*/  BAR.ARV 0x4, 0x120 ;  /* 0x0104800000007b1d */ /* 0x000fec0000002000 */
[----:B------:R-:W-:Y:S08]  /*1ef00*/  @P0 BRA `(.L_x_2559) ;  /* 0x0000001800a40947 */ /* 0x000ff00003800000 */
[----:B------:R-:W2:Y:S04]  /*1ef10*/  LDL.128 R136, [R1+0x220] ;  /* 0x0002200001887983 */ /* 0x000ea80000100c00 */
[----:B------:R-:W3:Y:S04]  /*1ef20*/  LDL.128 R8, [R1+0x240] ;  /* 0x0002400001087983 */ /* 0x000ee80000100c00 */
[----:B------:R-:W4:Y:S04]  /*1ef30*/  LDL.128 R4, [R1+0x230] ;  /* 0x0002300001047983 */ /* 0x000f280000100c00 */
[----:B------:R-:W5:Y:S04]  /*1ef40*/  LDL.128 R24, [R1+0x260] ;  /* 0x0002600001187983 */ /* 0x000f680000100c00 */
        /* <DEDUP_REMOVED lines=10> */
[----:B------:R-:W5:Y:S04]  /*1eff0*/  LDL R21, [R1+0x478] ;  /* 0x0004780001157983 */ /* 0x000f680000100800 */
        /* <DEDUP_REMOVED lines=19> */
[----:B------:R-:W5:Y:S01]  /*1f130*/  LDL.128 R132, [R1+0x410] ;  /* 0x0004100001847983 */ /* 0x000f620000100c00 */
[----:B------:R-:W-:Y:S01]  /*1f140*/  LOP3.LUT R3, R196, 0x380, RZ, 0xc0, !PT ;  /* 0x00000380c4037812 */ /* 0x000fe200078ec0ff */
[----:B------:R-:W-:Y:S01]  /*1f150*/  ULDC.64 UR8, c[0x0][0xce0] ;  /* 0x0003380000087ab9 */ /* 0x000fe20000000a00 */
[----:B------:R-:W-:-:S02]  /*1f160*/  ULDC.64 UR10, c[0x0][0xcd8] ;  /* 0x00033600000a7ab9 */ /* 0x000fc40000000a00 */
[----:B------:R-:W-:-:S04]  /*1f170*/  SHF.R.U64 R3, R3, 0x3, RZ ;  /* 0x0000000303037819 */ /* 0x000fc800000012ff */
[----:B------:R-:W-:Y:S01]  /*1f180*/  LOP3.LUT R2, R3, R196, RZ, 0x3c, !PT ;  /* 0x000000c403027212 */ /* 0x000fe200078e3cff */
[----:B------:R-:W-:-:S05]  /*1f190*/  IMAD.MOV.U32 R3, RZ, RZ, R197 ;  /* 0x000000ffff037224 */ /* 0x000fca00078e00c5 */
[----:B------:R-:W-:Y:S01]  /*1f1a0*/  MOV R0, R2 ;  /* 0x0000000200007202 */ /* 0x000fe20000000f00 */
[----:B------:R-:W-:-:S04]  /*1f1b0*/  UISETP.NE.U32.AND UP1, UPT, UR8, URZ, UPT ;  /* 0x0000003f0800728c */ /* 0x000fc8000bf25070 */
[----:B------:R-:W-:-:S03]  /*1f1c0*/  UISETP.NE.AND.EX UP1, UPT, UR9, URZ, UPT, UP1 ;  /* 0x0000003f0900728c */ /* 0x000fc6000bf25310 */
[----:B------:R-:W-:Y:S02]  /*1f1d0*/  ULDC.64 UR8, c[0x0][0xcd8] ;  /* 0x0003360000087ab9 */ /* 0x000fe40000000a00 */
[----:B------:R-:W-:-:S04]  /*1f1e0*/  UISETP.NE.U32.AND UP0, UPT, UR8, URZ, UPT ;  /* 0x0000003f0800728c */ /* 0x000fc8000bf05070 */
[----:B------:R-:W-:Y:S01]  /*1f1f0*/  UISETP.NE.AND.EX UP0, UPT, UR9, URZ, UPT, UP0 ;  /* 0x0000003f0900728c */ /* 0x000fe2000bf05300 */
[----:B------:R-:W-:Y:S02]  /*1f200*/  PLOP3.LUT P2, PT, PT, PT, UP1, 0x80, 0x0 ;  /* 0x000000000000781c */ /* 0x000fe40003f4f018 */
[----:B------:R-:W-:Y:S01]  /*1f210*/  @UP1 ULDC.64 UR8, c[0x0][0xce0] ;  /* 0x0003380000081ab9 */ /* 0x000fe20000000a00 */
[----:B------:R-:W-:Y:S02]  /*1f220*/  UIMAD.WIDE UR10, UR41, 0x4, UR10 ;  /* 0x00000004290a78a5 */ /* 0x000fe4000f8e020a */
[----:B------:R-:W-:Y:S01]  /*1f230*/  PLOP3.LUT P1, PT, PT, PT, UP0, 0x80, 0x0 ;  /* 0x000000000000781c */ /* 0x000fe20003f2f008 */
[----:B------:R-:W-:-:S03]  /*1f240*/  @UP1 UIMAD.WIDE UR8, UR41, 0x4, UR8 ;  /* 0x00000004290818a5 */ /* 0x000fc6000f8e0208 */
[----:B------:R-:W-:Y:S02]  /*1f250*/  IMAD.U32 R2, RZ, RZ, UR10 ;  /* 0x0000000aff027e24 */ /* 0x000fe4000f8e00ff */
[----:B------:R-:W-:Y:S01]  /*1f260*/  IMAD.U32 R3, RZ, RZ, UR11 ;  /* 0x0000000bff037e24 */ /* 0x000fe2000f8e00ff */
[----:B--2---:R-:W-:Y:S02]  /*1f270*/  F2FP.F16.F32.PACK_AB R136, R137, R136 ;  /* 0x000000888988723e */ /* 0x004fe400000000ff */
[----:B------:R-:W-:Y:S02]  /*1f280*/  F2FP.F16.F32.PACK_AB R137, R139, R138 ;  /* 0x0000008a8b89723e */ /* 0x000fe400000000ff */
[----:B---3--:R-:W-:Y:S02]  /*1f290*/  F2FP.F16.F32.PACK_AB R8, R9, R8 ;  /* 0x000000080908723e */ /* 0x008fe400000000ff */
[----:B------:R-:W-:Y:S02]  /*1f2a0*/  F2FP.F16.F32.PACK_AB R9, R11, R10 ;  /* 0x0000000a0b09723e */ /* 0x000fe400000000ff */
[----:B----4-:R-:W-:-:S02]  /*1f2b0*/  F2FP.F16.F32.PACK_AB R138, R5, R4 ;  /* 0x00000004058a723e */ /* 0x010fc400000000ff */
[----:B------:R-:W-:Y:S01]  /*1f2c0*/  F2FP.F16.F32.PACK_AB R139, R7, R6 ;  /* 0x00000006078b723e */ /* 0x000fe200000000ff */
[----:B------:R-:W-:Y:S01]  /*1f2d0*/  BAR.SYNC.DEFER_BLOCKING 0x1, 0x100 ;  /* 0x0044000000007b1d */ /* 0x000fe20000010000 */
[----:B-----5:R-:W-:Y:S02]  /*1f2e0*/  F2FP.F16.F32.PACK_AB R24, R25, R24 ;  /* 0x000000181918723e */ /* 0x020fe400000000ff */
        /* <DEDUP_REMOVED lines=11> */
[----:B------:R-:W-:Y:S01]  /*1f3a0*/  F2FP.F16.F32.PACK_AB R48, R49, R48 ;  /* 0x000000303130723e */ /* 0x000fe200000000ff */
[----:B------:R0:W-:Y:S01]  /*1f3b0*/  STSM.16.M88.4 [R0], R136 ;  /* 0x0000008800007844 */ /* 0x0001e20000000200 */
        /* <DEDUP_REMOVED lines=8> */
[----:B------:R-:W-:Y:S01]  /*1f440*/  F2FP.F16.F32.PACK_AB R65, R67, R66 ;  /* 0x000000424341723e */ /* 0x000fe200000000ff */
[----:B------:R1:W-:Y:S01]  /*1f450*/  STSM.16.M88.4 [R21], R8 ;  /* 0x0000000815007844 */ /* 0x0003e20000000200 */
        /* <DEDUP_REMOVED lines=10> */
[----:B------:R-:W-:-:S03]  /*1f500*/  F2FP.F16.F32.PACK_AB R74, R77, R76 ;  /* 0x0000004c4d4a723e */ /* 0x000fc600000000ff */
[----:B------:R1:W-:Y:S01]  /*1f510*/  STSM.16.M88.4 [R237], R40 ;  /* 0x00000028ed007844 */ /* 0x0003e20000000200 */
[----:B------:R-:W-:Y:S02]  /*1f520*/  F2FP.F16.F32.PACK_AB R75, R79, R78 ;  /* 0x0000004e4f4b723e */ /* 0x000fe400000000ff */
[----:B------:R-:W-:Y:S01]  /*1f530*/  F2FP.F16.F32.PACK_AB R88, R89, R88 ;  /* 0x000000585958723e */ /* 0x000fe200000000ff */
[----:B------:R1:W-:Y:S01]  /*1f540*/  STSM.16.M88.4 [R236], R48 ;  /* 0x00000030ec007844 */ /* 0x0003e20000000200 */
        /* <DEDUP_REMOVED lines=27> */
[----:B------:R-:W-:Y:S01]  /*1f700*/  F2FP.F16.F32.PACK_AB R123, R127, R126 ;  /* 0x0000007e7f7b723e */ /* 0x000fe200000000ff */
[----:B------:R1:W-:Y:S01]  /*1f710*/  STSM.16.M88.4 [R225], R96 ;  /* 0x00000060e1007844 */ /* 0x0003e20000000200 */
[----:B------:R-:W-:-:S02]  /*1f720*/  F2FP.F16.F32.PACK_AB R130, R133, R132 ;  /* 0x000000848582723e */ /* 0x000fc400000000ff */
[----:B------:R-:W-:Y:S01]  /*1f730*/  F2FP.F16.F32.PACK_AB R131, R135, R134 ;  /* 0x000000868783723e */ /* 0x000fe200000000ff */
[----:B------:R1:W-:Y:S04]  /*1f740*/  STSM.16.M88.4 [R224], R104 ;  /* 0x00000068e0007844 */ /* 0x0003e80000000200 */
[----:B------:R1:W-:Y:S04]  /*1f750*/  STSM.16.M88.4 [R223], R112 ;  /* 0x00000070df007844 */ /* 0x0003e80000000200 */
[----:B------:R1:W-:Y:S04]  /*1f760*/  STSM.16.M88.4 [R222], R120 ;  /* 0x00000078de007844 */ /* 0x0003e80000000200 */
[----:B------:R1:W-:Y:S01]  /*1f770*/  STSM.16.M88.4 [R221], R128 ;  /* 0x00000080dd007844 */ /* 0x0003e20000000200 */
[----:B------:R-:W-:Y:S01]  /*1f780*/  BAR.SYNC.DEFER_BLOCKING 0x1, 0x100 ;  /* 0x0044000000007b1d */ /* 0x000fe20000010000 */
[----:B------:R-:W-:-:S02]  /*1f790*/  IMAD.U32 R4, RZ, RZ, UR8 ;  /* 0x00000008ff047e24 */ /* 0x000fc4000f8e00ff */
[----:B------:R-:W-:-:S05]  /*1f7a0*/  IMAD.U32 R5, RZ, RZ, UR9 ;  /* 0x00000009ff057e24 */ /* 0x000fca000f8e00ff */
[----:B------:R-:W2:Y:S04]  /*1f7b0*/  @P2 LDG.E R4, desc[UR54][R4.64] ;  /* 0x0000003604042981 */ /* 0x000ea8000c1e1900 */
[----:B0-----:R-:W3:Y:S01]  /*1f7c0*/  @P1 LDG.E R0, desc[UR54][R2.64] ;  /* 0x0000003602001981 */ /* 0x001ee2000c1e1900 */
[----:B------:R-:W-:Y:S01]  /*1f7d0*/  IMAD.U32 R7, RZ, RZ, UR40 ;  /* 0x00000028ff077e24 */ /* 0x000fe2000f8e00ff */
[----:B------:R-:W-:Y:S01]  /*1f7e0*/  ULDC UR12, c[0x0][0xb88] ;  /* 0x0002e200000c7ab9 */ /* 0x000fe20000000800 */
[----:B------:R-:W-:Y:S02]  /*1f7f0*/  UMOV UR4, URZ ;  /* 0x0000003f00047c82 */ /* 0x000fe40008000000 */
[----:B------:R-:W-:Y:S01]  /*1f800*/  IMAD R7, R7, 0x80, R198 ;  /* 0x0000008007077824 */ /* 0x000fe200078e02c6 */
[----:B------:R-:W-:-:S03]  /*1f810*/  LOP3.LUT P0, RZ, R206, 0x3, RZ, 0xc0, !PT ;  /* 0x00000003ceff7812 */ /* 0x000fc6000780c0ff */
[----:B------:R-:W-:Y:S01]  /*1f820*/  VIADD R6, R7, 0x8 ;  /* 0x0000000807067836 */ /* 0x000fe20000000000 */
[----:B--2---:R-:W-:Y:S02]  /*1f830*/  @P2 R2UR UR12, R4 ;  /* 0x00000000040c22ca */ /* 0x004fe400000e0000 */
[----:B---3--:R-:W-:Y:S01]  /*1f840*/  @P1 R2UR UR4, R0 ;  /* 0x00000000000412ca */ /* 0x008fe200000e0000 */
[----:B-1----:R-:W-:-:S14]  /*1f850*/  @P2 BRA `(.L_x_2560) ;  /* 0x0000000000182947 */ /* 0x002fdc0003800000 */
[----:B------:R-:W-:Y:S05]  /*1f860*/  @!P1 BRA `(.L_x_2560) ;  /* 0x0000000000149947 */ /* 0x000fea0003800000 */
[----:B------:R-:W2:Y:S04]  /*1f870*/  LDG.E R4, desc[UR54][R2.64] ;  /* 0x0000003602047981 */ /* 0x000ea8000c1e1900 */
[----:B------:R-:W3:Y:S01]  /*1f880*/  LDG.E R0, desc[UR54][R2.64+0x4] ;  /* 0x0000043602007981 */ /* 0x000ee2000c1e1900 */
[----:B--2---:R-:W-:Y:S02]  /*1f890*/  R2UR UR8, R4 ;  /* 0x00000000040872ca */ /* 0x004fe400000e0000 */
[----:B---3--:R-:W-:-:S13]  /*1f8a0*/  R2UR UR12, R0 ;  /* 0x00000000000c72ca */ /* 0x008fda00000e0000 */
[----:B------:R-:W-:-:S12]  /*1f8b0*/  UIADD3 UR12, -UR8, UR12, URZ ;  /* 0x0000000c080c7290 */ /* 0x000fd8000fffe13f */
.L_x_2560:
[----:B------:R-:W-:Y:S01]  /*1f8c0*/  ISETP.GE.OR P1, PT, R7, UR12, P0 ;  /* 0x0000000c07007c0c */ /* 0x000fe20008726670 */
[----:B------:R-:W-:Y:S01]  /*1f8d0*/  USHF.R.S32.HI UR11, URZ, 0x1f, UR4 ;  /* 0x0000001f3f0b7899 */ /* 0x000fe20008011404 */
[----:B------:R-:W-:Y:S01]  /*1f8e0*/  ISETP.GE.OR P0, PT, R6, UR12, P0 ;  /* 0x0000000c06007c0c */ /* 0x000fe20008706670 */
[----:B------:R-:W-:Y:S01]  /*1f8f0*/  USHF.R.S32.HI UR16, URZ, 0x1f, UR39 ;  /* 0x0000001f3f107899 */ /* 0x000fe20008011427 */
[----:B------:R-:W-:-:S09]  /*1f900*/  ULDC.64 UR14, c[0x0][0xc70] ;  /* 0x00031c00000e7ab9 */ /* 0x000fd20000000a00 */
[----:B------:R-:W2:Y:S04]  /*1f910*/  @!P1 LDL R3, [R1+0x440] ;  /* 0x0004400001039983 */ /* 0x000ea80000100800 */
[----:B------:R-:W3:Y:S01]  /*1f920*/  @!P0 LDL R2, [R1+0x444] ;  /* 0x0004440001028983 */ /* 0x000ee20000100800 */
[----:B------:R-:W-:Y:S01]  /*1f930*/  UMOV UR10, UR4 ;  /* 0x00000004000a7c82 */ /* 0x000fe20008000000 */
[----:B------:R-:W-:Y:S01]  /*1f940*/  UIMAD UR13, UR16, UR14, URZ ;  /* 0x0000000e100d72a4 */ /* 0x000fe2000f8e023f */
[----:B------:R-:W-:Y:S01]  /*1f950*/  IMAD R0, R192, 0x40, R186 ;  /* 0x00000040c0007824 */ /* 0x000fe200078e02ba */
[----:B------:R-:W-:Y:S01]  /*1f960*/  UIMAD.WIDE.U32 UR8, UR39, UR14, UR10 ;  /* 0x0000000e270872a5 */ /* 0x000fe2000f8e000a */
[----:B------:R-:W-:Y:S01]  /*1f970*/  IMAD.MOV.U32 R5, RZ, RZ, 0x2 ;  /* 0x00000002ff057424 */ /* 0x000fe200078e00ff */
[----:B------:R-:W-:-:S02]  /*1f980*/  USHF.R.S32.HI UR10, URZ, 0x1f, UR41 ;  /* 0x0000001f3f0a7899 */ /* 0x000fc40008011429 */
[----:B------:R-:W-:Y:S01]  /*1f990*/  UIMAD UR13, UR39, UR15, UR13 ;  /* 0x0000000f270d72a4 */ /* 0x000fe2000f8e020d */
[----:B------:R-:W-:Y:S01]  /*1f9a0*/  IMAD.WIDE R4, R0, R5, UR36 ;  /* 0x0000002400047e25 */ /* 0x000fe2000f8e0205 */
[----:B------:R-:W-:Y:S01]  /*1f9b0*/  USEL UR17, UR10, URZ, !UP0 ;  /* 0x0000003f0a117287 */ /* 0x000fe2000c000000 */
[----:B------:R-:W-:Y:S01]  /*1f9c0*/  SHF.R.S32.HI R0, RZ, 0x1f, R7 ;  /* 0x0000001fff007819 */ /* 0x000fe20000011407 */
[----:B------:R-:W-:Y:S01]  /*1f9d0*/  ULDC.64 UR14, c[0x0][0xc78] ;  /* 0x00031e00000e7ab9 */ /* 0x000fe20000000a00 */
[----:B------:R-:W-:Y:S01]  /*1f9e0*/  USEL UR18, UR41, URZ, !UP0 ;  /* 0x0000003f29127287 */ /* 0x000fe2000c000000 */
[C---:B------:R-:W-:Y:S01]  /*1f9f0*/  IADD3 R9, P5, R4.reuse, 0x1000, RZ ;  /* 0x0000100004097810 */ /* 0x040fe20007fbe0ff */
[----:B------:R-:W-:Y:S01]  /*1fa00*/  UIMAD UR10, UR17, UR14, URZ ;  /* 0x0000000e110a72a4 */ /* 0x000fe2000f8e023f */
[C---:B------:R-:W-:Y:S01]  /*1fa10*/  IADD3 R13, P2, R4.reuse, 0x2000, RZ ;  /* 0x00002000040d7810 */ /* 0x040fe20007f5e0ff */
[----:B------:R-:W-:Y:S01]  /*1fa20*/  UIADD3 UR9, UR9, UR13, URZ ;  /* 0x0000000d09097290 */ /* 0x000fe2000fffe03f */
[C---:B------:R-:W-:Y:S01]  /*1fa30*/  IADD3 R25, P4, R4.reuse, 0x3000, RZ ;  /* 0x0000300004197810 */ /* 0x040fe20007f9e0ff */
[----:B------:R-:W-:Y:S01]  /*1fa40*/  UIMAD UR10, UR18, UR15, UR10 ;  /* 0x0000000f120a72a4 */ /* 0x000fe2000f8e020a */
[----:B------:R-:W-:Y:S01]  /*1fa50*/  IADD3 R33, P6, R4, 0x5000, RZ ;  /* 0x0000500004217810 */ /* 0x000fe20007fde0ff */
[----:B------:R-:W-:Y:S01]  /*1fa60*/  UIMAD.WIDE.U32 UR8, UR18, UR14, UR8 ;  /* 0x0000000e120872a5 */ /* 0x000fe2000f8e0008 */
[----:B------:R-:W-:-:S02]  /*1fa70*/  LOP3.LUT R8, R9, 0x380, RZ, 0xc0, !PT ;  /* 0x0000038009087812 */ /* 0x000fc400078ec0ff */
[----:B------:R-:W-:Y:S01]  /*1fa80*/  LOP3.LUT R12, R13, 0x380, RZ, 0xc0, !PT ;  /* 0x000003800d0c7812 */ /* 0x000fe200078ec0ff */
[----:B------:R-:W-:Y:S01]  /*1fa90*/  IMAD.U32 R11, RZ, RZ, UR10 ;  /* 0x0000000aff0b7e24 */ /* 0x000fe2000f8e00ff */
[----:B------:R-:W-:Y:S01]  /*1faa0*/  LOP3.LUT R24, R25, 0x380, RZ, 0xc0, !PT ;  /* 0x0000038019187812 */ /* 0x000fe200078ec0ff */
[----:B------:R-:W-:Y:S01]  /*1fab0*/  ULDC.64 UR14, c[0x0][0xba0] ;  /* 0x0002e800000e7ab9 */ /* 0x000fe20000000a00 */
[----:B------:R-:W-:Y:S02]  /*1fac0*/  IADD3 R6, P3, R7, UR8, RZ ;  /* 0x0000000807067c10 */ /* 0x000fe4000ff7e0ff */
[----:B------:R-:W-:Y:S02]  /*1fad0*/  LOP3.LUT R32, R33, 0x380, RZ, 0xc0, !PT ;  /* 0x0000038021207812 */ /* 0x000fe400078ec0ff */
[----:B------:R-:W-:Y:S01]  /*1fae0*/  IADD3.X R7, R0, UR9, R11, P3, !PT ;  /* 0x0000000900077c10 */ /* 0x000fe20009ffe40b */
[----:B------:R-:W-:Y:S01]  /*1faf0*/  ULDC.64 UR8, c[0x0][0xc40] ;  /* 0x0003100000087ab9 */ /* 0x000fe20000000a00 */
[----:B------:R-:W-:-:S02]  /*1fb00*/  SHF.R.U64 R8, R8, 0x3, RZ ;  /* 0x0000000308087819 */ /* 0x000fc400000012ff */
[----:B------:R-:W-:Y:S02]  /*1fb10*/  LEA R20, P3, R6, UR8, 0x2 ;  /* 0x0000000806147c11 */ /* 0x000fe4000f8610ff */
[----:B------:R-:W-:Y:S02]  /*1fb20*/  SHF.R.U64 R12, R12, 0x3, RZ ;  /* 0x000000030c0c7819 */ /* 0x000fe400000012ff */
[----:B------:R-:W-:Y:S02]  /*1fb30*/  LEA.HI.X R21, R6, UR9, R7, 0x2, P3 ;  /* 0x0000000906157c11 */ /* 0x000fe400098f1407 */
[----:B------:R-:W-:Y:S02]  /*1fb40*/  IADD3 R29, P3, R4, 0x4000, RZ ;  /* 0x00004000041d7810 */ /* 0x000fe40007f7e0ff */
[----:B------:R-:W-:Y:S02]  /*1fb50*/  SHF.R.U64 R24, R24, 0x3, RZ ;  /* 0x0000000318187819 */ /* 0x000fe400000012ff */
[----:B------:R-:W-:-:S02]  /*1fb60*/  LOP3.LUT R28, R29, 0x380, RZ, 0xc0, !PT ;  /* 0x000003801d1c7812 */ /* 0x000fc400078ec0ff */
        /* <DEDUP_REMOVED lines=15> */
[C---:B------:R-:W-:Y:S02]  /*1fc60*/  IADD3 R49, P3, R4.reuse, 0x9000, RZ ;  /* 0x0000900004317810 */ /* 0x040fe40007f7e0ff */
[----:B------:R-:W-:Y:S02]  /*1fc70*/  IADD3 R53, P6, R4, 0xa000, RZ ;  /* 0x0000a00004357810 */ /* 0x000fe40007fde0ff */
[----:B------:R-:W-:Y:S02]  /*1fc80*/  LOP3.LUT R36, R37, 0x380, RZ, 0xc0, !PT ;  /* 0x0000038025247812 */ /* 0x000fe400078ec0ff */
[----:B------:R-:W-:-:S02]  /*1fc90*/  LOP3.LUT R40, R41, 0x380, RZ, 0xc0, !PT ;  /* 0x0000038029287812 */ /* 0x000fc400078ec0ff */
[----:B------:R-:W-:Y:S02]  /*1fca0*/  LOP3.LUT R44, R45, 0x380, RZ, 0xc0, !PT ;  /* 0x000003802d2c7812 */ /* 0x000fe400078ec0ff */
[----:B------:R-:W-:Y:S02]  /*1fcb0*/  LOP3.LUT R48, R49, 0x380, RZ, 0xc0, !PT ;  /* 0x0000038031307812 */ /* 0x000fe400078ec0ff */
[----:B------:R-:W-:Y:S02]  /*1fcc0*/  LOP3.LUT R52, R53, 0x380, RZ, 0xc0, !PT ;  /* 0x0000038035347812 */ /* 0x000fe400078ec0ff */
[----:B------:R-:W-:Y:S02]  /*1fcd0*/  SHF.R.U64 R36, R36, 0x3, RZ ;  /* 0x0000000324247819 */ /* 0x000fe400000012ff */
        /* <DEDUP_REMOVED lines=21> */
[----:B------:R-:W-:Y:S01]  /*1fe30*/  LOP3.LUT R11, R4, 0x380, RZ, 0xc0, !PT ;  /* 0x00000380040b7812 */ /* 0x000fe200078ec0ff */
[----:B------:R-:W-:Y:S01]  /*1fe40*/  UIMAD UR8, UR11, UR14, URZ ;  /* 0x0000000e0b0872a4 */ /* 0x000fe2000f8e023f */
[----:B------:R-:W-:Y:S01]  /*1fe50*/  LOP3.LUT R64, R65, 0x380, RZ, 0xc0, !PT ;  /* 0x0000038041407812 */ /* 0x000fe200078ec0ff */
[----:B------:R-:W-:Y:S01]  /*1fe60*/  IMAD.X R73, RZ, RZ, R5, P6 ;  /* 0x000000ffff497224 */ /* 0x000fe200030e0605 */
[----:B------:R-:W-:Y:S01]  /*1fe70*/  LOP3.LUT R68, R69, 0x380, RZ, 0xc0, !PT ;  /* 0x0000038045447812 */ /* 0x000fe200078ec0ff */
[----:B------:R-:W-:Y:S01]  /*1fe80*/  ULDC.64 UR10, c[0x0][0xbe0] ;  /* 0x0002f800000a7ab9 */ /* 0x000fe20000000a00 */
[----:B------:R-:W-:Y:S02]  /*1fe90*/  LOP3.LUT R0, R7, 0x380, RZ, 0xc0, !PT ;  /* 0x0000038007007812 */ /* 0x000fe400078ec0ff */
[----:B------:R-:W-:Y:S02]  /*1fea0*/  SHF.R.U64 R56, R56, 0x3, RZ ;  /* 0x0000000338387819 */ /* 0x000fe400000012ff */
[----:B------:R-:W-:-:S02]  /*1feb0*/  SHF.R.U64 R60, R60, 0x3, RZ ;  /* 0x000000033c3c7819 */ /* 0x000fc400000012ff */
[----:B------:R-:W-:Y:S02]  /*1fec0*/  SHF.R.U64 R64, R64, 0x3, RZ ;  /* 0x0000000340407819 */ /* 0x000fe400000012ff */
        /* <DEDUP_REMOVED lines=11> */
[----:B------:R-:W-:-:S02]  /*1ff80*/  LOP3.LUT R4, R11, R4, RZ, 0x3c, !PT ;  /* 0x000000040b047212 */ /* 0x000fc400078e3cff */
[----:B------:R-:W-:Y:S02]  /*1ff90*/  LOP3.LUT R72, R0, R7, RZ, 0x3c, !PT ;  /* 0x0000000700487212 */ /* 0x000fe400078e3cff */
[----:B------:R-:W-:Y:S01]  /*1ffa0*/  SHF.R.S32.HI R187, RZ, 0x1f, R186 ;  /* 0x0000001fffbb7819 */ /* 0x000fe200000114ba */
[----:B------:R-:W-:Y:S01]  /*1ffb0*/  UIMAD UR8, UR4, UR15, UR8 ;  /* 0x0000000f040872a4 */ /* 0x000fe2000f8e0208 */
[----:B------:R-:W-:Y:S01]  /*1ffc0*/  IMAD.U32 R19, RZ, RZ, UR10 ;  /* 0x0000000aff137e24 */ /* 0x000fe2000f8e00ff */
[----:B------:R-:W-:Y:S01]  /*1ffd0*/  UIMAD UR12, UR40, -0x80, UR12 ;  /* 0xffffff80280c78a4 */ /* 0x000fe2000f8e020c */
[----:B------:R-:W-:-:S05]  /*1ffe0*/  VIADD R0, R192, 0x20 ;  /* 0x00000020c0007836 */ /* 0x000fca0000000000 */
[----:B------:R-:W-:Y:S02]  /*1fff0*/  ISETP.GE.AND P3, PT, R192, UR12, PT ;  /* 0x0000000cc0007c0c */ /* 0x000fe4000bf66270 */
[----:B------:R-:W-:Y:S01]  /*20000*/  SHF.R.S32.HI R193, RZ, 0x1f, R192 ;  /* 0x0000001fffc17819 */ /* 0x000fe200000114c0 */
[----:B------:R-:W-:Y:S01]  /*20010*/  BSSY B1, `(.L_x_2561) ;  /* 0x0000047000017945 */ /* 0x000fe20003800000 */
[----:B--2---:R0:W-:Y:S04]  /*20020*/  @!P1 STG.E desc[UR54][R20.64], R3 ;  /* 0x0000000314009986 */ /* 0x0041e8000c101936 */
[----:B---3--:R1:W-:Y:S04]  /*20030*/  @!P0 STG.E desc[UR54][R20.64+0x20], R2 ;  /* 0x0000200214008986 */ /* 0x0083e8000c101936 */
[----:B------:R-:W5:Y:S01]  /*20040*/  LD.E.128 R4, desc[UR54][R4.64] ;  /* 0x0000003604047980 */ /* 0x000f62000c101d00 */
[----:B0-----:R-:W-:-:S03]  /*20050*/  IMAD.U32 R3, RZ, RZ, UR14 ;  /* 0x0000000eff037e24 */ /* 0x001fc6000f8e00ff */
[----:B------:R-:W5:Y:S01]  /*20060*/  LD.E.128 R8, desc[UR54][R8.64] ;  /* 0x0000003608087980 */ /* 0x000f62000c101d00 */
[----:B-1----:R-:W-:-:S03]  /*20070*/  IMAD.WIDE.U32 R2, R3, UR4, R186 ;  /* 0x0000000403027c25 */ /* 0x002fc6000f8e00ba */
[----:B------:R-:W5:Y:S01]  /*20080*/  LD.E.128 R12, desc[UR54][R12.64] ;  /* 0x000000360c0c7980 */ /* 0x000f62000c101d00 */
[----:B------:R-:W-:-:S03]  /*20090*/  UIMAD UR4, UR16, UR10, URZ ;  /* 0x0000000a100472a4 */ /* 0x000fc6000f8e023f */
[----:B------:R-:W5:Y:S01]  /*200a0*/  LD.E.128 R24, desc[UR54][R24.64] ;  /* 0x0000003618187980 */ /* 0x000f62000c101d00 */
[----:B------:R-:W-:-:S03]  /*200b0*/  VIADD R3, R3, UR8 ;  /* 0x0000000803037c36 */ /* 0x000fc60008000000 */
        /* <DEDUP_REMOVED lines=12> */
[----:B------:R-:W-:-:S02]  /*20180*/  UIMAD UR4, UR39, UR11, UR4 ;  /* 0x0000000b270472a4 */ /* 0x000fc4000f8e0204 */
[----:B------:R-:W-:Y:S01]  /*20190*/  IMAD.WIDE.U32 R2, R19, UR39, R2 ;  /* 0x0000002713027c25 */ /* 0x000fe2000f8e0002 */
[----:B------:R-:W-:Y:S01]  /*201a0*/  ISETP.GE.AND P0, PT, R0, UR12, PT ;  /* 0x0000000c00007c0c */ /* 0x000fe2000bf06270 */
[----:B------:R-:W-:Y:S01]  /*201b0*/  @!PT LDS RZ, [RZ] ;  /* 0x00000000fffff984 */ /* 0x000fe20000000800 */
[----:B------:R-:W-:Y:S01]  /*201c0*/  @!PT LDS RZ, [RZ] ;  /* 0x00000000fffff984 */ /* 0x000fe20000000800 */
[----:B------:R-:W-:Y:S01]  /*201d0*/  @!PT LDS RZ, [RZ] ;  /* 0x00000000fffff984 */ /* 0x000fe20000000800 */
[----:B------:R-:W-:Y:S01]  /*201e0*/  @!PT LDS RZ, [RZ] ;  /* 0x00000000fffff984 */ /* 0x000fe20000000800 */
[----:B------:R0:W-:Y:S06]  /*201f0*/  MEMBAR.ALL.CTA ;  /* 0x0000000000007992 */ /* 0x0001ec0000008000 */
[----:B0-----:R-:W0:Y:S01]  /*20200*/  FENCE.VIEW.ASYNC.S ;  /* 0x00000000000073c6 */ /* 0x001e220000000000 */
[----:B------:R-:W-:Y:S01]  /*20210*/  ULDC.64 UR10, c[0x0][0xbe8] ;  /* 0x0002fa00000a7ab9 */ /* 0x000fe20000000a00 */
[C---:B------:R-:W-:Y:S01]  /*20220*/  VIADD R19, R192.reuse, 0x40 ;  /* 0x00000040c0137836 */ /* 0x040fe20000000000 */
[----:B------:R-:W-:Y:S01]  /*20230*/  UIMAD UR8, UR17, UR10, URZ ;  /* 0x0000000a110872a4 */ /* 0x000fe2000f8e023f */
[----:B------:R-:W-:Y:S01]  /*20240*/  VIADD R3, R3, UR4 ;  /* 0x0000000403037c36 */ /* 0x000fe20008000000 */
[----:B------:R-:W-:Y:S01]  /*20250*/  UIADD3 UR4, UR44, 0x32420, URZ ;  /* 0x000324202c047890 */ /* 0x000fe2000fffe03f */
[----:B------:R-:W-:Y:S01]  /*20260*/  IMAD.U32 R77, RZ, RZ, UR10 ;  /* 0x0000000aff4d7e24 */ /* 0x000fe2000f8e00ff */
[----:B------:R-:W-:Y:S01]  /*20270*/  UIMAD UR8, UR18, UR11, UR8 ;  /* 0x0000000b120872a4 */ /* 0x000fe2000f8e0208 */
[----:B------:R-:W-:Y:S01]  /*20280*/  VIADD R0, R192, 0x60 ;  /* 0x00000060c0007836 */ /* 0x000fe20000000000 */
[----:B------:R-:W-:Y:S01]  /*20290*/  UPRMT UR4, URZ, 0x654, UR4 ;  /* 0x000006543f047896 */ /* 0x000fe20008000004 */
[----:B------:R-:W-:Y:S01]  /*202a0*/  IMAD.WIDE.U32 R76, R77, UR18, R2 ;  /* 0x000000124d4c7c25 */ /* 0x000fe2000f8e0002 */
[----:B------:R-:W-:-:S02]  /*202b0*/  ISETP.GE.AND P1, PT, R19, UR12, PT ;  /* 0x0000000c13007c0c */ /* 0x000fc4000bf26270 */
[----:B------:R-:W-:Y:S01]  /*202c0*/  ISETP.GE.AND P2, PT, R0, UR12, PT ;  /* 0x0000000c00007c0c */ /* 0x000fe2000bf46270 */
[----:B------:R-:W-:Y:S02]  /*202d0*/  IMAD.U32 R21, RZ, RZ, UR40 ;  /* 0x00000028ff157e24 */ /* 0x000fe4000f8e00ff */
[----:B------:R-:W-:Y:S02]  /*202e0*/  VIADD R81, R77, UR8 ;  /* 0x000000084d517c36 */ /* 0x000fe40008000000 */
[----:B------:R-:W-:Y:S01]  /*202f0*/  IMAD.WIDE R20, R21, 0x80, R192 ;  /* 0x0000008015147825 */ /* 0x000fe200078e02c0 */
[----:B0-----:R-:W-:Y:S01]  /*20300*/  SYNCS.ARRIVE.TRANS64.RED.A1T0 RZ, [UR4], RZ ;  /* 0x000000ffffff79a7 */ /* 0x001fe20008100404 */
[----:B------:R-:W-:Y:S06]  /*20310*/  @P3 BRA `(.L_x_2562) ;  /* 0x0000000000583947 */ /* 0x000fec0003800000 */
        /* <DEDUP_REMOVED lines=22> */
.L_x_2562:
[----:B------:R-:W-:Y:S05]  /*20480*/  BSYNC B1 ;  /* 0x0000000000017941 */ /* 0x000fea0003800000 */
.L_x_2561:
[----:B------:R-:W-:Y:S04]  /*20490*/  BSSY B1, `(.L_x_2563) ;  /* 0x000001a000017945 */ /* 0x000fe80003800000 */
[----:B------:R-:W-:Y:S05]  /*204a0*/  @P0 BRA `(.L_x_2564) ;  /* 0x0000000000600947 */ /* 0x000fea0003800000 */
[----:B0----5:R-:W-:Y:S01]  /*204b0*/  IADD3 R5, P0, R20, 0x20, RZ ;  /* 0x0000002014057810 */ /* 0x021fe20007f1e0ff */
        /* <DEDUP_REMOVED lines=23> */
.L_x_2564:
[----:B------:R-:W-:Y:S05]  /*20630*/  BSYNC B1 ;  /* 0x0000000000017941 */ /* 0x000fea0003800000 */
.L_x_2563:
[----:B------:R-:W-:Y:S04]  /*20640*/  BSSY B1, `(.L_x_2565) ;  /* 0x000001a000017945 */ /* 0x000fe80003800000 */
[----:B------:R-:W-:Y:S05]  /*20650*/  @P1 BRA `(.L_x_2566) ;  /* 0x0000000000601947 */ /* 0x000fea0003800000 */
[----:B01---5:R-:W-:Y:S01]  /*20660*/  IADD3 R5, P0, R20, 0x40, RZ ;  /* 0x0000004014057810 */ /* 0x023fe20007f1e0ff */
        /* <DEDUP_REMOVED lines=23> */
.L_x_2566:
[----:B------:R-:W-:Y:S05]  /*207e0*/  BSYNC B1 ;  /* 0x0000000000017941 */ /* 0x000fea0003800000 */
.L_x_2565:
[----:B------:R-:W-:Y:S05]  /*207f0*/  @P2 BRA `(.L_x_2567) ;  /* 0x0000000c00782947 */ /* 0x000fea0003800000 */
[----:B012--5:R-:W-:Y:S01]  /*20800*/  IADD3 R5, P0, R20, 0x60, RZ ;  /* 0x0000006014057810 */ /* 0x027fe20007f1e0ff */
        /* <DEDUP_REMOVED lines=25> */
.L_x_2559:
[----:B------:R-:W-:Y:S02]  /*209a0*/  ULDC.64 UR8, c[0x0][0xce0] ;  /* 0x0003380000087ab9 */ /* 0x000fe40000000a00 */
        /* <DEDUP_REMOVED lines=8> */
[----:B------:R-:W-:Y:S02]  /*20a30*/  PLOP3.LUT P1, PT, PT, PT, UP0, 0x80, 0x0 ;  /* 0x000000000000781c */ /* 0x000fe40003f2f008 */
[----:B------:R-:W-:Y:S02]  /*20a40*/  ULDC.64 UR8, c[0x0][0xcd8] ;  /* 0x0003360000087ab9 */ /* 0x000fe40000000a00 */
[----:B------:R-:W-:Y:S01]  /*20a50*/  UIMAD.WIDE UR8, UR41, 0x4, UR8 ;  /* 0x00000004290878a5 */ /* 0x000fe2000f8e0208 */
[----:B------:R-:W-:Y:S02]  /*20a60*/  IMAD.U32 R4, RZ, RZ, UR10 ;  /* 0x0000000aff047e24 */ /* 0x000fe4000f8e00ff */
[----:B------:R-:W-:-:S02]  /*20a70*/  IMAD.U32 R5, RZ, RZ, UR11 ;  /* 0x0000000bff057e24 */ /* 0x000fc4000f8e00ff */
[----:B------:R-:W-:-:S03]  /*20a80*/  IMAD.MOV.U32 R7, RZ, RZ, RZ ;  /* 0x000000ffff077224 */ /* 0x000fc600078e00ff */
[----:B------:R-:W2:Y:S01]  /*20a90*/  @P2 LDG.E R4, desc[UR54][R4.64] ;  /* 0x0000003604042981 */ /* 0x000ea2000c1e1900 */
[----:B------:R-:W-:Y:S02]  /*20aa0*/  IMAD.U32 R2, RZ, RZ, UR8 ;  /* 0x00000008ff027e24 */ /* 0x000fe4000f8e00ff */
[----:B------:R-:W-:-:S05]  /*20ab0*/  IMAD.U32 R3, RZ, RZ, UR9 ;  /* 0x00000009ff037e24 */ /* 0x000fca000f8e00ff */
[----:B------:R0:W5:Y:S01]  /*20ac0*/  @P1 LDG.E R7, desc[UR54][R2.64] ;  /* 0x0000003602071981 */ /* 0x000162000c1e1900 */
[----:B------:R-:W-:Y:S01]  /*20ad0*/  ULDC UR4, c[0x0][0xb88] ;  /* 0x0002e20000047ab9 */ /* 0x000fe20000000800 */
[----:B------:R-:W-:Y:S01]  /*20ae0*/  USHF.R.S32.HI UR10, URZ, 0x1f, UR39 ;  /* 0x0000001f3f0a7899 */ /* 0x000fe20008011427 */
[----:B------:R-:W-:Y:S02]  /*20af0*/  ISETP.GT.AND P0, PT, R195, 0x7f, PT ;  /* 0x0000007fc300780c */ /* 0x000fe40003f04270 */
[----:B--2---:R-:W-:Y:S01]  /*20b00*/  @P2 R2UR UR4, R4 ;  /* 0x00000000040422ca */ /* 0x004fe200000e0000 */
[----:B0-----:R-:W-:-:S14]  /*20b10*/  @P2 BRA `(.L_x_2568) ;  /* 0x0000000000182947 */ /* 0x001fdc0003800000 */
[----:B------:R-:W-:Y:S05]  /*20b20*/  @!P1 BRA `(.L_x_2568) ;  /* 0x0000000000149947 */ /* 0x000fea0003800000 */
[----:B------:R-:W2:Y:S04]  /*20b30*/  LDG.E R4, desc[UR54][R2.64] ;  /* 0x0000003602047981 */ /* 0x000ea8000c1e1900 */
[----:B------:R-:W3:Y:S01]  /*20b40*/  LDG.E R0, desc[UR54][R2.64+0x4] ;  /* 0x0000043602007981 */ /* 0x000ee2000c1e1900 */
[----:B--2---:R-:W-:Y:S02]  /*20b50*/  R2UR UR8, R4 ;  /* 0x00000000040872ca */ /* 0x004fe400000e0000 */
[----:B---3--:R-:W-:-:S13]  /*20b60*/  R2UR UR4, R0 ;  /* 0x00000000000472ca */ /* 0x008fda00000e0000 */
[----:B------:R-:W-:-:S12]  /*20b70*/  UIADD3 UR4, -UR8, UR4, URZ ;  /* 0x0000000408047290 */ /* 0x000fd8000fffe13f */
.L_x_2568:
[----:B------:R-:W-:Y:S01]  /*20b80*/  USHF.R.S32.HI UR8, URZ, 0x1f, UR41 ;  /* 0x0000001f3f087899 */ /* 0x000fe20008011429 */
[----:B------:R-:W-:Y:S01]  /*20b90*/  BSSY B1, `(.L_x_2569) ;  /* 0x000001f000017945 */ /* 0x000fe20003800000 */
[----:B------:R-:W-:Y:S01]  /*20ba0*/  USEL UR12, UR41, URZ, !UP0 ;  /* 0x0000003f290c7287 */ /* 0x000fe2000c000000 */
[----:B------:R-:W-:Y:S01]  /*20bb0*/  SHF.R.S32.HI R187, RZ, 0x1f, R186 ;  /* 0x0000001fffbb7819 */ /* 0x000fe200000114ba */
[----:B------:R-:W-:Y:S01]  /*20bc0*/  USEL UR11, UR8, URZ, !UP0 ;  /* 0x0000003f080b7287 */ /* 0x000fe2000c000000 */
[----:B-----5:R-:W-:Y:S01]  /*20bd0*/  SHF.R.S32.HI R6, RZ, 0x1f, R7 ;  /* 0x0000001fff067819 */ /* 0x020fe20000011407 */
[----:B------:R-:W-:Y:S10]  /*20be0*/  @P0 BRA `(.L_x_2570) ;  /* 0x0000000000640947 */ /* 0x000ff40003800000 */
[----:B------:R-:W0:Y:S01]  /*20bf0*/  S2R R2, SR_TID.X ;  /* 0x0000000000027919 */ /* 0x000e220000002100 */
[----:B------:R-:W-:-:S04]  /*20c00*/  IMAD.U32 R0, RZ, RZ, UR40 ;  /* 0x00000028ff007e24 */ /* 0x000fc8000f8e00ff */
[----:B0-----:R-:W-:-:S04]  /*20c10*/  IMAD R0, R0, 0x80, R2 ;  /* 0x0000008000007824 */ /* 0x001fc800078e0202 */
[----:B------:R-:W-:-:S05]  /*20c20*/  VIADD R0, R0, 0xffffff80 ;  /* 0xffffff8000007836 */ /* 0x000fca0000000000 */
[----:B------:R-:W-:-:S13]  /*20c30*/  ISETP.GE.AND P0, PT, R0, UR4, PT ;  /* 0x0000000400007c0c */ /* 0x000fda000bf06270 */
[----:B------:R-:W-:Y:S05]  /*20c40*/  @P0 BRA `(.L_x_2570) ;  /* 0x00000000004c0947 */ /* 0x000fea0003800000 */
[C---:B------:R-:W-:Y:S01]  /*20c50*/  IADD3 R2, P0, R0.reuse, R7, RZ ;  /* 0x0000000700027210 */ /* 0x040fe20007f1e0ff */
        /* <DEDUP_REMOVED lines=18> */
.L_x_2570:
[----:B------:R-:W-:Y:S05]  /*20d80*/  BSYNC B1 ;  /* 0x0000000000017941 */ /* 0x000fea0003800000 */
.L_x_2569:
[----:B------:R-:W-:Y:S01]  /*20d90*/  ULDC.64 UR8, c[0x0][0xba0] ;  /* 0x0002e80000087ab9 */ /* 0x000fe20000000a00 */
[----:B------:R-:W-:Y:S01]  /*20da0*/  ULDC.64 UR14, c[0x0][0xbe0] ;  /* 0x0002f800000e7ab9 */ /* 0x000fe20000000a00 */
[----:B------:R-:W-:Y:S01]  /*20db0*/  IMAD R0, R6, UR8, RZ ;  /* 0x0000000806007c24 */ /* 0x000fe2000f8e02ff */
[----:B------:R-:W-:Y:S01]  /*20dc0*/  BSSY B1, `(.L_x_2571) ;  /* 0x0000031000017945 */ /* 0x000fe20003800000 */
[----:B0-----:R-:W-:Y:S01]  /*20dd0*/  IMAD.WIDE.U32 R2, R7, UR8, R186 ;  /* 0x0000000807027c25 */ /* 0x001fe2000f8e00ba */
[----:B------:R-:W-:-:S03]  /*20de0*/  UIMAD UR8, UR10, UR14, URZ ;  /* 0x0000000e0a0872a4 */ /* 0x000fc6000f8e023f */
[----:B------:R-:W-:Y:S01]  /*20df0*/  IMAD R7, R7, UR9, R0 ;  /* 0x0000000907077c24 */ /* 0x000fe2000f8e0200 */
[----:B------:R-:W-:Y:S01]  /*20e00*/  UIMAD UR9, UR40, -0x80, UR4 ;  /* 0xffffff80280978a4 */ /* 0x000fe2000f8e0204 */
[----:B------:R-:W-:Y:S01]  /*20e10*/  IMAD.U32 R5, RZ, RZ, UR14 ;  /* 0x0000000eff057e24 */ /* 0x000fe2000f8e00ff */
[----:B------:R-:W-:Y:S01]  /*20e20*/  UIMAD UR8, UR39, UR15, UR8 ;  /* 0x0000000f270872a4 */ /* 0x000fe2000f8e0208 */
[----:B------:R-:W-:Y:S01]  /*20e30*/  IMAD.IADD R3, R3, 0x1, R7 ;  /* 0x0000000103037824 */ /* 0x000fe200078e0207 */
[----:B------:R-:W-:Y:S01]  /*20e40*/  SHF.R.S32.HI R7, RZ, 0x1f, R192 ;  /* 0x0000001fff077819 */ /* 0x000fe200000114c0 */
[----:B------:R-:W-:Y:S01]  /*20e50*/  ULDC.64 UR14, c[0x0][0xbe8] ;  /* 0x0002fa00000e7ab9 */ /* 0x000fe20000000a00 */
[----:B------:R-:W-:Y:S01]  /*20e60*/  ISETP.GE.AND P2, PT, R192, UR9, PT ;  /* 0x00000009c0007c0c */ /* 0x000fe2000bf46270 */
[----:B------:R-:W-:Y:S01]  /*20e70*/  IMAD.WIDE.U32 R2, R5, UR39, R2 ;  /* 0x0000002705027c25 */ /* 0x000fe2000f8e0002 */
[----:B------:R-:W-:-:S03]  /*20e80*/  UIMAD UR4, UR11, UR14, URZ ;  /* 0x0000000e0b0472a4 */ /* 0x000fc6000f8e023f */
[----:B------:R-:W-:Y:S01]  /*20e90*/  VIADD R4, R192, 0x40 ;  /* 0x00000040c0047836 */ /* 0x000fe20000000000 */
[----:B------:R-:W-:Y:S01]  /*20ea0*/  UIMAD UR4, UR12, UR15, UR4 ;  /* 0x0000000f0c0472a4 */ /* 0x000fe2000f8e0204 */
[----:B------:R-:W-:Y:S02]  /*20eb0*/  VIADD R3, R3, UR8 ;  /* 0x0000000803037c36 */ /* 0x000fe40008000000 */
[----:B------:R-:W-:Y:S01]  /*20ec0*/  IMAD.U32 R5, RZ, RZ, UR14 ;  /* 0x0000000eff057e24 */ /* 0x000fe2000f8e00ff */
[----:B------:R-:W-:Y:S01]  /*20ed0*/  ISETP.GE.AND P0, PT, R4, UR9, PT ;  /* 0x0000000904007c0c */ /* 0x000fe2000bf06270 */
[----:B------:R-:W-:Y:S02]  /*20ee0*/  VIADD R0, R192, 0x20 ;  /* 0x00000020c0007836 */ /* 0x000fe40000000000 */
[----:B------:R-:W-:-:S03]  /*20ef0*/  IMAD.WIDE.U32 R4, R5, UR12, R2 ;  /* 0x0000000c05047c25 */ /* 0x000fc6000f8e0002 */
[----:B------:R-:W-:Y:S01]  /*20f00*/  ISETP.GE.AND P1, PT, R0, UR9, PT ;  /* 0x0000000900007c0c */ /* 0x000fe2000bf26270 */
[----:B------:R-:W-:Y:S02]  /*20f10*/  IMAD.U32 R9, RZ, RZ, UR40 ;  /* 0x00000028ff097e24 */ /* 0x000fe4000f8e00ff */
        /* <DEDUP_REMOVED lines=27> */
.L_x_2572:
[----:B------:R-:W-:Y:S05]  /*210d0*/  BSYNC B1 ;  /* 0x0000000000017941 */ /* 0x000fea0003800000 */
.L_x_2571:
[----:B------:R-:W-:Y:S01]  /*210e0*/  BSSY B1, `(.L_x_2573) ;  /* 0x000001b000017945 */ /* 0x000fe20003800000 */
[----:B------:R-:W-:-:S03]  /*210f0*/  ISETP.GE.AND P2, PT, R10, UR9, PT ;  /* 0x000000090a007c0c */ /* 0x000fc6000bf46270 */
[----:B------:R-:W-:Y:S10]  /*21100*/  @P1 BRA `(.L_x_2574) ;  /* 0x0000000000601947 */ /* 0x000ff40003800000 */
[----:B0-----:R-:W-:Y:S01]  /*21110*/  IADD3 R9, P1, R6, 0x20, RZ ;  /* 0x0000002006097810 */ /* 0x001fe20007f3e0ff */
        /* <DEDUP_REMOVED lines=23> */
.L_x_2574:
[----:B------:R-:W-:Y:S05]  /*21290*/  BSYNC B1 ;  /* 0x0000000000017941 */ /* 0x000fea0003800000 */
.L_x_2573:
[----:B------:R-:W-:Y:S04]  /*212a0*/  BSSY B1, `(.L_x_2575) ;  /* 0x000001a000017945 */ /* 0x000fe80003800000 */
[----:B------:R-:W-:Y:S05]  /*212b0*/  @P0 BRA `(.L_x_2576) ;  /* 0x0000000000600947 */ /* 0x000fea0003800000 */
[----:B01----:R-:W-:Y:S01]  /*212c0*/  IADD3 R9, P0, R6, 0x40, RZ ;  /* 0x0000004006097810 */ /* 0x003fe20007f1e0ff */
        /* <DEDUP_REMOVED lines=23> */
.L_x_2576:
[----:B------:R-:W-:Y:S05]  /*21440*/  BSYNC B1 ;  /* 0x0000000000017941 */ /* 0x000fea0003800000 */
.L_x_2575:
        /* <DEDUP_REMOVED lines=25> */
.L_x_2567:
[----:B------:R-:W-:Y:S05]  /*215e0*/  BSYNC B0 ;  /* 0x0000000000007941 */ /* 0x000fea0003800000 */
.L_x_2558:
[----:B------:R-:W-:Y:S02]  /*215f0*/  ULDC UR4, c[0x0][0xd14] ;  /* 0x0003450000047ab9 */ /* 0x000fe40000000800 */
[----:B------:R-:W-:-:S06]  /*21600*/  UISETP.GE.AND UP0, UPT, UR6, UR4, UPT ;  /* 0x000000040600728c */ /* 0x000fcc000bf06270 */
[----:B------:R-:W-:-:S13]  /*21610*/  PLOP3.LUT P0, PT, PT, PT, UP0, 0x80, 0x0 ;  /* 0x000000000000781c */ /* 0x000fda0003f0f008 */
[----:B------:R-:W-:Y:S05]  /*21620*/  @!P0 BRA `(.L_x_2577) ;  /* 0xfffffdfc00d08947 */ /* 0x000fea000383ffff */
[----:B------:R-:W-:Y:S05]  /*21630*/  EXIT ;  /* 0x000000000000794d */ /* 0x000fea0003800000 */
.L_x_2450:
[----:B------:R-:W-:-:S08]  /*21640*/  NOP ;  /* 0x0000000000007918 */ /* 0x000fd00000000000 */
[----:B----4-:R-:W0:-:S00]  /*21650*/  USETMAXREG.DEALLOC.CTAPOOL 0x18 ;  /* 0x00000018000079c8 */ /* 0x010e0000080e0500 */
[----:B0-----:R-:W-:-:S06]  /*21660*/  LOP3.LUT R0, R0, 0x3, RZ, 0xc0, !PT ;  /* 0x0000000300007812 */ /* 0x001fcc00078ec0ff */
[----:B------:R-:W0:Y:S02]  /*21670*/  SHFL.IDX PT, R0, R0, RZ, 0x1f ;  /* 0x00001fff00007589 */ /* 0x000e2400000e0000 */
[----:B0-----:R-:W-:-:S13]  /*21680*/  ISETP.NE.AND P0, PT, R0, RZ, PT ;  /* 0x000000ff0000720c */ /* 0x001fda0003f05270 */
[----:B------:R-:W-:Y:S05]  /*21690*/  @P0 EXIT ;  /* 0x000000000000094d */ /* 0x000fea0003800000 */
[----:B------:R-:W2:Y:S01]  /*216a0*/  LDL.LU R6, [R1+0x460] ;  /* 0x0004600001067983 */ /* 0x000ea20000300800 */
[----:B------:R-:W-:Y:S01]  /*216b0*/  ULDC UR5, c[0x0][0xd14] ;  /* 0x0003450000057ab9 */ /* 0x000fe20000000800 */
[----:B------:R-:W0:Y:S01]  /*216c0*/  S2R R2, SR_TID.X ;  /* 0x0000000000027919 */ /* 0x000e220000002100 */
[----:B------:R-:W-:Y:S01]  /*216d0*/  CS2R R16, SRZ ;  /* 0x0000000000107805 */ /* 0x000fe2000001ff00 */
[----:B------:R-:W1:Y:S01]  /*216e0*/  S2UR UR6, SR_CTAID.X ;  /* 0x00000000000679c3 */ /* 0x000e620000002500 */
[----:B------:R-:W-:Y:S01]  /*216f0*/  ULDC UR4, c[0x0][0xd10] ;  /* 0x0003440000047ab9 */ /* 0x000fe20000000800 */
[----:B0-----:R-:W-:-:S04]  /*21700*/  LOP3.LUT R7, R2, 0x1f, RZ, 0xc0, !PT ;  /* 0x0000001f02077812 */ /* 0x001fc800078ec0ff */
[----:B------:R-:W-:Y:S02]  /*21710*/  ISETP.NE.AND P0, PT, R7, 0x1f, PT ;  /* 0x0000001f0700780c */ /* 0x000fe40003f05270 */
[----:B--2---:R-:W-:-:S11]  /*21720*/  LOP3.LUT R6, R6, 0xffffffdf, RZ, 0xc0, !PT ;  /* 0xffffffdf06067812 */ /* 0x004fd600078ec0ff */
[----:B------:R-:W-:Y:S02]  /*21730*/  @P0 LOP3.LUT R6, R6, 0x20, RZ, 0xfc, !PT ;  /* 0x0000002006060812 */ /* 0x000fe400078efcff */
[----:B------:R-:W-:-:S13]  /*21740*/  ISETP.GE.OR P0, PT, R7, UR5, !P0 ;  /* 0x0000000507007c0c */ /* 0x000fda000c706670 */
[----:B------:R-:W0:Y:S02]  /*21750*/  @!P0 LDC.64 R2, c[0x0][0xd58] ;  /* 0x00035600ff028b82 */ /* 0x000e240000000a00 */
[----:B0-----:R-:W-:-:S05]  /*21760*/  @!P0 IMAD.WIDE.U32 R2, R7, 0x4, R2 ;  /* 0x0000000407028825 */ /* 0x001fca00078e0002 */
[----:B------:R-:W2:Y:S01]  /*21770*/  @!P0 LDG.E R17, desc[UR54][R2.64] ;  /* 0x0000003602118981 */ /* 0x000ea2000c1e1900 */
[C---:B------:R-:W-:Y:S02]  /*21780*/  ISETP.NE.AND P1, PT, R7.reuse, RZ, PT ;  /* 0x000000ff0700720c */ /* 0x040fe40003f25270 */
[----:B------:R-:W-:Y:S02]  /*21790*/  ISETP.GE.U32.AND P0, PT, R7, 0x2, PT ;  /* 0x000000020700780c */ /* 0x000fe40003f06070 */
[----:B------:R-:W-:-:S09]  /*217a0*/  LOP3.LUT R6, R6, 0xfffffffe, RZ, 0xc0, !PT ;  /* 0xfffffffe06067812 */ /* 0x000fd200078ec0ff */
[----:B------:R-:W-:-:S04]  /*217b0*/  @P1 LOP3.LUT R6, R6, 0x1, RZ, 0xfc, !PT ;  /* 0x0000000106061812 */ /* 0x000fc800078efcff */
[----:B------:R-:W-:-:S04]  /*217c0*/  LOP3.LUT R6, R6, 0xffffffef, RZ, 0xc0, !PT ;  /* 0xffffffef06067812 */ /* 0x000fc800078ec0ff */
[----:B------:R-:W-:-:S04]  /*217d0*/  @P0 LOP3.LUT R6, R6, 0x10, RZ, 0xfc, !PT ;  /* 0x0000001006060812 */ /* 0x000fc800078efcff */
[----:B------:R-:W-:Y:S01]  /*217e0*/  LOP3.LUT R6, R6, 0xfffffff7, RZ, 0xc0, !PT ;  /* 0xfffffff706067812 */ /* 0x000fe200078ec0ff */
[----:B------:R-:W-:Y:S01]  /*217f0*/  IMAD.MOV.U32 R19, RZ, RZ, RZ ;  /* 0x000000ffff137224 */ /* 0x000fe200078e00ff */
[----:B--2---:R-:W0:Y:S02]  /*21800*/  SHFL.UP PT, R0, R17, 0x1, RZ ;  /* 0x0420000011007989 */ /* 0x004e2400000e00ff */
[----:B0-----:R-:W-:-:S05]  /*21810*/  SEL R0, R0, RZ, P1 ;  /* 0x000000ff00007207 */ /* 0x001fca0000800000 */
[----:B------:R-:W-:-:S05]  /*21820*/  IMAD.IADD R0, R17, 0x1, R0 ;  /* 0x0000000111007824 */ /* 0x000fca00078e0200 */
[----:B------:R-:W0:Y:S02]  /*21830*/  SHFL.UP PT, R4, R0, 0x2, RZ ;  /* 0x0440000000047989 */ /* 0x000e2400000e00ff */
[----:B0-----:R-:W-:-:S05]  /*21840*/  SEL R5, R4, RZ, P0 ;  /* 0x000000ff04057207 */ /* 0x001fca0000000000 */
[----:B------:R-:W-:-:S05]  /*21850*/  IMAD.IADD R5, R0, 0x1, R5 ;  /* 0x0000000100057824 */ /* 0x000fca00078e0205 */
[----:B------:R-:W0:Y:S01]  /*21860*/  SHFL.UP PT, R4, R5, 0x4, RZ ;  /* 0x0480000005047989 */ /* 0x000e2200000e00ff */
[----:B------:R-:W-:-:S04]  /*21870*/  ISETP.GE.U32.AND P0, PT, R7, 0x4, PT ;  /* 0x000000040700780c */ /* 0x000fc80003f06070 */
[----:B0-----:R-:W-:-:S05]  /*21880*/  SEL R4, R4, RZ, P0 ;  /* 0x000000ff04047207 */ /* 0x001fca0000000000 */
[----:B------:R-:W-:-:S05]  /*21890*/  IMAD.IADD R4, R5, 0x1, R4 ;  /* 0x0000000105047824 */ /* 0x000fca00078e0204 */
[----:B------:R-:W0:Y:S01]  /*218a0*/  SHFL.UP PT, R2, R4, 0x8, RZ ;  /* 0x0500000004027989 */ /* 0x000e2200000e00ff */
[----:B------:R-:W-:Y:S02]  /*218b0*/  @P0 LOP3.LUT R6, R6, 0x8, RZ, 0xfc, !PT ;  /* 0x0000000806060812 */ /* 0x000fe400078efcff */
[----:B------:R-:W-:-:S04]  /*218c0*/  ISETP.GE.U32.AND P0, PT, R7, 0x8, PT ;  /* 0x000000080700780c */ /* 0x000fc80003f06070 */
[----:B0-----:R-:W-:-:S05]  /*218d0*/  SEL R3, R2, RZ, P0 ;  /* 0x000000ff02037207 */ /* 0x001fca0000000000 */
[----:B------:R-:W-:-:S05]  /*218e0*/  IMAD.IADD R3, R4, 0x1, R3 ;  /* 0x0000000104037824 */ /* 0x000fca00078e0203 */
[----:B------:R-:W0:Y:S01]  /*218f0*/  SHFL.UP PT, R0, R3, 0x10, RZ ;  /* 0x0600000003007989 */ /* 0x000e2200000e00ff */
[----:B------:R-:W-:-:S04]  /*21900*/  LOP3.LUT R6, R6, 0xfffffffb, RZ, 0xc0, !PT ;  /* 0xfffffffb06067812 */ /* 0x000fc800078ec0ff */
[----:B------:R-:W-:Y:S02]  /*21910*/  @P0 LOP3.LUT R6, R6, 0x4, RZ, 0xfc, !PT ;  /* 0x0000000406060812 */ /* 0x000fe400078efcff */
[----:B------:R-:W-:-:S04]  /*21920*/  ISETP.GE.U32.AND P0, PT, R7, 0x10, PT ;  /* 0x000000100700780c */ /* 0x000fc80003f06070 */
[----:B0-----:R-:W-:-:S05]  /*21930*/  SEL R0, R0, RZ, P0 ;  /* 0x000000ff00007207 */ /* 0x001fca0000000000 */
[----:B------:R-:W-:-:S05]  /*21940*/  IMAD.IADD R0, R3, 0x1, R0 ;  /* 0x0000000103007824 */ /* 0x000fca00078e0200 */
[----:B------:R-:W0:Y:S01]  /*21950*/  SHFL.IDX PT, R2, R0, 0x1f, 0x1f ;  /* 0x03e01f0000027f89 */ /* 0x000e2200000e0000 */
[----:B------:R-:W-:-:S04]  /*21960*/  LOP3.LUT R6, R6, 0xfffffffd, RZ, 0xc0, !PT ;  /* 0xfffffffd06067812 */ /* 0x000fc800078ec0ff */
[----:B------:R-:W-:-:S05]  /*21970*/  @P0 LOP3.LUT R6, R6, 0x2, RZ, 0xfc, !PT ;  /* 0x0000000206060812 */ /* 0x000fca00078efcff */
[----:B------:R2:W-:Y:S01]  /*21980*/  STL [R1+0x460], R6 ;  /* 0x0004600601007387 */ /* 0x0005e20000100800 */
[----:B0-----:R-:W-:-:S05]  /*21990*/  IMAD R4, R2, UR4, RZ ;  /* 0x0000000402047c24 */ /* 0x001fca000f8e02ff */
[----:B-1----:R-:W-:Y:S01]  /*219a0*/  ISETP.GT.AND P0, PT, R4, UR6, PT ;  /* 0x0000000604007c0c */ /* 0x002fe2000bf04270 */
[----:B------:R-:W-:-:S12]  /*219b0*/  IMAD.MOV.U32 R5, RZ, RZ, R4 ;  /* 0x000000ffff057224 */ /* 0x000fd800078e0004 */
[----:B--2---:R-:W-:Y:S05]  /*219c0*/  @P0 BRA `(.L_x_2578) ;  /* 0x0000000000bc0947 */ /* 0x004fea0003800000 */
[----:B------:R-:W-:Y:S01]  /*219d0*/  IMAD.MOV.U32 R4, RZ, RZ, R5 ;  /* 0x000000ffff047224 */ /* 0x000fe200078e0005 */
[----:B------:R-:W-:Y:S01]  /*219e0*/  ULDC UR5, c[0x0][0xd14] ;  /* 0x0003450000057ab9 */ /* 0x000fe20000000800 */
[----:B------:R-:W-:Y:S01]  /*219f0*/  IMAD.MOV.U32 R19, RZ, RZ, RZ ;  /* 0x000000ffff137224 */ /* 0x000fe200078e00ff */
[----:B------:R-:W-:Y:S01]  /*21a00*/  ULDC UR7, c[0x0][0xd14] ;  /* 0x0003450000077ab9 */ /* 0x000fe20000000800 */
[----:B------:R-:W-:-:S05]  /*21a10*/  ULDC UR4, c[0x0][0xd10] ;  /* 0x0003440000047ab9 */ /* 0x000fca0000000800 */
.L_x_2582:
        /* <DEDUP_REMOVED lines=16> */
.L_x_2581:
[----:B------:R-:W-:Y:S05]  /*21b20*/  BSYNC B0 ;  /* 0x0000000000007941 */ /* 0x000fea0003800000 */
.L_x_2580:
[----:B-----5:R-:W1:Y:S01]  /*21b30*/  SHFL.UP PT, R0, R17, 0x1, RZ ;  /* 0x0420000011007989 */ /* 0x020e6200000e00ff */
[C---:B------:R-:W-:Y:S02]  /*21b40*/  ISETP.NE.AND P0, PT, R6.reuse, RZ, PT ;  /* 0x000000ff0600720c */ /* 0x040fe40003f05270 */
[----:B------:R-:W-:Y:S02]  /*21b50*/  ISETP.GE.U32.AND P1, PT, R6, 0x2, PT ;  /* 0x000000020600780c */ /* 0x000fe40003f26070 */
[----:B-1----:R-:W-:Y:S02]  /*21b60*/  SEL R0, R0, RZ, P0 ;  /* 0x000000ff00007207 */ /* 0x002fe40000000000 */
[----:B------:R-:W-:-:S03]  /*21b70*/  ISETP.GE.U32.AND P0, PT, R6, 0x4, PT ;  /* 0x000000040600780c */ /* 0x000fc60003f06070 */
[----:B------:R-:W-:-:S05]  /*21b80*/  IMAD.IADD R0, R17, 0x1, R0 ;  /* 0x0000000111007824 */ /* 0x000fca00078e0200 */
[----:B0-----:R-:W0:Y:S02]  /*21b90*/  SHFL.UP PT, R2, R0, 0x2, RZ ;  /* 0x0440000000027989 */ /* 0x001e2400000e00ff */
        /* <DEDUP_REMOVED lines=18> */
.L_x_2578:
[----:B------:R-:W-:-:S04]  /*21cc0*/  IMAD.IADD R5, R4, 0x1, -R5 ;  /* 0x0000000104057824 */ /* 0x000fc800078e0a05 */
[----:B------:R-:W-:-:S05]  /*21cd0*/  IMAD R2, R0, UR4, R5 ;  /* 0x0000000400027c24 */ /* 0x000fca000f8e0205 */
[----:B------:R-:W-:Y:S02]  /*21ce0*/  ISETP.GT.AND P0, PT, R2, UR6, PT ;  /* 0x0000000602007c0c */ /* 0x000fe4000bf04270 */
[----:B------:R-:W0:Y:S11]  /*21cf0*/  LDC.64 R2, c[0x0][0xd68] ;  /* 0x00035a00ff027b82 */ /* 0x000e360000000a00 */
        /* <DEDUP_REMOVED lines=16> */
.L_x_2583:
        /* <DEDUP_REMOVED lines=24> */
[----:B------:R-:W-:Y:S02]  /*21f80*/  IMAD R5, R6, R2, R5 ;  /* 0x0000000206057224 */ /* 0x000fe400078e0205 */
[----:B------:R-:W-:Y:S01]  /*21f90*/  IMAD.MOV.U32 R2, RZ, RZ, RZ ;  /* 0x000000ffff027224 */ /* 0x000fe200078e00ff */
[----:B------:R-:W-:-:S04]  /*21fa0*/  VIADDMNMX R8, R3, UR4, R8, PT ;  /* 0x0000000403087c46 */ /* 0x000fc8000b800108 */
[-C--:B------:R-:W-:Y:S02]  /*21fb0*/  IABS R4, R8.reuse ;  /* 0x0000000800047213 */ /* 0x080fe40000000000 */
[----:B------:R-:W-:Y:S02]  /*21fc0*/  IABS R6, R8 ;  /* 0x0000000800067213 */ /* 0x000fe40000000000 */
[----:B------:R-:W1:Y:S08]  /*21fd0*/  I2F.RP R7, R4 ;  /* 0x0000000400077306 */ /* 0x000e700000209400 */
[----:B-1----:R-:W1:Y:S02]  /*21fe0*/  MUFU.RCP R7, R7 ;  /* 0x0000000700077308 */ /* 0x002e640000001000 */
[----:B-1----:R-:W-:Y:S01]  /*21ff0*/  VIADD R3, R7, 0xffffffe ;  /* 0x0ffffffe07037836 */ /* 0x002fe20000000000 */
[----:B------:R-:W-:-:S05]  /*22000*/  IABS R7, R5 ;  /* 0x0000000500077213 */ /* 0x000fca0000000000 */
[----:B------:R-:W1:Y:S02]  /*22010*/  F2I.FTZ.U32.TRUNC.NTZ R3, R3 ;  /* 0x0000000300037305 */ /* 0x000e64000021f000 */
[----:B-1----:R-:W-:-:S04]  /*22020*/  IMAD.MOV R9, RZ, RZ, -R3 ;  /* 0x000000ffff097224 */ /* 0x002fc800078e0a03 */
[----:B------:R-:W-:-:S04]  /*22030*/  IMAD R9, R9, R4, RZ ;  /* 0x0000000409097224 */ /* 0x000fc800078e02ff */
[----:B------:R-:W-:-:S04]  /*22040*/  IMAD.HI.U32 R2, R3, R9, R2 ;  /* 0x0000000903027227 */ /* 0x000fc800078e0002 */
[----:B------:R-:W-:Y:S02]  /*22050*/  IMAD.MOV R3, RZ, RZ, -R6 ;  /* 0x000000ffff037224 */ /* 0x000fe400078e0a06 */
[----:B------:R-:W-:-:S04]  /*22060*/  IMAD.HI.U32 R2, R2, R7, RZ ;  /* 0x0000000702027227 */ /* 0x000fc800078e00ff */
[----:B------:R-:W-:-:S05]  /*22070*/  IMAD R3, R2, R3, R7 ;  /* 0x0000000302037224 */ /* 0x000fca00078e0207 */
[----:B------:R-:W-:-:S13]  /*22080*/  ISETP.GT.U32.AND P0, PT, R4, R3, PT ;  /* 0x000000030400720c */ /* 0x000fda0003f04070 */
[----:B------:R-:W-:Y:S02]  /*22090*/  @!P0 IMAD.IADD R3, R3, 0x1, -R4 ;  /* 0x0000000103038824 */ /* 0x000fe400078e0a04 */
[----:B------:R-:W-:-:S03]  /*220a0*/  @!P0 VIADD R2, R2, 0x1 ;  /* 0x0000000102028836 */ /* 0x000fc60000000000 */
[----:B------:R-:W-:Y:S02]  /*220b0*/  ISETP.GE.U32.AND P0, PT, R3, R4, PT ;  /* 0x000000040300720c */ /* 0x000fe40003f06070 */
[C---:B------:R-:W-:Y:S01]  /*220c0*/  LOP3.LUT R3, R5.reuse, R8, RZ, 0x3c, !PT ;  /* 0x0000000805037212 */ /* 0x040fe200078e3cff */
[----:B------:R-:W-:-:S10]  /*220d0*/  IMAD.IADD R5, R5, 0x1, R0 ;  /* 0x0000000105057824 */ /* 0x000fd400078e0200 */
        /* <DEDUP_REMOVED lines=10> */
.L_x_2579:
[----:B------:R-:W-:Y:S02]  /*22180*/  IMAD.MOV.U32 R17, RZ, RZ, RZ ;  /* 0x000000ffff117224 */ /* 0x000fe400078e00ff */
[----:B------:R-:W-:Y:S02]  /*22190*/  IMAD.U32 R16, RZ, RZ, UR6 ;  /* 0x00000006ff107e24 */ /* 0x000fe4000f8e00ff */
[----:B------:R-:W-:-:S07]  /*221a0*/  IMAD.MOV.U32 R18, RZ, RZ, RZ ;  /* 0x000000ffff127224 */ /* 0x000fce00078e00ff */
.L_x_2584:
[----:B------:R-:W1:Y:S01]  /*221b0*/  S2R R0, SR_TID.X ;  /* 0x0000000000007919 */ /* 0x000e620000002100 */
[----:B------:R-:W-:Y:S01]  /*221c0*/  UMOV UR50, URZ ;  /* 0x0000003f00327c82 */ /* 0x000fe20008000000 */
[----:B------:R-:W-:Y:S01]  /*221d0*/  STL [R1+0x460], RZ ;  /* 0x000460ff01007387 */ /* 0x000fe20000100800 */
        /* <DEDUP_REMOVED lines=9> */
[----:B------:R1:W-:Y:S07]  /*22270*/  STL [R1+0x464], R0 ;  /* 0x0004640001007387 */ /* 0x0003ee0000100800 */
[----:B------:R-:W-:Y:S05]  /*22280*/  @P0 BRA `(.L_x_2585) ;  /* 0x0000004000280947 */ /* 0x000fea0003800000 */
[----:B-1----:R-:W-:Y:S01]  /*22290*/  IMAD.MOV.U32 R0, RZ, RZ, 0x1 ;  /* 0x00000001ff007424 */ /* 0x002fe200078e00ff */
[----:B------:R1:W-:Y:S01]  /*222a0*/  STL [R1+0x460], RZ ;  /* 0x000460ff01007387 */ /* 0x0003e20000100800 */
[----:B------:R-:W-:Y:S01]  /*222b0*/  ULDC UR49, c[0x0][0xc] ;  /* 0x0000030000317ab9 */ /* 0x000fe20000000800 */
[----:B------:R-:W-:Y:S01]  /*222c0*/  ULDC.64 UR52, c[0x0][0x198] ;  /* 0x0000660000347ab9 */ /* 0x000fe20000000a00 */
[----:B------:R-:W-:Y:S01]  /*222d0*/  UMOV UR50, URZ ;  /* 0x0000003f00327c82 */ /* 0x000fe20008000000 */
[----:B------:R1:W-:Y:S04]  /*222e0*/  STL [R1+0x464], R0 ;  /* 0x0004640001007387 */ /* 0x0003e80000100800 */
.L_x_2659:
[----:B------:R-:W-:Y:S05]  /*222f0*/  YIELD ;  /* 0x0000000000007946 */ /* 0x000fea0003800000 */
[----:B------:R-:W-:Y:S01]  /*22300*/  ULDC.64 UR4, c[0x0][0xb20] ;  /* 0x0002c80000047ab9 */ /* 0x000fe20000000a00 */
[----:B-1----:R-:W-:Y:S01]  /*22310*/  IMAD.MOV.U32 R0, RZ, RZ, RZ ;  /* 0x000000ffff007224 */ /* 0x002fe200078e00ff */
[----:B------:R-:W-:Y:S01]  /*22320*/  ISETP.NE.U32.AND P0, PT, RZ, UR4, PT ;  /* 0x00000004ff007c0c */ /* 0x000fe2000bf05070 */
[----:B------:R-:W-:Y:S01]  /*22330*/  IMAD.MOV.U32 R4, RZ, RZ, RZ ;  /* 0x000000ffff047224 */ /* 0x000fe200078e00ff */
        /* <DEDUP_REMOVED lines=13> */
[----:B------:R-:W-:Y:S02]  /*22410*/  ULDC UR4, c[0x0][0x288] ;  /* 0x0000a20000047ab9 */ /* 0x000fe40000000800 */
[----:B------:R-:W-:Y:S01]  /*22420*/  IMAD.U32 R6, RZ, RZ, UR4 ;  /* 0x00000004ff067e24 */ /* 0x000fe2000f8e00ff */
[----:B------:R-:W-:Y:S01]  /*22430*/  ISETP.NE.AND.EX P1, PT, RZ, UR5, PT, P1 ;  /* 0x00000005ff007c0c */ /* 0x000fe2000bf25310 */
[----:B------:R-:W-:Y:S02]  /*22440*/  ULDC.64 UR4, c[0x0][0x3f8] ;  /* 0x0000fe0000047ab9 */ /* 0x000fe40000000a00 */
[----:B------:R-:W-:-:S03]  /*22450*/  UISETP.NE.U32.AND UP0, UPT, UR4, URZ, UPT ;  /* 0x0000003f0400728c */ /* 0x000fc6000bf05070 */
[----:B------:R-:W-:Y:S01]  /*22460*/  ULDC UR4, c[0x0][0x404] ;  /* 0x0001010000047ab9 */ /* 0x000fe20000000800 */
[----:B------:R-:W-:-:S03]  /*22470*/  UISETP.NE.AND.EX UP0, UPT, UR5, URZ, UPT, UP0 ;  /* 0x0000003f0500728c */ /* 0x000fc6000bf05300 */
[----:B------:R-:W-:Y:S01]  /*22480*/  ULDC UR5, c[0x0][0x2e0] ;  /* 0x0000b80000057ab9 */ /* 0x000fe20000000800 */
[----:B------:R-:W-:Y:S01]  /*22490*/  USEL UR4, UR4, 0x1, UP0 ;  /* 0x0000000104047887 */ /* 0x000fe20008000000 */
[----:B------:R-:W-:-:S03]  /*224a0*/  ISETP.NE.U32.AND P0, PT, RZ, UR6, PT ;  /* 0x00000006ff007c0c */ /* 0x000fc6000bf05070 */
[----:B------:R-:W-:Y:S01]  /*224b0*/  UIMAD UR4, UR4, UR5, URZ ;  /* 0x00000005040472a4 */ /* 0x000fe2000f8e023f */
[----:B------:R-:W-:Y:S01]  /*224c0*/  ISETP.NE.AND.EX P0, PT, RZ, UR7, PT, P0 ;  /* 0x00000007ff007c0c */ /* 0x000fe2000bf05300 */
[----:B--2---:R1:W-:Y:S02]  /*224d0*/  STL [R1+0x47c], R4 ;  /* 0x00047c0401007387 */ /* 0x0043e40000100800 */
[----:B-1----:R-:W1:Y:S02]  /*224e0*/  @P1 LDC.64 R4, c[0x0][0xb10] ;  /* 0x0002c400ff041b82 */ /* 0x002e640000000a00 */
[----:B-1----:R-:W-:-:S05]  /*224f0*/  @P1 IMAD.WIDE R4, R19, 0x4, R4 ;  /* 0x0000000413041825 */ /* 0x002fca00078e0204 */
[----:B------:R1:W5:Y:S02]  /*22500*/  @P1 LDG.E R6, desc[UR54][R4.64] ;  /* 0x0000003604061981 */ /* 0x000364000c1e1900 */
[----:B-1----:R-:W-:Y:S01]  /*22510*/  IMAD.U32 R4, RZ, RZ, UR4 ;  /* 0x00000004ff047e24 */ /* 0x002fe2000f8e00ff */
[----:B------:R-:W-:Y:S06]  /*22520*/  @P1 BRA `(.L_x_2586) ;  /* 0x0000000000101947 */ /* 0x000fec0003800000 */
[----:B------:R-:W-:Y:S05]  /*22530*/  @!P2 BRA `(.L_x_2586) ;  /* 0x00000000000ca947 */ /* 0x000fea0003800000 */
[----:B------:R-:W2:Y:S04]  /*22540*/  LDG.E R5, desc[UR54][R2.64] ;  /* 0x0000003602057981 */ /* 0x000ea8000c1e1900 */
[----:B-----5:R-:W2:Y:S02]  /*22550*/  LDG.E R6, desc[UR54][R2.64+0x4] ;  /* 0x0000043602067981 */ /* 0x020ea4000c1e1900 */
[----:B--2---:R-:W-:-:S07]  /*22560*/  IMAD.IADD R6, R6, 0x1, -R5 ;  /* 0x0000000106067824 */ /* 0x004fce00078e0a05 */
.L_x_2586:
        /* <DEDUP_REMOVED lines=14> */
.L_x_2587:
[----:B------:R-:W-:Y:S05]  /*22650*/  @!P0 BRA `(.L_x_2588) ;  /* 0x00000000000c8947 */ /* 0x000fea0003800000 */
[----:B-1----:R-:W2:Y:S04]  /*22660*/  LDG.E R5, desc[UR54][R2.64] ;  /* 0x0000003602057981 */ /* 0x002ea8000c1e1900 */
[----:B------:R-:W2:Y:S02]  /*22670*/  LDG.E R4, desc[UR54][R2.64+0x4] ;  /* 0x0000043602047981 */ /* 0x000ea4000c1e1900 */
[----:B--2---:R-:W-:-:S07]  /*22680*/  IMAD.IADD R4, R4, 0x1, -R5 ;  /* 0x0000000104047824 */ /* 0x004fce00078e0a05 */
.L_x_2588:
        /* <DEDUP_REMOVED lines=9> */
[----:B------:R-:W-:-:S11]  /*22720*/  VIADD R0, R9, 0xffffffff ;  /* 0xffffffff09007836 */ /* 0x000fd60000000000 */
[----:B------:R-:W-:Y:S05]  /*22730*/  @P1 BRA `(.L_x_2591) ;  /* 0x00000000001c1947 */ /* 0x000fea0003800000 */
[----:B------:R-:W-:Y:S01]  /*22740*/  ISETP.NE.AND P1, PT, R3, 0x1, PT ;  /* 0x000000010300780c */ /* 0x000fe20003f25270 */
[----:B------:R-:W-:-:S12]  /*22750*/  IMAD.MOV R9, RZ, RZ, -R9 ;  /* 0x000000ffff097224 */ /* 0x000fd800078e0a09 */
[----:B-1----:R-:W1:Y:S02]  /*22760*/  @P1 LDC.64 R4, c[0x0][0xae0] ;  /* 0x0002b800ff041b82 */ /* 0x002e640000000a00 */
[----:B-1----:R-:W-:-:S05]  /*22770*/  @P1 IMAD.HI.U32 R4, R9, R4, RZ ;  /* 0x0000000409041227 */ /* 0x002fca00078e00ff */
[----:B------:R-:W-:-:S04]  /*22780*/  @P1 SHF.R.U32.HI R9, RZ, R5, R4 ;  /* 0x00000005ff091219 */ /* 0x000fc80000011604 */
[----:B------:R-:W-:Y:S01]  /*22790*/  LOP3.LUT R0, RZ, R9, RZ, 0x33, !PT ;  /* 0x00000009ff007212 */ /* 0x000fe200078e33ff */
[----:B------:R-:W-:Y:S06]  /*227a0*/  BRA `(.L_x_2592) ;  /* 0x0000000000107947 */ /* 0x000fec0003800000 */
.L_x_2591:
[----:B------:R-:W-:-:S13]  /*227b0*/  ISETP.NE.AND P1, PT, R3, 0x1, PT ;  /* 0x000000010300780c */ /* 0x000fda0003f25270 */
[----:B-1----:R-:W1:Y:S02]  /*227c0*/  @P1 LDC.64 R4, c[0x0][0xae0] ;  /* 0x0002b800ff041b82 */ /* 0x002e640000000a00 */
[----:B-1----:R-:W-:-:S05]  /*227d0*/  @P1 IMAD.HI.U32 R4, R0, R4, RZ ;  /* 0x0000000400041227 */ /* 0x002fca00078e00ff */
[----:B------:R-:W-:-:S07]  /*227e0*/  @P1 SHF.R.U32.HI R0, RZ, R5, R4 ;  /* 0x00000005ff001219 */ /* 0x000fce0000011604 */
.L_x_2592:
[----:B------:R-:W-:Y:S05]  /*227f0*/  BSYNC B0 ;  /* 0x0000000000007941 */ /* 0x000fea0003800000 */
.L_x_2590:
[----:B------:R-:W-:-:S05]  /*22800*/  IMAD R5, R0, R3, R3 ;  /* 0x0000000300057224 */ /* 0x000fca00078e0203 */
[----:B------:R-:W-:-:S07]  /*22810*/  VIMNMX R2, R2, R5, PT ;  /* 0x0000000502027248 */ /* 0x000fce0003fe0100 */
.L_x_2589:
[----:B------:R-:W-:Y:S01]  /*22820*/  VIADD R2, R2, 0x5f ;  /* 0x0000005f02027836 */ /* 0x000fe20000000000 */
[----:B------:R-:W-:Y:S01]  /*22830*/  ULDC UR4, c[0x0][0xad4] ;  /* 0x0002b50000047ab9 */ /* 0x000fe20000000800 */
[----:B------:R-:W-:Y:S02]  /*22840*/  VIADD R0, R7, 0x5f ;  /* 0x0000005f07007836 */ /* 0x000fe40000000000 */
[----:B------:R-:W-:-:S04]  /*22850*/  IMAD.HI R2, R2, 0x2aaaaaab, RZ ;  /* 0x2aaaaaab02027827 */ /* 0x000fc800078e02ff */
[----:B------:R-:W-:Y:S01]  /*22860*/  IMAD.HI R0, R0, 0x2aaaaaab, RZ ;  /* 0x2aaaaaab00007827 */ /* 0x000fe200078e02ff */
[----:B-1----:R-:W-:-:S03]  /*22870*/  SHF.R.U32.HI R5, RZ, 0x1f, R2 ;  /* 0x0000001fff057819 */ /* 0x002fc60000011602 */
[----:B------:R-:W-:Y:S01]  /*22880*/  IMAD R6, R17, 0x80, -R6 ;  /* 0x0000008011067824 */ /* 0x000fe200078e0a06 */
[----:B------:R-:W-:Y:S02]  /*22890*/  LEA.HI.SX32 R2, R2, R5, 0x1c ;  /* 0x0000000502027211 */ /* 0x000fe400078fe2ff */
[----:B------:R-:W-:Y:S01]  /*228a0*/  SHF.R.U32.HI R5, RZ, 0x1f, R0 ;  /* 0x0000001fff057819 */ /* 0x000fe20000011600 */
[----:B------:R-:W-:-:S03]  /*228b0*/  IMAD.IADD R6, R7, 0x1, R6 ;  /* 0x0000000107067824 */ /* 0x000fc600078e0206 */
        /* <DEDUP_REMOVED lines=15> */
.L_x_2595:
[----:B------:R-:W-:-:S13]  /*229b0*/  ISETP.NE.AND P0, PT, R3, 0x1, PT ;  /* 0x000000010300780c */ /* 0x000fda0003f05270 */
[----:B------:R-:W2:Y:S02]  /*229c0*/  @P0 LDC.64 R4, c[0x0][0xae0] ;  /* 0x0002b800ff040b82 */ /* 0x000ea40000000a00 */
[----:B--2---:R-:W-:-:S05]  /*229d0*/  @P0 IMAD.HI.U32 R4, R6, R4, RZ ;  /* 0x0000000406040227 */ /* 0x004fca00078e00ff */
[----:B------:R-:W-:-:S07]  /*229e0*/  @P0 SHF.R.U32.HI R6, RZ, R5, R4 ;  /* 0x00000005ff060219 */ /* 0x000fce0000011604 */
.L_x_2596:
[----:B------:R-:W-:Y:S05]  /*229f0*/  BSYNC B0 ;  /* 0x0000000000007941 */ /* 0x000fea0003800000 */
.L_x_2594:
[----:B------:R-:W-:-:S05]  /*22a00*/  IMAD R3, R6, R3, RZ ;  /* 0x0000000306037224 */ /* 0x000fca00078e02ff */
[----:B------:R-:W-:-:S07]  /*22a10*/  VIMNMX R0, R0, R3, !PT ;  /* 0x0000000300007248 */ /* 0x000fce0007fe0100 */
.L_x_2593:
        /* <DEDUP_REMOVED lines=25> */
.L_x_2598:
        /* <DEDUP_REMOVED lines=14> */
[----:B------:R-:W-:Y:S02]  /*22c90*/  IMAD.U32 R6, RZ, RZ, UR8 ;  /* 0x00000008ff067e24 */ /* 0x000fe4000f8e00ff */
[----:B------:R-:W-:-:S02]  /*22ca0*/  IMAD.U32 R7, RZ, RZ, UR9 ;  /* 0x00000009ff077e24 */ /* 0x000fc4000f8e00ff */
[----:B------:R-:W-:Y:S02]  /*22cb0*/  IMAD.U32 R10, RZ, RZ, UR4 ;  /* 0x00000004ff0a7e24 */ /* 0x000fe4000f8e00ff */
[----:B0-----:R-:W-:Y:S02]  /*22cc0*/  IMAD.U32 R11, RZ, RZ, UR5 ;  /* 0x00000005ff0b7e24 */ /* 0x001fe4000f8e00ff */
[----:B-1----:R-:W-:Y:S02]  /*22cd0*/  IMAD.MOV.U32 R8, RZ, RZ, 0x70 ;  /* 0x00000070ff087424 */ /* 0x002fe400078e00ff */
[----:B------:R-:W-:Y:S02]  /*22ce0*/  IMAD.MOV.U32 R12, RZ, RZ, 0x1 ;  /* 0x00000001ff0c7424 */ /* 0x000fe400078e00ff */
[----:B------:R-:W-:-:S07]  /*22cf0*/  IMAD.MOV.U32 R13, RZ, RZ, RZ ;  /* 0x000000ffff0d7224 */ /* 0x000fce00078e00ff */
[----:B------:R-:W-:-:S07]  /*22d00*/  LEPC R20, `(.L_x_2600) ;  /* 0x000000001014794e */ /* 0x000fce0000000000 */
[----:B--2---:R-:W-:Y:S05]  /*22d10*/  CALL.ABS.NOINC R2 ;  /* 0x0000000002007343 */ /* 0x004fea0003c00000 */
.L_x_2600:
        /* <DEDUP_REMOVED lines=11> */
[----:B------:R-:W-:Y:S02]  /*22dd0*/  IMAD.U32 R6, RZ, RZ, UR8 ;  /* 0x00000008ff067e24 */ /* 0x000fe4000f8e00ff */
[----:B------:R-:W-:-:S02]  /*22de0*/  IMAD.U32 R7, RZ, RZ, UR9 ;  /* 0x00000009ff077e24 */ /* 0x000fc4000f8e00ff */
[----:B------:R-:W-:Y:S02]  /*22df0*/  IMAD.U32 R10, RZ, RZ, UR4 ;  /* 0x00000004ff0a7e24 */ /* 0x000fe4000f8e00ff */
[----:B0-----:R-:W-:Y:S02]  /*22e00*/  IMAD.U32 R11, RZ, RZ, UR5 ;  /* 0x00000005ff0b7e24 */ /* 0x001fe4000f8e00ff */
[----:B-1----:R-:W-:Y:S02]  /*22e10*/  IMAD.MOV.U32 R8, RZ, RZ, 0x70 ;  /* 0x00000070ff087424 */ /* 0x002fe400078e00ff */
[----:B------:R-:W-:Y:S02]  /*22e20*/  IMAD.MOV.U32 R12, RZ, RZ, 0x1 ;  /* 0x00000001ff0c7424 */ /* 0x000fe400078e00ff */
[----:B--2---:R-:W-:-:S07]  /*22e30*/  IMAD.MOV.U32 R13, RZ, RZ, RZ ;  /* 0x000000ffff0d7224 */ /* 0x004fce00078e00ff */
[----:B------:R-:W-:-:S07]  /*22e40*/  LEPC R20, `(.L_x_2602) ;  /* 0x000000001014794e */ /* 0x000fce0000000000 */
[----:B---3--:R-:W-:Y:S05]  /*22e50*/  CALL.ABS.NOINC R2 ;  /* 0x0000000002007343 */ /* 0x008fea0003c00000 */
.L_x_2602:
        /* <DEDUP_REMOVED lines=16> */
.L_x_2601:
[----:B------:R-:W2:Y:S01]  /*22f60*/  LDL.LU R7, [R1+0x47c] ;  /* 0x00047c0001077983 */ /* 0x000ea20000300800 */
[----:B------:R-:W3:Y:S01]  /*22f70*/  LDC R0, c[0x0][0x428] ;  /* 0x00010a00ff007b82 */ /* 0x000ee20000000800 */
[----:B------:R-:W-:Y:S01]  /*22f80*/  ULDC.64 UR4, c[0x0][0xaf0] ;  /* 0x0002bc0000047ab9 */ /* 0x000fe20000000a00 */
[----:B------:R-:W4:Y:S01]  /*22f90*/  S2R R4, SR_TID.X ;  /* 0x0000000000047919 */ /* 0x000f220000002100 */
[----:B---3--:R-:W-:Y:S01]  /*22fa0*/  ISETP.NE.AND P0, PT, R0, 0x1, PT ;  /* 0x000000010000780c */ /* 0x008fe20003f05270 */
[----:B------:R-:W-:Y:S01]  /*22fb0*/  IMAD.MOV.U32 R0, RZ, RZ, R18 ;  /* 0x000000ffff007224 */ /* 0x000fe200078e0012 */
[----:B----4-:R-:W-:Y:S01]  /*22fc0*/  LOP3.LUT R6, R4, 0x1f, RZ, 0xc0, !PT ;  /* 0x0000001f04067812 */ /* 0x010fe200078ec0ff */
[----:B------:R-:W-:-:S10]  /*22fd0*/  IMAD.MOV.U32 R4, RZ, RZ, R19 ;  /* 0x000000ffff047224 */ /* 0x000fd400078e0013 */
[----:B------:R-:W3:Y:S08]  /*22fe0*/  @P0 LDC R3, c[0x0][0x42c] ;  /* 0x00010b00ff030b82 */ /* 0x000ef00000000800 */
[----:B------:R-:W4:Y:S01]  /*22ff0*/  @P0 LDC R5, c[0x0][0x430] ;  /* 0x00010c00ff050b82 */ /* 0x000f220000000800 */
[----:B---3--:R-:W-:-:S05]  /*23000*/  @P0 IMAD.HI.U32 R2, R18, R3, RZ ;  /* 0x0000000312020227 */ /* 0x008fca00078e00ff */
[----:B----4-:R-:W-:Y:S02]  /*23010*/  @P0 SHF.R.U32.HI R0, RZ, R5, R2 ;  /* 0x00000005ff000219 */ /* 0x010fe40000011602 */
[----:B------:R-:W-:-:S04]  /*23020*/  ISETP.NE.U32.AND P0, PT, RZ, UR4, PT ;  /* 0x00000004ff007c0c */ /* 0x000fc8000bf05070 */
[----:B------:R-:W-:Y:S01]  /*23030*/  ISETP.NE.AND.EX P0, PT, RZ, UR5, PT, P0 ;  /* 0x00000005ff007c0c */ /* 0x000fe2000bf05300 */
[----:B------:R-:W-:-:S12]  /*23040*/  ULDC.64 UR4, c[0x0][0xaf8] ;  /* 0x0002be0000047ab9 */ /* 0x000fd80000000a00 */
[----:B------:R-:W3:Y:S01]  /*23050*/  @P0 LDC.64 R2, c[0x0][0xaf0] ;  /* 0x0002bc00ff020b82 */ /* 0x000ee20000000a00 */
[----:B------:R-:W-:-:S04]  /*23060*/  ISETP.NE.AND P6, PT, R6, RZ, PT ;  /* 0x000000ff0600720c */ /* 0x000fc80003fc5270 */
[----:B------:R-:W-:-:S09]  /*23070*/  PLOP3.LUT P1, PT, P6, PT, PT, 0x8, 0x0 ;  /* 0x000000000000781c */ /* 0x000fd2000372e170 */
[----:B------:R-:W-:Y:S01]  /*23080*/  VOTEU.ALL UP1, P6 ;  /* 0x00000000003f7886 */ /* 0x000fe20003020000 */
[----:B---3--:R-:W-:-:S05]  /*23090*/  @P0 IMAD.WIDE R2, R19, 0x4, R2 ;  /* 0x0000000413020825 */ /* 0x008fca00078e0202 */
[----:B------:R3:W5:Y:S01]  /*230a0*/  @P0 LDG.E R4, desc[UR54][R2.64] ;  /* 0x0000003602040981 */ /* 0x000762000c1e1900 */
[----:B------:R-:W-:Y:S01]  /*230b0*/  ISETP.NE.U32.AND P0, PT, RZ, UR4, PT ;  /* 0x00000004ff007c0c */ /* 0x000fe2000bf05070 */
[----:B------:R-:W-:-:S03]  /*230c0*/  @!UP1 UIADD3 UR8, UP0, UR52, 0x270, URZ ;  /* 0x0000027034089890 */ /* 0x000fc6000ff1e03f */
[----:B------:R-:W-:Y:S01]  /*230d0*/  ISETP.NE.AND.EX P0, PT, RZ, UR5, PT, P0 ;  /* 0x00000005ff007c0c */ /* 0x000fe2000bf05300 */
[----:B------:R-:W-:-:S03]  /*230e0*/  @!UP1 UIADD3.X UR9, URZ, UR53, URZ, UP0, !UPT ;  /* 0x000000353f099290 */ /* 0x000fc600087fe43f */
[----:B------:R-:W-:Y:S01]  /*230f0*/  SEL R6, R19, RZ, !P0 ;  /* 0x000000ff13067207 */ /* 0x000fe20004000000 */
[----:B------:R-:W-:Y:S01]  /*23100*/  VOTEU.ALL UP0, P6 ;  /* 0x00000000003f7886 */ /* 0x000fe20003000000 */
[----:B--23--:R-:W-:-:S07]  /*23110*/  IMAD R17, R17, 0x80, R7 ;  /* 0x0000008011117824 */ /* 0x00cfce00078e0207 */
.L_x_2603:
        /* <DEDUP_REMOVED lines=9> */
[----:B--2---:R-:W-:Y:S05]  /*231b0*/  @P1 BRA.U.ANY `(.L_x_2603) ;  /* 0xfffffffd00d81947 */ /* 0x004fea000393ffff */
[----:B------:R-:W1:Y:S01]  /*231c0*/  LDL R5, [R1+0x478] ;  /* 0x0004780001057983 */ /* 0x000e620000100800 */
[----:B------:R-:W2:Y:S01]  /*231d0*/  LDC.64 R2, c[0x0][0x3f8] ;  /* 0x0000fe00ff027b82 */ /* 0x000ea20000000a00 */
[----:B------:R-:W-:Y:S02]  /*231e0*/  ULDC.64 UR4, c[0x0][0xb00] ;  /* 0x0002c00000047ab9 */ /* 0x000fe40000000a00 */
[----:B--2---:R-:W-:Y:S01]  /*231f0*/  LOP3.LUT P0, RZ, R2, UR4, RZ, 0xfc, !PT ;  /* 0x0000000402ff7c12 */ /* 0x004fe2000f80fcff */
[----:B------:R-:W-:-:S03]  /*23200*/  UMOV UR4, 0xffffffff ;  /* 0xffffffff00047882 */ /* 0x000fc60000000000 */
[----:B------:R-:W-:-:S04]  /*23210*/  LOP3.LUT P0, RZ, R3, UR5, RZ, 0xfc, P0 ;  /* 0x0000000503ff7c12 */ /* 0x000fc8000800fcff */
[----:B-----5:R-:W-:Y:S01]  /*23220*/  SEL R7, R4, RZ, !P0 ;  /* 0x000000ff04077207 */ /* 0x020fe20004000000 */
[----:B-1----:R-:W-:Y:S01]  /*23230*/  VIADD R8, R5, 0xffffffff ;  /* 0xffffffff05087836 */ /* 0x002fe20000000000 */
[----:B------:R-:W-:Y:S07]  /*23240*/  BRA.DIV UR4, `(.L_x_2604) ;  /* 0x0000003604cc7947 */ /* 0x000fee000b800000 */
.L_x_2675:
[----:B------:R-:W-:Y:S01]  /*23250*/  UMOV UR4, 0xffffffff ;  /* 0xffffffff00047882 */ /* 0x000fe20000000000 */
[----:B------:R-:W-:Y:S02]  /*23260*/  SHF.R.S32.HI R5, RZ, 0x1f, R4 ;  /* 0x0000001fff057819 */ /* 0x000fe40000011404 */
[----:B------:R-:W-:Y:S05]  /*23270*/  BRA.DIV UR4, `(.L_x_2605) ;  /* 0x0000003604f47947 */ /* 0x000fea000b800000 */
[----:B------:R-:W-:-:S13]  /*23280*/  ELECT P6, URZ, PT ;  /* 0x00000000003f782f */ /* 0x000fda00038c0000 */
.L_x_2678:
        /* <DEDUP_REMOVED lines=8> */
[----:B0-----:R-:W0:Y:S02]  /*23310*/  @P0 LDC.64 R10, c[0x0][0x420] ;  /* 0x00010800ff0a0b82 */ /* 0x001e240000000a00 */
[----:B0-----:R-:W-:-:S05]  /*23320*/  @P0 IMAD.HI.U32 R10, R8, R10, RZ ;  /* 0x0000000a080a0227 */ /* 0x001fca00078e00ff */
        /* <DEDUP_REMOVED lines=10> */
[----:B------:R-:W-:-:S05]  /*233d0*/  LEA.HI.X R13, R10, R3, R7, 0x2, P0 ;  /* 0x000000030a0d7211 */ /* 0x000fca00000f1407 */
[----:B------:R1:W5:Y:S02]  /*233e0*/  LDG.E R7, desc[UR54][R12.64] ;  /* 0x000000360c077981 */ /* 0x000364000c1e1900 */
.L_x_2607:
[----:B------:R-:W2:Y:S01]  /*233f0*/  LDL R9, [R1+0x460] ;  /* 0x0004600001097983 */ /* 0x000ea20000100800 */
[----:B0-----:R-:W-:-:S03]  /*23400*/  MOV R11, 0x400 ;  /* 0x00000400000b7802 */ /* 0x001fc60000000f00 */
[----:B------:R-:W3:Y:S01]  /*23410*/  LDL R10, [R1+0x464] ;  /* 0x00046400010a7983 */ /* 0x000ee20000100800 */
[----:B-1----:R-:W0:Y:S02]  /*23420*/  S2R R12, SR_CgaCtaId ;  /* 0x00000000000c7919 */ /* 0x002e240000008800 */
[----:B0-----:R-:W-:-:S05]  /*23430*/  LEA R11, R12, R11, 0x18 ;  /* 0x0000000b0c0b7211 */ /* 0x001fca00078ec0ff */
[----:B--2---:R-:W-:Y:S01]  /*23440*/  IMAD R9, R9, 0x8, R11 ;  /* 0x0000000809097824 */ /* 0x004fe200078e020b */
[----:B---3--:R-:W-:-:S04]  /*23450*/  SHF.L.U32 R10, R10, 0x1f, RZ ;  /* 0x0000001f0a0a7819 */ /* 0x008fc800000006ff */
[----:B------:R-:W0:Y:S02]  /*23460*/  SYNCS.PHASECHK.TRANS64.TRYWAIT P0, [R9+URZ+0x32440], R10 ;  /* 0x0324400a090075a7 */ /* 0x000e24000800017f */
[----:B0-----:R-:W-:Y:S05]  /*23470*/  @!P0 BRA `(.L_x_2608) ;  /* 0x0000003400948947 */ /* 0x001fea0003800000 */
.L_x_2679:
        /* <DEDUP_REMOVED lines=11> */
.L_x_2609:
[----:B------:R-:W2:Y:S01]  /*23530*/  LDL R11, [R1+0x460] ;  /* 0x00046000010b7983 */ /* 0x000ea20000100800 */
        /* <DEDUP_REMOVED lines=21> */
.L_x_2606:
[----:B------:R-:W1:Y:S01]  /*23690*/  S2R R10, SR_CgaCtaId ;  /* 0x00000000000a7919 */ /* 0x000e620000008800 */
[----:B------:R-:W-:Y:S05]  /*236a0*/  WARPSYNC.ALL ;  /* 0x0000000000007948 */ /* 0x000fea0003800000 */
[----:B------:R-:W-:Y:S01]  /*236b0*/  BAR.SYNC.DEFER_BLOCKING 0x8, 0x120 ;  /* 0x0204800000007b1d */ /* 0x000fe20000010000 */
[----:B------:R-:W-:Y:S02]  /*236c0*/  ELECT P0, URZ, PT ;  /* 0x00000000003f782f */ /* 0x000fe40003800000 */
[----:B------:R-:W-:-:S03]  /*236d0*/  MOV R9, 0x400 ;  /* 0x0000040000097802 */ /* 0x000fc60000000f00 */
[----:B------:R-:W-:Y:S01]  /*236e0*/  BSSY B0, `(.L_x_2610) ;  /* 0x0000032000007945 */ /* 0x000fe20003800000 */
[----:B-1----:R-:W-:-:S07]  /*236f0*/  LEA R9, R10, R9, 0x18 ;  /* 0x000000090a097211 */ /* 0x002fce00078ec0ff */
        /* <DEDUP_REMOVED lines=19> */
[----:B-1----:R-:W-:Y:S01]  /*23830*/  IMAD.MOV.U32 R6, RZ, RZ, 0x10000 ;  /* 0x00010000ff067424 */ /* 0x002fe200078e00ff */
        /* <DEDUP_REMOVED lines=27> */
[----:B-1----:R-:W-:Y:S01]  /*239f0*/  NOP ;  /* 0x0000000000007918 */ /* 0x002fe20000000000 */
.L_x_2611:
[----:B------:R-:W-:Y:S05]  /*23a00*/  BSYNC B0 ;  /* 0x0000000000007941 */ /* 0x000fea0003800000 */
.L_x_2610:
[----:B------:R-:W-:-:S04]  /*23a10*/  UIADD3 UR50, UR50, 0x1, URZ ;  /* 0x0000000132327890 */ /* 0x000fc8000fffe03f */
[----:B------:R-:W-:-:S04]  /*23a20*/  ULEA.HI UR4, UR50, UR50, URZ, 0x1 ;  /* 0x0000003232047291 */ /* 0x000fc8000f8f083f */
[----:B------:R-:W-:-:S04]  /*23a30*/  ULOP3.LUT UR4, UR4, 0xfffffffe, URZ, 0xc0, !UPT ;  /* 0xfffffffe04047892 */ /* 0x000fc8000f8ec03f */
[----:B------:R-:W-:-:S06]  /*23a40*/  UIADD3 UR4, UR50, -UR4, URZ ;  /* 0x8000000432047290 */ /* 0x000fcc000fffe03f */
[----:B------:R-:W-:-:S05]  /*23a50*/  IMAD.U32 R6, RZ, RZ, UR4 ;  /* 0x00000004ff067e24 */ /* 0x000fca000f8e00ff */
[----:B------:R-:W-:-:S04]  /*23a60*/  SHF.L.U32 R6, R6, 0x1f, RZ ;  /* 0x0000001f06067819 */ /* 0x000fc800000006ff */
[----:B------:R-:W1:Y:S02]  /*23a70*/  SYNCS.PHASECHK.TRANS64.TRYWAIT P0, [R9+URZ+0x32420], R6 ;  /* 0x03242006090075a7 */ /* 0x000e64000800017f */
[----:B-1----:R-:W-:Y:S05]  /*23a80*/  @!P0 BRA `(.L_x_2612) ;  /* 0x0000003000248947 */ /* 0x002fea0003800000 */
.L_x_2680:
[----:B------:R-:W-:Y:S01]  /*23a90*/  ULDC.64 UR46, c[0x0][0x3f8] ;  /* 0x0000fe00002e7ab9 */ /* 0x000fe20000000a00 */
[----:B------:R-:W-:Y:S01]  /*23aa0*/  ULDC.64 UR38, c[0x0][0x408] ;  /* 0x0001020000267ab9 */ /* 0x000fe20000000a00 */
[----:B------:R-:W-:Y:S04]  /*23ab0*/  BSSY B0, `(.L_x_2613) ;  /* 0x000003b000007945 */ /* 0x000fe80003800000 */
[----:B------:R-:W-:Y:S05]  /*23ac0*/  @!P6 BRA `(.L_x_2614) ;  /* 0x0000000000e4e947 */ /* 0x000fea0003800000 */
[----:B-1----:R-:W2:Y:S01]  /*23ad0*/  LDL R9, [R1+0x460] ;  /* 0x0004600001097983 */ /* 0x002ea20000100800 */
[----:B0-----:R-:W-:-:S03]  /*23ae0*/  MOV R11, 0x400 ;  /* 0x00000400000b7802 */ /* 0x001fc60000000f00 */
[----:B------:R-:W3:Y:S01]  /*23af0*/  LDL R10, [R1+0x464] ;  /* 0x00046400010a7983 */ /* 0x000ee20000100800 */
[----:B------:R-:W0:Y:S02]  /*23b00*/  S2R R12, SR_CgaCtaId ;  /* 0x00000000000c7919 */ /* 0x000e240000008800 */
[----:B0-----:R-:W-:-:S05]  /*23b10*/  LEA R11, R12, R11, 0x18 ;  /* 0x0000000b0c0b7211 */ /* 0x001fca00078ec0ff */
[----:B--2---:R-:W-:Y:S01]  /*23b20*/  IMAD R9, R9, 0x8, R11 ;  /* 0x0000000809097824 */ /* 0x004fe200078e020b */
[----:B---3--:R-:W-:-:S04]  /*23b30*/  SHF.L.U32 R6, R10, 0x1f, RZ ;  /* 0x0000001f0a067819 */ /* 0x008fc800000006ff */
[----:B------:R-:W0:Y:S02]  /*23b40*/  SYNCS.PHASECHK.TRANS64.TRYWAIT P0, [R9+URZ+0x32460], R6 ;  /* 0x03246006090075a7 */ /* 0x000e24000800017f */
[----:B0-----:R-:W-:Y:S05]  /*23b50*/  @!P0 BRA `(.L_x_2615) ;  /* 0x0000003000108947 */ /* 0x001fea0003800000 */
.L_x_2681:
        /* <DEDUP_REMOVED lines=11> */
.L_x_2616:
[----:B0-----:R-:W2:Y:S01]  /*23c10*/  LDL R6, [R1+0x460] ;  /* 0x0004600001067983 */ /* 0x001ea20000100800 */
[----:B------:R-:W-:-:S03]  /*23c20*/  MOV R11, 0x400 ;  /* 0x00000400000b7802 */ /* 0x000fc60000000f00 */
[----:B------:R-:W3:Y:S01]  /*23c30*/  LDL R10, [R1+0x468] ;  /* 0x00046800010a7983 */ /* 0x000ee20000100800 */
[----:B------:R-:W0:Y:S01]  /*23c40*/  S2R R12, SR_CgaCtaId ;  /* 0x00000000000c7919 */ /* 0x000e220000008800 */
[----:B------:R-:W-:Y:S02]  /*23c50*/  R2UR UR11, R8 ;  /* 0x00000000080b72ca */ /* 0x000fe400000e0000 */
[----:B------:R-:W-:Y:S01]  /*23c60*/  R2UR UR9, R9 ;  /* 0x00000000090972ca */ /* 0x000fe200000e0000 */
[----:B------:R-:W-:Y:S01]  /*23c70*/  UIADD3 UR4, UP0, UR52, 0x470, URZ ;  /* 0x0000047034047890 */ /* 0x000fe2000ff1e03f */
[----:B------:R-:W-:Y:S02]  /*23c80*/  R2UR UR12, R0 ;  /* 0x00000000000c72ca */ /* 0x000fe400000e0000 */
[----:B------:R-:W-:Y:S02]  /*23c90*/  R2UR UR13, R7 ;  /* 0x00000000070d72ca */ /* 0x000fe400000e0000 */
        /* <DEDUP_REMOVED lines=28> */
.L_x_2614:
[----:B------:R-:W-:Y:S05]  /*23e60*/  BSYNC B0 ;  /* 0x0000000000007941 */ /* 0x000fea0003800000 */
.L_x_2613:
        /* <DEDUP_REMOVED lines=14> */
[----:B0-----:R-:W2:Y:S04]  /*23f50*/  LDL.LU R11, [R1+0x460] ;  /* 0x00046000010b7983 */ /* 0x001ea80000300800 */
[----:B------:R-:W3:Y:S01]  /*23f60*/  LDL.LU R13, [R1+0x464] ;  /* 0x00046400010d7983 */ /* 0x000ee20000300800 */
[----:B------:R-:W-:Y:S01]  /*23f70*/  BSSY B2, `(.L_x_2621) ;  /* 0x0000070000027945 */ /* 0x000fe20003800000 */
[----:B--2---:R-:W-:-:S05]  /*23f80*/  VIADD R6, R11, 0x1 ;  /* 0x000000010b067836 */ /* 0x004fca0000000000 */
[----:B------:R-:W-:-:S04]  /*23f90*/  ISETP.NE.AND P0, PT, R6, 0x2, PT ;  /* 0x000000020600780c */ /* 0x000fc80003f05270 */
[----:B------:R-:W-:Y:S02]  /*23fa0*/  SEL R9, RZ, 0x1, P0 ;  /* 0x00000001ff097807 */ /* 0x000fe40000000000 */
[----:B------:R-:W-:Y:S02]  /*23fb0*/  SEL R14, R6, RZ, P0 ;  /* 0x000000ff060e7207 */ /* 0x000fe40000000000 */
[----:B---3--:R-:W-:-:S03]  /*23fc0*/  LOP3.LUT R13, R13, R9, RZ, 0x3c, !PT ;  /* 0x000000090d0d7212 */ /* 0x008fc600078e3cff */
[----:B------:R0:W-:Y:S04]  /*23fd0*/  STL [R1+0x460], R14 ;  /* 0x0004600e01007387 */ /* 0x0001e80000100800 */
[----:B------:R0:W-:Y:S01]  /*23fe0*/  STL [R1+0x464], R13 ;  /* 0x0004640d01007387 */ /* 0x0001e20000100800 */
        /* <DEDUP_REMOVED lines=22> */
.L_x_2623:
[----:B-1----:R-:W1:Y:S01]  /*24150*/  S2R R3, SR_CgaCtaId ;  /* 0x0000000000037919 */ /* 0x002e620000008800 */
[----:B------:R-:W-:-:S04]  /*24160*/  MOV R2, 0x400 ;  /* 0x0000040000027802 */ /* 0x000fc80000000f00 */
[----:B-1----:R-:W-:Y:S02]  /*24170*/  LEA R2, R3, R2, 0x18 ;  /* 0x0000000203027211 */ /* 0x002fe400078ec0ff */
[----:B------:R-:W-:-:S03]  /*24180*/  SHF.L.U32 R3, R13, 0x1f, RZ ;  /* 0x0000001f0d037819 */ /* 0x000fc600000006ff */
[----:B------:R-:W-:-:S04]  /*24190*/  IMAD R2, R14, 0x8, R2 ;  /* 0x000000080e027824 */ /* 0x000fc800078e0202 */
[----:B------:R-:W1:Y:S02]  /*241a0*/  SYNCS.PHASECHK.TRANS64.TRYWAIT P0, [R2+URZ+0x32440], R3 ;  /* 0x03244003020075a7 */ /* 0x000e64000800017f */
[----:B-1----:R-:W-:Y:S05]  /*241b0*/  @!P0 BRA `(.L_x_2624) ;  /* 0x00000028008c8947 */ /* 0x002fea0003800000 */
.L_x_2682:
        /* <DEDUP_REMOVED lines=11> */
.L_x_2625:
[----:B------:R-:W2:Y:S01]  /*24270*/  LDL R6, [R1+0x460] ;  /* 0x0004600001067983 */ /* 0x000ea20000100800 */
        /* <DEDUP_REMOVED lines=21> */
.L_x_2683:
        /* <DEDUP_REMOVED lines=8> */
.L_x_2627:
[----:B-12---:R-:W2:Y:S01]  /*24450*/  LDL R3, [R1+0x460] ;  /* 0x0004600001037983 */ /* 0x006ea20000100800 */
        /* <DEDUP_REMOVED lines=33> */
.L_x_2622:
[----:B------:R-:W-:Y:S05]  /*24670*/  BSYNC B2 ;  /* 0x0000000000027941 */ /* 0x000fea0003800000 */
.L_x_2621:
[----:B------:R-:W2:Y:S02]  /*24680*/  LDL R2, [R1+0x478] ;  /* 0x0004780001027983 */ /* 0x000ea40000100800 */
[----:B--2---:R-:W-:-:S07]  /*24690*/  VIADD R8, R2, 0xfffffffd ;  /* 0xfffffffd02087836 */ /* 0x004fce0000000000 */
.L_x_2620:
[----:B------:R-:W-:Y:S05]  /*246a0*/  BSYNC B1 ;  /* 0x0000000000017941 */ /* 0x000fea0003800000 */
.L_x_2619:
[----:B------:R-:W2:Y:S01]  /*246b0*/  LDL.LU R2, [R1+0x478] ;  /* 0x0004780001027983 */ /* 0x000ea20000300800 */
[----:B------:R-:W-:Y:S01]  /*246c0*/  VIADD R10, R10, 0xfffffffe ;  /* 0xfffffffe0a0a7836 */ /* 0x000fe20000000000 */
[----:B--2---:R-:W-:-:S04]  /*246d0*/  LOP3.LUT R3, RZ, R2, RZ, 0x33, !PT ;  /* 0x00000002ff037212 */ /* 0x004fc800078e33ff */
[----:B------:R-:W-:-:S13]  /*246e0*/  ISETP.NE.AND P0, PT, R10, R3, PT ;  /* 0x000000030a00720c */ /* 0x000fda0003f05270 */
[----:B------:R-:W-:Y:S05]  /*246f0*/  @!P0 BRA `(.L_x_2618) ;  /* 0x0000000c00948947 */ /* 0x000fea0003800000 */
.L_x_2642:
[----:B------:R-:W2:Y:S04]  /*24700*/  LDL.LU R3, [R1+0x460] ;  /* 0x0004600001037983 */ /* 0x000ea80000300800 */
        /* <DEDUP_REMOVED lines=9> */
[----:B------:R-:W-:Y:S01]  /*247a0*/  ISETP.NE.U32.AND P0, PT, RZ, UR46, PT ;  /* 0x0000002eff007c0c */ /* 0x000fe2000bf05070 */
[----:B------:R-:W-:-:S03]  /*247b0*/  IMAD.MOV.U32 R12, RZ, RZ, R8 ;  /* 0x000000ffff0c7224 */ /* 0x000fc600078e0008 */
[----:B------:R-:W-:-:S13]  /*247c0*/  ISETP.NE.AND.EX P0, PT, RZ, UR47, PT, P0 ;  /* 0x0000002fff007c0c */ /* 0x000fda000bf05300 */
[----:B------:R-:W-:Y:S05]  /*247d0*/  @!P0 BRA `(.L_x_2630) ;  /* 0x0000000000448947 */ /* 0x000fea0003800000 */
[----:B------:R-:W1:Y:S01]  /*247e0*/  LDC R12, c[0x0][0x41c] ;  /* 0x00010700ff0c7b82 */ /* 0x000e620000000800 */
[----:B0-----:R-:W-:Y:S02]  /*247f0*/  IMAD.MOV.U32 R11, RZ, RZ, R8 ;  /* 0x000000ffff0b7224 */ /* 0x001fe400078e0008 */
[----:B------:R-:W-:-:S04]  /*24800*/  IMAD R7, R5, UR38, RZ ;  /* 0x0000002605077c24 */ /* 0x000fc8000f8e02ff */
[----:B------:R-:W-:Y:S01]  /*24810*/  IMAD R7, R4, UR39, R7 ;  /* 0x0000002704077c24 */ /* 0x000fe2000f8e0207 */
[----:B-1----:R-:W-:-:S13]  /*24820*/  ISETP.NE.AND P0, PT, R12, 0x1, PT ;  /* 0x000000010c00780c */ /* 0x002fda0003f05270 */
[----:B------:R-:W0:Y:S02]  /*24830*/  @P0 LDC.64 R2, c[0x0][0x420] ;  /* 0x00010800ff020b82 */ /* 0x000e240000000a00 */
[----:B0-----:R-:W-:-:S05]  /*24840*/  @P0 IMAD.HI.U32 R2, R8, R2, RZ ;  /* 0x0000000208020227 */ /* 0x001fca00078e00ff */
        /* <DEDUP_REMOVED lines=10> */
.L_x_2630:
[----:B------:R-:W2:Y:S01]  /*248f0*/  S2R R3, SR_CgaCtaId ;  /* 0x0000000000037919 */ /* 0x000ea20000008800 */
[----:B------:R-:W-:-:S04]  /*24900*/  MOV R2, 0x400 ;  /* 0x0000040000027802 */ /* 0x000fc80000000f00 */
[----:B--2---:R-:W-:Y:S02]  /*24910*/  LEA R2, R3, R2, 0x18 ;  /* 0x0000000203027211 */ /* 0x004fe400078ec0ff */
[----:B------:R-:W-:-:S03]  /*24920*/  SHF.L.U32 R3, R10, 0x1f, RZ ;  /* 0x0000001f0a037819 */ /* 0x000fc600000006ff */
[----:B------:R-:W-:-:S04]  /*24930*/  IMAD R2, R9, 0x8, R2 ;  /* 0x0000000809027824 */ /* 0x000fc800078e0202 */
[----:B------:R-:W2:Y:S02]  /*24940*/  SYNCS.PHASECHK.TRANS64.TRYWAIT P0, [R2+URZ+0x32440], R3 ;  /* 0x03244003020075a7 */ /* 0x000ea4000800017f */
[----:B--2---:R-:W-:Y:S05]  /*24950*/  @!P0 BRA `(.L_x_2631) ;  /* 0x0000002000cc8947 */ /* 0x004fea0003800000 */
.L_x_2684:
        /* <DEDUP_REMOVED lines=11> */
.L_x_2632:
[----:B0-----:R-:W3:Y:S01]  /*24a10*/  LDL R11, [R1+0x468] ;  /* 0x00046800010b7983 */ /* 0x001ee20000100800 */
[----:B------:R-:W-:Y:S01]  /*24a20*/  MOV R6, 0x400 ;  /* 0x0000040000067802 */ /* 0x000fe20000000f00 */
        /* <DEDUP_REMOVED lines=19> */
.L_x_2685:
        /* <DEDUP_REMOVED lines=8> */
.L_x_2634:
        /* <DEDUP_REMOVED lines=33> */
.L_x_2629:
[----:B------:R-:W-:Y:S05]  /*24df0*/  BSYNC B1 ;  /* 0x0000000000017941 */ /* 0x000fea0003800000 */
.L_x_2628:
[----:B------:R-:W-:Y:S01]  /*24e00*/  VIADD R9, R9, 0x1 ;  /* 0x0000000109097836 */ /* 0x000fe20000000000 */
[----:B------:R-:W-:Y:S04]  /*24e10*/  BSSY B1, `(.L_x_2635) ;  /* 0x000006f000017945 */ /* 0x000fe80003800000 */
[----:B------:R-:W-:-:S04]  /*24e20*/  ISETP.NE.AND P0, PT, R9, 0x2, PT ;  /* 0x000000020900780c */ /* 0x000fc80003f05270 */
[----:B------:R-:W-:Y:S02]  /*24e30*/  SEL R3, RZ, 0x1, P0 ;  /* 0x00000001ff037807 */ /* 0x000fe40000000000 */
[----:B------:R-:W-:Y:S01]  /*24e40*/  SEL R12, R9, RZ, P0 ;  /* 0x000000ff090c7207 */ /* 0x000fe20000000000 */
[----:B------:R-:W-:Y:S01]  /*24e50*/  VIADD R9, R8, 0xffffffff ;  /* 0xffffffff08097836 */ /* 0x000fe20000000000 */
[----:B0-----:R-:W-:-:S03]  /*24e60*/  LOP3.LUT R11, R10, R3, RZ, 0x3c, !PT ;  /* 0x000000030a0b7212 */ /* 0x001fc600078e3cff */
[----:B------:R0:W-:Y:S04]  /*24e70*/  STL [R1+0x460], R12 ;  /* 0x0004600c01007387 */ /* 0x0001e80000100800 */
[----:B------:R0:W-:Y:S01]  /*24e80*/  STL [R1+0x464], R11 ;  /* 0x0004640b01007387 */ /* 0x0001e20000100800 */
[----:B------:R-:W-:Y:S05]  /*24e90*/  @!P6 BRA `(.L_x_2636) ;  /* 0x000000040098e947 */ /* 0x000fea0003800000 */
[----:B------:R-:W-:Y:S01]  /*24ea0*/  ISETP.NE.U32.AND P0, PT, RZ, UR46, PT ;  /* 0x0000002eff007c0c */ /* 0x000fe2000bf05070 */
[----:B------:R-:W-:-:S03]  /*24eb0*/  IMAD.MOV.U32 R10, RZ, RZ, R9 ;  /* 0x000000ffff0a7224 */ /* 0x000fc600078e0009 */
[----:B------:R-:W-:-:S13]  /*24ec0*/  ISETP.NE.AND.EX P0, PT, RZ, UR47, PT, P0 ;  /* 0x0000002fff007c0c */ /* 0x000fda000bf05300 */
[----:B------:R-:W-:Y:S05]  /*24ed0*/  @!P0 BRA `(.L_x_2637) ;  /* 0x0000000000408947 */ /* 0x000fea0003800000 */
[----:B------:R-:W1:Y:S02]  /*24ee0*/  LDC R7, c[0x0][0x41c] ;  /* 0x00010700ff077b82 */ /* 0x000e640000000800 */
        /* <DEDUP_REMOVED lines=15> */
.L_x_2637:
[----:B------:R-:W2:Y:S01]  /*24fe0*/  S2R R3, SR_CgaCtaId ;  /* 0x0000000000037919 */ /* 0x000ea20000008800 */
[----:B------:R-:W-:-:S04]  /*24ff0*/  MOV R2, 0x400 ;  /* 0x0000040000027802 */ /* 0x000fc80000000f00 */
[----:B--2---:R-:W-:Y:S02]  /*25000*/  LEA R2, R3, R2, 0x18 ;  /* 0x0000000203027211 */ /* 0x004fe400078ec0ff */
[----:B------:R-:W-:-:S03]  /*25010*/  SHF.L.U32 R3, R11, 0x1f, RZ ;  /* 0x0000001f0b037819 */ /* 0x000fc600000006ff */
[----:B------:R-:W-:-:S04]  /*25020*/  IMAD R2, R12, 0x8, R2 ;  /* 0x000000080c027824 */ /* 0x000fc800078e0202 */
[----:B------:R-:W2:Y:S02]  /*25030*/  SYNCS.PHASECHK.TRANS64.TRYWAIT P0, [R2+URZ+0x32440], R3 ;  /* 0x03244003020075a7 */ /* 0x000ea4000800017f */
[----:B--2---:R-:W-:Y:S05]  /*25040*/  @!P0 BRA `(.L_x_2638) ;  /* 0x0000001c00388947 */ /* 0x004fea0003800000 */
.L_x_2686:
        /* <DEDUP_REMOVED lines=11> */
.L_x_2639:
[----:B------:R-:W3:Y:S01]  /*25100*/  LDL R6, [R1+0x460] ;  /* 0x0004600001067983 */ /* 0x000ee20000100800 */
        /* <DEDUP_REMOVED lines=19> */
[----:B------:R-:W1:Y:S02]  /*25240*/  SYNCS.PHASECHK.TRANS64.TRYWAIT P1, [R2+URZ+0x32460], R3 ;  /* 0x03246003020075a7 */ /* 0x000e64000802017f */
[----:B01----:R-:W-:Y:S05]  /*25250*/  @!P1 BRA `(.L_x_2640) ;  /* 0x0000001800c89947 */ /* 0x003fea0003800000 */
.L_x_2687:
        /* <DEDUP_REMOVED lines=8> */
.L_x_2641:
[----:B0-2---:R-:W2:Y:S01]  /*252e0*/  LDL R3, [R1+0x460] ;  /* 0x0004600001037983 */ /* 0x005ea20000100800 */
        /* <DEDUP_REMOVED lines=33> */
.L_x_2636:
[----:B------:R-:W-:Y:S05]  /*25500*/  BSYNC B1 ;  /* 0x0000000000017941 */ /* 0x000fea0003800000 */
.L_x_2635:
[----:B------:R-:W2:Y:S01]  /*25510*/  LDL R2, [R1+0x46c] ;  /* 0x00046c0001027983 */ /* 0x000ea20000100800 */
[----:B------:R-:W-:Y:S01]  /*25520*/  VIADD R8, R8, 0xfffffffe ;  /* 0xfffffffe08087836 */ /* 0x000fe20000000000 */
[----:B--2---:R-:W-:-:S13]  /*25530*/  ISETP.GT.AND P0, PT, R9, R2, PT ;  /* 0x000000020900720c */ /* 0x004fda0003f04270 */
[----:B------:R-:W-:Y:S05]  /*25540*/  @P0 BRA `(.L_x_2642) ;  /* 0xfffffff0006c0947 */ /* 0x000fea000383ffff */
.L_x_2618:
[----:B------:R-:W-:Y:S05]  /*25550*/  BSYNC B0 ;  /* 0x0000000000007941 */ /* 0x000fea0003800000 */
.L_x_2617:
[----:B------:R-:W2:Y:S01]  /*25560*/  LDL.LU R3, [R1+0x460] ;  /* 0x0004600001037983 */ /* 0x000ea20000300800 */
[----:B------:R-:W-:Y:S01]  /*25570*/  BSSY B0, `(.L_x_2643) ;  /* 0x0000016000007945 */ /* 0x000fe20003800000 */
[----:B------:R-:W1:Y:S02]  /*25580*/  S2R R2, SR_TID.X ;  /* 0x0000000000027919 */ /* 0x000e640000002100 */
[----:B-1----:R-:W-:-:S04]  /*25590*/  LOP3.LUT R2, R2, 0x1f, RZ, 0xc0, !PT ;  /* 0x0000001f02027812 */ /* 0x002fc800078ec0ff */
[----:B------:R-:W-:Y:S01]  /*255a0*/  ISETP.NE.AND P1, PT, R2, RZ, PT ;  /* 0x000000ff0200720c */ /* 0x000fe20003f25270 */
[----:B--2---:R-:W-:-:S05]  /*255b0*/  VIADD R0, R3, 0x1 ;  /* 0x0000000103007836 */ /* 0x004fca0000000000 */
[----:B------:R-:W-:-:S04]  /*255c0*/  ISETP.NE.AND P0, PT, R0, 0x2, PT ;  /* 0x000000020000780c */ /* 0x000fc80003f05270 */
[----:B------:R-:W-:Y:S02]  /*255d0*/  SEL R2, R0, RZ, P0 ;  /* 0x000000ff00027207 */ /* 0x000fe40000000000 */
[----:B------:R-:W-:-:S03]  /*255e0*/  SEL R0, RZ, 0x1, P0 ;  /* 0x00000001ff007807 */ /* 0x000fc60000000000 */
[----:B------:R1:W-:Y:S01]  /*255f0*/  STL [R1+0x460], R2 ;  /* 0x0004600201007387 */ /* 0x0003e20000100800 */
[----:B------:R-:W-:Y:S05]  /*25600*/  @P1 BRA `(.L_x_2644) ;  /* 0x0000000000301947 */ /* 0x000fea0003800000 */
[----:B------:R-:W2:Y:S01]  /*25610*/  S2R R7, SR_LANEID ;  /* 0x0000000000077919 */ /* 0x000ea20000000000 */
[----:B------:R-:W-:Y:S01]  /*25620*/  VOTEU.ANY UR4, UPT, PT ;  /* 0x0000000000047886 */ /* 0x000fe200038e0100 */
[----:B-1----:R-:W1:Y:S01]  /*25630*/  LDC.64 R2, c[0x0][0xd38] ;  /* 0x00034e00ff027b82 */ /* 0x002e620000000a00 */
[----:B------:R-:W2:Y:S08]  /*25640*/  FLO.U32 R4, UR4 ;  /* 0x0000000400047d00 */ /* 0x000eb000080e0000 */
[----:B------:R-:W1:Y:S01]  /*25650*/  POPC R5, UR4 ;  /* 0x0000000400057d09 */ /* 0x000e620008000000 */
[----:B--2---:R-:W-:-:S13]  /*25660*/  ISETP.EQ.U32.AND P0, PT, R4, R7, PT ;  /* 0x000000070400720c */ /* 0x004fda0003f02070 */
[----:B-1----:R-:W2:Y:S01]  /*25670*/  @P0 ATOMG.E.ADD.STRONG.GPU PT, R3, desc[UR54][R2.64], R5 ;  /* 0x00000005020309a8 */ /* 0x002ea200081ee1f6 */
[----:B------:R-:W1:Y:S02]  /*25680*/  S2R R6, SR_LTMASK ;  /* 0x0000000000067919 */ /* 0x000e640000003900 */
[----:B-1----:R-:W-:-:S04]  /*25690*/  LOP3.LUT R6, R6, UR4, RZ, 0xc0, !PT ;  /* 0x0000000406067c12 */ /* 0x002fc8000f8ec0ff */
[----:B------:R-:W1:Y:S01]  /*256a0*/  POPC R7, R6 ;  /* 0x0000000600077309 */ /* 0x000e620000000000 */
[----:B--2---:R-:W1:Y:S02]  /*256b0*/  SHFL.IDX PT, R4, R3, R4, 0x1f ;  /* 0x00001f0403047589 */ /* 0x004e6400000e0000 */
[----:B-1----:R-:W-:-:S07]  /*256c0*/  IADD3 R16, R4, UR49, R7 ;  /* 0x0000003104107c10 */ /* 0x002fce000fffe007 */
.L_x_2644:
[----:B------:R-:W-:Y:S05]  /*256d0*/  BSYNC B0 ;  /* 0x0000000000007941 */ /* 0x000fea0003800000 */
.L_x_2643:
[----:B-1----:R-:W2:Y:S02]  /*256e0*/  LDL.LU R2, [R1+0x464] ;  /* 0x0004640001027983 */ /* 0x002ea40000300800 */
[----:B--2---:R-:W-:-:S05]  /*256f0*/  LOP3.LUT R2, R2, R0, RZ, 0x3c, !PT ;  /* 0x0000000002027212 */ /* 0x004fca00078e3cff */
[----:B------:R1:W-:Y:S02]  /*25700*/  STL [R1+0x464], R2 ;  /* 0x0004640201007387 */ /* 0x0003e40000100800 */
.L_x_2599:
[----:B------:R-:W-:Y:S05]  /*25710*/  BSYNC B6 ;  /* 0x0000000000067941 */ /* 0x000fea0003800000 */
.L_x_2597:
[----:B------:R-:W-:-:S03]  /*25720*/  UMOV UR4, 0xffffffff ;  /* 0xffffffff00047882 */ /* 0x000fc60000000000 */
[----:B------:R-:W-:Y:S05]  /*25730*/  BRA.DIV UR4, `(.L_x_2645) ;  /* 0x0000001604a47947 */ /* 0x000fea000b800000 */
[----:B------:R2:W3:Y:S04]  /*25740*/  SHFL.IDX PT, R4, R16, RZ, 0x1f ;  /* 0x00001fff10047589 */ /* 0x0004e800000e0000 */
[----:B------:R2:W4:Y:S02]  /*25750*/  SHFL.IDX PT, R6, R16, 0x1, 0x1f ;  /* 0x00201f0010067f89 */ /* 0x00052400000e0000 */
.L_x_2691:
[----:B------:R-:W5:Y:S01]  /*25760*/  S2R R0, SR_TID.X ;  /* 0x0000000000007919 */ /* 0x000f620000002100 */
[----:B------:R-:W-:Y:S01]  /*25770*/  ULDC UR4, c[0x0][0xd14] ;  /* 0x0003450000047ab9 */ /* 0x000fe20000000800 */
[----:B------:R-:W-:Y:S01]  /*25780*/  BSSY B0, `(.L_x_2646) ;  /* 0x000000b000007945 */ /* 0x000fe20003800000 */
[----:B-1----:R-:W-:Y:S01]  /*25790*/  IMAD.MOV.U32 R2, RZ, RZ, RZ ;  /* 0x000000ffff027224 */ /* 0x002fe200078e00ff */
[----:B-----5:R-:W-:Y:S01]  /*257a0*/  LOP3.LUT R8, R0, 0x1f, RZ, 0xc0, !PT ;  /* 0x0000001f00087812 */ /* 0x020fe200078ec0ff */
[----:B------:R-:W-:-:S03]  /*257b0*/  IMAD.U32 R0, RZ, RZ, UR4 ;  /* 0x00000004ff007e24 */ /* 0x000fc6000f8e00ff */
[C---:B------:R-:W-:Y:S01]  /*257c0*/  ISETP.NE.AND P0, PT, R8.reuse, 0x1f, PT ;  /* 0x0000001f0800780c */ /* 0x040fe20003f05270 */
[----:B------:R-:W-:-:S05]  /*257d0*/  IMAD.IADD R5, R8, 0x1, R19 ;  /* 0x0000000108057824 */ /* 0x000fca00078e0213 */
[----:B------:R-:W-:-:S13]  /*257e0*/  ISETP.GE.OR P0, PT, R5, R0, !P0 ;  /* 0x000000000500720c */ /* 0x000fda0004706670 */
[----:B------:R-:W-:Y:S05]  /*257f0*/  @P0 BRA `(.L_x_2647) ;  /* 0x00000000000c0947 */ /* 0x000fea0003800000 */
[----:B------:R-:W1:Y:S02]  /*25800*/  LDC.64 R2, c[0x0][0xd58] ;  /* 0x00035600ff027b82 */ /* 0x000e640000000a00 */
[----:B-1----:R-:W-:-:S06]  /*25810*/  IMAD.WIDE R2, R5, 0x4, R2 ;  /* 0x0000000405027825 */ /* 0x002fcc00078e0202 */
[----:B------:R1:W5:Y:S02]  /*25820*/  LDG.E R2, desc[UR54][R2.64] ;  /* 0x0000003602027981 */ /* 0x000364000c1e1900 */
.L_x_2647:
[----:B------:R-:W-:Y:S05]  /*25830*/  BSYNC B0 ;  /* 0x0000000000007941 */ /* 0x000fea0003800000 */
.L_x_2646:
        /* <DEDUP_REMOVED lines=23> */
.L_x_2699:
[----:B------:R-:W-:Y:S02]  /*259b0*/  ULDC UR4, c[0x0][0xd10] ;  /* 0x0003440000047ab9 */ /* 0x000fe40000000800 */
[----:B------:R-:W-:-:S04]  /*259c0*/  IMAD.U32 R5, RZ, RZ, UR4 ;  /* 0x00000004ff057e24 */ /* 0x000fc8000f8e00ff */
[----:B-1----:R-:W-:-:S04]  /*259d0*/  IMAD R14, R14, R5, RZ ;  /* 0x000000050e0e7224 */ /* 0x002fc800078e02ff */
[----:B----4-:R-:W-:-:S05]  /*259e0*/  IMAD.IADD R7, R6, 0x1, R14 ;  /* 0x0000000106077824 */ /* 0x010fca00078e020e */
[----:B---3--:R-:W-:-:S13]  /*259f0*/  ISETP.GT.AND P0, PT, R7, R4, PT ;  /* 0x000000040700720c */ /* 0x008fda0003f04270 */
[----:B------:R-:W-:Y:S05]  /*25a00*/  @P0 BRA `(.L_x_2649) ;  /* 0x0000000000b40947 */ /* 0x000fea0003800000 */
[----:B------:R-:W1:Y:S02]  /*25a10*/  LDC R0, c[0x0][0xd14] ;  /* 0x00034500ff007b82 */ /* 0x000e640000000800 */
.L_x_2654:
[----:B------:R-:W-:-:S05]  /*25a20*/  VIADD R19, R19, 0x1f ;  /* 0x0000001f13137836 */ /* 0x000fca0000000000 */
[----:B-1----:R-:W-:-:S13]  /*25a30*/  ISETP.GE.AND P0, PT, R19, R0, PT ;  /* 0x000000001300720c */ /* 0x002fda0003f06270 */
[----:B------:R-:W-:Y:S05]  /*25a40*/  @P0 BRA `(.L_x_2650) ;  /* 0x0000000400ec0947 */ /* 0x000fea0003800000 */
[----:B------:R-:W1:Y:S01]  /*25a50*/  S2R R2, SR_TID.X ;  /* 0x0000000000027919 */ /* 0x000e620000002100 */
[----:B------:R-:W-:Y:S01]  /*25a60*/  BSSY B0, `(.L_x_2651) ;  /* 0x000000a000007945 */ /* 0x000fe20003800000 */
[----:B-1----:R-:W-:Y:S01]  /*25a70*/  LOP3.LUT R8, R2, 0x1f, RZ, 0xc0, !PT ;  /* 0x0000001f02087812 */ /* 0x002fe200078ec0ff */
[----:B------:R-:W-:-:S03]  /*25a80*/  IMAD.MOV.U32 R2, RZ, RZ, RZ ;  /* 0x000000ffff027224 */ /* 0x000fc600078e00ff */
[C---:B------:R-:W-:Y:S01]  /*25a90*/  ISETP.NE.AND P1, PT, R8.reuse, 0x1f, PT ;  /* 0x0000001f0800780c */ /* 0x040fe20003f25270 */
[----:B------:R-:W-:-:S05]  /*25aa0*/  IMAD.IADD R5, R8, 0x1, R19 ;  /* 0x0000000108057824 */ /* 0x000fca00078e0213 */
[----:B------:R-:W-:-:S13]  /*25ab0*/  ISETP.GE.OR P0, PT, R5, R0, !P1 ;  /* 0x000000000500720c */ /* 0x000fda0004f06670 */
[----:B------:R-:W-:Y:S05]  /*25ac0*/  @P0 BRA `(.L_x_2652) ;  /* 0x00000000000c0947 */ /* 0x000fea0003800000 */
[----:B0-----:R-:W0:Y:S02]  /*25ad0*/  LDC.64 R2, c[0x0][0xd58] ;  /* 0x00035600ff027b82 */ /* 0x001e240000000a00 */
[----:B0-----:R-:W-:-:S06]  /*25ae0*/  IMAD.WIDE R2, R5, 0x4, R2 ;  /* 0x0000000405027825 */ /* 0x001fcc00078e0202 */
[----:B------:R1:W5:Y:S02]  /*25af0*/  LDG.E R2, desc[UR54][R2.64] ;  /* 0x0000003602027981 */ /* 0x000364000c1e1900 */
.L_x_2652:
[----:B------:R-:W-:Y:S05]  /*25b00*/  BSYNC B0 ;  /* 0x0000000000007941 */ /* 0x000fea0003800000 */
.L_x_2651:
        /* <DEDUP_REMOVED lines=8> */
[----:B------:R-:W3:Y:S02]  /*25b90*/  SHFL.UP PT, R14, R13, 0x2, RZ ;  /* 0x044000000d0e7989 */ /* 0x000ee400000e00ff */
[----:B---3--:R-:W-:Y:S02]  /*25ba0*/  SEL R14, R14, RZ, P1 ;  /* 0x000000ff0e0e7207 */ /* 0x008fe40000800000 */
[----:B------:R-:W-:-:S03]  /*25bb0*/  ISETP.GE.U32.AND P1, PT, R8, 0x8, PT ;  /* 0x000000080800780c */ /* 0x000fc60003f26070 */
[----:B01----:R-:W-:-:S05]  /*25bc0*/  IMAD.IADD R3, R13, 0x1, R14 ;  /* 0x000000010d037824 */ /* 0x003fca00078e020e */
        /* <DEDUP_REMOVED lines=11> */
.L_x_2707:
[----:B------:R-:W-:Y:S02]  /*25c80*/  ULDC UR4, c[0x0][0xd10] ;  /* 0x0003440000047ab9 */ /* 0x000fe40000000800 */
[----:B------:R-:W-:-:S04]  /*25c90*/  IMAD.U32 R5, RZ, RZ, UR4 ;  /* 0x00000004ff057e24 */ /* 0x000fc8000f8e00ff */
[----:B-1----:R-:W-:-:S04]  /*25ca0*/  IMAD R14, R14, R5, RZ ;  /* 0x000000050e0e7224 */ /* 0x002fc800078e02ff */
[----:B------:R-:W-:-:S05]  /*25cb0*/  IMAD.IADD R7, R14, 0x1, R7 ;  /* 0x000000010e077824 */ /* 0x000fca00078e0207 */
[----:B------:R-:W-:-:S13]  /*25cc0*/  ISETP.GT.AND P0, PT, R7, R4, PT ;  /* 0x000000040700720c */ /* 0x000fda0003f04270 */
[----:B------:R-:W-:Y:S05]  /*25cd0*/  @!P0 BRA `(.L_x_2654) ;  /* 0xfffffffc00508947 */ /* 0x000fea000383ffff */
.L_x_2649:
[----:B--2---:R-:W-:Y:S01]  /*25ce0*/  IMAD.IADD R16, R7, 0x1, -R14 ;  /* 0x0000000107107824 */ /* 0x004fe200078e0a0e */
[----:B------:R-:W-:-:S03]  /*25cf0*/  UMOV UR4, 0xffffffff ;  /* 0xffffffff00047882 */ /* 0x000fc60000000000 */
[----:B------:R-:W-:-:S05]  /*25d00*/  IMAD R7, R3, R5, R16 ;  /* 0x0000000503077224 */ /* 0x000fca00078e0210 */
[----:B------:R-:W-:Y:S01]  /*25d10*/  ISETP.GT.AND P6, PT, R7, R4, PT ;  /* 0x000000040700720c */ /* 0x000fe20003fc4270 */
[----:B------:R-:W-:-:S12]  /*25d20*/  BRA.DIV UR4, `(.L_x_2655) ;  /* 0x0000001a04147947 */ /* 0x000fd8000b800000 */
[----:B------:R-:W-:-:S04]  /*25d30*/  VOTE.ANY R7, PT, !P6 ;  /* 0x0000000000077806 */ /* 0x000fc800070e0100 */
[----:B------:R-:W1:Y:S02]  /*25d40*/  POPC R6, R7 ;  /* 0x0000000700067309 */ /* 0x000e640000000000 */
[----:B-1----:R1:W2:Y:S02]  /*25d50*/  SHFL.IDX PT, R17, R2, R6, 0x1f ;  /* 0x00001f0602117589 */ /* 0x0022a400000e0000 */
.L_x_2711:
[----:B------:R-:W-:Y:S01]  /*25d60*/  ISETP.NE.AND P0, PT, R7, RZ, PT ;  /* 0x000000ff0700720c */ /* 0x000fe20003f05270 */
[----:B------:R-:W-:-:S12]  /*25d70*/  IMAD.MOV.U32 R14, RZ, RZ, RZ ;  /* 0x000000ffff0e7224 */ /* 0x000fd800078e00ff */
[----:B------:R-:W-:Y:S05]  /*25d80*/  @!P0 BRA `(.L_x_2656) ;  /* 0x0000000000108947 */ /* 0x000fea0003800000 */
[----:B------:R-:W-:Y:S01]  /*25d90*/  UMOV UR4, 0xffffffff ;  /* 0xffffffff00047882 */ /* 0x000fe20000000000 */
[----:B------:R-:W-:Y:S02]  /*25da0*/  VIADD R12, R6, 0xffffffff ;  /* 0xffffffff060c7836 */ /* 0x000fe40000000000 */
[----:B------:R-:W-:Y:S05]  /*25db0*/  BRA.DIV UR4, `(.L_x_2657) ;  /* 0x0000001a04387947 */ /* 0x000fea000b800000 */
[----:B------:R3:W4:Y:S02]  /*25dc0*/  SHFL.IDX PT, R14, R3, R12, 0x1f ;  /* 0x00001f0c030e7589 */ /* 0x00072400000e0000 */
.L_x_2656:
[----:B01-3--:R-:W0:Y:S01]  /*25dd0*/  LDC.64 R2, c[0x0][0xd68] ;  /* 0x00035a00ff027b82 */ /* 0x00be220000000a00 */
[----:B------:R-:W-:-:S04]  /*25de0*/  IMAD.IADD R19, R6, 0x1, R19 ;  /* 0x0000000106137824 */ /* 0x000fc800078e0213 */
[----:B0-----:R-:W-:-:S05]  /*25df0*/  IMAD.WIDE R2, R19, 0x4, R2 ;  /* 0x0000000413027825 */ /* 0x001fca00078e0202 */
[----:B------:R0:W2:Y:S01]  /*25e00*/  LDG.E R8, desc[UR54][R2.64] ;  /* 0x0000003602087981 */ /* 0x0000a2000c1e1900 */
[----:B----4-:R-:W-:Y:S02]  /*25e10*/  IMAD R16, R14, R5, R16 ;  /* 0x000000050e107224 */ /* 0x010fe400078e0210 */
[----:B0-----:R-:W-:Y:S02]  /*25e20*/  IMAD.MOV.U32 R2, RZ, RZ, RZ ;  /* 0x000000ffff027224 */ /* 0x001fe400078e00ff */
[----:B--2---:R-:W-:-:S05]  /*25e30*/  IMAD R6, R17, R8, RZ ;  /* 0x0000000811067224 */ /* 0x004fca00078e02ff */
[----:B------:R-:W-:-:S04]  /*25e40*/  IABS R7, R6 ;  /* 0x0000000600077213 */ /* 0x000fc80000000000 */
[----:B------:R-:W0:Y:S08]  /*25e50*/  I2F.RP R10, R7 ;  /* 0x00000007000a7306 */ /* 0x000e300000209400 */
[----:B0-----:R-:W0:Y:S02]  /*25e60*/  MUFU.RCP R10, R10 ;  /* 0x0000000a000a7308 */ /* 0x001e240000001000 */
[----:B0-----:R-:W-:-:S06]  /*25e70*/  VIADD R11, R10, 0xffffffe ;  /* 0x0ffffffe0a0b7836 */ /* 0x001fcc0000000000 */
[----:B------:R-:W0:Y:S02]  /*25e80*/  F2I.FTZ.U32.TRUNC.NTZ R3, R11 ;  /* 0x0000000b00037305 */ /* 0x000e24000021f000 */
[----:B0-----:R-:W-:-:S04]  /*25e90*/  IMAD.MOV R12, RZ, RZ, -R3 ;  /* 0x000000ffff0c7224 */ /* 0x001fc800078e0a03 */
[----:B------:R-:W-:-:S04]  /*25ea0*/  IMAD R9, R12, R7, RZ ;  /* 0x000000070c097224 */ /* 0x000fc800078e02ff */
        /* <DEDUP_REMOVED lines=27> */
[----:B0-----:R-:W-:Y:S01]  /*26060*/  VIADD R2, R10, 0xffffffe ;  /* 0x0ffffffe0a027836 */ /* 0x001fe20000000000 */
[----:B------:R-:W-:-:S05]  /*26070*/  IABS R10, R6 ;  /* 0x00000006000a7213 */ /* 0x000fca0000000000 */
[----:B------:R0:W1:Y:S02]  /*26080*/  F2I.FTZ.U32.TRUNC.NTZ R3, R2 ;  /* 0x0000000200037305 */ /* 0x000064000021f000 */
[----:B0-----:R-:W-:Y:S02]  /*26090*/  IMAD.MOV.U32 R2, RZ, RZ, RZ ;  /* 0x000000ffff027224 */ /* 0x001fe400078e00ff */
[----:B-1----:R-:W-:-:S04]  /*260a0*/  IMAD.MOV R7, RZ, RZ, -R3 ;  /* 0x000000ffff077224 */ /* 0x002fc800078e0a03 */
[----:B------:R-:W-:-:S04]  /*260b0*/  IMAD R7, R7, R8, RZ ;  /* 0x0000000807077224 */ /* 0x000fc800078e02ff */
[----:B------:R-:W-:Y:S01]  /*260c0*/  IMAD.HI.U32 R3, R3, R7, R2 ;  /* 0x0000000703037227 */ /* 0x000fe200078e0002 */
[-C--:B------:R-:W-:Y:S02]  /*260d0*/  IABS R7, R5.reuse ;  /* 0x0000000500077213 */ /* 0x080fe40000000000 */
[----:B------:R-:W-:-:S03]  /*260e0*/  LOP3.LUT R2, R6, R5, RZ, 0x3c, !PT ;  /* 0x0000000506027212 */ /* 0x000fc600078e3cff */
[----:B------:R-:W-:Y:S02]  /*260f0*/  IMAD.MOV R7, RZ, RZ, -R7 ;  /* 0x000000ffff077224 */ /* 0x000fe400078e0a07 */
        /* <DEDUP_REMOVED lines=16> */
.L_x_2650:
[----:B------:R-:W-:Y:S01]  /*26200*/  UMOV UR4, URZ ;  /* 0x0000003f00047c82 */ /* 0x000fe20008000000 */
[----:B------:R-:W-:Y:S01]  /*26210*/  UMOV UR5, URZ ;  /* 0x0000003f00057c82 */ /* 0x000fe20008000000 */
[----:B------:R-:W-:Y:S01]  /*26220*/  ULDC UR6, c[0x0][0xd14] ;  /* 0x0003450000067ab9 */ /* 0x000fe20000000800 */
[----:B--2---:R-:W-:Y:S02]  /*26230*/  IMAD.MOV.U32 R16, RZ, RZ, R4 ;  /* 0x000000ffff107224 */ /* 0x004fe400078e0004 */
[----:B------:R-:W-:Y:S02]  /*26240*/  IMAD.U32 R17, RZ, RZ, UR4 ;  /* 0x00000004ff117e24 */ /* 0x000fe4000f8e00ff */
[----:B------:R-:W-:Y:S02]  /*26250*/  IMAD.U32 R18, RZ, RZ, UR5 ;  /* 0x00000005ff127e24 */ /* 0x000fe4000f8e00ff */
[----:B------:R-:W-:-:S07]  /*26260*/  IMAD.U32 R19, RZ, RZ, UR6 ;  /* 0x00000006ff137e24 */ /* 0x000fce000f8e00ff */
.L_x_2658:
[----:B------:R-:W1:Y:S01]  /*26270*/  S2R R2, SR_TID.X ;  /* 0x0000000000027919 */ /* 0x000e620000002100 */
[----:B------:R-:W-:Y:S05]  /*26280*/  WARPSYNC.ALL ;  /* 0x0000000000007948 */ /* 0x000fea0003800000 */
[----:B------:R-:W-:Y:S01]  /*26290*/  BAR.SYNC.DEFER_BLOCKING 0x4, 0x120 ;  /* 0x0104800000007b1d */ /* 0x000fe20000010000 */
[----:B-1----:R-:W-:-:S04]  /*262a0*/  LOP3.LUT R2, R2, 0x1f, RZ, 0xc0, !PT ;  /* 0x0000001f02027812 */ /* 0x002fc800078ec0ff */
        /* <DEDUP_REMOVED lines=8> */
.L_x_2585:
[----:B------:R-:W3:Y:S01]  /*26330*/  S2R R3, SR_CgaCtaId ;  /* 0x0000000000037919 */ /* 0x000ee20000008800 */
[----:B------:R-:W-:Y:S01]  /*26340*/  UIADD3 UR4, UR50, 0x1, URZ ;  /* 0x0000000132047890 */ /* 0x000fe2000fffe03f */
[----:B-1----:R-:W-:-:S03]  /*26350*/  MOV R0, 0x400 ;  /* 0x0000040000007802 */ /* 0x002fc60000000f00 */
[----:B------:R-:W-:-:S04]  /*26360*/  ULEA.HI UR5, UR4, UR4, URZ, 0x1 ;  /* 0x0000000404057291 */ /* 0x000fc8000f8f083f */
[----:B------:R-:W-:-:S04]  /*26370*/  ULOP3.LUT UR5, UR5, 0xfffffffe, URZ, 0xc0, !UPT ;  /* 0xfffffffe05057892 */ /* 0x000fc8000f8ec03f */
[----:B------:R-:W-:Y:S01]  /*26380*/  UIADD3 UR5, UR4, -UR5, URZ ;  /* 0x8000000504057290 */ /* 0x000fe2000fffe03f */
[----:B---3--:R-:W-:-:S05]  /*26390*/  LEA R0, R3, R0, 0x18 ;  /* 0x0000000003007211 */ /* 0x008fca00078ec0ff */
[----:B------:R-:W-:-:S05]  /*263a0*/  IMAD.U32 R3, RZ, RZ, UR5 ;  /* 0x00000005ff037e24 */ /* 0x000fca000f8e00ff */
[----:B------:R-:W-:-:S04]  /*263b0*/  SHF.L.U32 R3, R3, 0x1f, RZ ;  /* 0x0000001f03037819 */ /* 0x000fc800000006ff */
[----:B------:R-:W1:Y:S02]  /*263c0*/  SYNCS.PHASECHK.TRANS64.TRYWAIT P0, [R0+URZ+0x32420], R3 ;  /* 0x03242003000075a7 */ /* 0x000e64000800017f */
[----:B-1----:R-:W-:Y:S05]  /*263d0*/  @!P0 BRA `(.L_x_2660) ;  /* 0x0000001000d48947 */ /* 0x002fea0003800000 */
.L_x_2714:
[----:B------:R-:W-:-:S03]  /*263e0*/  UMOV UR4, 0xffffffff ;  /* 0xffffffff00047882 */ /* 0x000fc60000000000 */
[----:B------:R-:W-:Y:S05]  /*263f0*/  BRA.DIV UR4, `(.L_x_2661) ;  /* 0x0000001204e07947 */ /* 0x000fea000b800000 */
[----:B--2---:R-:W2:Y:S02]  /*26400*/  S2R R2, SR_TID.X ;  /* 0x0000000000027919 */ /* 0x004ea40000002100 */
[----:B--2---:R-:W-:-:S04]  /*26410*/  SHF.R.U32.HI R2, RZ, 0x5, R2 ;  /* 0x00000005ff027819 */ /* 0x004fc80000011602 */
[----:B------:R-:W-:-:S05]  /*26420*/  LOP3.LUT R2, R2, 0x3, RZ, 0xc0, !PT ;  /* 0x0000000302027812 */ /* 0x000fca00078ec0ff */
[----:B------:R2:W3:Y:S02]  /*26430*/  SHFL.IDX PT, R14, R2, RZ, 0x1f ;  /* 0x00001fff020e7589 */ /* 0x0004e400000e0000 */
.L_x_2717:
[----:B---3--:R-:W-:Y:S01]  /*26440*/  ISETP.NE.AND P0, PT, R14, RZ, PT ;  /* 0x000000ff0e00720c */ /* 0x008fe20003f05270 */
[----:B------:R-:W-:-:S12]  /*26450*/  BSSY B0, `(.L_x_2662) ;  /* 0x0000027000007945 */ /* 0x000fd80003800000 */
[----:B------:R-:W-:Y:S05]  /*26460*/  @P0 BRA `(.L_x_2663) ;  /* 0x0000000000940947 */ /* 0x000fea0003800000 */
[----:B------:R-:W-:-:S03]  /*26470*/  UMOV UR4, 0xffffffff ;  /* 0xffffffff00047882 */ /* 0x000fc60000000000 */
[----:B------:R-:W-:Y:S05]  /*26480*/  BRA.DIV UR4, `(.L_x_2664) ;  /* 0x0000001204f07947 */ /* 0x000fea000b800000 */
[----:B------:R-:W-:-:S13]  /*26490*/  ELECT P6, URZ, PT ;  /* 0x00000000003f782f */ /* 0x000fda00038c0000 */
.L_x_2720:
[----:B------:R-:W-:Y:S05]  /*264a0*/  @!P6 BRA `(.L_x_2663) ;  /* 0x000000000084e947 */ /* 0x000fea0003800000 */
[----:B------:R-:W-:-:S06]  /*264b0*/  ULOP3.LUT UR4, UR48, 0x2, URZ, 0xfc, !UPT ;  /* 0x0000000230047892 */ /* 0x000fcc000f8efc3f */
[----:B--2---:R-:W-:-:S05]  /*264c0*/  IMAD.U32 R2, RZ, RZ, UR4 ;  /* 0x00000004ff027e24 */ /* 0x004fca000f8e00ff */
[----:B------:R-:W-:-:S13]  /*264d0*/  ISETP.NE.AND P2, PT, R2, 0x3, PT ;  /* 0x000000030200780c */ /* 0x000fda0003f45270 */
[----:B------:R-:W-:Y:S05]  /*264e0*/  @!P2 BRA `(.L_x_2665) ;  /* 0x000000000004a947 */ /* 0x000fea0003800000 */
[----:B------:R-:W-:Y:S01]  /*264f0*/  BPT.TRAP 0x1 ;  /* 0x000000040000795c */ /* 0x000fe20000300000 */
.L_x_2665:
[----:B-1----:R-:W2:Y:S04]  /*26500*/  LDL R3, [R1+0x460] ;  /* 0x0004600001037983 */ /* 0x002ea80000100800 */
        /* <DEDUP_REMOVED lines=13> */
.L_x_2721:
[----:B------:R-:W2:Y:S02]  /*265e0*/  SYNCS.PHASECHK.TRANS64.TRYWAIT P0, [R7+URZ], R2 ;  /* 0x00000002070075a7 */ /* 0x000ea4000800017f */
[----:B--2---:R-:W-:Y:S05]  /*265f0*/  @!P0 BRA `(.L_x_2667) ;  /* 0x0000001000c88947 */ /* 0x004fea0003800000 */
.L_x_2722:
[----:B------:R-:W-:Y:S05]  /*26600*/  @!P2 BRA `(.L_x_2668) ;  /* 0x000000000004a947 */ /* 0x000fea0003800000 */
[----:B------:R-:W-:Y:S01]  /*26610*/  BPT.TRAP 0x1 ;  /* 0x000000040000795c */ /* 0x000fe20000300000 */
.L_x_2668:
[----:B------:R-:W3:Y:S01]  /*26620*/  LDL.LU R4, [R1+0x460] ;  /* 0x0004600001047983 */ /* 0x000ee20000300800 */
[----:B------:R-:W-:-:S04]  /*26630*/  VIADD R0, R0, 0x32460 ;  /* 0x0003246000007836 */ /* 0x000fc80000000000 */
[----:B---3--:R-:W-:-:S04]  /*26640*/  IMAD R4, R4, 0x8, R0 ;  /* 0x0000000804047824 */ /* 0x008fc800078e0200 */
[----:B------:R-:W3:Y:S02]  /*26650*/  SYNCS.PHASECHK.TRANS64.TRYWAIT P0, [R4+URZ], R5 ;  /* 0x00000005040075a7 */ /* 0x000ee4000800017f */
[----:B---3--:R-:W-:Y:S05]  /*26660*/  @!P0 BRA `(.L_x_2669) ;  /* 0x0000001000c08947 */ /* 0x008fea0003800000 */
.L_x_2723:
[----:B------:R-:W-:-:S07]  /*26670*/  IMAD R3, R3, 0x8, R0 ;  /* 0x0000000803037824 */ /* 0x000fce00078e0200 */
.L_x_2670:
[----:B----4-:R4:W0:Y:S02]  /*26680*/  SYNCS.PHASECHK.TRANS64.TRYWAIT P0, [R3+URZ], R2 ;  /* 0x00000002030075a7 */ /* 0x010824000800017f */
[----:B0-----:R-:W-:Y:S05]  /*26690*/  @!P0 NANOSLEEP.SYNCS 0x989680 ;  /* 0x009896800000895d */ /* 0x001fea0003900000 */
[----:B------:R-:W0:Y:S02]  /*266a0*/  @!P0 SYNCS.PHASECHK.TRANS64 P0, [R3+URZ], R2 ;  /* 0x00000002030085a7 */ /* 0x000e24000800007f */
[----:B0-----:R-:W-:Y:S05]  /*266b0*/  @!P0 BRA `(.L_x_2670) ;  /* 0xfffffffc00f08947 */ /* 0x001fea000383ffff */
.L_x_2663:
[----:B------:R-:W-:Y:S05]  /*266c0*/  BSYNC B0 ;  /* 0x0000000000007941 */ /* 0x000fea0003800000 */
.L_x_2662:
[----:B------:R-:W-:Y:S05]  /*266d0*/  EXIT ;  /* 0x000000000000794d */ /* 0x000fea0003800000 */
.L_x_2464:
[----:B0-----:R-:W-:-:S04]  /*266e0*/  IMAD.U32 R7, RZ, RZ, UR44 ;  /* 0x0000002cff077e24 */ /* 0x001fc8000f8e00ff */
[----:B------:R0:W1:Y:S03]  /*266f0*/  SYNCS.PHASECHK.TRANS64.TRYWAIT P0, [R7+URZ+0x32400], R0 ;  /* 0x03240000070075a7 */ /* 0x000066000800017f */
[----:B-1----:R-:W-:Y:S05]  /*26700*/  @!P0 NANOSLEEP.SYNCS 0x989680 ;  /* 0x009896800000895d */ /* 0x002fea0003900000 */
[----:B------:R-:W1:Y:S02]  /*26710*/  @!P0 SYNCS.PHASECHK.TRANS64 P0, [R7+URZ+0x32400], R0 ;  /* 0x03240000070085a7 */ /* 0x000e64000800007f */
[----:B-1----:R-:W-:Y:S05]  /*26720*/  @!P0 BRA `(.L_x_2464) ;  /* 0xfffffffc00ec8947 */ /* 0x002fea000383ffff */
[----:B------:R-:W-:Y:S05]  /*26730*/  BRA `(.L_x_2671) ;  /* 0xfffffdc000e07947 */ /* 0x000fea000383ffff */
.L_x_2471:
[----:B-1----:R1:W2:Y:S02]  /*26740*/  SYNCS.PHASECHK.TRANS64.TRYWAIT P0, [R24+URZ], R25 ;  /* 0x00000019180075a7 */ /* 0x0022a4000800017f */
[----:B--2---:R-:W-:Y:S05]  /*26750*/  @!P0 NANOSLEEP.SYNCS 0x989680 ;  /* 0x009896800000895d */ /* 0x004fea0003900000 */
[----:B------:R-:W2:Y:S02]  /*26760*/  @!P0 SYNCS.PHASECHK.TRANS64 P0, [R24+URZ], R25 ;  /* 0x00000019180085a7 */ /* 0x000ea4000800007f */
[----:B--2---:R-:W-:Y:S05]  /*26770*/  @!P0 BRA `(.L_x_2471) ;  /* 0xfffffffc00f08947 */ /* 0x004fea000383ffff */
[----:B------:R-:W-:Y:S05]  /*26780*/  BRA `(.L_x_2470) ;  /* 0xfffffdc800047947 */ /* 0x000fea000383ffff */
.L_x_2473:
[----:B0-----:R-:W-:-:S04]  /*26790*/  IMAD.U32 R8, RZ, RZ, UR44 ;  /* 0x0000002cff087e24 */ /* 0x001fc8000f8e00ff */
[----:B------:R0:W1:Y:S03]  /*267a0*/  SYNCS.PHASECHK.TRANS64.TRYWAIT P0, [R8+URZ+0x32410], R7 ;  /* 0x03241007080075a7 */ /* 0x000066000800017f */
[----:B-1----:R-:W-:Y:S05]  /*267b0*/  @!P0 NANOSLEEP.SYNCS 0x989680 ;  /* 0x009896800000895d */ /* 0x002fea0003900000 */
[----:B------:R-:W1:Y:S02]  /*267c0*/  @!P0 SYNCS.PHASECHK.TRANS64 P0, [R8+URZ+0x32410], R7 ;  /* 0x03241007080085a7 */ /* 0x000e64000800007f */
[----:B-1----:R-:W-:Y:S05]  /*267d0*/  @!P0 BRA `(.L_x_2473) ;  /* 0xfffffffc00ec8947 */ /* 0x002fea000383ffff */
[----:B------:R-:W-:Y:S05]  /*267e0*/  BRA `(.L_x_2672) ;  /* 0xfffffdc800d87947 */ /* 0x000fea000383ffff */
.L_x_2480:
[----:B-1----:R1:W2:Y:S02]  /*267f0*/  SYNCS.PHASECHK.TRANS64.TRYWAIT P0, [R8+URZ], R9 ;  /* 0x00000009080075a7 */ /* 0x0022a4000800017f */
[----:B--2---:R-:W-:Y:S05]  /*26800*/  @!P0 NANOSLEEP.SYNCS 0x989680 ;  /* 0x009896800000895d */ /* 0x004fea0003900000 */
[----:B------:R-:W2:Y:S02]  /*26810*/  @!P0 SYNCS.PHASECHK.TRANS64 P0, [R8+URZ], R9 ;  /* 0x00000009080085a7 */ /* 0x000ea4000800007f */
[----:B--2---:R-:W-:Y:S05]  /*26820*/  @!P0 BRA `(.L_x_2480) ;  /* 0xfffffffc00f08947 */ /* 0x004fea000383ffff */
[----:B------:R-:W-:Y:S05]  /*26830*/  BRA `(.L_x_2479) ;  /* 0xfffffdcc001c7947 */ /* 0x000fea000383ffff */
.L_x_2515:
[----:B0-----:R0:W1:Y:S02]  /*26840*/  SYNCS.PHASECHK.TRANS64.TRYWAIT P1, [R0+URZ], R3 ;  /* 0x00000003000075a7 */ /* 0x001064000802017f */
[----:B-1----:R-:W-:Y:S05]  /*26850*/  @!P1 NANOSLEEP.SYNCS 0x989680 ;  /* 0x009896800000995d */ /* 0x002fea0003900000 */
[----:B------:R-:W1:Y:S02]  /*26860*/  @!P1 SYNCS.PHASECHK.TRANS64 P1, [R0+URZ], R3 ;  /* 0x00000003000095a7 */ /* 0x000e64000802007f */
[----:B-1----:R-:W-:Y:S05]  /*26870*/  @!P1 BRA `(.L_x_2515) ;  /* 0xfffffffc00f09947 */ /* 0x002fea000383ffff */
[----:B------:R-:W-:Y:S05]  /*26880*/  BRA `(.L_x_2514) ;  /* 0xfffffe3000987947 */ /* 0x000fea000383ffff */
.L_x_2522:
[----:B-1----:R1:W2:Y:S02]  /*26890*/  SYNCS.PHASECHK.TRANS64.TRYWAIT P1, [R4+URZ], R5 ;  /* 0x00000005040075a7 */ /* 0x0022a4000802017f */
[----:B--2---:R-:W-:Y:S05]  /*268a0*/  @!P1 NANOSLEEP.SYNCS 0x989680 ;  /* 0x009896800000995d */ /* 0x004fea0003900000 */
[----:B------:R-:W2:Y:S02]  /*268b0*/  @!P1 SYNCS.PHASECHK.TRANS64 P1, [R4+URZ], R5 ;  /* 0x00000005040095a7 */ /* 0x000ea4000802007f */
[----:B--2---:R-:W-:Y:S05]  /*268c0*/  @!P1 BRA `(.L_x_2522) ;  /* 0xfffffffc00f09947 */ /* 0x004fea000383ffff */
[----:B------:R-:W-:Y:S05]  /*268d0*/  BRA `(.L_x_2521) ;  /* 0xfffffe3400bc7947 */ /* 0x000fea000383ffff */
.L_x_2533:
[----:B-1----:R1:W2:Y:S02]  /*268e0*/  SYNCS.PHASECHK.TRANS64.TRYWAIT P0, [R0+URZ], R7 ;  /* 0x00000007000075a7 */ /* 0x0022a4000800017f */
[----:B--2---:R-:W-:Y:S05]  /*268f0*/  @!P0 NANOSLEEP.SYNCS 0x989680 ;  /* 0x009896800000895d */ /* 0x004fea0003900000 */
[----:B------:R-:W2:Y:S02]  /*26900*/  @!P0 SYNCS.PHASECHK.TRANS64 P0, [R0+URZ], R7 ;  /* 0x00000007000085a7 */ /* 0x000ea4000800007f */
[----:B--2---:R-:W-:Y:S05]  /*26910*/  @!P0 BRA `(.L_x_2533) ;  /* 0xfffffffc00f08947 */ /* 0x004fea000383ffff */
[----:B------:R-:W-:Y:S05]  /*26920*/  BRA `(.L_x_2532) ;  /* 0xfffffec800587947 */ /* 0x000fea000383ffff */
.L_x_2540:
[----:B-1----:R1:W2:Y:S02]  /*26930*/  SYNCS.PHASECHK.TRANS64.TRYWAIT P0, [R4+URZ], R5 ;  /* 0x00000005040075a7 */ /* 0x0022a4000800017f */
[----:B--2---:R-:W-:Y:S05]  /*26940*/  @!P0 NANOSLEEP.SYNCS 0x989680 ;  /* 0x009896800000895d */ /* 0x004fea0003900000 */
[----:B------:R-:W2:Y:S02]  /*26950*/  @!P0 SYNCS.PHASECHK.TRANS64 P0, [R4+URZ], R5 ;  /* 0x00000005040085a7 */ /* 0x000ea4000800007f */
[----:B--2---:R-:W-:Y:S05]  /*26960*/  @!P0 BRA `(.L_x_2540) ;  /* 0xfffffffc00f08947 */ /* 0x004fea000383ffff */
[----:B------:R-:W-:Y:S05]  /*26970*/  BRA `(.L_x_2539) ;  /* 0xfffffecc007c7947 */ /* 0x000fea000383ffff */
.L_x_2604:
[----:B------:R-:W1:Y:S01]  /*26980*/  S2R R5, SR_TID.X ;  /* 0x0000000000057919 */ /* 0x000e620000002100 */
[----:B------:R-:W-:Y:S01]  /*26990*/  BSSY B0, `(.L_x_2673) ;  /* 0x000000a000007945 */ /* 0x000fe20003800000 */
[----:B------:R-:W-:Y:S02]  /*269a0*/  IMAD.MOV.U32 R12, RZ, RZ, RZ ;  /* 0x000000ffff0c7224 */ /* 0x000fe400078e00ff */
[----:B0-----:R-:W-:Y:S02]  /*269b0*/  IMAD.MOV.U32 R11, RZ, RZ, 0x1f ;  /* 0x0000001fff0b7424 */ /* 0x001fe400078e00ff */
[----:B------:R-:W-:Y:S01]  /*269c0*/  IMAD.MOV.U32 R15, RZ, RZ, -0x1 ;  /* 0xffffffffff0f7424 */ /* 0x000fe200078e00ff */
[----:B-1----:R-:W-:-:S04]  /*269d0*/  SHF.R.U32.HI R5, RZ, 0x5, R5 ;  /* 0x00000005ff057819 */ /* 0x002fc80000011605 */
[----:B------:R-:W-:-:S05]  /*269e0*/  LOP3.LUT R5, R5, 0x3, RZ, 0xc0, !PT ;  /* 0x0000000305057812 */ /* 0x000fca00078ec0ff */
[----:B------:R-:W-:-:S07]  /*269f0*/  IMAD.MOV.U32 R13, RZ, RZ, R5 ;  /* 0x000000ffff0d7224 */ /* 0x000fce00078e0005 */
[----:B------:R-:W-:Y:S05]  /*26a00*/  WARPSYNC.COLLECTIVE R15, `(.L_x_2674) ;  /* 0x000000000f087348 */ /* 0x000fea0003c00000 */
[----:B------:R0:W1:Y:S02]  /*26a10*/  SHFL.IDX P6, R14, R13, R12, R11 ;  /* 0x0000000c0d0e7389 */ /* 0x00006400000c000b */
[----:B01----:R-:W-:Y:S01]  /*26a20*/  ENDCOLLECTIVE ;  /* 0x000000000000791b */ /* 0x003fe20003800000 */
.L_x_2674:
[----:B------:R-:W-:Y:S05]  /*26a30*/  BSYNC B0 ;  /* 0x0000000000007941 */ /* 0x000fea0003800000 */
.L_x_2673:
[----:B------:R-:W-:Y:S05]  /*26a40*/  BRA `(.L_x_2675) ;  /* 0xffffffc800007947 */ /* 0x000fea000383ffff */
.L_x_2605:
[----:B------:R-:W-:Y:S01]  /*26a50*/  BSSY B0, `(.L_x_2676) ;  /* 0x0000006000007945 */ /* 0x000fe20003800000 */
[----:B------:R-:W-:-:S07]  /*26a60*/  IMAD.MOV.U32 R15, RZ, RZ, -0x1 ;  /* 0xffffffffff0f7424 */ /* 0x000fce00078e00ff */
[----:B0-----:R-:W-:Y:S05]  /*26a70*/  WARPSYNC.COLLECTIVE R15, `(.L_x_2677) ;  /* 0x000000000f0c7348 */ /* 0x001fea0003c00000 */
[----:B------:R-:W-:Y:S02]  /*26a80*/  ELECT P6, UR62, PT ;  /* 0x00000000003e782f */ /* 0x000fe400038c0000 */
[----:B------:R-:W-:Y:S01]  /*26a90*/  MOV R14, UR62 ;  /* 0x0000003e000e7c02 */ /* 0x000fe20008000f00 */
[----:B0-----:R-:W-:Y:S10]  /*26aa0*/  ENDCOLLECTIVE ;  /* 0x000000000000791b */ /* 0x001ff40003800000 */
.L_x_2677:
[----:B------:R-:W-:Y:S05]  /*26ab0*/  BSYNC B0 ;  /* 0x0000000000007941 */ /* 0x000fea0003800000 */
.L_x_2676:
[----:B------:R-:W-:Y:S05]  /*26ac0*/  BRA `(.L_x_2678) ;  /* 0xffffffc400f07947 */ /* 0x000fea000383ffff */
.L_x_2608:
[----:B0-----:R0:W1:Y:S02]  /*26ad0*/  SYNCS.PHASECHK.TRANS64.TRYWAIT P0, [R9+URZ+0x32440], R10 ;  /* 0x0324400a090075a7 */ /* 0x001064000800017f */
[----:B-1----:R-:W-:Y:S05]  /*26ae0*/  @!P0 NANOSLEEP.SYNCS 0x989680 ;  /* 0x009896800000895d */ /* 0x002fea0003900000 */
[----:B------:R-:W1:Y:S02]  /*26af0*/  @!P0 SYNCS.PHASECHK.TRANS64 P0, [R9+URZ+0x32440], R10 ;  /* 0x0324400a090085a7 */ /* 0x000e64000800007f */
[----:B-1----:R-:W-:Y:S05]  /*26b00*/  @!P0 BRA `(.L_x_2608) ;  /* 0xfffffffc00f08947 */ /* 0x002fea000383ffff */
[----:B------:R-:W-:Y:S05]  /*26b10*/  BRA `(.L_x_2679) ;  /* 0xffffffc800587947 */ /* 0x000fea000383ffff */
.L_x_2612:
        /* <DEDUP_REMOVED lines=8> */
.L_x_2615:
[----:B0-----:R0:W1:Y:S02]  /*26ba0*/  SYNCS.PHASECHK.TRANS64.TRYWAIT P0, [R9+URZ+0x32460], R6 ;  /* 0x03246006090075a7 */ /* 0x001064000800017f */
[----:B-1----:R-:W-:Y:S05]  /*26bb0*/  @!P0 NANOSLEEP.SYNCS 0x989680 ;  /* 0x009896800000895d */ /* 0x002fea0003900000 */
[----:B------:R-:W1:Y:S02]  /*26bc0*/  @!P0 SYNCS.PHASECHK.TRANS64 P0, [R9+URZ+0x32460], R6 ;  /* 0x03246006090085a7 */ /* 0x000e64000800007f */
[----:B-1----:R-:W-:Y:S05]  /*26bd0*/  @!P0 BRA `(.L_x_2615) ;  /* 0xfffffffc00f08947 */ /* 0x002fea000383ffff */
[----:B------:R-:W-:Y:S05]  /*26be0*/  BRA `(.L_x_2681) ;  /* 0xffffffcc00dc7947 */ /* 0x000fea000383ffff */
.L_x_2624:
[----:B-1----:R1:W2:Y:S02]  /*26bf0*/  SYNCS.PHASECHK.TRANS64.TRYWAIT P0, [R2+URZ+0x32440], R3 ;  /* 0x03244003020075a7 */ /* 0x0022a4000800017f */
[----:B--2---:R-:W-:Y:S05]  /*26c00*/  @!P0 NANOSLEEP.SYNCS 0x989680 ;  /* 0x009896800000895d */ /* 0x004fea0003900000 */
[----:B------:R-:W2:Y:S02]  /*26c10*/  @!P0 SYNCS.PHASECHK.TRANS64 P0, [R2+URZ+0x32440], R3 ;  /* 0x03244003020085a7 */ /* 0x000ea4000800007f */
[----:B--2---:R-:W-:Y:S05]  /*26c20*/  @!P0 BRA `(.L_x_2624) ;  /* 0xfffffffc00f08947 */ /* 0x004fea000383ffff */
[----:B------:R-:W-:Y:S05]  /*26c30*/  BRA `(.L_x_2682) ;  /* 0xffffffd400607947 */ /* 0x000fea000383ffff */
.L_x_2626:
[----:B--2---:R2:W3:Y:S02]  /*26c40*/  SYNCS.PHASECHK.TRANS64.TRYWAIT P0, [R2+URZ+0x32460], R3 ;  /* 0x03246003020075a7 */ /* 0x0044e4000800017f */
[----:B---3--:R-:W-:Y:S05]  /*26c50*/  @!P0 NANOSLEEP.SYNCS 0x989680 ;  /* 0x009896800000895d */ /* 0x008fea0003900000 */
[----:B------:R-:W3:Y:S02]  /*26c60*/  @!P0 SYNCS.PHASECHK.TRANS64 P0, [R2+URZ+0x32460], R3 ;  /* 0x03246003020085a7 */ /* 0x000ee4000800007f */
[----:B---3--:R-:W-:Y:S05]  /*26c70*/  @!P0 BRA `(.L_x_2626) ;  /* 0xfffffffc00f08947 */ /* 0x008fea000383ffff */
[----:B------:R-:W-:Y:S05]  /*26c80*/  BRA `(.L_x_2683) ;  /* 0xffffffd400d07947 */ /* 0x000fea000383ffff */
.L_x_2631:
[----:B--2---:R2:W3:Y:S02]  /*26c90*/  SYNCS.PHASECHK.TRANS64.TRYWAIT P0, [R2+URZ+0x32440], R3 ;  /* 0x03244003020075a7 */ /* 0x0044e4000800017f */
[----:B---3--:R-:W-:Y:S05]  /*26ca0*/  @!P0 NANOSLEEP.SYNCS 0x989680 ;  /* 0x009896800000895d */ /* 0x008fea0003900000 */
[----:B------:R-:W3:Y:S02]  /*26cb0*/  @!P0 SYNCS.PHASECHK.TRANS64 P0, [R2+URZ+0x32440], R3 ;  /* 0x03244003020085a7 */ /* 0x000ee4000800007f */
[----:B---3--:R-:W-:Y:S05]  /*26cc0*/  @!P0 BRA `(.L_x_2631) ;  /* 0xfffffffc00f08947 */ /* 0x008fea000383ffff */
[----:B------:R-:W-:Y:S05]  /*26cd0*/  BRA `(.L_x_2684) ;  /* 0xffffffdc00207947 */ /* 0x000fea000383ffff */
.L_x_2633:
[----:B0-----:R0:W1:Y:S02]  /*26ce0*/  SYNCS.PHASECHK.TRANS64.TRYWAIT P1, [R2+URZ+0x32460], R3 ;  /* 0x03246003020075a7 */ /* 0x001064000802017f */
[----:B-1----:R-:W-:Y:S05]  /*26cf0*/  @!P1 NANOSLEEP.SYNCS 0x989680 ;  /* 0x009896800000995d */ /* 0x002fea0003900000 */
[----:B------:R-:W1:Y:S02]  /*26d00*/  @!P1 SYNCS.PHASECHK.TRANS64 P1, [R2+URZ+0x32460], R3 ;  /* 0x03246003020095a7 */ /* 0x000e64000802007f */
[----:B-1----:R-:W-:Y:S05]  /*26d10*/  @!P1 BRA `(.L_x_2633) ;  /* 0xfffffffc00f09947 */ /* 0x002fea000383ffff */
[----:B------:R-:W-:Y:S05]  /*26d20*/  BRA `(.L_x_2685) ;  /* 0xffffffdc008c7947 */ /* 0x000fea000383ffff */
.L_x_2638:
[----:B--2---:R2:W3:Y:S02]  /*26d30*/  SYNCS.PHASECHK.TRANS64.TRYWAIT P0, [R2+URZ+0x32440], R3 ;  /* 0x03244003020075a7 */ /* 0x0044e4000800017f */
[----:B---3--:R-:W-:Y:S05]  /*26d40*/  @!P0 NANOSLEEP.SYNCS 0x989680 ;  /* 0x009896800000895d */ /* 0x008fea0003900000 */
[----:B------:R-:W3:Y:S02]  /*26d50*/  @!P0 SYNCS.PHASECHK.TRANS64 P0, [R2+URZ+0x32440], R3 ;  /* 0x03244003020085a7 */ /* 0x000ee4000800007f */
[----:B---3--:R-:W-:Y:S05]  /*26d60*/  @!P0 BRA `(.L_x_2638) ;  /* 0xfffffffc00f08947 */ /* 0x008fea000383ffff */
[----:B------:R-:W-:Y:S05]  /*26d70*/  BRA `(.L_x_2686) ;  /* 0xffffffe000b47947 */ /* 0x000fea000383ffff */
.L_x_2640:
[----:B0-----:R0:W1:Y:S02]  /*26d80*/  SYNCS.PHASECHK.TRANS64.TRYWAIT P1, [R2+URZ+0x32460], R3 ;  /* 0x03246003020075a7 */ /* 0x001064000802017f */
[----:B-1----:R-:W-:Y:S05]  /*26d90*/  @!P1 NANOSLEEP.SYNCS 0x989680 ;  /* 0x009896800000995d */ /* 0x002fea0003900000 */
[----:B------:R-:W1:Y:S02]  /*26da0*/  @!P1 SYNCS.PHASECHK.TRANS64 P1, [R2+URZ+0x32460], R3 ;  /* 0x03246003020095a7 */ /* 0x000e64000802007f */
[----:B-1----:R-:W-:Y:S05]  /*26db0*/  @!P1 BRA `(.L_x_2640) ;  /* 0xfffffffc00f09947 */ /* 0x002fea000383ffff */
[----:B------:R-:W-:Y:S05]  /*26dc0*/  BRA `(.L_x_2687) ;  /* 0xffffffe400247947 */ /* 0x000fea000383ffff */
.L_x_2645:
[----:B------:R-:W-:Y:S01]  /*26dd0*/  BSSY B0, `(.L_x_2688) ;  /* 0x0000008000007945 */ /* 0x000fe20003800000 */
[----:B0-----:R-:W-:Y:S02]  /*26de0*/  IMAD.MOV.U32 R13, RZ, RZ, R16 ;  /* 0x000000ffff0d7224 */ /* 0x001fe400078e0010 */
[----:B------:R-:W-:Y:S02]  /*26df0*/  IMAD.MOV.U32 R12, RZ, RZ, RZ ;  /* 0x000000ffff0c7224 */ /* 0x000fe400078e00ff */
[----:B------:R-:W-:Y:S02]  /*26e00*/  IMAD.MOV.U32 R11, RZ, RZ, 0x1f ;  /* 0x0000001fff0b7424 */ /* 0x000fe400078e00ff */
[----:B------:R-:W-:-:S07]  /*26e10*/  IMAD.MOV.U32 R15, RZ, RZ, -0x1 ;  /* 0xffffffffff0f7424 */ /* 0x000fce00078e00ff */
[----:B-1----:R-:W-:Y:S05]  /*26e20*/  WARPSYNC.COLLECTIVE R15, `(.L_x_2689) ;  /* 0x000000000f087348 */ /* 0x002fea0003c00000 */
[----:B------:R0:W2:Y:S02]  /*26e30*/  SHFL.IDX P6, R14, R13, R12, R11 ;  /* 0x0000000c0d0e7389 */ /* 0x0000a400000c000b */
[----:B012---:R-:W-:Y:S01]  /*26e40*/  ENDCOLLECTIVE ;  /* 0x000000000000791b */ /* 0x007fe20003800000 */
.L_x_2689:
[----:B------:R-:W-:Y:S05]  /*26e50*/  BSYNC B0 ;  /* 0x0000000000007941 */ /* 0x000fea0003800000 */
.L_x_2688:
        /* <DEDUP_REMOVED lines=8> */
.L_x_2690:
[----:B------:R-:W-:Y:S01]  /*26ee0*/  IMAD.MOV.U32 R6, RZ, RZ, R14 ;  /* 0x000000ffff067224 */ /* 0x000fe200078e000e */
[----:B------:R-:W-:Y:S06]  /*26ef0*/  BRA `(.L_x_2691) ;  /* 0xffffffe800187947 */ /* 0x000fec000383ffff */
.L_x_2648:
        /* <DEDUP_REMOVED lines=8> */
.L_x_2693:
[----:B------:R-:W-:Y:S05]  /*26f80*/  BSYNC B0 ;  /* 0x0000000000007941 */ /* 0x000fea0003800000 */
.L_x_2692:
        /* <DEDUP_REMOVED lines=10> */
.L_x_2694:
        /* <DEDUP_REMOVED lines=8> */
.L_x_2695:
        /* <DEDUP_REMOVED lines=8> */
.L_x_2696:
        /* <DEDUP_REMOVED lines=8> */
.L_x_2697:
        /* <DEDUP_REMOVED lines=8> */
.L_x_2698:
[----:B------:R-:W-:Y:S05]  /*27230*/  BRA `(.L_x_2699) ;  /* 0xffffffe400dc7947 */ /* 0x000fea000383ffff */
.L_x_2653:
[----:B------:R-:W-:Y:S01]  /*27240*/  BSSY B0, `(.L_x_2700) ;  /* 0x0000008000007945 */ /* 0x000fe20003800000 */
[----:B-----5:R-:W-:Y:S02]  /*27250*/  IMAD.MOV.U32 R13, RZ, RZ, R2 ;  /* 0x000000ffff0d7224 */ /* 0x020fe400078e0002 */
[----:B------:R-:W-:Y:S02]  /*27260*/  IMAD.MOV.U32 R12, RZ, RZ, 0x1 ;  /* 0x00000001ff0c7424 */ /* 0x000fe400078e00ff */
[----:B------:R-:W-:Y:S02]  /*27270*/  IMAD.MOV.U32 R11, RZ, RZ, RZ ;  /* 0x000000ffff0b7224 */ /* 0x000fe400078e00ff */
[----:B------:R-:W-:-:S07]  /*27280*/  IMAD.MOV.U32 R15, RZ, RZ, -0x1 ;  /* 0xffffffffff0f7424 */ /* 0x000fce00078e00ff */
[----:B012---:R-:W-:Y:S05]  /*27290*/  WARPSYNC.COLLECTIVE R15, `(.L_x_2701) ;  /* 0x000000000f087348 */ /* 0x007fea0003c00000 */
[----:B------:R3:W4:Y:S02]  /*272a0*/  SHFL.UP P6, R14, R13, R12, R11 ;  /* 0x0400000c0d0e7389 */ /* 0x00072400000c000b */
[----:B01234-:R-:W-:Y:S01]  /*272b0*/  ENDCOLLECTIVE ;  /* 0x000000000000791b */ /* 0x01ffe20003800000 */
.L_x_2701:
[----:B------:R-:W-:Y:S05]  /*272c0*/  BSYNC B0 ;  /* 0x0000000000007941 */ /* 0x000fea0003800000 */
.L_x_2700:
        /* <DEDUP_REMOVED lines=10> */
.L_x_2702:
        /* <DEDUP_REMOVED lines=8> */
.L_x_2703:
        /* <DEDUP_REMOVED lines=8> */
.L_x_2704:
        /* <DEDUP_REMOVED lines=8> */
.L_x_2705:
        /* <DEDUP_REMOVED lines=8> */
.L_x_2706:
[----:B------:R-:W-:Y:S05]  /*27570*/  BRA `(.L_x_2707) ;  /* 0xffffffe400c07947 */ /* 0x000fea000383ffff */
.L_x_2655:
[----:B------:R-:W-:Y:S01]  /*27580*/  BSSY B0, `(.L_x_2708) ;  /* 0x0000006000007945 */ /* 0x000fe20003800000 */
[----:B------:R-:W-:Y:S01]  /*27590*/  PLOP3.LUT P6, PT, P6, PT, PT, 0x8, 0x0 ;  /* 0x000000000000781c */ /* 0x000fe200037ce170 */
[----:B------:R-:W-:-:S12]  /*275a0*/  IMAD.MOV.U32 R15, RZ, RZ, -0x1 ;  /* 0xffffffffff0f7424 */ /* 0x000fd800078e00ff */
[----:B0-----:R-:W-:Y:S05]  /*275b0*/  WARPSYNC.COLLECTIVE R15, `(.L_x_2709) ;  /* 0x000000000f087348 */ /* 0x001fea0003c00000 */
[----:B------:R-:W-:Y:S01]  /*275c0*/  VOTE.ANY R14, PT, P6 ;  /* 0x00000000000e7806 */ /* 0x000fe200030e0100 */
[----:B0-----:R-:W-:Y:S06]  /*275d0*/  ENDCOLLECTIVE ;  /* 0x000000000000791b */ /* 0x001fec0003800000 */
.L_x_2709:
[----:B------:R-:W-:Y:S05]  /*275e0*/  BSYNC B0 ;  /* 0x0000000000007941 */ /* 0x000fea0003800000 */
.L_x_2708:
        /* <DEDUP_REMOVED lines=9> */
.L_x_2710:
[----:B------:R-:W-:Y:S01]  /*27680*/  IMAD.MOV.U32 R17, RZ, RZ, R14 ;  /* 0x000000ffff117224 */ /* 0x000fe200078e000e */
[----:B------:R-:W-:Y:S06]  /*27690*/  BRA `(.L_x_2711) ;  /* 0xffffffe400b07947 */ /* 0x000fec000383ffff */
.L_x_2657:
[----:B------:R-:W-:Y:S01]  /*276a0*/  BSSY B0, `(.L_x_2712) ;  /* 0x0000007000007945 */ /* 0x000fe20003800000 */
[----:B------:R-:W-:Y:S02]  /*276b0*/  IMAD.MOV.U32 R13, RZ, RZ, R3 ;  /* 0x000000ffff0d7224 */ /* 0x000fe400078e0003 */
[----:B------:R-:W-:Y:S02]  /*276c0*/  IMAD.MOV.U32 R11, RZ, RZ, 0x1f ;  /* 0x0000001fff0b7424 */ /* 0x000fe400078e00ff */
[----:B------:R-:W-:-:S07]  /*276d0*/  IMAD.MOV.U32 R15, RZ, RZ, -0x1 ;  /* 0xffffffffff0f7424 */ /* 0x000fce00078e00ff */
[----:B012---:R-:W-:Y:S05]  /*276e0*/  WARPSYNC.COLLECTIVE R15, `(.L_x_2713) ;  /* 0x000000000f087348 */ /* 0x007fea0003c00000 */
[----:B------:R3:W4:Y:S02]  /*276f0*/  SHFL.IDX P6, R14, R13, R12, R11 ;  /* 0x0000000c0d0e7389 */ /* 0x00072400000c000b */
[----:B01234-:R-:W-:Y:S01]  /*27700*/  ENDCOLLECTIVE ;  /* 0x000000000000791b */ /* 0x01ffe20003800000 */
.L_x_2713:
[----:B------:R-:W-:Y:S05]  /*27710*/  BSYNC B0 ;  /* 0x0000000000007941 */ /* 0x000fea0003800000 */
.L_x_2712:
[----:B------:R-:W-:Y:S05]  /*27720*/  BRA `(.L_x_2656) ;  /* 0xffffffe400a87947 */ /* 0x000fea000383ffff */
.L_x_2660:
[----:B-1----:R1:W3:Y:S02]  /*27730*/  SYNCS.PHASECHK.TRANS64.TRYWAIT P0, [R0+URZ+0x32420], R3 ;  /* 0x03242003000075a7 */ /* 0x0022e4000800017f */
[----:B---3--:R-:W-:Y:S05]  /*27740*/  @!P0 NANOSLEEP.SYNCS 0x989680 ;  /* 0x009896800000895d */ /* 0x008fea0003900000 */
[----:B------:R-:W3:Y:S02]  /*27750*/  @!P0 SYNCS.PHASECHK.TRANS64 P0, [R0+URZ+0x32420], R3 ;  /* 0x03242003000085a7 */ /* 0x000ee4000800007f */
[----:B---3--:R-:W-:Y:S05]  /*27760*/  @!P0 BRA `(.L_x_2660) ;  /* 0xfffffffc00f08947 */ /* 0x008fea000383ffff */
[----:B------:R-:W-:Y:S05]  /*27770*/  BRA `(.L_x_2714) ;  /* 0xffffffec00187947 */ /* 0x000fea000383ffff */
.L_x_2661:
[----:B--2---:R-:W2:Y:S01]  /*27780*/  S2R R2, SR_TID.X ;  /* 0x0000000000027919 */ /* 0x004ea20000002100 */
[----:B------:R-:W-:Y:S01]  /*27790*/  BSSY B0, `(.L_x_2715) ;  /* 0x000000a000007945 */ /* 0x000fe20003800000 */
[----:B------:R-:W-:Y:S02]  /*277a0*/  IMAD.MOV.U32 R12, RZ, RZ, RZ ;  /* 0x000000ffff0c7224 */ /* 0x000fe400078e00ff */
[----:B0-----:R-:W-:Y:S02]  /*277b0*/  IMAD.MOV.U32 R11, RZ, RZ, 0x1f ;  /* 0x0000001fff0b7424 */ /* 0x001fe400078e00ff */
[----:B------:R-:W-:Y:S01]  /*277c0*/  IMAD.MOV.U32 R15, RZ, RZ, -0x1 ;  /* 0xffffffffff0f7424 */ /* 0x000fe200078e00ff */
[----:B--2---:R-:W-:-:S04]  /*277d0*/  SHF.R.U32.HI R2, RZ, 0x5, R2 ;  /* 0x00000005ff027819 */ /* 0x004fc80000011602 */
[----:B------:R-:W-:-:S05]  /*277e0*/  LOP3.LUT R2, R2, 0x3, RZ, 0xc0, !PT ;  /* 0x0000000302027812 */ /* 0x000fca00078ec0ff */
[----:B------:R-:W-:-:S07]  /*277f0*/  IMAD.MOV.U32 R13, RZ, RZ, R2 ;  /* 0x000000ffff0d7224 */ /* 0x000fce00078e0002 */
[----:B-1----:R-:W-:Y:S05]  /*27800*/  WARPSYNC.COLLECTIVE R15, `(.L_x_2716) ;  /* 0x000000000f087348 */ /* 0x002fea0003c00000 */
[----:B------:R0:W2:Y:S02]  /*27810*/  SHFL.IDX P6, R14, R13, R12, R11 ;  /* 0x0000000c0d0e7389 */ /* 0x0000a400000c000b */
[----:B012---:R-:W-:Y:S01]  /*27820*/  ENDCOLLECTIVE ;  /* 0x000000000000791b */ /* 0x007fe20003800000 */
.L_x_2716:
[----:B------:R-:W-:Y:S05]  /*27830*/  BSYNC B0 ;  /* 0x0000000000007941 */ /* 0x000fea0003800000 */
.L_x_2715:
[----:B------:R-:W-:Y:S05]  /*27840*/  BRA `(.L_x_2717) ;  /* 0xffffffe800fc7947 */ /* 0x000fea000383ffff */
.L_x_2664:
[----:B------:R-:W-:Y:S01]  /*27850*/  BSSY B1, `(.L_x_2718) ;  /* 0x0000006000017945 */ /* 0x000fe20003800000 */
[----:B------:R-:W-:-:S07]  /*27860*/  IMAD.MOV.U32 R15, RZ, RZ, -0x1 ;  /* 0xffffffffff0f7424 */ /* 0x000fce00078e00ff */
[----:B012---:R-:W-:Y:S05]  /*27870*/  WARPSYNC.COLLECTIVE R15, `(.L_x_2719) ;  /* 0x000000000f0c7348 */ /* 0x007fea0003c00000 */
[----:B------:R-:W-:Y:S02]  /*27880*/  ELECT P6, UR62, PT ;  /* 0x00000000003e782f */ /* 0x000fe400038c0000 */
[----:B------:R-:W-:Y:S01]  /*27890*/  MOV R14, UR62 ;  /* 0x0000003e000e7c02 */ /* 0x000fe20008000f00 */
[----:B012---:R-:W-:Y:S10]  /*278a0*/  ENDCOLLECTIVE ;  /* 0x000000000000791b */ /* 0x007ff40003800000 */
.L_x_2719:
[----:B------:R-:W-:Y:S05]  /*278b0*/  BSYNC B1 ;  /* 0x0000000000017941 */ /* 0x000fea0003800000 */
.L_x_2718:
[----:B------:R-:W-:Y:S05]  /*278c0*/  BRA `(.L_x_2720) ;  /* 0xffffffe800f47947 */ /* 0x000fea000383ffff */
.L_x_2666:
[----:B-1----:R1:W2:Y:S02]  /*278d0*/  SYNCS.PHASECHK.TRANS64.TRYWAIT P0, [R6+URZ], R5 ;  /* 0x00000005060075a7 */ /* 0x0022a4000800017f */
[----:B--2---:R-:W-:Y:S05]  /*278e0*/  @!P0 NANOSLEEP.SYNCS 0x989680 ;  /* 0x009896800000895d */ /* 0x004fea0003900000 */
[----:B------:R-:W2:Y:S02]  /*278f0*/  @!P0 SYNCS.PHASECHK.TRANS64 P0, [R6+URZ], R5 ;  /* 0x00000005060085a7 */ /* 0x000ea4000800007f */
[----:B--2---:R-:W-:Y:S05]  /*27900*/  @!P0 BRA `(.L_x_2666) ;  /* 0xfffffffc00f08947 */ /* 0x004fea000383ffff */
[----:B------:R-:W-:Y:S05]  /*27910*/  BRA `(.L_x_2721) ;  /* 0xffffffec00307947 */ /* 0x000fea000383ffff */
.L_x_2667:
[----:B--2---:R2:W3:Y:S02]  /*27920*/  SYNCS.PHASECHK.TRANS64.TRYWAIT P0, [R7+URZ], R2 ;  /* 0x00000002070075a7 */ /* 0x0044e4000800017f */
[----:B---3--:R-:W-:Y:S05]  /*27930*/  @!P0 NANOSLEEP.SYNCS 0x989680 ;  /* 0x009896800000895d */ /* 0x008fea0003900000 */
[----:B------:R-:W3:Y:S02]  /*27940*/  @!P0 SYNCS.PHASECHK.TRANS64 P0, [R7+URZ], R2 ;  /* 0x00000002070085a7 */ /* 0x000ee4000800007f */
[----:B---3--:R-:W-:Y:S05]  /*27950*/  @!P0 BRA `(.L_x_2667) ;  /* 0xfffffffc00f08947 */ /* 0x008fea000383ffff */
[----:B------:R-:W-:Y:S05]  /*27960*/  BRA `(.L_x_2722) ;  /* 0xffffffec00247947 */ /* 0x000fea000383ffff */
.L_x_2669:
[----:B---3--:R3:W4:Y:S02]  /*27970*/  SYNCS.PHASECHK.TRANS64.TRYWAIT P0, [R4+URZ], R5 ;  /* 0x00000005040075a7 */ /* 0x008724000800017f */
[----:B----4-:R-:W-:Y:S05]  /*27980*/  @!P0 NANOSLEEP.SYNCS 0x989680 ;  /* 0x009896800000895d */ /* 0x010fea0003900000 */
[----:B------:R-:W4:Y:S02]  /*27990*/  @!P0 SYNCS.PHASECHK.TRANS64 P0, [R4+URZ], R5 ;  /* 0x00000005040085a7 */ /* 0x000f24000800007f */
[----:B----4-:R-:W-:Y:S05]  /*279a0*/  @!P0 BRA `(.L_x_2669) ;  /* 0xfffffffc00f08947 */ /* 0x010fea000383ffff */
[----:B------:R-:W-:Y:S05]  /*279b0*/  BRA `(.L_x_2723) ;  /* 0xffffffec002c7947 */ /* 0x000fea000383ffff */
        .type           $_ZN7cutlass13device_kernelIN5flash11enable_sm90INS1_16FlashAttnFwdSm90INS1_25CollectiveMainloopFwdSm90ILi2EN4cute5tupleIJNS5_1CILi1EEES8_S8_EEENS6_IJNS7_ILi128EEENS7_ILi96EEENS7_ILi64EEEEEELi256ENS_6half_tEfNS_4arch4Sm90ELb0ELb1ELb0ELb1ELb0ELb0ELb1ELb1ELb0ELb0ELb0ELb0EEENS1_21CollectiveEpilogueFwdINS6_IJSA_NS7_ILi256EEESB_EEES9_SE_SG_Li256ELb1ELb0ELb0ELb0EEENS1_36VarlenDynamicPersistentTileSchedulerILi128ELi96ELi256ELi32ELb0ELb0ELb1ELb1ELb0ELb1EEEEEEEEEvNT_6ParamsE$_ZZN5flash25CollectiveMainloopFwdSm90ILi2EN4cute5tupleIJNS1_1CILi1EEES4_S4_EEENS2_IJNS3_ILi128EEENS3_ILi96EEENS3_ILi64EEEEEELi256EN7cutlass6half_tEfNSA_4arch4Sm90ELb0ELb1ELb0ELb1ELb0ELb0ELb1ELb1ELb0ELb0ELb0ELb0EE3mmaINS_16FlashAttnFwdSm90ISE_NS_21CollectiveEpilogueFwdINS2_IJS6_NS3_ILi256EEES7_EEES5_SB_SD_Li256ELb1ELb0ELb0ELb0EEENS_36VarlenDynamicPersistentTileSchedulerILi128ELi96ELi256ELi32ELb0ELb0ELb1ELb1ELb0ELb1EEEE13SharedStorageENS1_6TensorINS1_11ArrayEngineIfLm128EEENS1_6LayoutINS2_IJNS2_IJNS3_ILi2EEEST_NS3_ILi32EEEEEES4_S4_EEENS2_IJNS2_IJS4_ST_NS3_ILi4EEEEEENS3_ILi0EEESZ_EEEEEEENS_7SoftmaxILi2ELi0EEEEEbRKNSE_6ParamsENSA_25PipelineTmaAsyncNoClusterILi2ENSA_16PipelineTmaAsyncILi2EEEEES1B_RNSA_13PipelineStateILj2EEERT0_RT1_iRiRKNS_16SeqlenInfoQKNewKILb1ELb0EEENS2_IJiiiiEEERT_ENKUliT_T0_T1_E_clIZSF_ISO_S12_S14_EbS17_S1B_S1B_S1E_S1G_S1I_iS1J_S1N_S1O_S1Q_EUlRS1R_iE1_NS3_ILb0EEENS3_ILb1EEEEEDaiS1R_S1S_S1T_,@function
        .size           $_ZN7cutlass13device_kernelIN5flash11enable_sm90INS1_16FlashAttnFwdSm90INS1_25CollectiveMainloopFwdSm90ILi2EN4cute5tupleIJNS5_1CILi1EEES8_S8_EEENS6_IJNS7_ILi128EEENS7_ILi96EEENS7_ILi64EEEEEELi256ENS_6half_tEfNS_4arch4Sm90ELb0ELb1ELb0ELb1ELb0ELb0ELb1ELb1ELb0ELb0ELb0ELb0EEENS1_21CollectiveEpilogueFwdINS6_IJSA_NS7_ILi256EEESB_EEES9_SE_SG_Li256ELb1ELb0ELb0ELb0EEENS1_36VarlenDynamicPersistentTileSchedulerILi128ELi96ELi256ELi32ELb0ELb0ELb1ELb1ELb0ELb1EEEEEEEEEvNT_6ParamsE$_ZZN5flash25CollectiveMainloopFwdSm90ILi2EN4cute5tupleIJNS1_1CILi1EEES4_S4_EEENS2_IJNS3_ILi128EEENS3_ILi96EEENS3_ILi64EEEEEELi256EN7cutlass6half_tEfNSA_4arch4Sm90ELb0ELb1ELb0ELb1ELb0ELb0ELb1ELb1ELb0ELb0ELb0ELb0EE3mmaINS_16FlashAttnFwdSm90ISE_NS_21CollectiveEpilogueFwdINS2_IJS6_NS3_ILi256EEES7_EEES5_SB_SD_Li256ELb1ELb0ELb0ELb0EEENS_36VarlenDynamicPersistentTileSchedulerILi128ELi96ELi256ELi32ELb0ELb0ELb1ELb1ELb0ELb1EEEE13SharedStorageENS1_6TensorINS1_11ArrayEngineIfLm128EEENS1_6LayoutINS2_IJNS2_IJNS3_ILi2EEEST_NS3_ILi32EEEEEES4_S4_EEENS2_IJNS2_IJS4_ST_NS3_ILi4EEEEEENS3_ILi0EEESZ_EEEEEEENS_7SoftmaxILi2ELi0EEEEEbRKNSE_6ParamsENSA_25PipelineTmaAsyncNoClusterILi2ENSA_16PipelineTmaAsyncILi2EEEEES1B_RNSA_13PipelineStateILj2EEERT0_RT1_iRiRKNS_16SeqlenInfoQKNewKILb1ELb0EEENS2_IJiiiiEEERT_ENKUliT_T0_T1_E_clIZSF_ISO_S12_S14_EbS17_S1B_S1B_S1E_S1G_S1I_iS1J_S1N_S1O_S1Q_EUlRS1R_iE1_NS3_ILb0EEENS3_ILb1EEEEEDaiS1R_S1S_S1T_,(.L_x_4725 - $_ZN7cutlass13device_kernelIN5flash11enable_sm90INS1_16FlashAttnFwdSm90INS1_25CollectiveMainloopFwdSm90ILi2EN4cute5tupleIJNS5_1CILi1EEES8_S8_EEENS6_IJNS7_ILi128EEENS7_ILi96EEENS7_ILi64EEEEEELi256ENS_6half_tEfNS_4arch4Sm90ELb0ELb1ELb0ELb1ELb0ELb0ELb1ELb1ELb0ELb0ELb0ELb0EEENS1_21CollectiveEpilogueFwdINS6_IJSA_NS7_ILi256EEESB_EEES9_SE_SG_Li256ELb1ELb0ELb0ELb0EEENS1_36VarlenDynamicPersistentTileSchedulerILi128ELi96ELi256ELi32ELb0ELb0ELb1ELb1ELb0ELb1EEEEEEEEEvNT_6ParamsE$_ZZN5flash25CollectiveMainloopFwdSm90ILi2EN4cute5tupleIJNS1_1CILi1EEES4_S4_EEENS2_IJNS3_ILi128EEENS3_ILi96EEENS3_ILi64EEEEEELi256EN7cutlass6half_tEfNSA_4arch4Sm90ELb0ELb1ELb0ELb1ELb0ELb0ELb1ELb1ELb0ELb0ELb0ELb0EE3mmaINS_16FlashAttnFwdSm90ISE_NS_21CollectiveEpilogueFwdINS2_IJS6_NS3_ILi256EEES7_EEES5_SB_SD_Li256ELb1ELb0ELb0ELb0EEENS_36VarlenDynamicPersistentTileSchedulerILi128ELi96ELi256ELi32ELb0ELb0ELb1ELb1ELb0ELb1EEEE13SharedStorageENS1_6TensorINS1_11ArrayEngineIfLm128EEENS1_6LayoutINS2_IJNS2_IJNS3_ILi2EEEST_NS3_ILi32EEEEEES4_S4_EEENS2_IJNS2_IJS4_ST_NS3_ILi4EEEEEENS3_ILi0EEESZ_EEEEEEENS_7SoftmaxILi2ELi0EEEEEbRKNSE_6ParamsENSA_25PipelineTmaAsyncNoClusterILi2ENSA_16PipelineTmaAsyncILi2EEEEES1B_RNSA_13PipelineStateILj2EEERT0_RT1_iRiRKNS_16SeqlenInfoQKNewKILb1ELb0EEENS2_IJiiiiEEERT_ENKUliT_T0_T1_E_clIZSF_ISO_S12_S14_EbS17_S1B_S1B_S1E_S1G_S1I_iS1J_S1N_S1O_S1Q_EUlRS1R_iE1_NS3_ILb0EEENS3_ILb1EEEEEDaiS1R_S1S_S1T_)
$_ZN7cutlass13device_kernelIN5flash11enable_sm90INS1_16FlashAttnFwdSm90INS1_25CollectiveMainloopFwdSm90ILi2EN4cute5tupleIJNS5_1CILi1EEES8_S8_EEENS6_IJNS7_ILi128EEENS7_ILi96EEENS7_ILi64EEEEEELi256ENS_6half_tEfNS_4arch4Sm90ELb0ELb1ELb0ELb1ELb0ELb0ELb1ELb1ELb0ELb0ELb0ELb0EEENS1_21CollectiveEpilogueFwdINS6_IJSA_NS7_ILi256EEESB_EEES9_SE_SG_Li256ELb1ELb0ELb0ELb0EEENS1_36VarlenDynamicPersistentTileSchedulerILi128ELi96ELi256ELi32ELb0ELb0ELb1ELb1ELb0ELb1EEEEEEEEEvNT_6ParamsE$_ZZN5flash25CollectiveMainloopFwdSm90ILi2EN4cute5tupleIJNS1_1CILi1EEES4_S4_EEENS2_IJNS3_ILi128EEENS3_ILi96EEENS3_ILi64EEEEEELi256EN7cutlass6half_tEfNSA_4arch4Sm90ELb0ELb1ELb0ELb1ELb0ELb0ELb1ELb1ELb0ELb0ELb0ELb0EE3mmaINS_16FlashAttnFwdSm90ISE_NS_21CollectiveEpilogueFwdINS2_IJS6_NS3_ILi256EEES7_EEES5_SB_SD_Li256ELb1ELb0ELb0ELb0EEENS_36VarlenDynamicPersistentTileSchedulerILi128ELi96ELi256ELi32ELb0ELb0ELb1ELb1ELb0ELb1EEEE13SharedStorageENS1_6TensorINS1_11ArrayEngineIfLm128EEENS1_6LayoutINS2_IJNS2_IJNS3_ILi2EEEST_NS3_ILi32EEEEEES4_S4_EEENS2_IJNS2_IJS4_ST_NS3_ILi4EEEEEENS3_ILi0EEESZ_EEEEEEENS_7SoftmaxILi2ELi0EEEEEbRKNSE_6ParamsENSA_25PipelineTmaAsyncNoClusterILi2ENSA_16PipelineTmaAsyncILi2EEEEES1B_RNSA_13PipelineStateILj2EEERT0_RT1_iRiRKNS_16SeqlenInfoQKNewKILb1ELb0EEENS2_IJiiiiEEERT_ENKUliT_T0_T1_E_clIZSF_ISO_S12_S14_EbS17_S1B_S1B_S1E_S1G_S1I_iS1J_S1N_S1O_S1Q_EUlRS1R_iE1_NS3_ILb0EEENS3_ILb1EEEEEDaiS1R_S1S_S1T_:
[----:B------:R-:W-:Y:S05]  /*279c0*/  YIELD ;  /* 0x0000000000007946 */ /* 0x000fea0003800000 */
[----:B------:R-:W-:Y:S02]  /*279d0*/  ULDC UR4, c[0x0][0x20] ;  /* 0x0000080000047ab9 */ /* 0x000fe40000000800 */
[----:B------:R-:W-:-:S05]  /*279e0*/  VIADD R0, R0, -UR4 ;  /* 0x8000000400007c36 */ /* 0x000fca0008000000 */
[----:B------:R-:W2:Y:S01]  /*279f0*/  LDL.64 R2, [R0] ;  /* 0x0000000000027983 */ /* 0x000ea20000100a00 */
[----:B------:R-:W0:Y:S02]  /*27a00*/  LDC.64 R4, c[0x0][0x208] ;  /* 0x00008200ff047b82 */ /* 0x000e240000000a00 */
[----:B0-----:R-:W-:Y:S02]  /*27a10*/  R2UR UR4, R4 ;  /* 0x00000000040472ca */ /* 0x001fe400000e0000 */
        /* <DEDUP_REMOVED lines=35> */
[----:B0-----:R1:W5:Y:S01]  /*27c50*/  LD.E R11, desc[UR6][R6.64+0x4] ;  /* 0x00000406060b7980 */ /* 0x001362000c101900 */
[----:B--2---:R-:W-:-:S04]  /*27c60*/  LOP3.LUT R14, R14, 0x1, RZ, 0xfc, !PT ;  /* 0x000000010e0e7812 */ /* 0x004fc800078efcff */
[----:B------:R-:W-:-:S13]  /*27c70*/  ISETP.NE.AND P0, PT, R14, 0x3, PT ;  /* 0x000000030e00780c */ /* 0x000fda0003f05270 */
[----:B-1----:R-:W-:Y:S05]  /*27c80*/  @!P0 BRA `(.L_x_2725) ;  /* 0x0000000000048947 */ /* 0x002fea0003800000 */
[----:B------:R-:W-:Y:S01]  /*27c90*/  BPT.TRAP 0x1 ;  /* 0x000000040000795c */ /* 0x000fe20000300000 */
.L_x_2725:
[----:B------:R-:W-:Y:S05]  /*27ca0*/  BSYNC B3 ;  /* 0x0000000000037941 */ /* 0x000fea0003800000 */
.L_x_2724:
[----:B------:R-:W-:Y:S02]  /*27cb0*/  R2UR UR4, R4 ;  /* 0x00000000040472ca */ /* 0x000fe400000e0000 */
[----:B------:R-:W-:-:S13]  /*27cc0*/  R2UR UR5, R5 ;  /* 0x00000000050572ca */ /* 0x000fda00000e0000 */
[----:B------:R-:W2:Y:S01]  /*27cd0*/  LD.E.64 R2, desc[UR4][R8.64+0x8] ;  /* 0x0000080408027980 */ /* 0x000ea2000c101b00 */
[----:B-----5:R-:W-:Y:S02]  /*27ce0*/  SHF.L.U32 R13, R11, 0x1f, RZ ;  /* 0x0000001f0b0d7819 */ /* 0x020fe400000006ff */
[----:B--2---:R-:W-:-:S05]  /*27cf0*/  MOV R3, R2 ;  /* 0x0000000200037202 */ /* 0x004fca0000000f00 */
[----:B------:R-:W-:-:S04]  /*27d00*/  IMAD R12, R12, 0x8, R3 ;  /* 0x000000080c0c7824 */ /* 0x000fc800078e0203 */
[----:B------:R0:W1:Y:S01]  /*27d10*/  SYNCS.PHASECHK.TRANS64.TRYWAIT P0, [R12+URZ], R13 ;  /* 0x0000000d0c0075a7 */ /* 0x000062000800017f */
[----:B------:R-:W2:Y:S01]  /*27d20*/  LD.E R11, desc[UR4][R8.64+0x1c] ;  /* 0x00001c04080b7980 */ /* 0x000ea2000c101900 */
[----:B------:R-:W-:Y:S02]  /*27d30*/  R2UR UR6, R4 ;  /* 0x00000000040672ca */ /* 0x000fe400000e0000 */
[----:B------:R-:W-:Y:S01]  /*27d40*/  R2UR UR7, R5 ;  /* 0x00000000050772ca */ /* 0x000fe200000e0000 */
[----:B------:R0:W5:Y:S01]  /*27d50*/  LD.E R2, desc[UR4][R6.64] ;  /* 0x0000000406027980 */ /* 0x000162000c101900 */
[----:B------:R-:W-:Y:S11]  /*27d60*/  BSSY B3, `(.L_x_2726) ;  /* 0x0000006000037945 */ /* 0x000ff60003800000 */
[----:B------:R0:W5:Y:S01]  /*27d70*/  LD.E R3, desc[UR6][R6.64+0x4] ;  /* 0x0000040606037980 */ /* 0x000162000c101900 */
[----:B--2---:R-:W-:-:S04]  /*27d80*/  LOP3.LUT R11, R11, 0x1, RZ, 0xfc, !PT ;  /* 0x000000010b0b7812 */ /* 0x004fc800078efcff */
[----:B------:R-:W-:-:S13]  /*27d90*/  ISETP.NE.AND P1, PT, R11, 0x3, PT ;  /* 0x000000030b00780c */ /* 0x000fda0003f25270 */
[----:B01----:R-:W-:Y:S05]  /*27da0*/  @!P1 BRA `(.L_x_2727) ;  /* 0x0000000000049947 */ /* 0x003fea0003800000 */
[----:B------:R-:W-:Y:S01]  /*27db0*/  BPT.TRAP 0x1 ;  /* 0x000000040000795c */ /* 0x000fe20000300000 */
.L_x_2727:
[----:B------:R-:W-:Y:S05]  /*27dc0*/  BSYNC B3 ;  /* 0x0000000000037941 */ /* 0x000fea0003800000 */
.L_x_2726:
        /* <DEDUP_REMOVED lines=8> */
[----:B------:R-:W0:Y:S02]  /*27e50*/  SYNCS.PHASECHK.TRANS64.TRYWAIT P0, [R2+URZ], R3 ;  /* 0x00000003020075a7 */ /* 0x000e24000800017f */
[----:B0-----:R-:W-:Y:S05]  /*27e60*/  @!P0 BRA `(.L_x_2730) ;  /* 0x000001b000008947 */ /* 0x001fea0003800000 */
.L_x_2729:
[----:B------:R-:W-:Y:S05]  /*27e70*/  BSYNC B3 ;  /* 0x0000000000037941 */ /* 0x000fea0003800000 */
.L_x_2728:
[----:B------:R-:W2:Y:S04]  /*27e80*/  LDL.64 R8, [R0] ;  /* 0x0000000000087983 */ /* 0x000ea80000100a00 */
[----:B------:R-:W3:Y:S01]  /*27e90*/  LDL.64 R6, [R0+0x28] ;  /* 0x0000280000067983 */ /* 0x000ee20000100a00 */
[C---:B------:R-:W-:Y:S02]  /*27ea0*/  R2UR UR6, R4.reuse ;  /* 0x00000000040672ca */ /* 0x040fe400000e0000 */
[C---:B------:R-:W-:Y:S01]  /*27eb0*/  R2UR UR7, R5.reuse ;  /* 0x00000000050772ca */ /* 0x040fe200000e0000 */
[----:B0----5:R-:W4:Y:S01]  /*27ec0*/  LDL.64 R2, [R0+0x20] ;  /* 0x0000200000027983 */ /* 0x021f220000100a00 */
        /* <DEDUP_REMOVED lines=85> */
[----:B0-----:R-:W-:Y:S05]  /*28420*/  @!P0 BRA `(.L_x_2732) ;  /* 0x0000000000048947 */ /* 0x001fea0003800000 */
[----:B------:R-:W-:Y:S01]  /*28430*/  BPT.TRAP 0x1 ;  /* 0x000000040000795c */ /* 0x000fe20000300000 */
.L_x_2732:
[----:B------:R-:W-:Y:S05]  /*28440*/  BSYNC B3 ;  /* 0x0000000000037941 */ /* 0x000fea0003800000 */
.L_x_2731:
        /* <DEDUP_REMOVED lines=17> */
.L_x_2734:
[----:B------:R-:W-:Y:S05]  /*28560*/  BSYNC B3 ;  /* 0x0000000000037941 */ /* 0x000fea0003800000 */
.L_x_2733:
        /* <DEDUP_REMOVED lines=10> */
.L_x_2736:
[----:B------:R-:W-:Y:S05]  /*28610*/  BSYNC B3 ;  /* 0x0000000000037941 */ /* 0x000fea0003800000 */
.L_x_2735:
[----:B------:R-:W2:Y:S04]  /*28620*/  LDL.64 R12, [R0] ;  /* 0x00000000000c7983 */ /* 0x000ea80000100a00 */
[----:B------:R-:W3:Y:S01]  /*28630*/  LDL.64 R6, [R0+0x58] ;  /* 0x0000580000067983 */ /* 0x000ee20000100a00 */
[C---:B------:R-:W-:Y:S02]  /*28640*/  R2UR UR6, R4.reuse ;  /* 0x00000000040672ca */ /* 0x040fe400000e0000 */
[C---:B------:R-:W-:Y:S01]  /*28650*/  R2UR UR7, R5.reuse ;  /* 0x00000000050772ca */ /* 0x040fe200000e0000 */
[----:B------:R-:W4:Y:S01]  /*28660*/  LDL.64 R2, [R0+0x48] ;  /* 0x0000480000027983 */ /* 0x000f220000100a00 */
[C---:B------:R-:W-:Y:S02]  /*28670*/  R2UR UR4, R4.reuse ;  /* 0x00000000040472ca */ /* 0x040fe400000e0000 */
[C---:B------:R-:W-:Y:S01]  /*28680*/  R2UR UR5, R5.reuse ;  /* 0x00000000050572ca */ /* 0x040fe200000e0000 */
[----:B0----5:R-:W4:Y:S08]  /*28690*/  LDL.64 R8, [R0+0x50] ;  /* 0x0000500000087983 */ /* 0x021f300000100a00 */
[----:B--2---:R-:W2:Y:S04]  /*286a0*/  LD.E R11, desc[UR6][R12.64] ;  /* 0x000000060c0b7980 */ /* 0x004ea8000c101900 */
[----:B---3--:R-:W2:Y:S01]  /*286b0*/  LD.E.64 R6, desc[UR4][R6.64] ;  /* 0x0000000406067980 */ /* 0x008ea2000c101b00 */
[----:B------:R-:W-:Y:S05]  /*286c0*/  WARPSYNC.ALL ;  /* 0x0000000000007948 */ /* 0x000fea0003800000 */
[----:B------:R-:W-:Y:S01]  /*286d0*/  R2UR UR6, R4 ;  /* 0x00000000040672ca */ /* 0x000fe200000e0000 */
[----:B------:R-:W3:Y:S01]  /*286e0*/  LDL.LU R19, [R1+0x460] ;  /* 0x0004600001137983 */ /* 0x000ee20000300800 */
[----:B------:R-:W-:-:S02]  /*286f0*/  R2UR UR7, R5 ;  /* 0x00000000050772ca */ /* 0x000fc400000e0000 */
[----:B------:R-:W-:Y:S01]  /*28700*/  R2UR UR4, R4 ;  /* 0x00000000040472ca */ /* 0x000fe200000e0000 */
[----:B------:R-:W3:Y:S01]  /*28710*/  LDL R21, [R1+0x464] ;  /* 0x0004640001157983 */ /* 0x000ee20000100800 */
[----:B------:R-:W-:-:S03]  /*28720*/  R2UR UR5, R5 ;  /* 0x00000000050572ca */ /* 0x000fc600000e0000 */
[----:B------:R-:W3:Y:S06]  /*28730*/  LDL R20, [R1+0x468] ;  /* 0x0004680001147983 */ /* 0x000eec0000100800 */
[----:B----4-:R-:W4:Y:S04]  /*28740*/  LD.E R14, desc[UR6][R2.64] ;  /* 0x00000006020e7980 */ /* 0x010f28000c101900 */
[----:B------:R-:W3:Y:S01]  /*28750*/  LD.E.64 R12, desc[UR4][R8.64] ;  /* 0x00000004080c7980 */ /* 0x000ee2000c101b00 */
[----:B--2---:R-:W-:Y:S01]  /*28760*/  IMAD R6, R11, 0xc00, R6 ;  /* 0x00000c000b067824 */ /* 0x004fe200078e0206 */
[----:B------:R-:W-:Y:S01]  /*28770*/  R2UR UR7, R7 ;  /* 0x00000000070772ca */ /* 0x000fe200000e0000 */
[----:B------:R-:W-:Y:S01]  /*28780*/  WARPGROUP.ARRIVE ;  /* 0x00000000000079c5 */ /* 0x000fe20000000000 */
[----:B------:R-:W-:-:S02]  /*28790*/  R2UR UR8, R4 ;  /* 0x00000000040872ca */ /* 0x000fc400000e0000 */
[----:B------:R-:W-:Y:S02]  /*287a0*/  R2UR UR6, R6 ;  /* 0x00000000060672ca */ /* 0x000fe400000e0000 */
[C---:B------:R-:W-:Y:S02]  /*287b0*/  R2UR UR9, R5.reuse ;  /* 0x00000000050972ca */ /* 0x040fe400000e0000 */
[----:B------:R-:W-:Y:S02]  /*287c0*/  R2UR UR10, R4 ;  /* 0x00000000040a72ca */ /* 0x000fe400000e0000 */
[----:B------:R-:W-:Y:S02]  /*287d0*/  R2UR UR11, R5 ;  /* 0x00000000050b72ca */ /* 0x000fe400000e0000 */
[----:B----4-:R-:W-:Y:S02]  /*287e0*/  ISETP.NE.U32.AND P0, PT, R14, RZ, PT ;  /* 0x000000ff0e00720c */ /* 0x010fe40003f05070 */
[----:B---3--:R-:W-:-:S02]  /*287f0*/  R2UR UR4, R12 ;  /* 0x000000000c0472ca */ /* 0x008fc400000e0000 */
        /* <DEDUP_REMOVED lines=233> */
[----:B------:R-:W0:Y:S01]  /*29690*/  S2R R201, SR_TID.X ;  /* 0x0000000000c97919 */ /* 0x000e220000002100 */
[----:B------:R-:W-:Y:S02]  /*296a0*/  R2UR UR8, R4 ;  /* 0x00000000040872ca */ /* 0x000fe400000e0000 */
[----:B------:R-:W-:Y:S02]  /*296b0*/  R2UR UR6, R12 ;  /* 0x000000000c0672ca */ /* 0x000fe400000e0000 */
[----:B------:R-:W-:Y:S02]  /*296c0*/  R2UR UR7, R13 ;  /* 0x000000000d0772ca */ /* 0x000fe400000e0000 */
[----:B------:R-:W-:Y:S02]  /*296d0*/  R2UR UR9, R5 ;  /* 0x00000000050972ca */ /* 0x000fe400000e0000 */
[----:B------:R-:W-:Y:S02]  /*296e0*/  LOP3.LUT R19, R19, 0xfffbffff, RZ, 0xc0, !PT ;  /* 0xfffbffff13137812 */ /* 0x000fe400078ec0ff */
[----:B0-----:R-:W-:Y:S01]  /*296f0*/  LOP3.LUT P1, RZ, R201, 0x7f, RZ, 0xc0, !PT ;  /* 0x0000007fc9ff7812 */ /* 0x001fe2000782c0ff */
[----:B--2---:R-:W-:-:S02]  /*29700*/  VIADD R6, R8, 0xc06 ;  /* 0x00000c0608067836 */ /* 0x004fc40000000000 */
[----:B------:R-:W-:Y:S01]  /*29710*/  IMAD.MOV.U32 R7, RZ, RZ, R9 ;  /* 0x000000ffff077224 */ /* 0x000fe200078e0009 */
[----:B------:R-:W-:Y:S02]  /*29720*/  SHF.R.U32.HI R11, RZ, 0x7, R201 ;  /* 0x00000007ff0b7819 */ /* 0x000fe400000116c9 */
[----:B------:R-:W-:Y:S02]  /*29730*/  R2UR UR4, R6 ;  /* 0x00000000060472ca */ /* 0x000fe400000e0000 */
[----:B------:R-:W-:-:S05]  /*29740*/  R2UR UR5, R7 ;  /* 0x00000000070572ca */ /* 0x000fca00000e0000 */
[----:B------:R-:W-:-:S08]  /*29750*/  @P1 LOP3.LUT R19, R19, 0x40000, RZ, 0xfc, !PT ;  /* 0x0004000013131812 */ /* 0x000fd000078efcff */
[----:B------:R-:W-:Y:S03]  /*29760*/  HGMMA.64x96x16.F32 R24, gdesc[UR4], R24, gsb0 ;  /* 0x01600000041879f0 */ /* 0x000fe60008000818 */
[----:B------:R-:W-:Y:S02]  /*29770*/  WARPGROUP.DEPBAR.LE gsb0, 0x0 ;  /* 0x00008000000079c5 */ /* 0x000fe40000010000 */
[----:B------:R-:W-:Y:S04]  /*29780*/  ST.E desc[UR8][R2.64], R194 ;  /* 0x000000c202007985 */ /* 0x000fe8000c101908 */
[----:B------:R-:W2:Y:S04]  /*29790*/  @!P1 LDL.64 R6, [R0+0x18] ;  /* 0x0000180000069983 */ /* 0x000ea80000100a00 */
[----:B------:R-:W3:Y:S01]  /*297a0*/  @!P1 LDL.64 R8, [R0] ;  /* 0x0000000000089983 */ /* 0x000ee20000100a00 */
[----:B------:R-:W-:-:S02]  /*297b0*/  @!P1 R2UR UR4, R4 ;  /* 0x00000000040492ca */ /* 0x000fc400000e0000 */
[C---:B------:R-:W-:Y:S01]  /*297c0*/  @!P1 R2UR UR5, R5.reuse ;  /* 0x00000000050592ca */ /* 0x040fe200000e0000 */
[----:B------:R0:W-:Y:S01]  /*297d0*/  STL [R1+0x460], R19 ;  /* 0x0004601301007387 */ /* 0x0001e20000100800 */
[----:B------:R-:W-:Y:S02]  /*297e0*/  @!P1 R2UR UR6, R4 ;  /* 0x00000000040692ca */ /* 0x000fe400000e0000 */
[----:B------:R-:W-:Y:S02]  /*297f0*/  @!P1 R2UR UR7, R5 ;  /* 0x00000000050792ca */ /* 0x000fe400000e0000 */
[----:B------:R-:W-:-:S05]  /*29800*/  IADD3 R11, -R11, 0xb, RZ ;  /* 0x0000000b0b0b7810 */ /* 0x000fca0007ffe1ff */
[----:B------:R1:W-:Y:S06]  /*29810*/  BAR.ARV R11, 0x100 ;  /* 0x0004000b0000751d */ /* 0x0003ec0000002000 */
[----:B--2---:R-:W2:Y:S04]  /*29820*/  @!P1 LD.E.64 R6, desc[UR4][R6.64+0x30] ;  /* 0x0000300406069980 */ /* 0x004ea8000c101b00 */
[----:B---3--:R-:W3:Y:S01]  /*29830*/  @!P1 LD.E R8, desc[UR6][R8.64] ;  /* 0x0000000608089980 */ /* 0x008ee2000c101900 */
[----:B------:R-:W-:Y:S01]  /*29840*/  R2UR UR4, R4 ;  /* 0x00000000040472ca */ /* 0x000fe200000e0000 */
[----:B0-----:R-:W-:Y:S01]  /*29850*/  IMAD.MOV.U32 R19, RZ, RZ, R165 ;  /* 0x000000ffff137224 */ /* 0x001fe200078e00a5 */
        /* <DEDUP_REMOVED lines=8> */
[----:B------:R-:W-:Y:S02]  /*298e0*/  R2UR UR9, R5 ;  /* 0x00000000050972ca */ /* 0x000fe400000e0000 */
[----:B--2---:R-:W-:-:S05]  /*298f0*/  @!P1 MOV R3, R6 ;  /* 0x0000000600039202 */ /* 0x004fca0000000f00 */
[----:B---3--:R-:W-:-:S05]  /*29900*/  @!P1 IMAD R2, R8, 0x8, R3 ;  /* 0x0000000808029824 */ /* 0x008fca00078e0203 */
[----:B------:R-:W-:-:S04]  /*29910*/  @!P1 PRMT R2, RZ, 0x654, R2 ;  /* 0x00000654ff029816 */ /* 0x000fc80000000002 */
[----:B------:R0:W-:Y:S01]  /*29920*/  @!P1 SYNCS.ARRIVE.TRANS64.RED.A1T0 RZ, [R2+URZ], RZ ;  /* 0x000000ff02ff99a7 */ /* 0x0001e2000810043f */
[----:B------:R-:W2:Y:S01]  /*29930*/  LD.E R12, desc[UR4][R18.64] ;  /* 0x00000004120c7980 */ /* 0x000ea2000c101900 */
[----:B------:R-:W-:Y:S02]  /*29940*/  R2UR UR4, R4 ;  /* 0x00000000040472ca */ /* 0x000fe400000e0000 */
[----:B------:R-:W-:Y:S01]  /*29950*/  R2UR UR5, R5 ;  /* 0x00000000050572ca */ /* 0x000fe200000e0000 */
[----:B------:R-:W-:Y:S01]  /*29960*/  IMAD.MOV.U32 R3, RZ, RZ, R21 ;  /* 0x000000ffff037224 */ /* 0x000fe200078e0015 */
[----:B------:R-:W3:Y:S01]  /*29970*/  LD.E R73, desc[UR12][R18.64+0x18] ;  /* 0x0000180c12497980 */ /* 0x000ee2000c101900 */
[----:B0-----:R-:W-:-:S03]  /*29980*/  IMAD.MOV.U32 R2, RZ, RZ, R20 ;  /* 0x000000ffff027224 */ /* 0x001fc600078e0014 */
[----:B------:R-:W4:Y:S04]  /*29990*/  LD.E R14, desc[UR6][R18.64+0x4] ;  /* 0x00000406120e7980 */ /* 0x000f28000c101900 */
[----:B------:R0:W3:Y:S04]  /*299a0*/  LD.E R72, desc[UR10][R2.64] ;  /* 0x0000000a02487980 */ /* 0x0000e8000c101900 */
[----:B------:R-:W4:Y:S01]  /*299b0*/  LD.E R13, desc[UR4][R18.64+0x8] ;  /* 0x00000804120d7980 */ /* 0x000f22000c101900 */
[C---:B------:R-:W-:Y:S02]  /*299c0*/  R2UR UR4, R4.reuse ;  /* 0x00000000040472ca */ /* 0x040fe400000e0000 */
[----:B------:R-:W-:Y:S01]  /*299d0*/  R2UR UR5, R5 ;  /* 0x00000000050572ca */ /* 0x000fe200000e0000 */
[----:B------:R-:W3:Y:S01]  /*299e0*/  LD.E R20, desc[UR8][R18.64+0xc] ;  /* 0x00000c0812147980 */ /* 0x000ee2000c101900 */
[----:B------:R-:W-:-:S02]  /*299f0*/  R2UR UR10, R4 ;  /* 0x00000000040a72ca */ /* 0x000fc400000e0000 */
[----:B------:R-:W-:-:S09]  /*29a00*/  R2UR UR11, R5 ;  /* 0x00000000050b72ca */ /* 0x000fd200000e0000 */
[----:B------:R-:W3:Y:S04]  /*29a10*/  LD.E R15, desc[UR4][R18.64+0x10] ;  /* 0x00001004120f7980 */ /* 0x000ee8000c101900 */
[----:B------:R-:W3:Y:S01]  /*29a20*/  LD.E R21, desc[UR10][R18.64+0x14] ;  /* 0x0000140a12157980 */ /* 0x000ee2000c101900 */
[----:B------:R-:W-:Y:S01]  /*29a30*/  BSSY B3, `(.L_x_2738) ;  /* 0x0000045000037945 */ /* 0x000fe20003800000 */
[----:B--2---:R-:W-:-:S04]  /*29a40*/  SHF.R.S32.HI R7, RZ, 0x1f, R12 ;  /* 0x0000001fff077819 */ /* 0x004fc8000001140c */
[----:B------:R-:W-:-:S04]  /*29a50*/  LEA.HI R7, R7, R12, RZ, 0x7 ;  /* 0x0000000c07077211 */ /* 0x000fc800078f38ff */
[----:B0-----:R-:W-:-:S05]  /*29a60*/  LOP3.LUT R3, R7, 0xffffff80, RZ, 0xc0, !PT ;  /* 0xffffff8007037812 */ /* 0x001fca00078ec0ff */
[----:B------:R-:W-:-:S05]  /*29a70*/  IMAD.IADD R3, R12, 0x1, -R3 ;  /* 0x000000010c037824 */ /* 0x000fca00078e0a03 */
[----:B------:R-:W-:-:S04]  /*29a80*/  SHF.R.S32.HI R2, RZ, 0x1f, R3 ;  /* 0x0000001fff027819 */ /* 0x000fc80000011403 */
[----:B------:R-:W-:-:S04]  /*29a90*/  LEA.HI R6, R2, R3, RZ, 0x2 ;  /* 0x0000000302067211 */ /* 0x000fc800078f10ff */
[--C-:B------:R-:W-:Y:S02]  /*29aa0*/  SHF.R.S32.HI R8, RZ, 0x2, R6.reuse ;  /* 0x00000002ff087819 */ /* 0x100fe40000011406 */
[----:B-1----:R-:W-:Y:S02]  /*29ab0*/  SHF.R.S32.HI R11, RZ, 0x1f, R6 ;  /* 0x0000001fff0b7819 */ /* 0x002fe40000011406 */
[----:B------:R-:W-:Y:S02]  /*29ac0*/  LEA.HI R9, R2, R3, RZ, 0x5 ;  /* 0x0000000302097211 */ /* 0x000fe400078f28ff */
[----:B------:R-:W-:Y:S02]  /*29ad0*/  SHF.R.S32.HI R2, RZ, 0x7, R7 ;  /* 0x00000007ff027819 */ /* 0x000fe40000011407 */
[----:B------:R-:W-:Y:S02]  /*29ae0*/  LEA.HI R11, R11, R8, RZ, 0x3 ;  /* 0x000000080b0b7211 */ /* 0x000fe400078f18ff */
[----:B------:R-:W-:-:S02]  /*29af0*/  SHF.R.S32.HI R9, RZ, 0x5, R9 ;  /* 0x00000005ff097819 */ /* 0x000fc40000011409 */
[----:B------:R-:W-:Y:S02]  /*29b00*/  LEA.HI R7, R7, R2, RZ, 0x1 ;  /* 0x0000000207077211 */ /* 0x000fe400078f08ff */
[----:B------:R-:W-:Y:S01]  /*29b10*/  LOP3.LUT R11, R11, 0xfffffff8, RZ, 0xc0, !PT ;  /* 0xfffffff80b0b7812 */ /* 0x000fe200078ec0ff */
[----:B----4-:R-:W-:Y:S01]  /*29b20*/  IMAD R12, R10, -0x60, R13 ;  /* 0xffffffa00a0c7824 */ /* 0x010fe200078e020d */
[----:B------:R-:W-:Y:S01]  /*29b30*/  LOP3.LUT R6, R6, 0x7ffffffc, RZ, 0xc0, !PT ;  /* 0x7ffffffc06067812 */ /* 0x000fe200078ec0ff */
[----:B---3--:R-:W-:Y:S01]  /*29b40*/  IMAD R72, R72, 0x8, R9 ;  /* 0x0000000848487824 */ /* 0x008fe200078e0209 */
        /* <DEDUP_REMOVED lines=34> */
.L_x_2743:
[----:B------:R-:W-:Y:S05]  /*29d70*/  BSYNC B5 ;  /* 0x0000000000057941 */ /* 0x000fea0003800000 */
.L_x_2742:
[----:B------:R-:W-:Y:S01]  /*29d80*/  LOP3.LUT R6, RZ, R6, RZ, 0x33, !PT ;  /* 0x00000006ff067212 */ /* 0x000fe200078e33ff */
[----:B------:R-:W-:Y:S06]  /*29d90*/  BRA `(.L_x_2744) ;  /* 0x0000000000287947 */ /* 0x000fec0003800000 */
.L_x_2741:
        /* <DEDUP_REMOVED lines=10> */
.L_x_2744:
[----:B------:R-:W-:Y:S05]  /*29e40*/  BSYNC B4 ;  /* 0x0000000000047941 */ /* 0x000fea0003800000 */
.L_x_2740:
[----:B------:R-:W-:-:S05]  /*29e50*/  IMAD R6, R73, R6, R20 ;  /* 0x0000000649067224 */ /* 0x000fca00078e0214 */
[----:B------:R-:W-:Y:S02]  /*29e60*/  VIMNMX R3, R3, R6, !PT ;  /* 0x0000000603037248 */ /* 0x000fe40007fe0100 */
[----:B------:R-:W-:-:S07]  /*29e70*/  VIADDMNMX R2, R6, R73, R2, PT ;  /* 0x0000004906027246 */ /* 0x000fce0003800102 */
.L_x_2739:
[----:B------:R-:W-:Y:S05]  /*29e80*/  BSYNC B3 ;  /* 0x0000000000037941 */ /* 0x000fea0003800000 */
.L_x_2738:
        /* <DEDUP_REMOVED lines=136> */
.L_x_2750:
[----:B------:R-:W-:Y:S05]  /*2a710*/  BSYNC B5 ;  /* 0x0000000000057941 */ /* 0x000fea0003800000 */
.L_x_2749:
[----:B------:R-:W-:Y:S01]  /*2a720*/  LOP3.LUT R8, RZ, R8, RZ, 0x33, !PT ;  /* 0x00000008ff087212 */ /* 0x000fe200078e33ff */
[----:B------:R-:W-:Y:S06]  /*2a730*/  BRA `(.L_x_2751) ;  /* 0x0000000000287947 */ /* 0x000fec0003800000 */
.L_x_2748:
        /* <DEDUP_REMOVED lines=10> */
.L_x_2751:
[----:B------:R-:W-:Y:S05]  /*2a7e0*/  BSYNC B4 ;  /* 0x0000000000047941 */ /* 0x000fea0003800000 */
.L_x_2747:
[----:B------:R-:W-:-:S05]  /*2a7f0*/  IMAD R8, R73, R8, R20 ;  /* 0x0000000849087224 */ /* 0x000fca00078e0214 */
[----:B------:R-:W-:Y:S02]  /*2a800*/  VIADDMNMX R12, R8, R73, R12, PT ;  /* 0x00000049080c7246 */ /* 0x000fe4000380010c */
[----:B------:R-:W-:-:S07]  /*2a810*/  VIMNMX R9, R9, R8, !PT ;  /* 0x0000000809097248 */ /* 0x000fce0007fe0100 */
.L_x_2746:
[----:B------:R-:W-:Y:S05]  /*2a820*/  BSYNC B3 ;  /* 0x0000000000037941 */ /* 0x000fea0003800000 */
.L_x_2745:
        /* <DEDUP_REMOVED lines=146> */
[----:B------:R-:W0:Y:S04]  /*2b150*/  SHFL.BFLY PT, R13, R8, 0x2, 0x1f ;  /* 0x0c401f00080d7f89 */ /* 0x000e2800000e0000 */
[----:B------:R-:W-:Y:S04]  /*2b160*/  ST.E.64 desc[UR4][R6.64], R8 ;  /* 0x0000000806007985 */ /* 0x000fe8000c101b04 */
[----:B------:R-:W2:Y:S01]  /*2b170*/  LD.E R21, desc[UR6][R6.64+0x4] ;  /* 0x0000040606157980 */ /* 0x000ea2000c101900 */
[----:B0-----:R-:W-:-:S05]  /*2b180*/  FMNMX.FTZ R13, R8, R13, !PT ;  /* 0x0000000d080d7209 */ /* 0x001fca0007810000 */
[----:B------:R-:W0:Y:S02]  /*2b190*/  SHFL.BFLY PT, R12, R13, 0x1, 0x1f ;  /* 0x0c201f000d0c7f89 */ /* 0x000e2400000e0000 */
[----:B0-----:R-:W-:Y:S02]  /*2b1a0*/  FMNMX.FTZ R15, R13, R12, !PT ;  /* 0x0000000c0d0f7209 */ /* 0x001fe40007810000 */
[----:B------:R-:W5:Y:S04]  /*2b1b0*/  LD.E R12, desc[UR4][R6.64+0x20] ;  /* 0x00002004060c7980 */ /* 0x000f68000c101900 */
[----:B------:R-:W-:Y:S04]  /*2b1c0*/  ST.E desc[UR4][R6.64], R15 ;  /* 0x0000000f06007985 */ /* 0x000fe8000c101904 */
[----:B------:R-:W3:Y:S01]  /*2b1d0*/  LD.E R14, desc[UR6][R6.64] ;  /* 0x00000006060e7980 */ /* 0x000ee2000c101900 */
[----:B------:R-:W-:-:S02]  /*2b1e0*/  R2UR UR8, R4 ;  /* 0x00000000040872ca */ /* 0x000fc400000e0000 */
[----:B------:R-:W-:Y:S01]  /*2b1f0*/  R2UR UR9, R5 ;  /* 0x00000000050972ca */ /* 0x000fe200000e0000 */
[----:B--2---:R-:W0:Y:S02]  /*2b200*/  SHFL.BFLY PT, R8, R21, 0x2, 0x1f ;  /* 0x0c401f0015087f89 */ /* 0x004e2400000e0000 */
[----:B0-----:R-:W-:-:S05]  /*2b210*/  FMNMX.FTZ R9, R8, R21, !PT ;  /* 0x0000001508097209 */ /* 0x001fca0007810000 */
[----:B------:R-:W0:Y:S02]  /*2b220*/  SHFL.BFLY PT, R8, R9, 0x1, 0x1f ;  /* 0x0c201f0009087f89 */ /* 0x000e2400000e0000 */
[----:B0-----:R-:W-:Y:S02]  /*2b230*/  FMNMX.FTZ R13, R9, R8, !PT ;  /* 0x00000008090d7209 */ /* 0x001fe40007810000 */
        /* <DEDUP_REMOVED lines=8> */
[----:B------:R-:W0:Y:S08]  /*2b2c0*/  MUFU.EX2 R8, R8 ;  /* 0x0000000800087308 */ /* 0x000e300000000800 */
[----:B------:R-:W4:Y:S01]  /*2b2d0*/  MUFU.EX2 R9, R12 ;  /* 0x0000000c00097308 */ /* 0x000f220000000800 */
[----:B------:R-:W-:Y:S01]  /*2b2e0*/  ST.E desc[UR4][R6.64+0x4], R13 ;  /* 0x0000040d06007985 */ /* 0x000fe2000c101904 */
[----:B0-----:R-:W-:Y:S01]  /*2b2f0*/  FMUL.FTZ R19, R8, R19 ;  /* 0x0000001308137220 */ /* 0x001fe20000410000 */
[----:B----4-:R-:W-:-:S04]  /*2b300*/  FMUL.FTZ R15, R9, R20 ;  /* 0x00000014090f7220 */ /* 0x010fc80000410000 */
[----:B------:R-:W-:Y:S04]  /*2b310*/  ST.E desc[UR6][R6.64+0x10], R19 ;  /* 0x0000101306007985 */ /* 0x000fe8000c101906 */
[----:B------:R0:W-:Y:S04]  /*2b320*/  ST.E desc[UR8][R6.64+0x14], R15 ;  /* 0x0000140f06007985 */ /* 0x0001e8000c101908 */
[----:B------:R-:W2:Y:S04]  /*2b330*/  LDL.64 R2, [R0+0x70] ;  /* 0x0000700000027983 */ /* 0x000ea80000100a00 */
[----:B--2---:R-:W0:Y:S04]  /*2b340*/  LD.E R14, desc[UR6][R2.64+0x20] ;  /* 0x00002006020e7980 */ /* 0x004e28000c101900 */
[----:B------:R-:W0:Y:S04]  /*2b350*/  LD.E R12, desc[UR4][R2.64] ;  /* 0x00000004020c7980 */ /* 0x000e28000c101900 */
[----:B------:R-:W2:Y:S04]  /*2b360*/  LD.E R21, desc[UR8][R2.64+0x4] ;  /* 0x0000040802157980 */ /* 0x000ea8000c101900 */
[----:B------:R-:W3:Y:S04]  /*2b370*/  LD.E R73, desc[UR4][R2.64+0x10] ;  /* 0x0000100402497980 */ /* 0x000ee8000c101900 */
[----:B------:R-:W4:Y:S01]  /*2b380*/  LD.E R24, desc[UR6][R2.64+0x14] ;  /* 0x0000140602187980 */ /* 0x000f22000c101900 */
[C---:B0-----:R-:W-:Y:S01]  /*2b390*/  FMUL.FTZ R6, R12.reuse, R14 ;  /* 0x0000000e0c067220 */ /* 0x041fe20000410000 */
        /* <DEDUP_REMOVED lines=16> */
[----:B------:R-:W0:Y:S08]  /*2b4a0*/  MUFU.EX2 R203, R203 ;  /* 0x000000cb00cb7308 */ /* 0x000e300000000800 */
[----:B------:R-:W1:Y:S01]  /*2b4b0*/  MUFU.EX2 R212, R212 ;  /* 0x000000d400d47308 */ /* 0x000e620000000800 */
[-C--:B------:R-:W-:Y:S01]  /*2b4c0*/  FFMA.FTZ R34, R34, R14.reuse, -R13 ;  /* 0x0000000e22227223 */ /* 0x080fe2000001080d */
[----:B------:R-:W-:-:S06]  /*2b4d0*/  FFMA.FTZ R156, R33, R14, -R7 ;  /* 0x0000000e219c7223 */ /* 0x000fcc0000010807 */
[----:B------:R-:W2:Y:S01]  /*2b4e0*/  MUFU.EX2 R154, R154 ;  /* 0x0000009a009a7308 */ /* 0x000ea20000000800 */
        /* <DEDUP_REMOVED lines=41> */
[----:B---3--:R-:W-:Y:S01]  /*2b780*/  FADD.FTZ R6, R152, R73 ;  /* 0x0000004998067221 */ /* 0x008fe20000010000 */
[----:B------:R-:W3:Y:S01]  /*2b790*/  MUFU.EX2 R13, R34 ;  /* 0x00000022000d7308 */ /* 0x000ee20000000800 */
[----:B----4-:R-:W-:-:S02]  /*2b7a0*/  FADD.FTZ R7, R153, R24 ;  /* 0x0000001899077221 */ /* 0x010fc40000010000 */
[----:B0-----:R-:W-:Y:S02]  /*2b7b0*/  FADD.FTZ R25, R203, R6 ;  /* 0x00000006cb197221 */ /* 0x001fe40000010000 */
[----:B-1----:R-:W-:-:S03]  /*2b7c0*/  FADD.FTZ R6, R212, R7 ;  /* 0x00000007d4067221 */ /* 0x002fc60000010000 */
[----:B------:R-:W0:Y:S01]  /*2b7d0*/  MUFU.EX2 R156, R156 ;  /* 0x0000009c009c7308 */ /* 0x000e220000000800 */
[----:B--2---:R-:W-:Y:S01]  /*2b7e0*/  FADD.FTZ R24, R154, R25 ;  /* 0x000000199a187221 */ /* 0x004fe20000010000 */
[----:B-----5:R-:W-:-:S06]  /*2b7f0*/  FADD.FTZ R7, R155, R6 ;  /* 0x000000069b077221 */ /* 0x020fcc0000010000 */
[----:B------:R-:W1:Y:S01]  /*2b800*/  MUFU.EX2 R12, R12 ;  /* 0x0000000c000c7308 */ /* 0x000e620000000800 */
[----:B------:R-:W-:Y:S01]  /*2b810*/  FADD.FTZ R24, R213, R24 ;  /* 0x00000018d5187221 */ /* 0x000fe20000010000 */
[----:B------:R-:W-:-:S06]  /*2b820*/  FADD.FTZ R6, R158, R7 ;  /* 0x000000079e067221 */ /* 0x000fcc0000010000 */
[----:B------:R-:W2:Y:S08]  /*2b830*/  MUFU.EX2 R21, R21 ;  /* 0x0000001500157308 */ /* 0x000eb00000000800 */
[----:B------:R-:W4:Y:S01]  /*2b840*/  MUFU.EX2 R160, R160 ;  /* 0x000000a000a07308 */ /* 0x000f220000000800 */
[----:B------:R-:W-:Y:S01]  /*2b850*/  FADD.FTZ R7, R157, R24 ;  /* 0x000000189d077221 */ /* 0x000fe20000010000 */
[----:B---3--:R-:W-:-:S06]  /*2b860*/  FADD.FTZ R25, R13, R6 ;  /* 0x000000060d197221 */ /* 0x008fcc0000010000 */
[----:B------:R-:W3:Y:S08]  /*2b870*/  MUFU.EX2 R14, R37 ;  /* 0x00000025000e7308 */ /* 0x000ef00000000800 */
[----:B------:R-:W5:Y:S01]  /*2b880*/  MUFU.EX2 R159, R159 ;  /* 0x0000009f009f7308 */ /* 0x000f620000000800 */
[----:B0-----:R-:W-:Y:S01]  /*2b890*/  FADD.FTZ R6, R156, R7 ;  /* 0x000000079c067221 */ /* 0x001fe20000010000 */
[----:B-1----:R-:W-:-:S06]  /*2b8a0*/  FADD.FTZ R25, R12, R25 ;  /* 0x000000190c197221 */ /* 0x002fcc0000010000 */
[----:B------:R-:W0:Y:S08]  /*2b8b0*/  MUFU.EX2 R167, R167 ;  /* 0x000000a700a77308 */ /* 0x000e300000000800 */
[----:B------:R-:W1:Y:S01]  /*2b8c0*/  MUFU.EX2 R11, R11 ;  /* 0x0000000b000b7308 */ /* 0x000e620000000800 */
[----:B--2---:R-:W-:Y:S01]  /*2b8d0*/  FADD.FTZ R7, R21, R6 ;  /* 0x0000000615077221 */ /* 0x004fe20000010000 */
[----:B----4-:R-:W-:-:S06]  /*2b8e0*/  FADD.FTZ R6, R160, R25 ;  /* 0x00000019a0067221 */ /* 0x010fcc0000010000 */
[----:B------:R-:W2:Y:S08]  /*2b8f0*/  MUFU.EX2 R166, R166 ;  /* 0x000000a600a67308 */ /* 0x000eb00000000800 */
[----:B------:R-:W4:Y:S01]  /*2b900*/  MUFU.EX2 R170, R170 ;  /* 0x000000aa00aa7308 */ /* 0x000f220000000800 */
[----:B---3--:R-:W-:Y:S01]  /*2b910*/  FADD.FTZ R24, R14, R7 ;  /* 0x000000070e187221 */ /* 0x008fe20000010000 */
[----:B-----5:R-:W-:-:S06]  /*2b920*/  FADD.FTZ R6, R159, R6 ;  /* 0x000000069f067221 */ /* 0x020fcc0000010000 */
        /* <DEDUP_REMOVED lines=55> */
[----:B----4-:R-:W-:-:S03]  /*2bca0*/  FADD.FTZ R25, R163, R24 ;  /* 0x00000018a3197221 */ /* 0x010fc60000010000 */
[----:B---3--:R-:W-:Y:S01]  /*2bcb0*/  FADD.FTZ R6, R188, R7 ;  /* 0x00000007bc067221 */ /* 0x008fe20000010000 */
[----:B-----5:R-:W-:-:S03]  /*2bcc0*/  FADD.FTZ R24, R162, R25 ;  /* 0x00000019a2187221 */ /* 0x020fc60000010000 */
[----:B0-----:R-:W-:Y:S01]  /*2bcd0*/  FADD.FTZ R25, R187, R6 ;  /* 0x00000006bb197221 */ /* 0x001fe20000010000 */
[----:B-1----:R-:W-:-:S04]  /*2bce0*/  FADD.FTZ R27, R161, R24 ;  /* 0x00000018a11b7221 */ /* 0x002fc80000010000 */
[----:B------:R0:W-:Y:S04]  /*2bcf0*/  ST.E desc[UR4][R2.64+0x10], R25 ;  /* 0x0000101902007985 */ /* 0x0001e8000c101904 */
[----:B------:R1:W-:Y:S04]  /*2bd00*/  ST.E desc[UR6][R2.64+0x14], R27 ;  /* 0x0000141b02007985 */ /* 0x0003e8000c101906 */
[----:B------:R-:W0:Y:S01]  /*2bd10*/  LDL.64 R6, [R0+0x80] ;  /* 0x0000800000067983 */ /* 0x000e220000100a00 */
[----:B------:R-:W-:Y:S02]  /*2bd20*/  R2UR UR10, R4 ;  /* 0x00000000040a72ca */ /* 0x000fe400000e0000 */
[----:B------:R-:W-:-:S02]  /*2bd30*/  R2UR UR11, R5 ;  /* 0x00000000050b72ca */ /* 0x000fc400000e0000 */
[C---:B------:R-:W-:Y:S02]  /*2bd40*/  R2UR UR12, R4.reuse ;  /* 0x00000000040c72ca */ /* 0x040fe400000e0000 */
[----:B------:R-:W-:Y:S01]  /*2bd50*/  R2UR UR13, R5 ;  /* 0x00000000050d72ca */ /* 0x000fe200000e0000 */
[----:B0-----:R-:W2:Y:S08]  /*2bd60*/  LD.E R25, desc[UR8][R6.64+0x10] ;  /* 0x0000100806197980 */ /* 0x001eb0000c101900 */
[----:B-1----:R-:W3:Y:S04]  /*2bd70*/  LD.E R3, desc[UR10][R6.64+0x14] ;  /* 0x0000140a06037980 */ /* 0x002ee8000c101900 */
        /* <DEDUP_REMOVED lines=47> */
[----:B--2---:R-:W-:-:S05]  /*2c070*/  FMUL.FTZ R25, R8, R25 ;  /* 0x0000001908197220 */ /* 0x004fca0000410000 */
[----:B------:R0:W-:Y:S04]  /*2c080*/  ST.E desc[UR8][R6.64+0x10], R25 ;  /* 0x0000101906007985 */ /* 0x0001e8000c101908 */
[----:B0-----:R-:W2:Y:S01]  /*2c090*/  LD.E R25, desc[UR6][R6.64+0x154] ;  /* 0x0001540606197980 */ /* 0x001ea2000c101900 */
[C---:B---3--:R-:W-:Y:S01]  /*2c0a0*/  FMUL.FTZ R3, R8.reuse, R3 ;  /* 0x0000000308037220 */ /* 0x048fe20000410000 */
[----:B----4-:R-:W-:-:S04]  /*2c0b0*/  FMUL.FTZ R27, R8, R27 ;  /* 0x0000001b081b7220 */ /* 0x010fc80000410000 */
[----:B------:R0:W-:Y:S04]  /*2c0c0*/  ST.E desc[UR10][R6.64+0x14], R3 ;  /* 0x0000140306007985 */ /* 0x0001e8000c10190a */
[----:B------:R1:W-:Y:S04]  /*2c0d0*/  ST.E desc[UR12][R6.64+0x20], R27 ;  /* 0x0000201b06007985 */ /* 0x0003e8000c10190c */
[----:B0-----:R-:W3:Y:S04]  /*2c0e0*/  LD.E R3, desc[UR18][R6.64+0x150] ;  /* 0x0001501206037980 */ /* 0x001ee8000c101900 */
[----:B-1----:R-:W4:Y:S01]  /*2c0f0*/  LD.E R27, desc[UR6][R6.64+0x160] ;  /* 0x00016006061b7980 */ /* 0x002f22000c101900 */
        /* <DEDUP_REMOVED lines=55> */
[----:B------:R5:W-:Y:S02]  /*2c470*/  ST.E desc[UR4][R6.64+0x1e4], R25 ;  /* 0x0001e41906007985 */ /* 0x000be4000c101904 */
[----:B-----5:R-:W-:Y:S02]  /*2c480*/  FMUL.FTZ R25, R9, R2 ;  /* 0x0000000209197220 */ /* 0x020fe40000410000 */
[----:B------:R-:W2:Y:S01]  /*2c490*/  LD.E R2, desc[UR6][R6.64+0xc] ;  /* 0x00000c0606027980 */ /* 0x000ea2000c101900 */
[C---:B---3--:R-:W-:Y:S01]  /*2c4a0*/  FMUL.FTZ R3, R8.reuse, R3 ;  /* 0x0000000308037220 */ /* 0x048fe20000410000 */
[----:B----4-:R-:W-:-:S04]  /*2c4b0*/  FMUL.FTZ R27, R8, R27 ;  /* 0x0000001b081b7220 */ /* 0x010fc80000410000 */
[----:B------:R0:W-:Y:S04]  /*2c4c0*/  ST.E desc[UR4][R6.64+0x1e0], R3 ;  /* 0x0001e00306007985 */ /* 0x0001e8000c101904 */
[----:B------:R2:W-:Y:S04]  /*2c4d0*/  ST.E desc[UR4][R6.64+0x1f0], R27 ;  /* 0x0001f01b06007985 */ /* 0x0005e8000c101904 */
[----:B0-----:R-:W3:Y:S01]  /*2c4e0*/  LD.E R3, desc[UR6][R6.64+0x1f4] ;  /* 0x0001f40606037980 */ /* 0x001ee2000c101900 */
[----:B--2---:R-:W-:-:S03]  /*2c4f0*/  FMUL.FTZ R27, R9, R2 ;  /* 0x00000002091b7220 */ /* 0x004fc60000410000 */
[----:B------:R-:W2:Y:S01]  /*2c500*/  LD.E R2, desc[UR6][R6.64+0x18] ;  /* 0x0000180606027980 */ /* 0x000ea2000c101900 */
[----:B---3--:R-:W-:-:S05]  /*2c510*/  FMUL.FTZ R3, R8, R3 ;  /* 0x0000000308037220 */ /* 0x008fca0000410000 */
        /* <DEDUP_REMOVED lines=134> */
[----:B------:R-:W0:Y:S02]  /*2cd80*/  LD.E R2, desc[UR6][R6.64+0xa8] ;  /* 0x0000a80606027980 */ /* 0x000e24000c101900 */
[----:B0-----:R-:W-:-:S05]  /*2cd90*/  FMUL.FTZ R3, R9, R2 ;  /* 0x0000000209037220 */ /* 0x001fca0000410000 */
[----:B------:R0:W-:Y:S04]  /*2cda0*/  ST.E desc[UR4][R6.64+0xa8], R3 ;  /* 0x0000a80306007985 */ /* 0x0001e8000c101904 */
[----:B------:R-:W1:Y:S02]  /*2cdb0*/  LD.E R2, desc[UR6][R6.64+0xac] ;  /* 0x0000ac0606027980 */ /* 0x000e64000c101900 */
[----:B-1----:R-:W-:-:S05]  /*2cdc0*/  FMUL.FTZ R25, R9, R2 ;  /* 0x0000000209197220 */ /* 0x002fca0000410000 */
[----:B------:R1:W-:Y:S04]  /*2cdd0*/  ST.E desc[UR4][R6.64+0xac], R25 ;  /* 0x0000ac1906007985 */ /* 0x0003e8000c101904 */
[----:B------:R-:W2:Y:S02]  /*2cde0*/  LD.E R2, desc[UR6][R6.64+0xb8] ;  /* 0x0000b80606027980 */ /* 0x000ea4000c101900 */
        /* <DEDUP_REMOVED lines=115> */
[----:B------:R-:W-:Y:S04]  /*2d520*/  ST.E desc[UR4][R6.64+0x1e8], R25 ;  /* 0x0001e81906007985 */ /* 0x000fe8000c101904 */
[----:B------:R-:W2:Y:S02]  /*2d530*/  LD.E R2, desc[UR6][R6.64+0x1ec] ;  /* 0x0001ec0606027980 */ /* 0x000ea4000c101900 */
[----:B--2---:R-:W-:-:S05]  /*2d540*/  FMUL.FTZ R27, R9, R2 ;  /* 0x00000002091b7220 */ /* 0x004fca0000410000 */
[----:B------:R1:W-:Y:S04]  /*2d550*/  ST.E desc[UR4][R6.64+0x1ec], R27 ;  /* 0x0001ec1b06007985 */ /* 0x0003e8000c101904 */
[----:B------:R-:W2:Y:S02]  /*2d560*/  LD.E R2, desc[UR6][R6.64+0x1f8] ;  /* 0x0001f80606027980 */ /* 0x000ea4000c101900 */
[----:B--2---:R-:W-:-:S05]  /*2d570*/  FMUL.FTZ R29, R9, R2 ;  /* 0x00000002091d7220 */ /* 0x004fca0000410000 */
[----:B------:R-:W-:Y:S04]  /*2d580*/  ST.E desc[UR4][R6.64+0x1f8], R29 ;  /* 0x0001f81d06007985 */ /* 0x000fe8000c101904 */
[----:B------:R-:W2:Y:S01]  /*2d590*/  LD.E R2, desc[UR6][R6.64+0x1fc] ;  /* 0x0001fc0606027980 */ /* 0x000ea2000c101900 */
[----:B------:R-:W-:Y:S01]  /*2d5a0*/  LEA.HI R28, R201, 0x8, RZ, 0x19 ;  /* 0x00000008c91c7811 */ /* 0x000fe200078fc8ff */
[----:B--2---:R-:W-:-:S05]  /*2d5b0*/  FMUL.FTZ R9, R9, R2 ;  /* 0x0000000209097220 */ /* 0x004fca0000410000 */
[----:B------:R2:W-:Y:S04]  /*2d5c0*/  ST.E desc[UR4][R6.64+0x1fc], R9 ;  /* 0x0001fc0906007985 */ /* 0x0005e8000c101904 */
[----:B0-----:R-:W3:Y:S01]  /*2d5d0*/  LDL.64 R2, [R0+0x80] ;  /* 0x0000800000027983 */ /* 0x001ee20000100a00 */
[----:B------:R0:W-:Y:S06]  /*2d5e0*/  BAR.SYNC.DEFER_BLOCKING R28, 0x100 ;  /* 0x0004001c0000751d */ /* 0x0001ec0000010000 */
[----:B-1----:R-:W4:Y:S04]  /*2d5f0*/  LDL.64 R26, [R0] ;  /* 0x00000000001a7983 */ /* 0x002f280000100a00 */
[----:B------:R-:W5:Y:S04]  /*2d600*/  LDL.64 R24, [R0+0x98] ;  /* 0x0000980000187983 */ /* 0x000f680000100a00 */
[----:B--2---:R-:W2:Y:S04]  /*2d610*/  LDL.64 R8, [R0+0x88] ;  /* 0x0000880000087983 */ /* 0x004ea80000100a00 */
[----:B---3--:R-:W3:Y:S04]  /*2d620*/  LD.E R29, desc[UR4][R2.64] ;  /* 0x00000004021d7980 */ /* 0x008ee8000c101900 */
[----:B----4-:R-:W4:Y:S04]  /*2d630*/  LD.E R215, desc[UR6][R26.64] ;  /* 0x000000061ad77980 */ /* 0x010f28000c101900 */
[----:B-----5:R-:W4:Y:S04]  /*2d640*/  LD.E.64 R6, desc[UR4][R24.64] ;  /* 0x0000000418067980 */ /* 0x020f28000c101b00 */
[----:B---3--:R1:W-:Y:S04]  /*2d650*/  ST.E desc[UR8][R2.64], R29 ;  /* 0x0000001d02007985 */ /* 0x0083e8000c101908 */
[----:B------:R-:W3:Y:S04]  /*2d660*/  LD.E R31, desc[UR10][R2.64+0x4] ;  /* 0x0000040a021f7980 */ /* 0x000ee8000c101900 */
[----:B---3--:R3:W-:Y:S04]  /*2d670*/  ST.E desc[UR4][R2.64+0x4], R31 ;  /* 0x0000041f02007985 */ /* 0x0087e8000c101904 */
[----:B------:R-:W5:Y:S04]  /*2d680*/  LD.E R33, desc[UR6][R2.64+0x8] ;  /* 0x0000080602217980 */ /* 0x000f68000c101900 */
[----:B-----5:R-:W-:Y:S04]  /*2d690*/  ST.E desc[UR4][R2.64+0x8], R33 ;  /* 0x0000082102007985 */ /* 0x020fe8000c101904 */
[----:B------:R-:W5:Y:S04]  /*2d6a0*/  LD.E R27, desc[UR6][R2.64+0xc] ;  /* 0x00000c06021b7980 */ /* 0x000f68000c101900 */
[----:B-----5:R5:W-:Y:S04]  /*2d6b0*/  ST.E desc[UR4][R2.64+0xc], R27 ;  /* 0x00000c1b02007985 */ /* 0x020be8000c101904 */
[----:B------:R-:W2:Y:S04]  /*2d6c0*/  LD.E R25, desc[UR6][R2.64+0x10] ;  /* 0x0000100602197980 */ /* 0x000ea8000c101900 */
[----:B--2---:R2:W-:Y:S04]  /*2d6d0*/  ST.E desc[UR4][R2.64+0x10], R25 ;  /* 0x0000101902007985 */ /* 0x0045e8000c101904 */
[----:B-1----:R-:W4:Y:S04]  /*2d6e0*/  LD.E R29, desc[UR6][R2.64+0x14] ;  /* 0x00001406021d7980 */ /* 0x002f28000c101900 */
[----:B----4-:R1:W-:Y:S04]  /*2d6f0*/  ST.E desc[UR4][R2.64+0x14], R29 ;  /* 0x0000141d02007985 */ /* 0x0103e8000c101904 */
[----:B---3--:R-:W3:Y:S04]  /*2d700*/  LD.E R31, desc[UR6][R2.64+0x18] ;  /* 0x00001806021f7980 */ /* 0x008ee8000c101900 */
[----:B---3--:R3:W-:Y:S04]  /*2d710*/  ST.E desc[UR4][R2.64+0x18], R31 ;  /* 0x0000181f02007985 */ /* 0x0087e8000c101904 */
[----:B-----5:R-:W4:Y:S04]  /*2d720*/  LD.E R27, desc[UR6][R2.64+0x1c] ;  /* 0x00001c06021b7980 */ /* 0x020f28000c101900 */
[----:B----4-:R4:W-:Y:S04]  /*2d730*/  ST.E desc[UR4][R2.64+0x1c], R27 ;  /* 0x00001c1b02007985 */ /* 0x0109e8000c101904 */
[----:B--2---:R-:W2:Y:S04]  /*2d740*/  LD.E R25, desc[UR6][R2.64+0x20] ;  /* 0x0000200602197980 */ /* 0x004ea8000c101900 */
[----:B--2---:R2:W-:Y:S04]  /*2d750*/  ST.E desc[UR4][R2.64+0x20], R25 ;  /* 0x0000201902007985 */ /* 0x0045e8000c101904 */
[----:B-1----:R-:W5:Y:S04]  /*2d760*/  LD.E R29, desc[UR6][R2.64+0x24] ;  /* 0x00002406021d7980 */ /* 0x002f68000c101900 */
[----:B-----5:R1:W-:Y:S04]  /*2d770*/  ST.E desc[UR4][R2.64+0x24], R29 ;  /* 0x0000241d02007985 */ /* 0x0203e8000c101904 */
[----:B---3--:R-:W3:Y:S04]  /*2d780*/  LD.E R31, desc[UR6][R2.64+0x28] ;  /* 0x00002806021f7980 */ /* 0x008ee8000c101900 */
[----:B---3--:R3:W-:Y:S04]  /*2d790*/  ST.E desc[UR4][R2.64+0x28], R31 ;  /* 0x0000281f02007985 */ /* 0x0087e8000c101904 */
[----:B----4-:R-:W4:Y:S04]  /*2d7a0*/  LD.E R27, desc[UR6][R2.64+0x2c] ;  /* 0x00002c06021b7980 */ /* 0x010f28000c101900 */
        /* <DEDUP_REMOVED lines=228> */
[----:B-----5:R-:W-:Y:S04]  /*2e5f0*/  ST.E desc[UR4][R2.64+0x1f4], R29 ;  /* 0x0001f41d02007985 */ /* 0x020fe8000c101904 */
[----:B---3--:R-:W3:Y:S04]  /*2e600*/  LD.E R31, desc[UR6][R2.64+0x1f8] ;  /* 0x0001f806021f7980 */ /* 0x008ee8000c101900 */
[----:B---3--:R-:W-:Y:S04]  /*2e610*/  ST.E desc[UR4][R2.64+0x1f8], R31 ;  /* 0x0001f81f02007985 */ /* 0x008fe8000c101904 */
[----:B----4-:R-:W3:Y:S01]  /*2e620*/  LD.E R27, desc[UR6][R2.64+0x1fc] ;  /* 0x0001fc06021b7980 */ /* 0x010ee2000c101900 */
        /* <DEDUP_REMOVED lines=28> */
[----:B------:R-:W-:Y:S02]  /*2e7f0*/  R2UR UR56, R4 ;  /* 0x00000000043872ca */ /* 0x000fe400000e0000 */
[----:B------:R-:W-:Y:S01]  /*2e800*/  R2UR UR57, R5 ;  /* 0x00000000053972ca */ /* 0x000fe200000e0000 */
[----:B---3--:R1:W-:Y:S04]  /*2e810*/  ST.E desc[UR4][R2.64+0x1fc], R27 ;  /* 0x0001fc1b02007985 */ /* 0x0083e8000c101904 */
[----:B------:R-:W3:Y:S04]  /*2e820*/  LD.E R214, desc[UR16][R8.64] ;  /* 0x0000001008d67980 */ /* 0x000ee8000c101900 */
[----:B------:R-:W4:Y:S04]  /*2e830*/  LD.E R24, desc[UR18][R2.64] ;  /* 0x0000001202187980 */ /* 0x000f28000c101900 */
[----:B--2---:R-:W4:Y:S04]  /*2e840*/  LD.E R25, desc[UR20][R2.64+0x4] ;  /* 0x0000041402197980 */ /* 0x004f28000c101900 */
[----:B------:R-:W4:Y:S04]  /*2e850*/  LD.E R26, desc[UR22][R2.64+0x8] ;  /* 0x00000816021a7980 */ /* 0x000f28000c101900 */
[----:B-1----:R-:W4:Y:S04]  /*2e860*/  LD.E R27, desc[UR24][R2.64+0xc] ;  /* 0x00000c18021b7980 */ /* 0x002f28000c101900 */
        /* <DEDUP_REMOVED lines=124> */
[----:B------:R-:W-:Y:S01]  /*2f030*/  IMAD R6, R215, 0xc00, R6 ;  /* 0x00000c00d7067824 */ /* 0x000fe200078e0206 */
[----:B---3--:R-:W-:-:S02]  /*2f040*/  ISETP.NE.U32.AND P0, PT, R214, RZ, PT ;  /* 0x000000ffd600720c */ /* 0x008fc40003f05070 */
        /* <DEDUP_REMOVED lines=27> */
[----:B----4-:R-:W-:-:S06]  /*2f200*/  WARPGROUP.ARRIVE ;  /* 0x00000000000079c5 */ /* 0x010fcc0000000000 */
        /* <DEDUP_REMOVED lines=18> */
[----:B------:R-:W-:Y:S02]  /*2f330*/  R2UR UR6, R4 ;  /* 0x00000000040672ca */ /* 0x000fe400000e0000 */
[----:B------:R-:W-:-:S09]  /*2f340*/  R2UR UR7, R5 ;  /* 0x00000000050772ca */ /* 0x000fd200000e0000 */
        /* <DEDUP_REMOVED lines=356> */
[C---:B------:R-:W-:Y:S01]  /*30990*/  R2UR UR19, R5.reuse ;  /* 0x00000000051372ca */ /* 0x040fe200000e0000 */
[----:B------:R5:W-:Y:S01]  /*309a0*/  ST.E desc[UR24][R2.64+0x1f4], R149 ;  /* 0x0001f49502007985 */ /* 0x000be2000c101918 */
        /* <DEDUP_REMOVED lines=12> */
[C---:B------:R-:W-:Y:S02]  /*30a70*/  R2UR UR52, R4.reuse ;  /* 0x00000000043472ca */ /* 0x040fe400000e0000 */
[----:B------:R-:W-:Y:S01]  /*30a80*/  R2UR UR53, R5 ;  /* 0x00000000053572ca */ /* 0x000fe200000e0000 */
[----:B------:R5:W-:Y:S01]  /*30a90*/  ST.E desc[UR6][R2.64+0x1f8], R150 ;  /* 0x0001f89602007985 */ /* 0x000be2000c101906 */
[----:B------:R-:W-:-:S03]  /*30aa0*/  R2UR UR60, R4 ;  /* 0x00000000043c72ca */ /* 0x000fc600000e0000 */
[----:B------:R5:W-:Y:S01]  /*30ab0*/  ST.E desc[UR8][R2.64+0x1fc], R151 ;  /* 0x0001fc9702007985 */ /* 0x000be2000c101908 */
[----:B------:R-:W-:-:S03]  /*30ac0*/  R2UR UR61, R5 ;  /* 0x00000000053d72ca */ /* 0x000fc600000e0000 */
[----:B------:R-:W-:Y:S01]  /*30ad0*/  ST.E desc[UR16][R8.64], R194 ;  /* 0x000000c208007985 */ /* 0x000fe2000c101910 */
[C---:B------:R-:W-:Y:S02]  /*30ae0*/  R2UR UR58, R4.reuse ;  /* 0x00000000043a72ca */ /* 0x040fe400000e0000 */
[C---:B------:R-:W-:Y:S01]  /*30af0*/  R2UR UR59, R5.reuse ;  /* 0x00000000053b72ca */ /* 0x040fe200000e0000 */
[----:B0-----:R-:W5:Y:S01]  /*30b00*/  LD.E R24, desc[UR18][R2.64] ;  /* 0x0000001202187980 */ /* 0x001f62000c101900 */
[C---:B------:R-:W-:Y:S02]  /*30b10*/  R2UR UR56, R4.reuse ;  /* 0x00000000043872ca */ /* 0x040fe400000e0000 */
[C---:B------:R-:W-:Y:S01]  /*30b20*/  R2UR UR57, R5.reuse ;  /* 0x00000000053972ca */ /* 0x040fe200000e0000 */
[----:B-1----:R-:W5:Y:S01]  /*30b30*/  LD.E R25, desc[UR20][R2.64+0x4] ;  /* 0x0000041402197980 */ /* 0x002f62000c101900 */
[C---:B------:R-:W-:Y:S02]  /*30b40*/  R2UR UR4, R4.reuse ;  /* 0x00000000040472ca */ /* 0x040fe400000e0000 */
[----:B------:R-:W-:Y:S01]  /*30b50*/  R2UR UR5, R5 ;  /* 0x00000000050572ca */ /* 0x000fe200000e0000 */
[----:B--2---:R-:W2:Y:S01]  /*30b60*/  LD.E R26, desc[UR22][R2.64+0x8] ;  /* 0x00000816021a7980 */ /* 0x004ea2000c101900 */
[----:B------:R-:W-:-:S02]  /*30b70*/  R2UR UR6, R4 ;  /* 0x00000000040672ca */ /* 0x000fc400000e0000 */
[C---:B------:R-:W-:Y:S01]  /*30b80*/  R2UR UR7, R5.reuse ;  /* 0x00000000050772ca */ /* 0x040fe200000e0000 */
[----:B---3--:R-:W2:Y:S01]  /*30b90*/  LD.E R27, desc[UR24][R2.64+0xc] ;  /* 0x00000c18021b7980 */ /* 0x008ea2000c101900 */
[C---:B------:R-:W-:Y:S02]  /*30ba0*/  R2UR UR8, R4.reuse ;  /* 0x00000000040872ca */ /* 0x040fe400000e0000 */
[C---:B------:R-:W-:Y:S01]  /*30bb0*/  R2UR UR9, R5.reuse ;  /* 0x00000000050972ca */ /* 0x040fe200000e0000 */
[----:B----4-:R-:W2:Y:S01]  /*30bc0*/  LD.E R28, desc[UR26][R2.64+0x10] ;  /* 0x0000101a021c7980 */ /* 0x010ea2000c101900 */
[C---:B------:R-:W-:Y:S02]  /*30bd0*/  R2UR UR10, R4.reuse ;  /* 0x00000000040a72ca */ /* 0x040fe400000e0000 */
[----:B------:R-:W-:Y:S01]  /*30be0*/  R2UR UR11, R5 ;  /* 0x00000000050b72ca */ /* 0x000fe200000e0000 */
[----:B-----5:R-:W2:Y:S01]  /*30bf0*/  LD.E R29, desc[UR28][R2.64+0x14] ;  /* 0x0000141c021d7980 */ /* 0x020ea2000c101900 */
        /* <DEDUP_REMOVED lines=387> */
[----:B------:R-:W-:Y:S02]  /*32430*/  WARPGROUP.DEPBAR.LE gsb0, 0x0 ;  /* 0x00008000000079c5 */ /* 0x000fe40000010000 */
        /* <DEDUP_REMOVED lines=2713> */
[----:B------:R-:W-:Y:S04]  /*3cdd0*/  ST.E desc[UR6][R2.64+0x1ec], R147 ;  /* 0x0001ec9302007985 */ /* 0x000fe8000c101906 */
[----:B------:R-:W-:Y:S04]  /*3cde0*/  ST.E desc[UR8][R2.64+0x1f0], R148 ;  /* 0x0001f09402007985 */ /* 0x000fe8000c101908 */
[----:B------:R-:W-:Y:S04]  /*3cdf0*/  ST.E desc[UR10][R2.64+0x1f4], R149 ;  /* 0x0001f49502007985 */ /* 0x000fe8000c10190a */
[----:B------:R-:W-:Y:S04]  /*3ce00*/  ST.E desc[UR12][R2.64+0x1f8], R150 ;  /* 0x0001f89602007985 */ /* 0x000fe8000c10190c */
[----:B------:R-:W-:Y:S01]  /*3ce10*/  ST.E desc[UR14][R2.64+0x1fc], R151 ;  /* 0x0001fc9702007985 */ /* 0x000fe2000c10190e */
        /* <DEDUP_REMOVED lines=765> */
[----:B------:R-:W2:Y:S01]  /*3fdf0*/  LD.E R11, desc[UR6][R2.64+0x4] ;  /* 0x00000406020b7980 */ /* 0x000ea2000c101900 */
[C---:B------:R-:W-:Y:S02]  /*3fe00*/  R2UR UR4, R4.reuse ;  /* 0x00000000040472ca */ /* 0x040fe400000e0000 */
        /* <DEDUP_REMOVED lines=10> */
[----:B0-----:R-:W4:Y:S01]  /*3feb0*/  LD.E R9, desc[UR6][R2.64+0xc] ;  /* 0x00000c0602097980 */ /* 0x001f22000c101900 */
[C---:B------:R-:W-:Y:S02]  /*3fec0*/  R2UR UR4, R4.reuse ;  /* 0x00000000040472ca */ /* 0x040fe400000e0000 */
[C---:B------:R-:W-:Y:S02]  /*3fed0*/  R2UR UR5, R5.reuse ;  /* 0x00000000050572ca */ /* 0x040fe400000e0000 */
[----:B------:R-:W-:Y:S02]  /*3fee0*/  R2UR UR6, R4 ;  /* 0x00000000040672ca */ /* 0x000fe400000e0000 */
[----:B------:R-:W-:-:S09]  /*3fef0*/  R2UR UR7, R5 ;  /* 0x00000000050772ca */ /* 0x000fd200000e0000 */
[----:B----4-:R0:W-:Y:S04]  /*3ff00*/  ST.E desc[UR4][R2.64+0xc], R9 ;  /* 0x00000c0902007985 */ /* 0x0101e8000c101904 */
[----:B-1----:R-:W4:Y:S01]  /*3ff10*/  LD.E R7, desc[UR6][R2.64+0x10] ;  /* 0x0000100602077980 */ /* 0x002f22000c101900 */
[C---:B------:R-:W-:Y:S02]  /*3ff20*/  R2UR UR4, R4.reuse ;  /* 0x00000000040472ca */ /* 0x040fe400000e0000 */
[C---:B------:R-:W-:Y:S02]  /*3ff30*/  R2UR UR5, R5.reuse ;  /* 0x00000000050572ca */ /* 0x040fe400000e0000 */
[----:B------:R-:W-:Y:S02]  /*3ff40*/  R2UR UR6, R4 ;  /* 0x00000000040672ca */ /* 0x000fe400000e0000 */
[----:B------:R-:W-:-:S09]  /*3ff50*/  R2UR UR7, R5 ;  /* 0x00000000050772ca */ /* 0x000fd200000e0000 */
[----:B----4-:R1:W-:Y:S04]  /*3ff60*/  ST.E desc[UR4][R2.64+0x10], R7 ;  /* 0x0000100702007985 */ /* 0x0103e8000c101904 */
        /* <DEDUP_REMOVED lines=726> */
[----:B---3--:R-:W2:Y:S01]  /*42cd0*/  LD.E R13, desc[UR6][R2.64+0x1f8] ;  /* 0x0001f806020d7980 */ /* 0x008ea2000c101900 */
[C---:B------:R-:W-:Y:S02]  /*42ce0*/  R2UR UR4, R4.reuse ;  /* 0x00000000040472ca */ /* 0x040fe400000e0000 */
[C---:B------:R-:W-:Y:S02]  /*42cf0*/  R2UR UR5, R5.reuse ;  /* 0x00000000050572ca */ /* 0x040fe400000e0000 */
[----:B------:R-:W-:Y:S02]  /*42d00*/  R2UR UR6, R4 ;  /* 0x00000000040672ca */ /* 0x000fe400000e0000 */
[----:B------:R-:W-:-:S02]  /*42d10*/  R2UR UR7, R5 ;  /* 0x00000000050772ca */ /* 0x000fc400000e0000 */
[----:B------:R-:W-:-:S07]  /*42d20*/  LOP3.LUT P6, RZ, R201, 0x7f, RZ, 0xc0, !PT ;  /* 0x0000007fc9ff7812 */ /* 0x000fce00078cc0ff */
[----:B--2---:R1:W-:Y:S04]  /*42d30*/  ST.E desc[UR4][R2.64+0x1f8], R13 ;  /* 0x0001f80d02007985 */ /* 0x0043e8000c101904 */
[----:B0-----:R-:W2:Y:S01]  /*42d40*/  LD.E R9, desc[UR6][R2.64+0x1fc] ;  /* 0x0001fc0602097980 */ /* 0x001ea2000c101900 */
[----:B------:R-:W-:Y:S02]  /*42d50*/  R2UR UR4, R4 ;  /* 0x00000000040472ca */ /* 0x000fe400000e0000 */
[----:B------:R-:W-:-:S13]  /*42d60*/  R2UR UR5, R5 ;  /* 0x00000000050572ca */ /* 0x000fda00000e0000 */
[----:B--2---:R1:W-:Y:S01]  /*42d70*/  ST.E desc[UR4][R2.64+0x1fc], R9 ;  /* 0x0001fc0902007985 */ /* 0x0043e2000c101904 */
[----:B------:R-:W-:Y:S05]  /*42d80*/  @P6 BRA `(.L_x_2752) ;  /* 0x0000000000306947 */ /* 0x000fea0003800000 */
[----:B-1----:R-:W2:Y:S04]  /*42d90*/  LDL.64 R2, [R0+0x40] ;  /* 0x0000400000027983 */ /* 0x002ea80000100a00 */
        /* <DEDUP_REMOVED lines=11> */
.L_x_2752:
[----:B------:R-:W-:-:S04]  /*42e50*/  IMAD.MOV.U32 R203, RZ, RZ, 0x0 ;  /* 0x00000000ffcb7424 */ /* 0x000fc800078e00ff */
[----:B01----:R-:W-:Y:S05]  /*42e60*/  RET.REL.NODEC R202 `(_ZN7cutlass13device_kernelIN5flash11enable_sm90INS1_16FlashAttnFwdSm90INS1_25CollectiveMainloopFwdSm90ILi2EN4cute5tupleIJNS5_1CILi1EEES8_S8_EEENS6_IJNS7_ILi128EEENS7_ILi96EEENS7_ILi64EEEEEELi256ENS_6half_tEfNS_4arch4Sm90ELb0ELb1ELb0ELb1ELb0ELb0ELb1ELb1ELb0ELb0ELb0ELb0EEENS1_21CollectiveEpilogueFwdINS6_IJSA_NS7_ILi256EEESB_EEES9_SE_SG_Li256ELb1ELb0ELb0ELb0EEENS1_36VarlenDynamicPersistentTileSchedulerILi128ELi96ELi256ELi32ELb0ELb0ELb1ELb1ELb0ELb1EEEEEEEEEvNT_6ParamsE) ;  /* 0xfffffbd0ca647950 */ /* 0x003fea0003c3ffff */
.L_x_2730:
[----:B0-----:R0:W1:Y:S02]  /*42e70*/  SYNCS.PHASECHK.TRANS64.TRYWAIT P0, [R2+URZ], R3 ;  /* 0x00000003020075a7 */ /* 0x001064000800017f */
[----:B-1----:R-:W-:Y:S05]  /*42e80*/  @!P0 NANOSLEEP.SYNCS 0x989680 ;  /* 0x009896800000895d */ /* 0x002fea0003900000 */
[----:B------:R-:W1:Y:S02]  /*42e90*/  @!P0 SYNCS.PHASECHK.TRANS64 P0, [R2+URZ], R3 ;  /* 0x00000003020085a7 */ /* 0x000e64000800007f */
[----:B-1----:R-:W-:Y:S05]  /*42ea0*/  @!P0 BRA `(.L_x_2730) ;  /* 0xfffffffc00f08947 */ /* 0x002fea000383ffff */
[----:B------:R-:W-:Y:S05]  /*42eb0*/  BRA `(.L_x_2729) ;  /* 0xfffffe4c00ec7947 */ /* 0x000fea000383ffff */
.L_x_2737:
[----:B0-----:R0:W1:Y:S02]  /*42ec0*/  SYNCS.PHASECHK.TRANS64.TRYWAIT P0, [R8+URZ], R9 ;  /* 0x00000009080075a7 */ /* 0x001064000800017f */
[----:B-1----:R-:W-:Y:S05]  /*42ed0*/  @!P0 NANOSLEEP.SYNCS 0x989680 ;  /* 0x009896800000895d */ /* 0x002fea0003900000 */
[----:B------:R-:W1:Y:S02]  /*42ee0*/  @!P0 SYNCS.PHASECHK.TRANS64 P0, [R8+URZ], R9 ;  /* 0x00000009080085a7 */ /* 0x000e64000800007f */
[----:B-1----:R-:W-:Y:S05]  /*42ef0*/  @!P0 BRA `(.L_x_2737) ;  /* 0xfffffffc00f08947 */ /* 0x002fea000383ffff */
[----:B------:R-:W-:Y:S05]  /*42f00*/  BRA `(.L_x_2736) ;  /* 0xfffffe5400c07947 */ /* 0x000fea000383ffff */
.L_x_2753:
        /* <DEDUP_REMOVED lines=15> */
.L_x_4725:


//--------------------- .text._ZN7cutlass13device_kernelIN5flash11enable_sm90INS1_16FlashAttnFwdSm90INS1_25CollectiveMainloopFwdSm90ILi2EN4cute5tupleIJNS5_1CILi1EEES8_S8_EEENS6_IJNS7_ILi128EEENS7_ILi96EEENS7_ILi64EEEEEELi256ENS_6half_tEfNS_4arch4Sm90ELb0ELb1ELb0ELb1ELb0ELb1ELb1ELb1ELb0ELb0ELb0ELb0EEENS1_21CollectiveEpilogueFwdINS6_IJSA_NS7_ILi256EEESB_EEES9_SE_SG_Li256ELb1ELb0ELb0ELb0EEENS1_36VarlenDynamicPersistentTileSchedulerILi128ELi96ELi256ELi32ELb0ELb0ELb1ELb1ELb0ELb1EEEEEEEEEvNT_6ParamsE --------------------------
	.section	.text._ZN7cutlass13device_kernelIN5flash11enable_sm90INS1_16FlashAttnFwdSm90INS1_25CollectiveMainloopFwdSm90ILi2EN4cute5tupleIJNS5_1CILi1EEES8_S8_EEENS6_IJNS7_ILi128EEENS7_ILi96EEENS7_ILi64EEEEEELi256ENS_6half_tEfNS_4arch4Sm90ELb0ELb1ELb0ELb1ELb0ELb1ELb1ELb1ELb0ELb0ELb0ELb0EEENS1_21CollectiveEpilogueFwdINS6_IJSA_NS7_ILi256EEESB_EEES9_SE_SG_Li256ELb1ELb0ELb0ELb0EEENS1_36VarlenDynamicPersistentTileSchedulerILi128ELi96ELi256ELi32ELb0ELb0ELb1ELb1ELb0ELb1EEEEEEEEEvNT_6ParamsE,"ax",@progbits
	.align	128
.text._ZN7cutlass13device_kernelIN5flash11enable_sm90INS1_16FlashAttnFwdSm90INS1_25CollectiveMainloopFwdSm90ILi2EN4cute5tupleIJNS5_1CILi1EEES8_S8_EEENS6_IJNS7_ILi128EEENS7_ILi96EEENS7_ILi64EEEEEELi256ENS_6half_tEfNS_4arch4Sm90ELb0ELb1ELb0ELb1ELb0ELb1ELb1ELb1ELb0ELb0ELb0ELb0EEENS1_21CollectiveEpilogueFwdINS6_IJSA_NS7_ILi256EEESB_EEES9_SE_SG_Li256ELb1ELb0ELb0ELb0EEENS1_36VarlenDynamicPersistentTileSchedulerILi128ELi96ELi256ELi32ELb0ELb0ELb1ELb1ELb0ELb1EEEEEEEEEvNT_6ParamsE:
        .type           _ZN7cutlass13device_kernelIN5flash11enable_sm90INS1_16FlashAttnFwdSm90INS1_25CollectiveMainloopFwdSm90ILi2EN4cute5tupleIJNS5_1CILi1EEES8_S8_EEENS6_IJNS7_ILi128EEENS7_ILi96EEENS7_ILi64EEEEEELi256ENS_6half_tEfNS_4arch4Sm90ELb0ELb1ELb0ELb1ELb0ELb1ELb1ELb1ELb0ELb0ELb0ELb0EEENS1_21CollectiveEpilogueFwdINS6_IJSA_NS7_ILi256EEESB_EEES9_SE_SG_Li256ELb1ELb0ELb0ELb0EEENS1_36VarlenDynamicPersistentTileSchedulerILi128ELi96ELi256ELi32ELb0ELb0ELb1ELb1ELb0ELb1EEEEEEEEEvNT_6ParamsE,@function
        .size           _ZN7cutlass13device_kernelIN5flash11enable_sm90INS1_16FlashAttnFwdSm90INS1_25CollectiveMainloopFwdSm90ILi2EN4cute5tupleIJNS5_1CILi1EEES8_S8_EEENS6_IJNS7_ILi128EEENS7_ILi96EEENS7_ILi64EEEEEELi256ENS_6half_tEfNS_4arch4Sm90ELb0ELb1ELb0ELb1ELb0ELb1ELb1ELb1ELb0ELb0ELb0ELb0EEENS1_21CollectiveEpilogueFwdINS6_IJSA_NS7_ILi256EEESB_EEES9_SE_SG_Li256ELb1ELb0ELb0ELb0EEENS1_36VarlenDynamicPersistentTileSchedulerILi128ELi96ELi256ELi32ELb0ELb0ELb1ELb1ELb0ELb1EEEEEEEEEvNT_6ParamsE,(.L_x_4727 - _ZN7cutlass13device_kernelIN5flash11enable_sm90INS1_16FlashAttnFwdSm90INS1_25CollectiveMainloopFwdSm90ILi2EN4cute5tupleIJNS5_1CILi1EEES8_S8_EEENS6_IJNS7_ILi128EEENS7_ILi96EEENS7_ILi64EEEEEELi256ENS_6half_tEfNS_4arch4Sm90ELb0ELb1ELb0ELb1ELb0ELb1ELb1ELb1ELb0ELb0ELb0ELb0EEENS1_21CollectiveEpilogueFwdINS6_IJSA_NS7_ILi256EEESB_EEES9_SE_SG_Li256ELb1ELb0ELb0ELb0EEENS1_36VarlenDynamicPersistentTileSchedulerILi128ELi96ELi256ELi32ELb0ELb0ELb1ELb1ELb0ELb1EEEEEEEEEvNT_6ParamsE)
        .other          _ZN7cutlass13device_kernelIN5flash11enable_sm90INS1_16FlashAttnFwdSm90INS1_25CollectiveMainloopFwdSm90ILi2EN4cute5tupleIJNS5_1CILi1EEES8_S8_EEENS6_IJNS7_ILi128EEENS7_ILi96EEENS7_ILi64EEEEEELi256ENS_6half_tEfNS_4arch4Sm90ELb0ELb1ELb0ELb1ELb0ELb1ELb1ELb1ELb0ELb0ELb0ELb0EEENS1_21CollectiveEpilogueFwdINS6_IJSA_NS7_ILi256EEESB_EEES9_SE_SG_Li256ELb1ELb0ELb0ELb0EEENS1_36VarlenDynamicPersistentTileSchedulerILi128ELi96ELi256ELi32ELb0ELb0ELb1ELb1ELb0ELb1EEEEEEEEEvNT_6ParamsE,@"STO_CUDA_ENTRY STV_DEFAULT"
_ZN7cutlass13device_kernelIN5flash11enable_sm90INS1_16FlashAttnFwdSm90INS1_25CollectiveMainloopFwdSm90ILi2EN4cute5tupleIJNS5_1CILi1EEES8_S8_EEENS6_IJNS7_ILi128EEENS7_ILi96EEENS7_ILi64EEEEEELi256ENS_6half_tEfNS_4arch4Sm90ELb0ELb1ELb0ELb1ELb0ELb1ELb1ELb1ELb0ELb0ELb0ELb0EEENS1_21CollectiveEpilogueFwdINS6_IJSA_NS7_ILi256EEESB_EEES9_SE_SG_Li256ELb1ELb0ELb0ELb0EEENS1_36VarlenDynamicPersistentTileSchedulerILi128ELi96ELi256ELi32ELb0ELb0ELb1ELb1ELb0ELb1EEEEEEEEEvNT_6ParamsE:
[----:B------:R-:W0:Y:S02]  /*0000*/  LDC R1, c[0x0][0x28] ;  /* 0x00000a00ff017b82 */ /* 0x000e240000000800 */
[----:B0-----:R-:W-:-:S05]  /*0010*/  VIADD R1, R1, 0xfffffb70 ;  /* 0xfffffb7001017836 */ /* 0x001fca0000000000 */
[----:B------:R-:W-:Y:S01]  /*0020*/  R2UR UR4, R1 ;  /* 0x00000000010472ca */ /* 0x000fe200000e0000 */
[----:B------:R-:W0:Y:S01]  /*0030*/  S2R R3, SR_TID.X ;  /* 0x0000000000037919 */ /* 0x000e220000002100 */
[----:B------:R-:W-:Y:S01]  /*0040*/  ELECT P0, URZ, PT ;  /* 0x00000000003f782f */ /* 0x000fe20003800000 */
[----:B------:R-:W-:Y:S01]  /*0050*/  BSSY B0, `(.L_x_2754) ;  /* 0x000001e000007945 */ /* 0x000fe20003800000 */
[----:B------:R-:W-:Y:S01]  /*0060*/  ULDC UR49, c[0x0][0x20] ;  /* 0x0000080000317ab9 */ /* 0x000fe20000000800 */
[----:B------:R-:W-:-:S08]  /*0070*/  ULDC UR48, c[0x0][0x24] ;  /* 0x0000090000307ab9 */ /* 0x000fd00000000800 */
[----:B------:R-:W-:-:S04]  /*0080*/  UIADD3 UR49, UP0, UR4, UR49, URZ ;  /* 0x0000003104317290 */ /* 0x000fc8000ff1e03f */
[----:B------:R-:W-:Y:S01]  /*0090*/  UIADD3.X UR48, URZ, UR48, URZ, UP0, !UPT ;  /* 0x000000303f307290 */ /* 0x000fe200087fe43f */
        /* <DEDUP_REMOVED lines=25> */
.L_x_2755:
[----:B------:R-:W-:Y:S05]  /*0230*/  BSYNC B0 ;  /* 0x0000000000007941 */ /* 0x000fea0003800000 */
.L_x_2754:
        /* <DEDUP_REMOVED lines=43> */
.L_x_2756:
        /* <DEDUP_REMOVED lines=22> */
.L_x_2757:
        /* <DEDUP_REMOVED lines=18> */
.L_x_2758:
        /* <DEDUP_REMOVED lines=22> */
.L_x_2759:
        /* <DEDUP_REMOVED lines=22> */
.L_x_2760:
[----:B------:R-:W-:Y:S01]  /*0a30*/  PLOP3.LUT P0, PT, PT, PT, UP0, 0x80, 0x0 ;  /* 0x000000000000781c */ /* 0x000fe20003f0f008 */
[----:B------:R-:W-:Y:S01]  /*0a40*/  UMOV UR50, 0x1 ;  /* 0x0000000100327882 */ /* 0x000fe20000000000 */
[----:B------:R-:W-:Y:S01]  /*0a50*/  NOP ;  /* 0x0000000000007918 */ /* 0x000fe20000000000 */
[----:B------:R-:W-:Y:S01]  /*0a60*/  USEL UR50, UR50, 0x2, !UP0 ;  /* 0x0000000232327887 */ /* 0x000fe2000c000000 */
[----:B------:R-:W-:Y:S01]  /*0a70*/  BSSY B7, `(.L_x_2761) ;  /* 0x000327b000077945 */ /* 0x000fe20003800000 */
[----:B------:R-:W-:Y:S01]  /*0a80*/  ULDC.64 UR56, c[0x0][0x208] ;  /* 0x0000820000387ab9 */ /* 0x000fe20000000a00 */
[----:B------:R-:W-:Y:S02]  /*0a90*/  IMAD.U32 R18, RZ, RZ, UR49 ;  /* 0x00000031ff127e24 */ /* 0x000fe4000f8e00ff */
[----:B------:R-:W-:Y:S01]  /*0aa0*/  IMAD.U32 R19, RZ, RZ, UR48 ;  /* 0x00000030ff137e24 */ /* 0x000fe2000f8e00ff */
[----:B0123--:R-:W-:Y:S06]  /*0ab0*/  BAR.SYNC.DEFER_BLOCKING 0x0 ;  /* 0x0000000000007b1d */ /* 0x00ffec0000010000 */
[----:B------:R-:W-:Y:S05]  /*0ac0*/  @!P0 BRA `(.L_x_2762) ;  /* 0x000002c400288947 */ /* 0x000fea0003800000 */
.L_x_2763:
[----:B------:R-:W-:-:S08]  /*0ad0*/  NOP ;  /* 0x0000000000007918 */ /* 0x000fd00000000000 */
[----:B------:R-:W0:Y:S02]  /*0ae0*/  USETMAXREG.TRY_ALLOC.CTAPOOL UP0, 0xf0 ;  /* 0x000000f0000079c8 */ /* 0x000e240008000600 */
[----:B0-----:R-:W-:-:S13]  /*0af0*/  PLOP3.LUT P0, PT, PT, PT, UP0, 0x80, 0x0 ;  /* 0x000000000000781c */ /* 0x001fda0003f0f008 */
[----:B------:R-:W-:Y:S05]  /*0b00*/  @!P0 BRA `(.L_x_2763) ;  /* 0xfffffffc00f08947 */ /* 0x000fea000383ffff */
[----:B------:R-:W2:Y:S01]  /*0b10*/  LDL.LU R2, [R1+0x460] ;  /* 0x0004600001027983 */ /* 0x000ea20000300800 */
[----:B------:R-:W0:Y:S01]  /*0b20*/  S2UR UR5, SR_CgaCtaId ;  /* 0x00000000000579c3 */ /* 0x000e220000008800 */
[----:B------:R-:W-:Y:S01]  /*0b30*/  UMOV UR4, 0x400 ;  /* 0x0000040000047882 */ /* 0x000fe20000000000 */
[----:B------:R-:W-:Y:S01]  /*0b40*/  UIADD3 UR44, UP0, UR49, 0x210, URZ ;  /* 0x00000210312c7890 */ /* 0x000fe2000ff1e03f */
[----:B------:R-:W1:Y:S01]  /*0b50*/  S2R R0, SR_TID.X ;  /* 0x0000000000007919 */ /* 0x000e620000002100 */
[----:B------:R-:W-:Y:S02]  /*0b60*/  UIADD3 UR43, UP1, UR49, 0x21c, URZ ;  /* 0x0000021c312b7890 */ /* 0x000fe4000ff3e03f */
[----:B------:R-:W-:Y:S01]  /*0b70*/  UIADD3.X UR42, URZ, UR48, URZ, UP0, !UPT ;  /* 0x000000303f2a7290 */ /* 0x000fe200087fe43f */
[----:B------:R-:W-:Y:S01]  /*0b80*/  STL.64 [R1+0x210], RZ ;  /* 0x000210ff01007387 */ /* 0x000fe20000100a00 */
[----:B------:R-:W-:-:S03]  /*0b90*/  UIADD3.X UR41, URZ, UR48, URZ, UP1, !UPT ;  /* 0x000000303f297290 */ /* 0x000fc60008ffe43f */
[----:B------:R-:W-:Y:S04]  /*0ba0*/  STL [R1+0x218], RZ ;  /* 0x000218ff01007387 */ /* 0x000fe80000100800 */
[----:B------:R-:W-:Y:S01]  /*0bb0*/  STL [R1+0x21c], RZ ;  /* 0x00021cff01007387 */ /* 0x000fe20000100800 */
[----:B0-----:R-:W-:-:S06]  /*0bc0*/  ULEA UR4, UR5, UR4, 0x18 ;  /* 0x0000000405047291 */ /* 0x001fcc000f8ec03f */
[----:B------:R-:W-:Y:S01]  /*0bd0*/  IMAD.U32 R145, RZ, RZ, UR4 ;  /* 0x00000004ff917e24 */ /* 0x000fe2000f8e00ff */
[----:B------:R-:W-:Y:S06]  /*0be0*/  BAR.ARV 0x8, 0x120 ;  /* 0x0204800000007b1d */ /* 0x000fec0000002000 */
[----:B-1----:R-:W-:Y:S01]  /*0bf0*/  SHF.R.U32.HI R9, RZ, 0x7, R0 ;  /* 0x00000007ff097819 */ /* 0x002fe20000011600 */
[----:B------:R-:W-:-:S03]  /*0c00*/  ULDC UR4, c[0x0][0xd14] ;  /* 0x0003450000047ab9 */ /* 0x000fc60000000800 */
[----:B------:R-:W-:-:S13]  /*0c10*/  ISETP.NE.AND P0, PT, R9, 0x1, PT ;  /* 0x000000010900780c */ /* 0x000fda0003f05270 */
[----:B------:R-:W-:Y:S08]  /*0c20*/  @!P0 BAR.ARV 0x9, 0x100 ;  /* 0x0244000000008b1d */ /* 0x000ff00000002000 */
[----:B------:R-:W-:Y:S06]  /*0c30*/  BAR.SYNC.DEFER_BLOCKING 0x5, 0x120 ;  /* 0x0144800000007b1d */ /* 0x000fec0000010000 */
[----:B------:R-:W0:Y:S02]  /*0c40*/  LDS.128 R116, [R145+0x324d0] ;  /* 0x0324d00091747984 */ /* 0x000e240000000c00 */
[----:B------:R-:W-:Y:S06]  /*0c50*/  BAR.ARV 0x4, 0x120 ;  /* 0x0104800000007b1d */ /* 0x000fec0000002000 */
[----:B--2---:R-:W-:-:S04]  /*0c60*/  LOP3.LUT R2, R2, 0xffefffff, RZ, 0xc0, !PT ;  /* 0xffefffff02027812 */ /* 0x004fc800078ec0ff */
[----:B------:R-:W-:Y:S02]  /*0c70*/  @P0 LOP3.LUT R2, R2, 0x100000, RZ, 0xfc, !PT ;  /* 0x0010000002020812 */ /* 0x000fe400078efcff */
[----:B0-----:R-:W-:-:S03]  /*0c80*/  ISETP.GE.AND P0, PT, R119, UR4, PT ;  /* 0x0000000477007c0c */ /* 0x001fc6000bf06270 */
[----:B------:R0:W-:Y:S10]  /*0c90*/  STL [R1+0x460], R2 ;  /* 0x0004600201007387 */ /* 0x0001f40000100800 */
[----:B0-----:R-:W-:Y:S05]  /*0ca0*/  @P0 BRA `(.L_x_2764) ;  /* 0x00000324005c0947 */ /* 0x001fea0003800000 */
[----:B------:R-:W-:Y:S01]  /*0cb0*/  VIADD R211, R0, 0xffffff80 ;  /* 0xffffff8000d37836 */ /* 0x000fe20000000000 */
[C---:B------:R-:W-:Y:S01]  /*0cc0*/  IADD3 R210, -R9.reuse, 0xb, RZ ;  /* 0x0000000b09d27810 */ /* 0x040fe20007ffe1ff */
[----:B------:R-:W-:Y:S02]  /*0cd0*/  VIADD R179, R9, 0x8 ;  /* 0x0000000809b37836 */ /* 0x000fe40000000000 */
[----:B------:R-:W-:Y:S01]  /*0ce0*/  IMAD.MOV.U32 R152, RZ, RZ, RZ ;  /* 0x000000ffff987224 */ /* 0x000fe200078e00ff */
[----:B------:R-:W-:Y:S01]  /*0cf0*/  SHF.R.S32.HI R0, RZ, 0x1f, R211 ;  /* 0x0000001fff007819 */ /* 0x000fe200000114d3 */
[----:B------:R-:W-:-:S03]  /*0d00*/  IMAD.MOV.U32 R157, RZ, RZ, RZ ;  /* 0x000000ffff9d7224 */ /* 0x000fc600078e00ff */
[CC--:B------:R-:W-:Y:S02]  /*0d10*/  LEA.HI R2, R0.reuse, R211.reuse, RZ, 0x7 ;  /* 0x000000d300027211 */ /* 0x0c0fe400078f38ff */
[-C--:B------:R-:W-:Y:S02]  /*0d20*/  LEA.HI R7, R0, R211.reuse, RZ, 0x4 ;  /* 0x000000d300077211 */ /* 0x080fe400078f20ff */
[----:B------:R-:W-:Y:S02]  /*0d30*/  LOP3.LUT R216, R2, 0xffffff80, RZ, 0xc0, !PT ;  /* 0xffffff8002d87812 */ /* 0x000fe400078ec0ff */
[----:B------:R-:W-:Y:S02]  /*0d40*/  SHF.R.S32.HI R217, RZ, 0x7, R2 ;  /* 0x00000007ffd97819 */ /* 0x000fe40000011402 */
[----:B------:R-:W-:Y:S01]  /*0d50*/  LEA.HI R168, R0, R211, RZ, 0x5 ;  /* 0x000000d300a87211 */ /* 0x000fe200078f28ff */
[----:B------:R-:W-:Y:S01]  /*0d60*/  IMAD.IADD R216, R211, 0x1, -R216 ;  /* 0x00000001d3d87824 */ /* 0x000fe200078e0ad8 */
[----:B------:R-:W-:-:S02]  /*0d70*/  LEA.HI R2, R2, R217, RZ, 0x1 ;  /* 0x000000d902027211 */ /* 0x000fc400078f08ff */
[----:B------:R-:W-:Y:S02]  /*0d80*/  SHF.R.S32.HI R10, RZ, 0x4, R7 ;  /* 0x00000004ff0a7819 */ /* 0x000fe40000011407 */
        /* <DEDUP_REMOVED lines=8> */
[----:B------:R-:W-:Y:S02]  /*0e10*/  LEA.HI R6, R6, R5, RZ, 0x3 ;  /* 0x0000000506067211 */ /* 0x000fe400078f18ff */
[C---:B------:R-:W-:Y:S02]  /*0e20*/  LOP3.LUT R8, R7.reuse, 0x3fffff0, RZ, 0xc0, !PT ;  /* 0x03fffff007087812 */ /* 0x040fe400078ec0ff */
[----:B------:R-:W-:Y:S02]  /*0e30*/  LOP3.LUT R6, R6, 0xfffffff8, RZ, 0xc0, !PT ;  /* 0xfffffff806067812 */ /* 0x000fe400078ec0ff */
[----:B------:R-:W-:-:S02]  /*0e40*/  LEA.HI R7, R7, R10, RZ, 0x1 ;  /* 0x0000000a07077211 */ /* 0x000fc400078f08ff */
[----:B------:R-:W-:Y:S01]  /*0e50*/  SHF.R.S32.HI R168, RZ, 0x5, R168 ;  /* 0x00000005ffa87819 */ /* 0x000fe200000114a8 */
[----:B------:R-:W-:Y:S01]  /*0e60*/  IMAD.IADD R6, R5, 0x1, -R6 ;  /* 0x0000000105067824 */ /* 0x000fe200078e0a06 */
[----:B------:R-:W-:Y:S01]  /*0e70*/  LOP3.LUT R7, R7, 0x1ffffffe, RZ, 0xc0, !PT ;  /* 0x1ffffffe07077812 */ /* 0x000fe200078ec0ff */
[----:B------:R-:W-:Y:S02]  /*0e80*/  IMAD.IADD R5, R211, 0x1, -R8 ;  /* 0x00000001d3057824 */ /* 0x000fe400078e0a08 */
[----:B------:R-:W-:Y:S02]  /*0e90*/  IMAD R3, R3, 0x10, R6 ;  /* 0x0000001003037824 */ /* 0x000fe400078e0206 */
[----:B------:R-:W-:Y:S02]  /*0ea0*/  IMAD.IADD R7, R10, 0x1, -R7 ;  /* 0x000000010a077824 */ /* 0x000fe400078e0a07 */
[----:B------:R-:W-:Y:S01]  /*0eb0*/  IMAD R212, R2, 0x40, R3 ;  /* 0x0000004002d47824 */ /* 0x000fe200078e0203 */
[-C--:B------:R-:W-:Y:S01]  /*0ec0*/  LEA.HI R2, R0, R211.reuse, RZ, 0x3 ;  /* 0x000000d300027211 */ /* 0x080fe200078f18ff */
[----:B------:R-:W-:Y:S01]  /*0ed0*/  IMAD R8, R168, 0x10, R5 ;  /* 0x00000010a8087824 */ /* 0x000fe200078e0205 */
[----:B------:R-:W-:-:S02]  /*0ee0*/  LEA.HI R0, R0, R211, RZ, 0x2 ;  /* 0x000000d300007211 */ /* 0x000fc400078f10ff */
[----:B------:R-:W-:Y:S01]  /*0ef0*/  SHF.R.S32.HI R164, RZ, 0x3, R2 ;  /* 0x00000003ffa47819 */ /* 0x000fe20000011402 */
[----:B------:R-:W-:Y:S01]  /*0f00*/  IMAD R7, R8, 0x8, R7 ;  /* 0x0000000808077824 */ /* 0x000fe200078e0207 */
[--C-:B------:R-:W-:Y:S02]  /*0f10*/  SHF.R.S32.HI R153, RZ, 0x2, R0.reuse ;  /* 0x00000002ff997819 */ /* 0x100fe40000011400 */
[----:B------:R-:W-:Y:S01]  /*0f20*/  LOP3.LUT R214, R0, 0xfffffffc, RZ, 0xc0, !PT ;  /* 0xfffffffc00d67812 */ /* 0x000fe200078ec0ff */
[----:B------:R-:W-:Y:S01]  /*0f30*/  IMAD.SHL.U32 R218, R7, 0x8, RZ ;  /* 0x0000000807da7824 */ /* 0x000fe200078e00ff */
[----:B------:R-:W-:Y:S01]  /*0f40*/  LOP3.LUT R2, R2, 0x1ffffff8, RZ, 0xc0, !PT ;  /* 0x1ffffff802027812 */ /* 0x000fe200078ec0ff */
[----:B------:R-:W-:Y:S01]  /*0f50*/  VIADD R156, R153, 0x40 ;  /* 0x00000040999c7836 */ /* 0x000fe20000000000 */
[----:B------:R-:W-:Y:S01]  /*0f60*/  SHF.R.S32.HI R0, RZ, 0x1f, R0 ;  /* 0x0000001fff007819 */ /* 0x000fe20000011400 */
[C---:B------:R-:W-:Y:S01]  /*0f70*/  IMAD.IADD R214, R211.reuse, 0x1, -R214 ;  /* 0x00000001d3d67824 */ /* 0x040fe200078e0ad6 */
[----:B------:R-:W-:Y:S01]  /*0f80*/  SHF.R.S32.HI R166, RZ, 0x1f, R153 ;  /* 0x0000001fffa67819 */ /* 0x000fe20000011499 */
[----:B------:R-:W-:Y:S01]  /*0f90*/  IMAD.SHL.U32 R169, R156, 0x40, RZ ;  /* 0x000000409ca97824 */ /* 0x000fe200078e00ff */
[----:B------:R-:W-:Y:S01]  /*0fa0*/  SHF.R.S32.HI R3, RZ, 0x1f, R156 ;  /* 0x0000001fff037819 */ /* 0x000fe2000001149c */
[----:B------:R-:W-:Y:S01]  /*0fb0*/  IMAD.IADD R2, R211, 0x1, -R2 ;  /* 0x00000001d3027824 */ /* 0x000fe200078e0a02 */
[----:B------:R-:W-:Y:S01]  /*0fc0*/  LEA.HI R0, R0, R153, RZ, 0x3 ;  /* 0x0000009900007211 */ /* 0x000fe200078f18ff */
[----:B------:R-:W-:Y:S01]  /*0fd0*/  IMAD.SHL.U32 R22, R214, 0x8, RZ ;  /* 0x00000008d6167824 */ /* 0x000fe200078e00ff */
[----:B------:R-:W-:Y:S01]  /*0fe0*/  LEA.HI R3, R3, R156, RZ, 0x3 ;  /* 0x0000009c03037211 */ /* 0x000fe200078f18ff */
[----:B------:R-:W-:Y:S01]  /*0ff0*/  IMAD.SHL.U32 R159, R2, 0x8, RZ ;  /* 0x00000008029f7824 */ /* 0x000fe200078e00ff */
[----:B------:R-:W-:Y:S01]  /*1000*/  LOP3.LUT R169, R169, 0x1c0, RZ, 0xc0, !PT ;  /* 0x000001c0a9a97812 */ /* 0x000fe200078ec0ff */
[----:B------:R-:W-:Y:S01]  /*1010*/  IMAD.SHL.U32 R154, R214, 0x4, RZ ;  /* 0x00000004d69a7824 */ /* 0x000fe200078e00ff */
[----:B------:R-:W-:Y:S01]  /*1020*/  LOP3.LUT R0, R0, 0xfffffff8, RZ, 0xc0, !PT ;  /* 0xfffffff800007812 */ /* 0x000fe200078ec0ff */
[----:B------:R-:W-:Y:S01]  /*1030*/  IMAD.SHL.U32 R171, R3, 0x40, RZ ;  /* 0x0000004003ab7824 */ /* 0x000fe200078e00ff */
[----:B------:R-:W-:Y:S01]  /*1040*/  LOP3.LUT R3, R4, 0x7ffffffc, RZ, 0xc0, !PT ;  /* 0x7ffffffc04037812 */ /* 0x000fe200078ec0ff */
[----:B------:R-:W-:Y:S01]  /*1050*/  VIADD R158, R154, 0x10 ;  /* 0x000000109a9e7836 */ /* 0x000fe20000000000 */
[----:B------:R-:W-:Y:S01]  /*1060*/  SHF.R.U32.HI R170, RZ, 0x3, R169 ;  /* 0x00000003ffaa7819 */ /* 0x000fe200000116a9 */
[----:B------:R-:W-:Y:S01]  /*1070*/  IMAD.IADD R183, R153, 0x1, -R0 ;  /* 0x0000000199b77824 */ /* 0x000fe200078e0a00 */
[----:B------:R-:W-:Y:S01]  /*1080*/  LOP3.LUT R2, R169, 0x38, R22, 0xf8, !PT ;  /* 0x00000038a9027812 */ /* 0x000fe200078ef816 */
[----:B------:R-:W-:Y:S01]  /*1090*/  IMAD.IADD R3, R216, 0x1, -R3 ;  /* 0x00000001d8037824 */ /* 0x000fe200078e0a03 */
[----:B------:R-:W-:-:S02]  /*10a0*/  LOP3.LUT R171, R171, 0xfffffe00, RZ, 0xc0, !PT ;  /* 0xfffffe00abab7812 */ /* 0x000fc400078ec0ff */
[----:B------:R-:W-:Y:S01]  /*10b0*/  SHF.R.S32.HI R176, RZ, 0x1f, R156 ;  /* 0x0000001fffb07819 */ /* 0x000fe2000001149c */
[----:B------:R-:W-:Y:S01]  /*10c0*/  IMAD.SHL.U32 R213, R3, 0x2, RZ ;  /* 0x0000000203d57824 */ /* 0x000fe200078e00ff */
[----:B------:R-:W-:Y:S02]  /*10d0*/  LOP3.LUT R2, R171, R2, R170, 0xf6, !PT ;  /* 0x00000002ab027212 */ /* 0x000fe400078ef6aa */
[----:B------:R-:W-:-:S03]  /*10e0*/  SHF.R.S32.HI R23, RZ, 0x1f, R22 ;  /* 0x0000001fff177819 */ /* 0x000fc60000011416 */
[----:B------:R-:W-:-:S07]  /*10f0*/  IMAD R215, R2, 0x2, R145 ;  /* 0x0000000202d77824 */ /* 0x000fce00078e0291 */
.L_x_2986:
[----:B------:R-:W-:Y:S05]  /*1100*/  YIELD ;  /* 0x0000000000007946 */ /* 0x000fea0003800000 */
[----:B------:R-:W-:Y:S01]  /*1110*/  ULDC.64 UR4, c[0x0][0xb20] ;  /* 0x0002c80000047ab9 */ /* 0x000fe20000000a00 */
[----:B0---4-:R-:W0:Y:S01]  /*1120*/  LDC.64 R4, c[0x0][0xb00] ;  /* 0x0002c000ff047b82 */ /* 0x011e220000000a00 */
        /* <DEDUP_REMOVED lines=9> */
[----:B-1----:R-:W1:Y:S01]  /*11c0*/  @P1 LDC.64 R2, c[0x0][0xb20] ;  /* 0x0002c800ff021b82 */ /* 0x002e620000000a00 */
[----:B------:R-:W-:Y:S01]  /*11d0*/  ISETP.NE.AND.EX P0, PT, RZ, UR5, PT, P0 ;  /* 0x00000005ff007c0c */ /* 0x000fe2000bf05300 */
[----:B0-2---:R-:W-:-:S06]  /*11e0*/  IMAD.WIDE R8, R119, 0x4, R4 ;  /* 0x0000000477087825 */ /* 0x005fcc00078e0204 */
[----:B------:R-:W0:Y:S01]  /*11f0*/  @P2 LDC.64 R6, c[0x0][0xb10] ;  /* 0x0002c400ff062b82 */ /* 0x000e220000000a00 */
[----:B------:R-:W-:Y:S02]  /*1200*/  ULDC UR4, c[0x0][0x288] ;  /* 0x0000a20000047ab9 */ /* 0x000fe40000000800 */
[----:B------:R-:W-:Y:S01]  /*1210*/  IMAD.U32 R160, RZ, RZ, UR4 ;  /* 0x00000004ffa07e24 */ /* 0x000fe2000f8e00ff */
[----:B------:R-:W-:Y:S02]  /*1220*/  ULDC.64 UR4, c[0x0][0x3f8] ;  /* 0x0000fe0000047ab9 */ /* 0x000fe40000000a00 */
[----:B-----5:R2:W5:Y:S01]  /*1230*/  @P0 LDG.E R17, desc[UR56][R8.64] ;  /* 0x0000003808110981 */ /* 0x020562000c1e1900 */
        /* <DEDUP_REMOVED lines=23> */
.L_x_2765:
        /* <DEDUP_REMOVED lines=11> */
.L_x_2766:
[----:B------:R-:W-:Y:S05]  /*1460*/  @!P0 BRA `(.L_x_2767) ;  /* 0x00000000000c8947 */ /* 0x000fea0003800000 */
[----:B------:R-:W2:Y:S04]  /*1470*/  LDG.E R3, desc[UR56][R8.64] ;  /* 0x0000003808037981 */ /* 0x000ea8000c1e1900 */
[----:B------:R-:W2:Y:S02]  /*1480*/  LDG.E R16, desc[UR56][R8.64+0x4] ;  /* 0x0000043808107981 */ /* 0x000ea4000c1e1900 */
[----:B--2---:R-:W-:-:S07]  /*1490*/  IMAD.IADD R16, R16, 0x1, -R3 ;  /* 0x0000000110107824 */ /* 0x004fce00078e0a03 */
.L_x_2767:
        /* <DEDUP_REMOVED lines=38> */
.L_x_2770:
[----:B------:R-:W-:-:S13]  /*1700*/  ISETP.NE.AND P0, PT, R9, 0x1, PT ;  /* 0x000000010900780c */ /* 0x000fda0003f05270 */
[----:B------:R-:W0:Y:S02]  /*1710*/  @P0 LDC.64 R4, c[0x0][0xae0] ;  /* 0x0002b800ff040b82 */ /* 0x000e240000000a00 */
[----:B0-----:R-:W-:-:S05]  /*1720*/  @P0 IMAD.HI.U32 R4, R2, R4, RZ ;  /* 0x0000000402040227 */ /* 0x001fca00078e00ff */
[----:B------:R-:W-:-:S07]  /*1730*/  @P0 SHF.R.U32.HI R2, RZ, R5, R4 ;  /* 0x00000005ff020219 */ /* 0x000fce0000011604 */
.L_x_2771:
[----:B------:R-:W-:Y:S05]  /*1740*/  BSYNC B0 ;  /* 0x0000000000007941 */ /* 0x000fea0003800000 */
.L_x_2769:
[----:B------:R-:W-:-:S05]  /*1750*/  IMAD R3, R2, R9, R9 ;  /* 0x0000000902037224 */ /* 0x000fca00078e0209 */
[----:B------:R-:W-:-:S07]  /*1760*/  VIMNMX R0, R0, R3, PT ;  /* 0x0000000300007248 */ /* 0x000fce0003fe0100 */
.L_x_2768:
        /* <DEDUP_REMOVED lines=15> */
.L_x_2774:
[----:B------:R-:W-:Y:S01]  /*1860*/  ISETP.NE.AND P0, PT, R9, 0x1, PT ;  /* 0x000000010900780c */ /* 0x000fe20003f05270 */
[----:B------:R-:W-:-:S12]  /*1870*/  IMAD.MOV.U32 R4, RZ, RZ, R35 ;  /* 0x000000ffff047224 */ /* 0x000fd800078e0023 */
[----:B------:R-:W0:Y:S02]  /*1880*/  @P0 LDC.64 R6, c[0x0][0xae0] ;  /* 0x0002b800ff060b82 */ /* 0x000e240000000a00 */
[----:B0-----:R-:W-:-:S05]  /*1890*/  @P0 IMAD.HI.U32 R6, R35, R6, RZ ;  /* 0x0000000623060227 */ /* 0x001fca00078e00ff */
[----:B------:R-:W-:-:S07]  /*18a0*/  @P0 SHF.R.U32.HI R4, RZ, R7, R6 ;  /* 0x00000007ff040219 */ /* 0x000fce0000011606 */
.L_x_2775:
[----:B------:R-:W-:Y:S05]  /*18b0*/  BSYNC B0 ;  /* 0x0000000000007941 */ /* 0x000fea0003800000 */
.L_x_2773:
[----:B------:R-:W-:-:S05]  /*18c0*/  IMAD R3, R4, R9, RZ ;  /* 0x0000000904037224 */ /* 0x000fca00078e02ff */
[----:B------:R-:W-:-:S07]  /*18d0*/  VIMNMX R2, R2, R3, !PT ;  /* 0x0000000302027248 */ /* 0x000fce0007fe0100 */
.L_x_2772:
        /* <DEDUP_REMOVED lines=12> */
[----:B------:R-:W-:-:S03]  /*19a0*/  VIMNMX R0, R3, R36, PT ;  /* 0x0000002403007248 */ /* 0x000fc60003fe0100 */
[----:B------:R-:W-:Y:S01]  /*19b0*/  IMAD.WIDE.U32 R2, R5, -0x55555555, RZ ;  /* 0xaaaaaaab05027825 */ /* 0x000fe200078e00ff */
[----:B------:R-:W-:-:S04]  /*19c0*/  ISETP.GT.AND P0, PT, R0, R5, PT ;  /* 0x000000050000720c */ /* 0x000fc80003f04270 */
[----:B------:R-:W-:-:S05]  /*19d0*/  SHF.R.U32.HI R34, RZ, 0x6, R3 ;  /* 0x00000006ff227819 */ /* 0x000fca0000011603 */
[----:B------:R-:W-:-:S04]  /*19e0*/  IMAD.MOV.U32 R57, RZ, RZ, R34 ;  /* 0x000000ffff397224 */ /* 0x000fc800078e0022 */
        /* <DEDUP_REMOVED lines=27> */
.L_x_2778:
[----:B------:R-:W-:Y:S05]  /*1ba0*/  BSYNC B6 ;  /* 0x0000000000067941 */ /* 0x000fea0003800000 */
.L_x_2777:
        /* <DEDUP_REMOVED lines=20> */
.L_x_2780:
[----:B------:R-:W-:Y:S05]  /*1cf0*/  BSYNC B6 ;  /* 0x0000000000067941 */ /* 0x000fea0003800000 */
.L_x_2779:
        /* <DEDUP_REMOVED lines=9> */
[C---:B------:R-:W-:Y:S02]  /*1d90*/  VIADD R93, R22.reuse, 0x20 ;  /* 0x00000020165d7836 */ /* 0x040fe40000000000 */
[----:B------:R-:W3:Y:S08]  /*1da0*/  LDC R31, c[0x0][0x3d4] ;  /* 0x0000f500ff1f7b82 */ /* 0x000ef00000000800 */
[----:B------:R-:W4:Y:S01]  /*1db0*/  @P0 LDC.64 R2, c[0x0][0xaf0] ;  /* 0x0002bc00ff020b82 */ /* 0x000f220000000a00 */
[----:B------:R-:W-:-:S02]  /*1dc0*/  VIADD R92, R22, 0x40 ;  /* 0x00000040165c7836 */ /* 0x000fc40000000000 */
[----:B------:R-:W-:-:S05]  /*1dd0*/  VIADD R90, R22, 0x60 ;  /* 0x00000060165a7836 */ /* 0x000fca0000000000 */
[----:B------:R-:W3:Y:S01]  /*1de0*/  LDC.64 R38, c[0x0][0x3e8] ;  /* 0x0000fa00ff267b82 */ /* 0x000ee20000000a00 */
[C---:B------:R-:W-:Y:S02]  /*1df0*/  VIADD R88, R22.reuse, 0x80 ;  /* 0x0000008016587836 */ /* 0x040fe40000000000 */
[----:B------:R-:W-:-:S05]  /*1e00*/  VIADD R86, R22, 0xa0 ;  /* 0x000000a016567836 */ /* 0x000fca0000000000 */
[----:B------:R-:W3:Y:S01]  /*1e10*/  LDC.64 R52, c[0x0][0x3d8] ;  /* 0x0000f600ff347b82 */ /* 0x000ee20000000a00 */
[----:B----4-:R-:W-:-:S05]  /*1e20*/  @P0 IMAD.WIDE R2, R119, 0x4, R2 ;  /* 0x0000000477020825 */ /* 0x010fca00078e0202 */
[----:B------:R4:W3:Y:S01]  /*1e30*/  @P0 LDG.E R119, desc[UR56][R2.64] ;  /* 0x0000003802770981 */ /* 0x0008e2000c1e1900 */
[----:B0-----:R-:W-:Y:S01]  /*1e40*/  ISETP.NE.AND P0, PT, R0, 0x1, PT ;  /* 0x000000010000780c */ /* 0x001fe20003f05270 */
[-C--:B-1----:R-:W-:Y:S01]  /*1e50*/  IMAD R6, R166, R20.reuse, RZ ;  /* 0x00000014a6067224 */ /* 0x082fe200078e02ff */
[----:B------:R-:W-:Y:S01]  /*1e60*/  SHF.R.S32.HI R41, RZ, 0x1f, R54 ;  /* 0x0000001fff297819 */ /* 0x000fe20000011436 */
[----:B------:R-:W-:Y:S01]  /*1e70*/  VIADD R9, R22, 0xc0 ;  /* 0x000000c016097836 */ /* 0x000fe20000000000 */
[----:B--2---:R-:W-:Y:S01]  /*1e80*/  SHF.R.U32.HI R24, RZ, 0x7, R24 ;  /* 0x00000007ff187819 */ /* 0x004fe20000011618 */
[----:B------:R-:W-:Y:S01]  /*1e90*/  IMAD R6, R153, R21, R6 ;  /* 0x0000001599067224 */ /* 0x000fe200078e0206 */
[----:B------:R-:W-:Y:S01]  /*1ea0*/  SHF.R.S32.HI R155, RZ, 0x1f, R154 ;  /* 0x0000001fff9b7819 */ /* 0x000fe2000001149a */
[-C--:B------:R-:W-:Y:S01]  /*1eb0*/  IMAD R4, R41, R20.reuse, RZ ;  /* 0x0000001429047224 */ /* 0x080fe200078e02ff */
[----:B------:R-:W-:Y:S01]  /*1ec0*/  ISETP.NE.AND P6, PT, R24, 0x1, PT ;  /* 0x000000011800780c */ /* 0x000fe20003fc5270 */
[----:B----4-:R-:W-:Y:S01]  /*1ed0*/  IMAD.WIDE.U32 R2, R54, R20, RZ ;  /* 0x0000001436027225 */ /* 0x010fe200078e00ff */
[----:B------:R-:W-:-:S02]  /*1ee0*/  SHF.L.U64.HI R82, R20, 0x6, R21 ;  /* 0x0000000614527819 */ /* 0x000fc40000010215 */
[----:B---3--:R-:W-:Y:S01]  /*1ef0*/  SHF.L.U64.HI R78, R38, 0x6, R39 ;  /* 0x00000006264e7819 */ /* 0x008fe20000010227 */
[----:B------:R-:W0:Y:S01]  /*1f00*/  @P0 LDC R5, c[0x0][0x42c] ;  /* 0x00010b00ff050b82 */ /* 0x000e220000000800 */
[----:B------:R-:W-:Y:S01]  /*1f10*/  IMAD.SHL.U32 R83, R183, 0x40, RZ ;  /* 0x00000040b7537824 */ /* 0x000fe200078e00ff */
[----:B------:R-:W-:Y:S01]  /*1f20*/  SHF.L.U64.HI R81, R52, 0x6, R53 ;  /* 0x0000000634517819 */ /* 0x000fe20000010235 */
[----:B------:R-:W-:Y:S02]  /*1f30*/  IMAD.MOV.U32 R76, RZ, RZ, 0x20 ;  /* 0x00000020ff4c7424 */ /* 0x000fe400078e00ff */
[----:B------:R-:W-:Y:S01]  /*1f40*/  IMAD.SHL.U32 R80, R20, 0x40, RZ ;  /* 0x0000004014507824 */ /* 0x000fe200078e00ff */
[----:B------:R-:W-:Y:S01]  /*1f50*/  LOP3.LUT R83, R83, 0x1c0, RZ, 0xc0, !PT ;  /* 0x000001c053537812 */ /* 0x000fe200078ec0ff */
[----:B------:R-:W-:Y:S01]  /*1f60*/  IMAD R71, R39, 0x60, RZ ;  /* 0x0000006027477824 */ /* 0x000fe200078e02ff */
[----:B------:R-:W1:Y:S01]  /*1f70*/  @P0 LDC R7, c[0x0][0x430] ;  /* 0x00010c00ff070b82 */ /* 0x000e620000000800 */
[----:B------:R-:W-:Y:S01]  /*1f80*/  IMAD.SHL.U32 R85, R38, 0x40, RZ ;  /* 0x0000004026557824 */ /* 0x000fe200078e00ff */
[----:B------:R-:W-:Y:S01]  /*1f90*/  SHF.R.U32.HI R77, RZ, 0x3, R83 ;  /* 0x00000003ff4d7819 */ /* 0x000fe20000011653 */
[----:B------:R-:W-:-:S02]  /*1fa0*/  IMAD.SHL.U32 R79, R52, 0x40, RZ ;  /* 0x00000040344f7824 */ /* 0x000fc400078e00ff */
[----:B------:R-:W-:Y:S02]  /*1fb0*/  IMAD.U32 R75, RZ, RZ, UR50 ;  /* 0x00000032ff4b7e24 */ /* 0x000fe4000f8e00ff */
[----:B------:R-:W-:-:S03]  /*1fc0*/  IMAD.SHL.U32 R74, R31, 0x2, RZ ;  /* 0x000000021f4a7824 */ /* 0x000fc600078e00ff */
[----:B------:R-:W-:Y:S01]  /*1fd0*/  LOP3.LUT R75, R75, 0x1, RZ, 0xfc, !PT ;  /* 0x000000014b4b7812 */ /* 0x000fe200078efcff */
[----:B0-----:R-:W-:-:S04]  /*1fe0*/  @P0 IMAD.HI.U32 R0, R118, R5, RZ ;  /* 0x0000000576000227 */ /* 0x001fc800078e00ff */
[----:B------:R-:W-:Y:S01]  /*1ff0*/  IMAD R5, R54, R21, R4 ;  /* 0x0000001536057224 */ /* 0x000fe200078e0204 */
[----:B-1----:R-:W-:-:S03]  /*2000*/  @P0 SHF.R.U32.HI R118, RZ, R7, R0 ;  /* 0x00000007ff760219 */ /* 0x002fc60000011600 */
[----:B------:R-:W-:Y:S01]  /*2010*/  IMAD.IADD R3, R3, 0x1, R5 ;  /* 0x0000000103037824 */ /* 0x000fe200078e0205 */
[----:B------:R-:W-:Y:S02]  /*2020*/  ISETP.NE.U32.AND P0, PT, RZ, UR6, PT ;  /* 0x00000006ff007c0c */ /* 0x000fe4000bf05070 */
        /* <DEDUP_REMOVED lines=11> */
[----:B------:R-:W-:-:S04]  /*20e0*/  IMAD R0, R10, UR4, RZ ;  /* 0x000000040a007c24 */ /* 0x000fc8000f8e02ff */
[----:B------:R-:W-:Y:S01]  /*20f0*/  IMAD R91, R17, UR5, R0 ;  /* 0x00000005115b7c24 */ /* 0x000fe2000f8e0200 */
[----:B------:R-:W-:Y:S05]  /*2100*/  @!P6 WARPSYNC.ALL ;  /* 0x000000000000e948 */ /* 0x000fea0003800000 */
[----:B------:R-:W-:Y:S01]  /*2110*/  ULDC UR4, c[0x0][0x310] ;  /* 0x0000c40000047ab9 */ /* 0x000fe20000000800 */
[----:B------:R-:W-:Y:S01]  /*2120*/  IMAD.IADD R91, R3, 0x1, R91 ;  /* 0x00000001035b7824 */ /* 0x000fe200078e025b */
[----:B------:R-:W-:Y:S01]  /*2130*/  @!P6 BAR.SYNC.DEFER_BLOCKING 0x9, 0x100 ;  /* 0x024400000000eb1d */ /* 0x000fe20000010000 */
[----:B------:R-:W-:Y:S02]  /*2140*/  ISETP.GE.AND P1, PT, R93, UR4, PT ;  /* 0x000000045d007c0c */ /* 0x000fe4000bf26270 */
[----:B------:R-:W-:-:S02]  /*2150*/  ISETP.GE.AND P0, PT, R22, UR4, PT ;  /* 0x0000000416007c0c */ /* 0x000fc4000bf06270 */
[----:B------:R-:W-:Y:S01]  /*2160*/  SEL R4, RZ, 0xffffffff, P1 ;  /* 0xffffffffff047807 */ /* 0x000fe20000800000 */
[----:B------:R-:W-:Y:S01]  /*2170*/  ULDC.64 UR6, c[0x0][0x320] ;  /* 0x0000c80000067ab9 */ /* 0x000fe20000000a00 */
[----:B------:R-:W-:Y:S02]  /*2180*/  SEL R0, RZ, 0x1, P0 ;  /* 0x00000001ff007807 */ /* 0x000fe40000000000 */
[----:B------:R-:W-:Y:S01]  /*2190*/  ISETP.GE.AND P0, PT, R92, UR4, PT ;  /* 0x000000045c007c0c */ /* 0x000fe2000bf06270 */
[----:B------:R-:W-:Y:S01]  /*21a0*/  IMAD.SHL.U32 R5, R4, 0x2, RZ ;  /* 0x0000000204057824 */ /* 0x000fe200078e00ff */
[----:B------:R-:W-:Y:S02]  /*21b0*/  ISETP.GE.AND P1, PT, R90, UR4, PT ;  /* 0x000000045a007c0c */ /* 0x000fe4000bf26270 */
[----:B------:R-:W-:Y:S02]  /*21c0*/  SEL R7, RZ, 0x4, P0 ;  /* 0x00000004ff077807 */ /* 0x000fe40000000000 */
[----:B------:R-:W-:Y:S01]  /*21d0*/  LOP3.LUT R0, R5, 0x2, R0, 0xe2, !PT ;  /* 0x0000000205007812 */ /* 0x000fe200078ee200 */
[----:B------:R-:W-:Y:S01]  /*21e0*/  IMAD.WIDE.U32 R4, R153, R20, R22 ;  /* 0x0000001499047225 */ /* 0x000fe200078e0016 */
[----:B------:R-:W-:-:S02]  /*21f0*/  ISETP.GE.AND P0, PT, R88, UR4, PT ;  /* 0x0000000458007c0c */ /* 0x000fc4000bf06270 */
[----:B------:R-:W-:Y:S02]  /*2200*/  IADD3 R89, P2, R2, R4, RZ ;  /* 0x0000000402597210 */ /* 0x000fe40007f5e0ff */
[----:B------:R-:W-:Y:S02]  /*2210*/  SEL R4, RZ, 0x8, P1 ;  /* 0x00000008ff047807 */ /* 0x000fe40000800000 */
[----:B------:R-:W-:Y:S01]  /*2220*/  IADD3.X R87, R91, R5, R6, P2, !PT ;  /* 0x000000055b577210 */ /* 0x000fe200017fe406 */
[----:B------:R-:W-:Y:S01]  /*2230*/  IMAD R5, R8, UR6, RZ ;  /* 0x0000000608057c24 */ /* 0x000fe2000f8e02ff */
[----:B------:R-:W-:Y:S01]  /*2240*/  ISETP.GE.AND P1, PT, R86, UR4, PT ;  /* 0x0000000456007c0c */ /* 0x000fe2000bf26270 */
[----:B------:R-:W-:Y:S01]  /*2250*/  VIADD R8, R22, 0xe0 ;  /* 0x000000e016087836 */ /* 0x000fe20000000000 */
[----:B------:R-:W-:Y:S02]  /*2260*/  LOP3.LUT R0, R4, R0, R7, 0xfe, !PT ;  /* 0x0000000004007212 */ /* 0x000fe400078efe07 */
[----:B------:R-:W-:Y:S01]  /*2270*/  ISETP.GE.AND P2, PT, R9, UR4, PT ;  /* 0x0000000409007c0c */ /* 0x000fe2000bf46270 */
[C---:B------:R-:W-:Y:S01]  /*2280*/  IMAD R9, R118.reuse, UR7, R5 ;  /* 0x0000000776097c24 */ /* 0x040fe2000f8e0205 */
[----:B------:R-:W-:Y:S01]  /*2290*/  SEL R7, RZ, 0x10, P0 ;  /* 0x00000010ff077807 */ /* 0x000fe20000000000 */
[----:B------:R-:W-:Y:S01]  /*22a0*/  IMAD.WIDE.U32 R4, R118, UR6, R22 ;  /* 0x0000000676047c25 */ /* 0x000fe2000f8e0016 */
[----:B------:R-:W-:-:S02]  /*22b0*/  SEL R6, RZ, 0x20, P1 ;  /* 0x00000020ff067807 */ /* 0x000fc40000800000 */
[----:B------:R-:W-:Y:S01]  /*22c0*/  ISETP.GE.AND P3, PT, R8, UR4, PT ;  /* 0x0000000408007c0c */ /* 0x000fe2000bf66270 */
[----:B------:R-:W-:Y:S01]  /*22d0*/  ULDC.64 UR4, c[0x0][0x328] ;  /* 0x0000ca0000047ab9 */ /* 0x000fe20000000a00 */
[----:B------:R-:W-:Y:S01]  /*22e0*/  LOP3.LUT R7, R6, R0, R7, 0xfe, !PT ;  /* 0x0000000006077212 */ /* 0x000fe200078efe07 */
[----:B------:R-:W-:Y:S01]  /*22f0*/  IMAD R6, R10, UR4, RZ ;  /* 0x000000040a067c24 */ /* 0x000fe2000f8e02ff */
[----:B------:R-:W-:Y:S01]  /*2300*/  SEL R0, RZ, 0x40, P2 ;  /* 0x00000040ff007807 */ /* 0x000fe20001000000 */
[----:B------:R-:W-:Y:S01]  /*2310*/  IMAD.IADD R5, R5, 0x1, R9 ;  /* 0x0000000105057824 */ /* 0x000fe200078e0209 */
[----:B------:R-:W-:Y:S01]  /*2320*/  ISETP.GE.AND P0, PT, R22, R31, PT ;  /* 0x0000001f1600720c */ /* 0x000fe20003f06270 */
[----:B------:R-:W-:Y:S01]  /*2330*/  IMAD R59, R17, UR5, R6 ;  /* 0x00000005113b7c24 */ /* 0x000fe2000f8e0206 */
[----:B------:R-:W-:Y:S01]  /*2340*/  LOP3.LUT R13, R7, R0, RZ, 0xfc, !PT ;  /* 0x00000000070d7212 */ /* 0x000fe200078efcff */
[----:B------:R-:W-:Y:S01]  /*2350*/  IMAD.WIDE.U32 R16, R17, UR4, R4 ;  /* 0x0000000411107c25 */ /* 0x000fe2000f8e0004 */
[----:B------:R-:W-:Y:S01]  /*2360*/  SEL R15, R31, RZ, P0 ;  /* 0x000000ff1f0f7207 */ /* 0x000fe20000000000 */
[----:B------:R-:W-:Y:S01]  /*2370*/  ULDC UR4, c[0x0][0x2e4] ;  /* 0x0000b90000047ab9 */ /* 0x000fe20000000800 */
[----:B------:R-:W-:Y:S01]  /*2380*/  LOP3.LUT P1, RZ, R183, 0x4, RZ, 0xc0, !PT ;  /* 0x00000004b7ff7812 */ /* 0x000fe2000782c0ff */
[C---:B------:R-:W-:Y:S01]  /*2390*/  IMAD R4, R166.reuse, R38, RZ ;  /* 0x00000026a6047224 */ /* 0x040fe200078e02ff */
[C---:B------:R-:W-:Y:S01]  /*23a0*/  IADD3 R54, P2, R153.reuse, R54, RZ ;  /* 0x0000003699367210 */ /* 0x040fe20007f5e0ff */
[-C--:B------:R-:W-:Y:S01]  /*23b0*/  IMAD R0, R166, R52.reuse, RZ ;  /* 0x00000034a6007224 */ /* 0x080fe200078e02ff */
[----:B------:R-:W-:Y:S01]  /*23c0*/  SEL R76, R76, 0xffffffe0, !P1 ;  /* 0xffffffe04c4c7807 */ /* 0x000fe20004800000 */
[C---:B------:R-:W-:Y:S01]  /*23d0*/  IMAD R29, R153.reuse, R39, R4 ;  /* 0x00000027991d7224 */ /* 0x040fe200078e0204 */
[----:B------:R-:W-:Y:S01]  /*23e0*/  SEL R58, RZ, 0xffffff80, P3 ;  /* 0xffffff80ff3a7807 */ /* 0x000fe20001800000 */
[----:B------:R-:W-:Y:S01]  /*23f0*/  IMAD.WIDE.U32 R4, R153, R52, R154 ;  /* 0x0000003499047225 */ /* 0x000fe200078e009a */
[----:B------:R-:W-:-:S02]  /*2400*/  ISETP.GE.AND P1, PT, R22, UR4, PT ;  /* 0x0000000416007c0c */ /* 0x000fc4000bf26270 */
[----:B------:R-:W-:Y:S01]  /*2410*/  LOP3.LUT R58, R13, 0x80, R58, 0xc8, !PT ;  /* 0x000000800d3a7812 */ /* 0x000fe200078ec83a */
[C---:B------:R-:W-:Y:S02]  /*2420*/  IMAD R25, R153.reuse, R53, R0 ;  /* 0x0000003599197224 */ /* 0x040fe400078e0200 */
[----:B------:R-:W-:-:S04]  /*2430*/  IMAD.WIDE.U32 R8, R153, R52, R22 ;  /* 0x0000003499087225 */ /* 0x000fc800078e0016 */
[----:B------:R-:W-:Y:S02]  /*2440*/  IMAD.IADD R15, R22, 0x1, R15 ;  /* 0x00000001160f7824 */ /* 0x000fe400078e020f */
[----:B------:R-:W-:Y:S02]  /*2450*/  IMAD.IADD R5, R5, 0x1, R25 ;  /* 0x0000000105057824 */ /* 0x000fe400078e0219 */
[----:B------:R-:W-:Y:S01]  /*2460*/  IMAD.IADD R9, R25, 0x1, R9 ;  /* 0x0000000119097824 */ /* 0x000fe200078e0209 */
[----:B-----5:R-:W-:Y:S01]  /*2470*/  SHF.R.S32.HI R25, RZ, 0x1f, R37 ;  /* 0x0000001fff197819 */ /* 0x020fe20000011425 */
[----:B------:R-:W-:Y:S01]  /*2480*/  IMAD.WIDE.U32 R48, R37, R52, R4 ;  /* 0x0000003425307225 */ /* 0x000fe200078e0004 */
[----:B------:R-:W-:Y:S02]  /*2490*/  SHF.R.S32.HI R0, RZ, 0x1f, R15 ;  /* 0x0000001fff007819 */ /* 0x000fe4000001140f */
[--C-:B------:R-:W-:Y:S01]  /*24a0*/  LOP3.LUT R4, R83, 0x18, R22.reuse, 0xf8, !PT ;  /* 0x0000001853047812 */ /* 0x100fe200078ef816 */
[----:B------:R-:W-:Y:S01]  /*24b0*/  IMAD.WIDE.U32 R10, R153, R38, R22 ;  /* 0x00000026990a7225 */ /* 0x000fe200078e0016 */
[----:B------:R-:W-:-:S02]  /*24c0*/  LEA.HI R0, R0, R15, RZ, 0x3 ;  /* 0x0000000f00007211 */ /* 0x000fc400078f18ff */
[----:B------:R-:W-:Y:S01]  /*24d0*/  LOP3.LUT R73, R4, R77, RZ, 0x3c, !PT ;  /* 0x0000004d04497212 */ /* 0x000fe200078e3cff */
[-C--:B------:R-:W-:Y:S01]  /*24e0*/  IMAD.WIDE.U32 R6, R153, R38.reuse, R154 ;  /* 0x0000002699067225 */ /* 0x080fe200078e009a */
[--C-:B------:R-:W-:Y:S02]  /*24f0*/  LOP3.LUT R5, R169, 0x38, R0.reuse, 0xf8, !PT ;  /* 0x00000038a9057812 */ /* 0x100fe400078ef800 */
[--C-:B------:R-:W-:Y:S01]  /*2500*/  LOP3.LUT R4, R83, 0x38, R0.reuse, 0xf8, !PT ;  /* 0x0000003853047812 */ /* 0x100fe200078ef800 */
[----:B------:R-:W-:Y:S01]  /*2510*/  IMAD R12, R25, R38, RZ ;  /* 0x00000026190c7224 */ /* 0x000fe200078e02ff */
[----:B------:R-:W-:Y:S01]  /*2520*/  SHF.R.S32.HI R62, RZ, 0x3, R0 ;  /* 0x00000003ff3e7819 */ /* 0x000fe20000011400 */
[----:B------:R-:W-:Y:S01]  /*2530*/  IMAD.IADD R7, R7, 0x1, R29 ;  /* 0x0000000107077824 */ /* 0x000fe200078e021d */
[----:B------:R-:W-:Y:S01]  /*2540*/  LOP3.LUT R65, R0, 0xfffffff8, RZ, 0xc0, !PT ;  /* 0xfffffff800417812 */ /* 0x000fe200078ec0ff */
[----:B------:R-:W-:Y:S01]  /*2550*/  IMAD.IADD R11, R29, 0x1, R11 ;  /* 0x000000011d0b7824 */ /* 0x000fe200078e020b */
[----:B------:R-:W-:Y:S01]  /*2560*/  LOP3.LUT R0, R5, R170, RZ, 0x3c, !PT ;  /* 0x000000aa05007212 */ /* 0x000fe200078e3cff */
[----:B------:R-:W-:Y:S01]  /*2570*/  IMAD R67, R37, R39, R12 ;  /* 0x0000002725437224 */ /* 0x000fe200078e020c */
[----:B------:R-:W-:Y:S01]  /*2580*/  LOP3.LUT R63, R4, R77, RZ, 0x3c, !PT ;  /* 0x0000004d043f7212 */ /* 0x000fe200078e3cff */
[----:B------:R-:W-:Y:S01]  /*2590*/  IMAD R12, R25, R52, RZ ;  /* 0x00000034190c7224 */ /* 0x000fe200078e02ff */
[----:B------:R-:W-:Y:S01]  /*25a0*/  SHF.R.S32.HI R60, RZ, 0x1f, R65 ;  /* 0x0000001fff3c7819 */ /* 0x000fe20000011441 */
[----:B------:R-:W-:-:S04]  /*25b0*/  IMAD.WIDE.U32 R24, R37, R38, R6 ;  /* 0x0000002625187225 */ /* 0x000fc800078e0006 */
[----:B------:R-:W-:-:S04]  /*25c0*/  IMAD.WIDE.U32 R32, R37, R38, R10 ;  /* 0x0000002625207225 */ /* 0x000fc800078e000a */
[----:B------:R-:W-:Y:S02]  /*25d0*/  IMAD R15, R21, 0x60, RZ ;  /* 0x00000060150f7824 */ /* 0x000fe400078e02ff */
[----:B------:R-:W-:Y:S02]  /*25e0*/  IMAD R7, R37, R53, R12 ;  /* 0x0000003525077224 */ /* 0x000fe400078e020c */
[----:B------:R-:W-:Y:S02]  /*25f0*/  IMAD R11, R53, 0x60, RZ ;  /* 0x00000060350b7824 */ /* 0x000fe400078e02ff */
[----:B------:R-:W-:-:S04]  /*2600*/  IMAD.WIDE.U32 R50, R37, R52, R8 ;  /* 0x0000003425327225 */ /* 0x000fc800078e0008 */
[----:B------:R-:W-:-:S04]  /*2610*/  IMAD.WIDE.U32 R20, R20, 0x60, RZ ;  /* 0x0000006014147825 */ /* 0x000fc800078e00ff */
[----:B------:R-:W-:-:S04]  /*2620*/  IMAD.WIDE.U32 R38, R38, 0x60, RZ ;  /* 0x0000006026267825 */ /* 0x000fc800078e00ff */
[----:B------:R-:W-:-:S04]  /*2630*/  IMAD.WIDE.U32 R52, R52, 0x60, RZ ;  /* 0x0000006034347825 */ /* 0x000fc800078e00ff */
[----:B------:R-:W-:Y:S02]  /*2640*/  IMAD R73, R168, 0x200, R73 ;  /* 0x00000200a8497824 */ /* 0x000fe400078e0249 */
[----:B------:R-:W-:Y:S01]  /*2650*/  IMAD.X R55, R166, 0x1, R41, P2 ;  /* 0x00000001a6377824 */ /* 0x000fe200010e0629 */
[----:B------:R-:W-:Y:S01]  /*2660*/  ISETP.GE.AND P2, PT, R93, UR4, PT ;  /* 0x000000045d007c0c */ /* 0x000fe2000bf46270 */
[----:B------:R-:W-:Y:S02]  /*2670*/  IMAD.IADD R68, R25, 0x1, R67 ;  /* 0x0000000119447824 */ /* 0x000fe400078e0243 */
[----:B------:R-:W-:Y:S01]  /*2680*/  IMAD.IADD R61, R171, 0x1, R0 ;  /* 0x00000001ab3d7824 */ /* 0x000fe200078e0200 */
[----:B------:R-:W-:Y:S01]  /*2690*/  LOP3.LUT R0, R13, 0x40, RZ, 0xc0, !PT ;  /* 0x000000400d007812 */ /* 0x000fe200078ec0ff */
[----:B------:R-:W-:Y:S02]  /*26a0*/  IMAD.IADD R72, R21, 0x1, R15 ;  /* 0x0000000115487824 */ /* 0x000fe400078e020f */
[----:B------:R-:W-:-:S02]  /*26b0*/  IMAD.IADD R71, R39, 0x1, R71 ;  /* 0x0000000127477824 */ /* 0x000fc400078e0247 */
[----:B------:R-:W-:Y:S02]  /*26c0*/  IMAD.IADD R70, R53, 0x1, R11 ;  /* 0x0000000135467824 */ /* 0x000fe400078e020b */
[----:B------:R-:W-:Y:S02]  /*26d0*/  IMAD.IADD R69, R76, 0x1, R73 ;  /* 0x000000014c457824 */ /* 0x000fe400078e0249 */
[----:B------:R-:W-:Y:S02]  /*26e0*/  IMAD.IADD R67, R67, 0x1, R33 ;  /* 0x0000000143437824 */ /* 0x000fe400078e0221 */
[----:B------:R-:W-:Y:S02]  /*26f0*/  IMAD.IADD R66, R49, 0x1, R7 ;  /* 0x0000000131427824 */ /* 0x000fe400078e0207 */
[----:B------:R-:W-:Y:S02]  /*2700*/  IMAD.IADD R64, R7, 0x1, R51 ;  /* 0x0000000107407824 */ /* 0x000fe400078e0233 */
[----:B------:R-:W-:-:S02]  /*2710*/  IMAD R63, R168, 0x200, R63 ;  /* 0x00000200a83f7824 */ /* 0x000fc400078e023f */
[----:B------:R-:W-:-:S07]  /*2720*/  IMAD.IADD R59, R17, 0x1, R59 ;  /* 0x00000001113b7824 */ /* 0x000fce00078e023b */
.L_x_2828:
        /* <DEDUP_REMOVED lines=67> */
.L_x_2785:
[----:B------:R-:W-:Y:S05]  /*2b60*/  BSYNC B1 ;  /* 0x0000000000017941 */ /* 0x000fea0003800000 */
.L_x_2784:
        /* <DEDUP_REMOVED lines=28> */
.L_x_2787:
[----:B------:R-:W-:Y:S05]  /*2d30*/  BSYNC B1 ;  /* 0x0000000000017941 */ /* 0x000fea0003800000 */
.L_x_2786:
[----:B0-----:R-:W-:Y:S01]  /*2d40*/  IMAD.MOV.U32 R4, RZ, RZ, R44 ;  /* 0x000000ffff047224 */ /* 0x001fe200078e002c */
[----:B------:R-:W-:Y:S01]  /*2d50*/  MOV R6, R46 ;  /* 0x0000002e00067202 */ /* 0x000fe20000000f00 */
[----:B------:R-:W-:Y:S01]  /*2d60*/  IMAD.MOV.U32 R5, RZ, RZ, R45 ;  /* 0x000000ffff057224 */ /* 0x000fe200078e002d */
[----:B------:R-:W-:Y:S01]  /*2d70*/  ISETP.NE.AND P3, PT, R75, 0x3, PT ;  /* 0x000000034b00780c */ /* 0x000fe20003f65270 */
[----:B------:R-:W-:Y:S01]  /*2d80*/  IMAD.MOV.U32 R7, RZ, RZ, R47 ;  /* 0x000000ffff077224 */ /* 0x000fe200078e002f */
[----:B------:R-:W-:Y:S02]  /*2d90*/  PRMT R112, R84, 0x5410, R96 ;  /* 0x0000541054707816 */ /* 0x000fe40000000060 */
[----:B------:R-:W-:Y:S01]  /*2da0*/  PRMT R109, R4, 0x5410, R5 ;  /* 0x00005410046d7816 */ /* 0x000fe20000000005 */
[----:B------:R-:W-:Y:S01]  /*2db0*/  IMAD.MOV.U32 R4, RZ, RZ, R40 ;  /* 0x000000ffff047224 */ /* 0x000fe200078e0028 */
[----:B------:R-:W-:Y:S01]  /*2dc0*/  PRMT R114, R6, 0x5410, R7 ;  /* 0x0000541006727816 */ /* 0x000fe20000000007 */
[----:B------:R-:W-:-:S02]  /*2dd0*/  IMAD.MOV.U32 R5, RZ, RZ, R41 ;  /* 0x000000ffff057224 */ /* 0x000fc400078e0029 */
[----:B-----5:R-:W-:Y:S02]  /*2de0*/  IMAD.MOV.U32 R6, RZ, RZ, R30 ;  /* 0x000000ffff067224 */ /* 0x020fe400078e001e */
        /* <DEDUP_REMOVED lines=16> */
.L_x_2788:
[----:B------:R-:W-:Y:S01]  /*2ef0*/  IMAD R84, R152, 0x8, R145 ;  /* 0x0000000898547824 */ /* 0x000fe200078e0291 */
[----:B------:R-:W-:Y:S01]  /*2f00*/  SHF.L.U32 R105, R157, 0x1f, RZ ;  /* 0x0000001f9d697819 */ /* 0x000fe200000006ff */
[----:B------:R-:W-:Y:S03]  /*2f10*/  BSSY B1, `(.L_x_2789) ;  /* 0x0000003000017945 */ /* 0x000fe60003800000 */
[----:B------:R-:W0:Y:S02]  /*2f20*/  SYNCS.PHASECHK.TRANS64.TRYWAIT P6, [R84+URZ+0x32490], R105 ;  /* 0x03249069540075a7 */ /* 0x000e2400080c017f */
[----:B0-----:R-:W-:Y:S05]  /*2f30*/  @!P6 BRA `(.L_x_2790) ;  /* 0x0000030000c0e947 */ /* 0x001fea0003800000 */
.L_x_3104:
[----:B------:R-:W-:Y:S05]  /*2f40*/  BSYNC B1 ;  /* 0x0000000000017941 */ /* 0x000fea0003800000 */
.L_x_2789:
        /* <DEDUP_REMOVED lines=49> */
.L_x_2796:
[----:B------:R-:W-:Y:S05]  /*3260*/  BSYNC B3 ;  /* 0x0000000000037941 */ /* 0x000fea0003800000 */
.L_x_2795:
[----:B--2---:R1:W-:Y:S02]  /*3270*/  STG.E.128 desc[UR56][R14.64], R4 ;  /* 0x000000040e007986 */ /* 0x0043e4000c101d38 */
.L_x_2794:
[----:B------:R-:W-:Y:S05]  /*3280*/  BSYNC B2 ;  /* 0x0000000000027941 */ /* 0x000fea0003800000 */
.L_x_2793:
[----:B------:R-:W-:Y:S05]  /*3290*/  @P2 BRA `(.L_x_2792) ;  /* 0x0000000000bc2947 */ /* 0x000fea0003800000 */
[----:B-1----:R1:W2:Y:S01]  /*32a0*/  LDS.128 R4, [R98] ;  /* 0x0000000062047984 */ /* 0x0022a20000000c00 */
        /* <DEDUP_REMOVED lines=44> */
.L_x_2798:
[----:B------:R-:W-:Y:S05]  /*3570*/  BSYNC B2 ;  /* 0x0000000000027941 */ /* 0x000fea0003800000 */
.L_x_2797:
[----:B--2---:R2:W-:Y:S02]  /*3580*/  STG.E.128 desc[UR56][R14.64+0x40], R4 ;  /* 0x000040040e007986 */ /* 0x0045e4000c101d38 */
.L_x_2792:
[----:B------:R-:W-:Y:S05]  /*3590*/  BSYNC B1 ;  /* 0x0000000000017941 */ /* 0x000fea0003800000 */
.L_x_2791:
        /* <DEDUP_REMOVED lines=48> */
.L_x_2803:
[----:B------:R-:W-:Y:S05]  /*38a0*/  BSYNC B2 ;  /* 0x0000000000027941 */ /* 0x000fea0003800000 */
.L_x_2802:
[----:B--2---:R3:W-:Y:S02]  /*38b0*/  STG.E.128 desc[UR56][R12.64], R4 ;  /* 0x000000040c007986 */ /* 0x0047e4000c101d38 */
.L_x_2801:
[----:B------:R-:W-:Y:S05]  /*38c0*/  BSYNC B1 ;  /* 0x0000000000017941 */ /* 0x000fea0003800000 */
.L_x_2800:
[----:B------:R-:W-:Y:S05]  /*38d0*/  @P2 BRA `(.L_x_2799) ;  /* 0x00000018001c2947 */ /* 0x000fea0003800000 */
[----:B-123--:R1:W2:Y:S01]  /*38e0*/  LDS.128 R4, [R98+0x2000] ;  /* 0x0020000062047984 */ /* 0x00e2a20000000c00 */
        /* <DEDUP_REMOVED lines=44> */
.L_x_2805:
[----:B------:R-:W-:Y:S05]  /*3bb0*/  BSYNC B1 ;  /* 0x0000000000017941 */ /* 0x000fea0003800000 */
.L_x_2804:
[----:B--2---:R4:W-:Y:S01]  /*3bc0*/  STG.E.128 desc[UR56][R12.64+0x40], R4 ;  /* 0x000040040c007986 */ /* 0x0049e2000c101d38 */
[----:B------:R-:W-:Y:S05]  /*3bd0*/  BRA `(.L_x_2799) ;  /* 0x00000014005c7947 */ /* 0x000fea0003800000 */
.L_x_2783:
        /* <DEDUP_REMOVED lines=68> */
.L_x_2806:
        /* <DEDUP_REMOVED lines=9> */
.L_x_3105:
[----:B------:R-:W-:Y:S05]  /*40b0*/  BSYNC B1 ;  /* 0x0000000000017941 */ /* 0x000fea0003800000 */
.L_x_2807:
        /* <DEDUP_REMOVED lines=40> */
[----:B------:R-:W-:Y:S02]  /*4340*/  HADD2.F32 R14, -RZ, R118.H0_H0 ;  /* 0x20000076ff0e7230 */ /* 0x000fe40000004100 */
[C---:B------:R-:W-:Y:S01]  /*4350*/  FMUL.FTZ R118, R12.reuse, R15 ;  /* 0x0000000f0c767220 */ /* 0x040fe20000410000 */
[----:B------:R-:W-:Y:S02]  /*4360*/  HADD2.F32 R28, -RZ, R116.H0_H0 ;  /* 0x20000074ff1c7230 */ /* 0x000fe40000004100 */
[-C--:B------:R-:W-:Y:S01]  /*4370*/  FMUL.FTZ R120, R45, R30.reuse ;  /* 0x0000001e2d787220 */ /* 0x080fe20000410000 */
[----:B------:R-:W-:Y:S01]  /*4380*/  FMUL.FTZ R30, R41, R30 ;  /* 0x0000001e291e7220 */ /* 0x000fe20000410000 */
[-C--:B------:R-:W-:Y:S01]  /*4390*/  FFMA.FTZ R118, R13, R14.reuse, R118 ;  /* 0x0000000e0d767223 */ /* 0x080fe20000010076 */
[----:B------:R-:W-:Y:S01]  /*43a0*/  FFMA.FTZ R116, R12, R14, -R29 ;  /* 0x0000000e0c747223 */ /* 0x000fe2000001081d */
[----:B------:R-:W-:-:S02]  /*43b0*/  HADD2.F32 R13, -RZ, R47.H0_H0 ;  /* 0x2000002fff0d7230 */ /* 0x000fc40000004100 */
[-C--:B------:R-:W-:Y:S01]  /*43c0*/  FFMA.FTZ R45, R45, R28.reuse, R30 ;  /* 0x0000001c2d2d7223 */ /* 0x080fe2000001001e */
[----:B------:R-:W-:Y:S02]  /*43d0*/  HADD2.F32 R47, -RZ, R47.H1_H1 ;  /* 0x3000002fff2f7230 */ /* 0x000fe40000004100 */
[----:B------:R-:W-:Y:S01]  /*43e0*/  FFMA.FTZ R119, R41, R28, -R120 ;  /* 0x0000001c29777223 */ /* 0x000fe20000010878 */
[----:B------:R-:W-:Y:S02]  /*43f0*/  HADD2.F32 R12, -RZ, R43.H0_H0 ;  /* 0x2000002bff0c7230 */ /* 0x000fe40000004100 */
[----:B------:R-:W-:Y:S01]  /*4400*/  HADD2.F32 R30, -RZ, R31.H0_H0 ;  /* 0x2000001fff1e7230 */ /* 0x000fe20000004100 */
[----:B------:R-:W-:Y:S01]  /*4410*/  F2FP.F16.F32.PACK_AB R45, R45, R118 ;  /* 0x000000762d2d723e */ /* 0x000fe200000000ff */
[----:B------:R-:W-:Y:S01]  /*4420*/  HADD2.F32 R15, -RZ, R122.H1_H1 ;  /* 0x3000007aff0f7230 */ /* 0x000fe20000004100 */
[----:B------:R-:W-:Y:S01]  /*4430*/  F2FP.F16.F32.PACK_AB R116, R119, R116 ;  /* 0x000000747774723e */ /* 0x000fe200000000ff */
[----:B------:R-:W-:-:S02]  /*4440*/  HADD2.F32 R43, -RZ, R43.H1_H1 ;  /* 0x3000002bff2b7230 */ /* 0x000fc40000004100 */
[-C--:B------:R-:W-:Y:S01]  /*4450*/  FMUL.FTZ R124, R47, R30.reuse ;  /* 0x0000001e2f7c7220 */ /* 0x080fe20000410000 */
[----:B------:R-:W-:Y:S02]  /*4460*/  HADD2.F32 R14, -RZ, R122.H0_H0 ;  /* 0x2000007aff0e7230 */ /* 0x000fe40000004100 */
        /* <DEDUP_REMOVED lines=12> */
[----:B------:R-:W-:Y:S01]  /*4530*/  FMUL.FTZ R31, R13, R28 ;  /* 0x0000001c0d1f7220 */ /* 0x000fe20000410000 */
        /* <DEDUP_REMOVED lines=35> */
.L_x_2812:
[----:B------:R-:W-:Y:S05]  /*4770*/  BSYNC B2 ;  /* 0x0000000000027941 */ /* 0x000fea0003800000 */
.L_x_2811:
[----:B------:R-:W-:Y:S02]  /*4780*/  ISETP.GE.AND P5, PT, R113, R107, PT ;  /* 0x0000006b7100720c */ /* 0x000fe40003fa6270 */
[----:B------:R-:W-:-:S11]  /*4790*/  P2R R13, PR, RZ, 0x1 ;  /* 0x00000001ff0d7803 */ /* 0x000fd60000000000 */
[--C-:B------:R-:W-:Y:S02]  /*47a0*/  @!P5 SHF.R.S32.HI R12, RZ, 0x1f, R113.reuse ;  /* 0x0000001fff0cd819 */ /* 0x100fe40000011471 */
[----:B------:R-:W-:-:S04]  /*47b0*/  @!P5 IADD3 R102, P0, P6, R2, R102, R113 ;  /* 0x000000660266d210 */ /* 0x000fc80007e1e071 */
[----:B------:R-:W-:Y:S02]  /*47c0*/  @!P5 IADD3.X R114, R91, R114, R12, P0, P6 ;  /* 0x000000725b72d210 */ /* 0x000fe400007ec40c */
[CC--:B------:R-:W-:Y:S02]  /*47d0*/  LEA R12, P6, R110.reuse, R96.reuse, 0x1 ;  /* 0x000000606e0c7211 */ /* 0x0c0fe400078c08ff */
[----:B------:R-:W-:Y:S02]  /*47e0*/  ISETP.NE.AND P0, PT, R13, RZ, PT ;  /* 0x000000ff0d00720c */ /* 0x000fe40003f05270 */
[----:B------:R-:W-:Y:S02]  /*47f0*/  LEA.HI.X R13, R110, R97, R112, 0x1, P6 ;  /* 0x000000616e0d7211 */ /* 0x000fe400030f0c70 */
[----:B------:R-:W-:-:S03]  /*4800*/  @!P5 LEA R14, P6, R102, R96, 0x1 ;  /* 0x00000060660ed211 */ /* 0x000fc600078c08ff */
[----:B-1----:R1:W-:Y:S01]  /*4810*/  STG.E.128 desc[UR56][R12.64], R40 ;  /* 0x000000280c007986 */ /* 0x0023e2000c101d38 */
[----:B------:R-:W-:-:S05]  /*4820*/  @!P5 LEA.HI.X R15, R102, R97, R114, 0x1, P6 ;  /* 0x00000061660fd211 */ /* 0x000fca00030f0c72 */
[----:B--2---:R1:W-:Y:S04]  /*4830*/  @!P5 STG.E.128 desc[UR56][R14.64], R44 ;  /* 0x0000002c0e00d986 */ /* 0x0043e8000c101d38 */
.L_x_2810:
[----:B------:R-:W-:Y:S05]  /*4840*/  BSYNC B1 ;  /* 0x0000000000017941 */ /* 0x000fea0003800000 */
.L_x_2809:
        /* <DEDUP_REMOVED lines=108> */
.L_x_2814:
[----:B------:R-:W-:Y:S05]  /*4f10*/  BSYNC B1 ;  /* 0x0000000000017941 */ /* 0x000fea0003800000 */
.L_x_2813:
        /* <DEDUP_REMOVED lines=10> */
.L_x_2782:
[----:B------:R-:W-:-:S13]  /*4fc0*/  ISETP.NE.AND P3, PT, R75, 0x3, PT ;  /* 0x000000034b00780c */ /* 0x000fda0003f65270 */
[----:B------:R-:W-:Y:S05]  /*4fd0*/  @!P3 BRA `(.L_x_2815) ;  /* 0x000000000004b947 */ /* 0x000fea0003800000 */
[----:B------:R-:W-:Y:S01]  /*4fe0*/  BPT.TRAP 0x1 ;  /* 0x000000040000795c */ /* 0x000fe20000300000 */
.L_x_2815:
[----:B------:R-:W-:Y:S01]  /*4ff0*/  IMAD R84, R152, 0x8, R145 ;  /* 0x0000000898547824 */ /* 0x000fe200078e0291 */
[----:B------:R-:W-:Y:S01]  /*5000*/  SHF.L.U32 R105, R157, 0x1f, RZ ;  /* 0x0000001f9d697819 */ /* 0x000fe200000006ff */
[----:B------:R-:W-:Y:S01]  /*5010*/  IMAD R95, R57, -0x60, R36 ;  /* 0xffffffa0395f7824 */ /* 0x000fe200078e0224 */
[----:B------:R-:W-:Y:S02]  /*5020*/  BSSY B1, `(.L_x_2816) ;  /* 0x0000004000017945 */ /* 0x000fe40003800000 */
[----:B------:R-:W0:Y:S02]  /*5030*/  SYNCS.PHASECHK.TRANS64.TRYWAIT P4, [R84+URZ+0x32490], R105 ;  /* 0x03249069540075a7 */ /* 0x000e24000808017f */
[----:B------:R-:W-:Y:S01]  /*5040*/  VIMNMX R95, R95, 0x60, PT ;  /* 0x000000605f5f7848 */ /* 0x000fe20003fe0100 */
[----:B0-----:R-:W-:Y:S06]  /*5050*/  @!P4 BRA `(.L_x_2817) ;  /* 0x000002e000a0c947 */ /* 0x001fec0003800000 */
.L_x_3106:
[----:B------:R-:W-:Y:S05]  /*5060*/  BSYNC B1 ;  /* 0x0000000000017941 */ /* 0x000fea0003800000 */
.L_x_2816:
        /* <DEDUP_REMOVED lines=8> */
.L_x_2819:
[----:B------:R-:W-:Y:S05]  /*50f0*/  BSYNC B1 ;  /* 0x0000000000017941 */ /* 0x000fea0003800000 */
.L_x_2818:
[----:B------:R-:W-:Y:S05]  /*5100*/  @P4 BRA `(.L_x_2799) ;  /* 0x0000000000104947 */ /* 0x000fea0003800000 */
[----:B-1----:R-:W1:Y:S04]  /*5110*/  @!P1 LDS.128 R4, [R102+0x2000] ;  /* 0x0020000066049984 */ /* 0x002e680000000c00 */
[----:B------:R-:W2:Y:S04]  /*5120*/  @!P2 LDS.128 R8, [R98+0x2000] ;  /* 0x002000006208a984 */ /* 0x000ea80000000c00 */
[----:B-1----:R1:W-:Y:S04]  /*5130*/  @!P1 STG.E.128 desc[UR56][R12.64], R4 ;  /* 0x000000040c009986 */ /* 0x0023e8000c101d38 */
[----:B--2---:R1:W-:Y:S02]  /*5140*/  @!P2 STG.E.128 desc[UR56][R12.64+0x40], R8 ;  /* 0x000040080c00a986 */ /* 0x0043e4000c101d38 */
.L_x_2799:
[----:B------:R-:W-:Y:S05]  /*5150*/  BSYNC B0 ;  /* 0x0000000000007941 */ /* 0x000fea0003800000 */
.L_x_2781:
        /* <DEDUP_REMOVED lines=17> */
.L_x_2821:
[----:B------:R-:W-:Y:S05]  /*5270*/  BSYNC B0 ;  /* 0x0000000000007941 */ /* 0x000fea0003800000 */
.L_x_2820:
[----:B------:R-:W2:Y:S01]  /*5280*/  SYNCS.PHASECHK.TRANS64.TRYWAIT P3, [R84+URZ+0x324b0], R105 ;  /* 0x0324b069540075a7 */ /* 0x000ea2000806017f */
[----:B------:R-:W-:Y:S01]  /*5290*/  ULDC UR40, c[0x0][0x310] ;  /* 0x0000c40000287ab9 */ /* 0x000fe20000000800 */
[----:B------:R-:W-:Y:S01]  /*52a0*/  ULDC.64 UR38, c[0x0][0x318] ;  /* 0x0000c60000267ab9 */ /* 0x000fe20000000a00 */
[----:B------:R-:W-:Y:S01]  /*52b0*/  ULDC.64 UR36, c[0x0][0x308] ;  /* 0x0000c20000247ab9 */ /* 0x000fe20000000a00 */
[----:B------:R-:W-:Y:S01]  /*52c0*/  BSSY B0, `(.L_x_2822) ;  /* 0x0000003000007945 */ /* 0x000fe20003800000 */
[----:B------:R-:W-:-:S03]  /*52d0*/  IMAD R5, R152, 0x6000, R73 ;  /* 0x0000600098057824 */ /* 0x000fc600078e0249 */
[----:B--2---:R-:W-:Y:S05]  /*52e0*/  @!P3 BRA `(.L_x_2823) ;  /* 0x000002e00010b947 */ /* 0x004fea0003800000 */
.L_x_3107:
[----:B------:R-:W-:Y:S05]  /*52f0*/  BSYNC B0 ;  /* 0x0000000000007941 */ /* 0x000fea0003800000 */
.L_x_2822:
        /* <DEDUP_REMOVED lines=39> */
.L_x_2825:
[----:B------:R-:W-:Y:S05]  /*5570*/  BSYNC B0 ;  /* 0x0000000000007941 */ /* 0x000fea0003800000 */
.L_x_2824:
        /* <DEDUP_REMOVED lines=37> */
.L_x_2827:
[----:B------:R-:W-:Y:S05]  /*57d0*/  BSYNC B0 ;  /* 0x0000000000007941 */ /* 0x000fea0003800000 */
.L_x_2826:
        /* <DEDUP_REMOVED lines=22> */
.L_x_2776:
[----:B------:R-:W1:Y:S01]  /*5940*/  S2R R0, SR_TID.X ;  /* 0x0000000000007919 */ /* 0x000e620000002100 */
[----:B------:R-:W2:Y:S01]  /*5950*/  LDC R12, c[0x0][0xa80] ;  /* 0x0002a000ff0c7b82 */ /* 0x000ea20000000800 */
[----:B------:R-:W-:Y:S02]  /*5960*/  IMAD.MOV.U32 R5, RZ, RZ, 0x100 ;  /* 0x00000100ff057424 */ /* 0x000fe400078e00ff */
[----:B------:R-:W-:Y:S01]  /*5970*/  IMAD.MOV.U32 R6, RZ, RZ, 0x1 ;  /* 0x00000001ff067424 */ /* 0x000fe200078e00ff */
[----:B------:R-:W-:Y:S01]  /*5980*/  STL [R1+0x70], R117 ;  /* 0x0000707501007387 */ /* 0x000fe20000100800 */
[----:B------:R-:W-:Y:S02]  /*5990*/  IMAD.MOV.U32 R7, RZ, RZ, RZ ;  /* 0x000000ffff077224 */ /* 0x000fe400078e00ff */
[----:B------:R-:W-:Y:S01]  /*59a0*/  IMAD.MOV.U32 R14, RZ, RZ, 0x1 ;  /* 0x00000001ff0e7424 */ /* 0x000fe200078e00ff */
[----:B------:R-:W-:Y:S01]  /*59b0*/  STL.128 [R1+0x430], RZ ;  /* 0x000430ff01007387 */ /* 0x000fe20000100c00 */
[----:B------:R-:W-:-:S02]  /*59c0*/  IMAD.MOV.U32 R15, RZ, RZ, RZ ;  /* 0x000000ffff0f7224 */ /* 0x000fc400078e00ff */
[----:B---34-:R-:W-:Y:S01]  /*59d0*/  IMAD.MOV.U32 R28, RZ, RZ, 0xc000 ;  /* 0x0000c000ff1c7424 */ /* 0x018fe200078e00ff */
[----:B------:R-:W-:Y:S01]  /*59e0*/  STL.128 [R1+0x440], RZ ;  /* 0x000440ff01007387 */ /* 0x000fe20000100c00 */
[----:B------:R-:W-:Y:S02]  /*59f0*/  IMAD.U32 R29, RZ, RZ, UR50 ;  /* 0x00000032ff1d7e24 */ /* 0x000fe4000f8e00ff */
[----:B------:R-:W-:Y:S01]  /*5a00*/  IMAD.MOV.U32 R31, RZ, RZ, 0x100 ;  /* 0x00000100ff1f7424 */ /* 0x000fe200078e00ff */
[----:B------:R-:W-:Y:S01]  /*5a10*/  STL.64 [R1+0x60], R14 ;  /* 0x0000600e01007387 */ /* 0x000fe20000100a00 */
[----:B------:R-:W-:Y:S02]  /*5a20*/  IMAD.U32 R3, RZ, RZ, UR50 ;  /* 0x00000032ff037e24 */ /* 0x000fe4000f8e00ff */
[----:B------:R-:W-:Y:S01]  /*5a30*/  IMAD.U32 R16, RZ, RZ, UR49 ;  /* 0x00000031ff107e24 */ /* 0x000fe2000f8e00ff */
[----:B------:R-:W-:Y:S01]  /*5a40*/  STL.128 [R1+0x220], RZ ;  /* 0x000220ff01007387 */ /* 0x000fe20000100c00 */
[----:B------:R-:W-:-:S02]  /*5a50*/  IMAD.U32 R26, RZ, RZ, UR49 ;  /* 0x00000031ff1a7e24 */ /* 0x000fc4000f8e00ff */
[----:B------:R-:W-:Y:S01]  /*5a60*/  IMAD.U32 R17, RZ, RZ, UR49 ;  /* 0x00000031ff117e24 */ /* 0x000fe2000f8e00ff */
[----:B--2---:R-:W-:Y:S04]  /*5a70*/  STL [R1+0x450], R12 ;  /* 0x0004500c01007387 */ /* 0x004fe80000100800 */
[----:B------:R-:W-:Y:S01]  /*5a80*/  STL.128 [R1+0x230], RZ ;  /* 0x000230ff01007387 */ /* 0x000fe20000100c00 */
[----:B-1----:R-:W-:-:S03]  /*5a90*/  LOP3.LUT R2, R0, 0x7f, RZ, 0xc0, !PT ;  /* 0x0000007f00027812 */ /* 0x002fc600078ec0ff */
[----:B------:R-:W-:Y:S01]  /*5aa0*/  STL.128 [R1+0x240], RZ ;  /* 0x000240ff01007387 */ /* 0x000fe20000100c00 */
[----:B------:R-:W-:Y:S01]  /*5ab0*/  ISETP.NE.AND P1, PT, R2, RZ, PT ;  /* 0x000000ff0200720c */ /* 0x000fe20003f25270 */
[----:B------:R-:W1:Y:S01]  /*5ac0*/  S2R R0, SR_SWINHI ;  /* 0x0000000000007919 */ /* 0x000e620000002f00 */
[----:B------:R-:W-:Y:S02]  /*5ad0*/  IMAD.MOV.U32 R2, RZ, RZ, 0x3000 ;  /* 0x00003000ff027424 */ /* 0x000fe400078e00ff */
[----:B------:R-:W-:Y:S01]  /*5ae0*/  SEL R4, RZ, 0x1, P1 ;  /* 0x00000001ff047807 */ /* 0x000fe20000800000 */
[----:B------:R-:W-:Y:S04]  /*5af0*/  STL.128 [R1+0x250], RZ ;  /* 0x000250ff01007387 */ /* 0x000fe80000100c00 */
[----:B------:R2:W-:Y:S01]  /*5b00*/  STL.128 [R1+0x20], R4 ;  /* 0x0000200401007387 */ /* 0x0005e20000100c00 */
[----:B------:R-:W-:-:S03]  /*5b10*/  IMAD.MOV.U32 R30, RZ, RZ, R4 ;  /* 0x000000ffff1e7224 */ /* 0x000fc600078e0004 */
[----:B------:R-:W-:Y:S04]  /*5b20*/  STL.128 [R1+0x260], RZ ;  /* 0x000260ff01007387 */ /* 0x000fe80000100c00 */
[----:B------:R-:W-:Y:S04]  /*5b30*/  STL.128 [R1+0x50], R28 ;  /* 0x0000501c01007387 */ /* 0x000fe80000100c00 */
[----:B------:R-:W-:Y:S04]  /*5b40*/  STL.128 [R1+0x270], RZ ;  /* 0x000270ff01007387 */ /* 0x000fe80000100c00 */
[----:B------:R-:W-:Y:S04]  /*5b50*/  STL.128 [R1+0x280], RZ ;  /* 0x000280ff01007387 */ /* 0x000fe80000100c00 */
[----:B------:R-:W-:Y:S01]  /*5b60*/  STL.128 [R1+0x290], RZ ;  /* 0x000290ff01007387 */ /* 0x000fe20000100c00 */
[----:B------:R-:W-:-:S02]  /*5b70*/  MOV R24, R145 ;  /* 0x0000009100187202 */ /* 0x000fc40000000f00 */
[----:B-1----:R-:W-:Y:S01]  /*5b80*/  MOV R25, R0 ;  /* 0x0000000000197202 */ /* 0x002fe20000000f00 */
[----:B------:R-:W-:Y:S01]  /*5b90*/  STL.128 [R1+0x2a0], RZ ;  /* 0x0002a0ff01007387 */ /* 0x000fe20000100c00 */
[----:B------:R-:W-:-:S03]  /*5ba0*/  IADD3 R0, P3, R24, 0x32450, RZ ;  /* 0x0003245018007810 */ /* 0x000fc60007f7e0ff */
[----:B------:R-:W-:Y:S01]  /*5bb0*/  STL.128 [R1+0x2b0], RZ ;  /* 0x0002b0ff01007387 */ /* 0x000fe20000100c00 */
[C---:B------:R-:W-:Y:S02]  /*5bc0*/  IADD3 R10, P4, R24.reuse, 0x32460, RZ ;  /* 0x00032460180a7810 */ /* 0x040fe40007f9e0ff */
[----:B------:R-:W-:Y:S01]  /*5bd0*/  IADD3 R8, P1, R24, 0x32430, RZ ;  /* 0x0003243018087810 */ /* 0x000fe20007f3e0ff */
[--C-:B--2---:R-:W-:Y:S01]  /*5be0*/  IMAD.X R5, RZ, RZ, R25.reuse, P3 ;  /* 0x000000ffff057224 */ /* 0x104fe200018e0619 */
[----:B------:R-:W-:Y:S01]  /*5bf0*/  STL.128 [R1+0x2c0], RZ ;  /* 0x0002c0ff01007387 */ /* 0x000fe20000100c00 */
[--C-:B------:R-:W-:Y:S01]  /*5c00*/  IMAD.X R7, RZ, RZ, R25.reuse, P4 ;  /* 0x000000ffff077224 */ /* 0x100fe200020e0619 */
[----:B------:R-:W-:Y:S01]  /*5c10*/  IADD3 R26, P3, R26, 0x220, RZ ;  /* 0x000002201a1a7810 */ /* 0x000fe20007f7e0ff */
[----:B------:R-:W-:Y:S01]  /*5c20*/  IMAD.MOV.U32 R4, RZ, RZ, R0 ;  /* 0x000000ffff047224 */ /* 0x000fe200078e0000 */
[----:B------:R-:W-:Y:S01]  /*5c30*/  STL.128 [R1+0x2d0], RZ ;  /* 0x0002d0ff01007387 */ /* 0x000fe20000100c00 */
[----:B------:R-:W-:Y:S01]  /*5c40*/  IMAD.MOV.U32 R6, RZ, RZ, R10 ;  /* 0x000000ffff067224 */ /* 0x000fe200078e000a */
[----:B------:R-:W-:Y:S01]  /*5c50*/  IADD3 R17, P4, R17, 0x38, RZ ;  /* 0x0000003811117810 */ /* 0x000fe20007f9e0ff */
[----:B------:R-:W-:Y:S01]  /*5c60*/  IMAD.X R9, RZ, RZ, R25, P1 ;  /* 0x000000ffff097224 */ /* 0x000fe200008e0619 */
[----:B------:R-:W-:Y:S04]  /*5c70*/  STL.128 [R1+0x2e0], RZ ;  /* 0x0002e0ff01007387 */ /* 0x000fe80000100c00 */
[----:B------:R1:W-:Y:S04]  /*5c80*/  STL.128 [R1+0x40], R4 ;  /* 0x0000400401007387 */ /* 0x0003e80000100c00 */
[----:B------:R-:W-:Y:S04]  /*5c90*/  STL.64 [R1+0x68], R6 ;  /* 0x0000680601007387 */ /* 0x000fe80000100a00 */
[----:B------:R-:W-:Y:S04]  /*5ca0*/  STL.64 [R1+0x8], R8 ;  /* 0x0000080801007387 */ /* 0x000fe80000100a00 */
[----:B------:R-:W-:Y:S01]  /*5cb0*/  STL.128 [R1+0x2f0], RZ ;  /* 0x0002f0ff01007387 */ /* 0x000fe20000100c00 */
[----:B-1----:R-:W1:Y:S03]  /*5cc0*/  LDC.64 R4, c[0x0][0xad8] ;  /* 0x0002b600ff047b82 */ /* 0x002e660000000a00 */
[----:B------:R-:W-:Y:S04]  /*5cd0*/  STL.128 [R1+0x300], RZ ;  /* 0x000300ff01007387 */ /* 0x000fe80000100c00 */
[----:B------:R-:W-:Y:S04]  /*5ce0*/  STL.128 [R1+0x310], RZ ;  /* 0x000310ff01007387 */ /* 0x000fe80000100c00 */
[----:B------:R-:W-:Y:S04]  /*5cf0*/  STL.128 [R1+0x320], RZ ;  /* 0x000320ff01007387 */ /* 0x000fe80000100c00 */
[----:B------:R-:W-:Y:S04]  /*5d00*/  STL.128 [R1+0x330], RZ ;  /* 0x000330ff01007387 */ /* 0x000fe80000100c00 */
[----:B------:R-:W-:Y:S04]  /*5d10*/  STL.128 [R1+0x340], RZ ;  /* 0x000340ff01007387 */ /* 0x000fe80000100c00 */
[----:B------:R-:W-:Y:S01]  /*5d20*/  STL.128 [R1+0x350], RZ ;  /* 0x000350ff01007387 */ /* 0x000fe20000100c00 */
[----:B-1----:R-:W-:-:S03]  /*5d30*/  ISETP.GE.AND P1, PT, R5, 0x1, PT ;  /* 0x000000010500780c */ /* 0x002fc60003f26270 */
[----:B------:R-:W-:Y:S01]  /*5d40*/  STL.128 [R1+0x360], RZ ;  /* 0x000360ff01007387 */ /* 0x000fe20000100c00 */
[----:B------:R-:W-:-:S03]  /*5d50*/  IMAD.IADD R0, R27, 0x1, R4 ;  /* 0x000000011b007824 */ /* 0x000fc600078e0204 */
[----:B------:R-:W-:Y:S04]  /*5d60*/  STL.128 [R1+0x370], RZ ;  /* 0x000370ff01007387 */ /* 0x000fe80000100c00 */
        /* <DEDUP_REMOVED lines=10> */
[----:B------:R-:W-:Y:S04]  /*5e10*/  STL.64 [R1], RZ ;  /* 0x000000ff01007387 */ /* 0x000fe80000100a00 */
[----:B------:R-:W-:Y:S04]  /*5e20*/  STL.64 [R1+0x38], RZ ;  /* 0x000038ff01007387 */ /* 0x000fe80000100a00 */
[----:B------:R1:W-:Y:S02]  /*5e30*/  STL.64 [R1+0x18], R2 ;  /* 0x0000180201007387 */ /* 0x0003e40000100a00 */
[----:B-1----:R-:W-:-:S05]  /*5e40*/  IADD3 R2, P2, R24, 0x32440, RZ ;  /* 0x0003244018027810 */ /* 0x002fca0007f5e0ff */
[----:B------:R-:W-:Y:S01]  /*5e50*/  IMAD.X R3, RZ, RZ, R25, P2 ;  /* 0x000000ffff037224 */ /* 0x000fe200010e0619 */
[----:B------:R-:W-:-:S04]  /*5e60*/  IADD3 R16, P2, R16, 0x430, RZ ;  /* 0x0000043010107810 */ /* 0x000fc80007f5e0ff */
[----:B------:R-:W-:Y:S04]  /*5e70*/  STL.64 [R1+0x10], R2 ;  /* 0x0000100201007387 */ /* 0x000fe80000100a00 */
[----:B------:R1:W-:Y:S02]  /*5e80*/  STL.64 [R1+0x30], R2 ;  /* 0x0000300201007387 */ /* 0x0003e40000100a00 */
[----:B-1----:R-:W-:-:S05]  /*5e90*/  IMAD.U32 R2, RZ, RZ, UR49 ;  /* 0x00000031ff027e24 */ /* 0x002fca000f8e00ff */
[----:B------:R-:W-:Y:S01]  /*5ea0*/  IADD3 R2, P5, R2, 0x70, RZ ;  /* 0x0000007002027810 */ /* 0x000fe20007fbe0ff */
[----:B------:R-:W-:-:S12]  /*5eb0*/  @P0 BRA `(.L_x_2829) ;  /* 0x00000000000c0947 */ /* 0x000fd80003800000 */
[----:B------:R-:W1:Y:S01]  /*5ec0*/  FENCE.VIEW.ASYNC.G ;  /* 0x00000000000073c6 */ /* 0x000e620000000100 */
[----:B------:R-:W-:Y:S05]  /*5ed0*/  WARPSYNC.ALL ;  /* 0x0000000000007948 */ /* 0x000fea0003800000 */
[----:B-1----:R-:W-:Y:S06]  /*5ee0*/  BAR.ARV 0xc, 0x120 ;  /* 0x0304800000007b1d */ /* 0x002fec0000002000 */
.L_x_2829:
[----:B------:R-:W-:Y:S02]  /*5ef0*/  IMAD.X R33, RZ, RZ, UR48, P2 ;  /* 0x00000030ff217e24 */ /* 0x000fe400090e06ff */
[----:B------:R-:W-:Y:S02]  /*5f00*/  IMAD.X R49, RZ, RZ, UR48, P3 ;  /* 0x00000030ff317e24 */ /* 0x000fe400098e06ff */
[----:B------:R-:W-:Y:S02]  /*5f10*/  IMAD.X R58, RZ, RZ, UR48, P4 ;  /* 0x00000030ff3a7e24 */ /* 0x000fe4000a0e06ff */
[----:B------:R-:W-:Y:S01]  /*5f20*/  IMAD.X R73, RZ, RZ, UR48, P5 ;  /* 0x00000030ff497e24 */ /* 0x000fe2000a8e06ff */
        /* <DEDUP_REMOVED lines=12> */
.L_x_2832:
[----:B------:R-:W-:-:S13]  /*5ff0*/  ISETP.NE.AND P0, PT, R5, 0x1, PT ;  /* 0x000000010500780c */ /* 0x000fda0003f05270 */
[----:B------:R-:W1:Y:S02]  /*6000*/  @P0 LDC.64 R6, c[0x0][0xae0] ;  /* 0x0002b800ff060b82 */ /* 0x000e640000000a00 */
[----:B-1----:R-:W-:-:S05]  /*6010*/  @P0 IMAD.HI.U32 R4, R3, R6, RZ ;  /* 0x0000000603040227 */ /* 0x002fca00078e00ff */
[----:B------:R-:W-:-:S07]  /*6020*/  @P0 SHF.R.U32.HI R3, RZ, R7, R4 ;  /* 0x00000007ff030219 */ /* 0x000fce0000011604 */
.L_x_2833:
[----:B------:R-:W-:Y:S05]  /*6030*/  BSYNC B0 ;  /* 0x0000000000007941 */ /* 0x000fea0003800000 */
.L_x_2831:
[----:B------:R-:W-:-:S05]  /*6040*/  IMAD R3, R3, R5, R5 ;  /* 0x0000000503037224 */ /* 0x000fca00078e0205 */
[----:B------:R-:W-:-:S07]  /*6050*/  VIMNMX R0, R0, R3, PT ;  /* 0x0000000300007248 */ /* 0x000fce0003fe0100 */
.L_x_2830:
        /* <DEDUP_REMOVED lines=18> */
.L_x_2836:
[----:B------:R-:W-:-:S13]  /*6180*/  ISETP.NE.AND P0, PT, R5, 0x1, PT ;  /* 0x000000010500780c */ /* 0x000fda0003f05270 */
[----:B------:R-:W1:Y:S02]  /*6190*/  @P0 LDC.64 R6, c[0x0][0xae0] ;  /* 0x0002b800ff060b82 */ /* 0x000e640000000a00 */
[----:B-1----:R-:W-:-:S05]  /*61a0*/  @P0 IMAD.HI.U32 R6, R35, R6, RZ ;  /* 0x0000000623060227 */ /* 0x002fca00078e00ff */
[----:B------:R-:W-:-:S07]  /*61b0*/  @P0 SHF.R.U32.HI R35, RZ, R7, R6 ;  /* 0x00000007ff230219 */ /* 0x000fce0000011606 */
.L_x_2837:
[----:B------:R-:W-:Y:S05]  /*61c0*/  BSYNC B0 ;  /* 0x0000000000007941 */ /* 0x000fea0003800000 */
.L_x_2835:
[----:B------:R-:W-:-:S05]  /*61d0*/  IMAD R0, R35, R5, RZ ;  /* 0x0000000523007224 */ /* 0x000fca00078e02ff */
[----:B------:R-:W-:-:S07]  /*61e0*/  VIMNMX R3, R3, R0, !PT ;  /* 0x0000000003037248 */ /* 0x000fce0007fe0100 */
.L_x_2834:
[----:B------:R-:W-:Y:S01]  /*61f0*/  IMAD.HI R3, R3, 0x2aaaaaab, RZ ;  /* 0x2aaaaaab03037827 */ /* 0x000fe200078e02ff */
[----:B------:R-:W-:-:S04]  /*6200*/  PLOP3.LUT P0, PT, PT, PT, PT, 0x80, 0x0 ;  /* 0x000000000000781c */ /* 0x000fc80003f0f070 */
[----:B------:R-:W-:-:S04]  /*6210*/  SHF.R.U32.HI R0, RZ, 0x1f, R3 ;  /* 0x0000001fff007819 */ /* 0x000fc80000011603 */
[----:B------:R-:W-:-:S04]  /*6220*/  LEA.HI.SX32 R0, R3, R0, 0x1c ;  /* 0x0000000003007211 */ /* 0x000fc800078fe2ff */
[----:B------:R-:W-:-:S04]  /*6230*/  VIMNMX R167, RZ, R0, !PT ;  /* 0x00000000ffa77248 */ /* 0x000fc80007fe0100 */
[----:B------:R-:W-:-:S13]  /*6240*/  ISETP.GT.AND P1, PT, R181, R167, PT ;  /* 0x000000a7b500720c */ /* 0x000fda0003f24270 */
[----:B------:R-:W-:Y:S05]  /*6250*/  @!P1 BRA `(.L_x_2838) ;  /* 0x0000024000589947 */ /* 0x000fea0003800000 */
[----:B------:R1:W-:Y:S01]  /*6260*/  STL.64 [R1+0x78], RZ ;  /* 0x000078ff01007387 */ /* 0x0003e20000100a00 */
[----:B------:R-:W-:Y:S01]  /*6270*/  IMAD.U32 R52, RZ, RZ, UR49 ;  /* 0x00000031ff347e24 */ /* 0x000fe2000f8e00ff */
[----:B------:R-:W-:Y:S01]  /*6280*/  UMOV UR4, 0xffffffff ;  /* 0xffffffff00047882 */ /* 0x000fe20000000000 */
[----:B------:R-:W-:Y:S02]  /*6290*/  IMAD.U32 R54, RZ, RZ, UR49 ;  /* 0x00000031ff367e24 */ /* 0x000fe4000f8e00ff */
[----:B------:R-:W-:Y:S01]  /*62a0*/  IMAD.U32 R48, RZ, RZ, UR49 ;  /* 0x00000031ff307e24 */ /* 0x000fe2000f8e00ff */
[----:B------:R-:W-:Y:S01]  /*62b0*/  IADD3 R52, P1, R52, 0x118, RZ ;  /* 0x0000011834347810 */ /* 0x000fe20007f3e0ff */
        /* <DEDUP_REMOVED lines=10> */
[----:B------:R-:W-:-:S02]  /*6360*/  IMAD.U32 R30, RZ, RZ, UR49 ;  /* 0x00000031ff1e7e24 */ /* 0x000fc4000f8e00ff */
[----:B------:R-:W-:Y:S01]  /*6370*/  IMAD.X R55, RZ, RZ, UR48, P1 ;  /* 0x00000030ff377e24 */ /* 0x000fe200088e06ff */
[----:B------:R-:W-:Y:S01]  /*6380*/  IADD3 R50, P1, R50, 0x88, RZ ;  /* 0x0000008832327810 */ /* 0x000fe20007f3e0ff */
[----:B------:R-:W-:Y:S01]  /*6390*/  IMAD.X R57, RZ, RZ, UR48, P5 ;  /* 0x00000030ff397e24 */ /* 0x000fe2000a8e06ff */
[----:B------:R-:W-:Y:S01]  /*63a0*/  IADD3 R34, P5, R34, 0x80, RZ ;  /* 0x0000008022227810 */ /* 0x000fe20007fbe0ff */
[----:B------:R-:W-:Y:S01]  /*63b0*/  IMAD.X R51, RZ, RZ, UR48, P4 ;  /* 0x00000030ff337e24 */ /* 0x000fe2000a0e06ff */
[----:B------:R-:W-:Y:S01]  /*63c0*/  IADD3 R30, P4, R30, 0x78, RZ ;  /* 0x000000781e1e7810 */ /* 0x000fe20007f9e0ff */
[----:B------:R-:W-:Y:S02]  /*63d0*/  IMAD.X R61, RZ, RZ, UR48, P0 ;  /* 0x00000030ff3d7e24 */ /* 0x000fe400080e06ff */
[----:B------:R-:W-:Y:S02]  /*63e0*/  IMAD.X R63, RZ, RZ, UR48, P3 ;  /* 0x00000030ff3f7e24 */ /* 0x000fe400098e06ff */
[----:B------:R-:W-:-:S02]  /*63f0*/  IMAD.X R59, RZ, RZ, UR48, P2 ;  /* 0x00000030ff3b7e24 */ /* 0x000fc400090e06ff */
[----:B------:R-:W-:Y:S02]  /*6400*/  IMAD.X R53, RZ, RZ, UR48, P1 ;  /* 0x00000030ff357e24 */ /* 0x000fe400088e06ff */
[----:B------:R-:W-:Y:S02]  /*6410*/  IMAD.X R35, RZ, RZ, UR48, P5 ;  /* 0x00000030ff237e24 */ /* 0x000fe4000a8e06ff */
[----:B------:R-:W-:Y:S01]  /*6420*/  IMAD.X R31, RZ, RZ, UR48, P4 ;  /* 0x00000030ff1f7e24 */ /* 0x000fe2000a0e06ff */
[----:B-1----:R-:W-:Y:S06]  /*6430*/  BRA.DIV UR4, `(.L_x_2839) ;  /* 0x000002ce04d07947 */ /* 0x002fec000b800000 */
[----:B------:R1:W2:Y:S02]  /*6440*/  SHFL.IDX PT, R14, R217, RZ, 0x1f ;  /* 0x00001fffd90e7589 */ /* 0x0002a400000e0000 */
.L_x_3110:
[----:B--2---:R-:W-:Y:S01]  /*6450*/  LEA.HI R0, R14, R14, RZ, 0x1 ;  /* 0x0000000e0e007211 */ /* 0x004fe200078f08ff */
[C---:B------:R-:W-:Y:S01]  /*6460*/  VIADD R39, R145.reuse, 0x18400 ;  /* 0x0001840091277836 */ /* 0x040fe20000000000 */
[----:B------:R-:W-:Y:S01]  /*6470*/  STL.128 [R1+0xb0], RZ ;  /* 0x0000b0ff01007387 */ /* 0x000fe20000100c00 */
[C---:B------:R-:W-:Y:S01]  /*6480*/  VIADD R8, R145.reuse, 0x400 ;  /* 0x0000040091087836 */ /* 0x040fe20000000000 */
[----:B------:R-:W-:Y:S01]  /*6490*/  LOP3.LUT R3, R0, 0x7fffe, RZ, 0xc0, !PT ;  /* 0x0007fffe00037812 */ /* 0x000fe200078ec0ff */
[----:B------:R-:W-:Y:S01]  /*64a0*/  IMAD.MOV.U32 R4, RZ, RZ, 0x1 ;  /* 0x00000001ff047424 */ /* 0x000fe200078e00ff */
[----:B------:R-:W-:Y:S01]  /*64b0*/  STL.128 [R1+0xc0], RZ ;  /* 0x0000c0ff01007387 */ /* 0x000fe20000100c00 */
[----:B------:R-:W-:Y:S01]  /*64c0*/  IMAD.MOV.U32 R5, RZ, RZ, RZ ;  /* 0x000000ffff057224 */ /* 0x000fe200078e00ff */
[----:B------:R-:W-:Y:S01]  /*64d0*/  SHF.R.U32.HI R8, RZ, 0x4, R8 ;  /* 0x00000004ff087819 */ /* 0x000fe20000011608 */
[----:B------:R-:W-:Y:S01]  /*64e0*/  IMAD.IADD R0, R14, 0x1, -R3 ;  /* 0x000000010e007824 */ /* 0x000fe200078e0a03 */
[----:B------:R-:W-:Y:S01]  /*64f0*/  IADD3 R3, R145, 0x1c400, RZ ;  /* 0x0001c40091037810 */ /* 0x000fe20007ffe0ff */
[----:B------:R-:W-:Y:S01]  /*6500*/  IMAD.MOV.U32 R6, RZ, RZ, 0x1 ;  /* 0x00000001ff067424 */ /* 0x000fe200078e00ff */
[----:B------:R-:W-:Y:S01]  /*6510*/  LOP3.LUT R8, R8, 0x3fff, RZ, 0xc0, !PT ;  /* 0x00003fff08087812 */ /* 0x000fe200078ec0ff */
[----:B------:R-:W-:Y:S01]  /*6520*/  IMAD R0, R0, 0x2000, R39 ;  /* 0x0000200000007824 */ /* 0x000fe200078e0227 */
[----:B------:R-:W-:Y:S01]  /*6530*/  SHF.R.U32.HI R3, RZ, 0x4, R3 ;  /* 0x00000004ff037819 */ /* 0x000fe20000011603 */
[----:B------:R-:W-:Y:S01]  /*6540*/  IMAD.MOV.U32 R7, RZ, RZ, RZ ;  /* 0x000000ffff077224 */ /* 0x000fe200078e00ff */
[----:B------:R-:W-:Y:S01]  /*6550*/  LOP3.LUT R10, R8, 0x10000, RZ, 0xfc, !PT ;  /* 0x00010000080a7812 */ /* 0x000fe200078efcff */
[----:B------:R-:W-:Y:S01]  /*6560*/  VIADD R9, R0, 0xa000 ;  /* 0x0000a00000097836 */ /* 0x000fe20000000000 */
[----:B------:R-:W-:Y:S01]  /*6570*/  LOP3.LUT R3, R3, 0x3fff, RZ, 0xc0, !PT ;  /* 0x00003fff03037812 */ /* 0x000fe200078ec0ff */
[----:B------:R-:W-:Y:S01]  /*6580*/  IMAD.MOV.U32 R12, RZ, RZ, 0x1 ;  /* 0x00000001ff0c7424 */ /* 0x000fe200078e00ff */
[----:B------:R-:W-:Y:S01]  /*6590*/  SHF.R.U32.HI R0, RZ, 0x4, R0 ;  /* 0x00000004ff007819 */ /* 0x000fe20000011600 */
[----:B------:R-:W-:Y:S01]  /*65a0*/  IMAD.MOV.U32 R13, RZ, RZ, RZ ;  /* 0x000000ffff0d7224 */ /* 0x000fe200078e00ff */
[----:B------:R-:W-:Y:S01]  /*65b0*/  SHF.R.U32.HI R9, RZ, 0x4, R9 ;  /* 0x00000004ff097819 */ /* 0x000fe20000011609 */
[----:B------:R2:W-:Y:S01]  /*65c0*/  STL.128 [R1+0x80], R4 ;  /* 0x0000800401007387 */ /* 0x0005e20000100c00 */
[----:B------:R-:W-:Y:S01]  /*65d0*/  LOP3.LUT R3, R3, 0x10000, RZ, 0xfc, !PT ;  /* 0x0001000003037812 */ /* 0x000fe200078efcff */
[----:B------:R-:W-:Y:S01]  /*65e0*/  IMAD.MOV.U32 R11, RZ, RZ, 0x40000040 ;  /* 0x40000040ff0b7424 */ /* 0x000fe200078e00ff */
[----:B------:R-:W-:Y:S01]  /*65f0*/  LOP3.LUT R9, R9, 0x3fff, RZ, 0xc0, !PT ;  /* 0x00003fff09097812 */ /* 0x000fe200078ec0ff */
[----:B------:R3:W-:Y:S01]  /*6600*/  STL.64 [R1+0x90], R12 ;  /* 0x0000900c01007387 */ /* 0x0007e20000100a00 */
[----:B------:R-:W-:Y:S01]  /*6610*/  LOP3.LUT R0, R0, 0x3fff, RZ, 0xc0, !PT ;  /* 0x00003fff00007812 */ /* 0x000fe200078ec0ff */
[----:B------:R-:W-:Y:S01]  /*6620*/  IMAD.U32 R28, RZ, RZ, UR49 ;  /* 0x00000031ff1c7e24 */ /* 0x000fe2000f8e00ff */
[----:B------:R-:W-:Y:S01]  /*6630*/  LOP3.LUT P0, RZ, R39, 0x1bf, RZ, 0xc0, !PT ;  /* 0x000001bf27ff7812 */ /* 0x000fe2000780c0ff */
[----:B------:R4:W-:Y:S01]  /*6640*/  STL.128 [R1+0xd0], RZ ;  /* 0x0000d0ff01007387 */ /* 0x0009e20000100c00 */
[----:B------:R-:W-:Y:S02]  /*6650*/  BSSY B6, `(.L_x_2840) ;  /* 0x0000022000067945 */ /* 0x000fe40003800000 */
[----:B------:R-:W-:Y:S01]  /*6660*/  IADD3 R28, P1, R28, 0xb0, RZ ;  /* 0x000000b01c1c7810 */ /* 0x000fe20007f3e0ff */
[----:B------:R4:W-:Y:S01]  /*6670*/  STL.128 [R1+0xe0], RZ ;  /* 0x0000e0ff01007387 */ /* 0x0009e20000100c00 */
[----:B--2---:R-:W-:Y:S01]  /*6680*/  LOP3.LUT R6, R8, 0x3000000, RZ, 0xfc, !PT ;  /* 0x0300000008067812 */ /* 0x004fe200078efcff */
[----:B------:R-:W-:Y:S01]  /*6690*/  IMAD.MOV.U32 R4, RZ, RZ, R3 ;  /* 0x000000ffff047224 */ /* 0x000fe200078e0003 */
[----:B------:R-:W-:Y:S01]  /*66a0*/  LOP3.LUT R8, R9, 0x10000, RZ, 0xfc, !PT ;  /* 0x0001000009087812 */ /* 0x000fe200078efcff */
[----:B------:R-:W-:Y:S01]  /*66b0*/  IMAD.MOV.U32 R5, RZ, RZ, 0x40000040 ;  /* 0x40000040ff057424 */ /* 0x000fe200078e00ff */
[----:B---3--:R-:W-:Y:S01]  /*66c0*/  LOP3.LUT R12, R0, 0x10000, RZ, 0xfc, !PT ;  /* 0x00010000000c7812 */ /* 0x008fe200078efcff */
[----:B------:R-:W-:Y:S01]  /*66d0*/  IMAD.MOV.U32 R7, RZ, RZ, 0x40000040 ;  /* 0x40000040ff077424 */ /* 0x000fe200078e00ff */
[----:B------:R4:W-:Y:S01]  /*66e0*/  STL.128 [R1+0xf0], RZ ;  /* 0x0000f0ff01007387 */ /* 0x0009e20000100c00 */
[----:B------:R-:W-:-:S02]  /*66f0*/  IMAD.MOV.U32 R13, RZ, RZ, 0x40000040 ;  /* 0x40000040ff0d7424 */ /* 0x000fc400078e00ff */
[----:B------:R-:W-:Y:S01]  /*6700*/  IMAD.MOV.U32 R9, RZ, RZ, 0x40000040 ;  /* 0x40000040ff097424 */ /* 0x000fe200078e00ff */
[----:B------:R4:W-:Y:S01]  /*6710*/  STL.128 [R1+0xa0], R4 ;  /* 0x0000a00401007387 */ /* 0x0009e20000100c00 */
[----:B------:R-:W-:-:S03]  /*6720*/  IMAD.X R29, RZ, RZ, UR48, P1 ;  /* 0x00000030ff1d7e24 */ /* 0x000fc600088e06ff */
[----:B------:R4:W-:Y:S04]  /*6730*/  STL.64 [R1+0x98], R12 ;  /* 0x0000980c01007387 */ /* 0x0009e80000100a00 */
[----:B------:R4:W-:Y:S04]  /*6740*/  STL.128 [R1+0x110], R8 ;  /* 0x0001100801007387 */ /* 0x0009e80000100c00 */
[----:B------:R4:W-:Y:S01]  /*6750*/  STL.128 [R1+0x100], RZ ;  /* 0x000100ff01007387 */ /* 0x0009e20000100c00 */
[----:B------:R-:W-:Y:S05]  /*6760*/  @!P0 BRA `(.L_x_2841) ;  /* 0x0000000000408947 */ /* 0x000fea0003800000 */
[----:B------:R-:W-:Y:S01]  /*6770*/  MOV R0, 0x0 ;  /* 0x0000000000007802 */ /* 0x000fe20000000f00 */
[----:B------:R-:W-:Y:S01]  /*6780*/  ULDC.64 UR4, c[0x4][0x90] ;  /* 0x0100240000047ab9 */ /* 0x000fe20000000a00 */
[----:B------:R-:W-:Y:S01]  /*6790*/  ULDC.64 UR6, c[0x4][0x98] ;  /* 0x0100260000067ab9 */ /* 0x000fe20000000a00 */
[----:B----4-:R-:W-:Y:S01]  /*67a0*/  IMAD.U32 R4, RZ, RZ, UR4 ;  /* 0x00000004ff047e24 */ /* 0x010fe2000f8e00ff */
[----:B------:R2:W3:Y:S01]  /*67b0*/  LDC.64 R14, c[0x4][R0] ;  /* 0x01000000000e7b82 */ /* 0x0004e20000000a00 */
        /* <DEDUP_REMOVED lines=8> */
[----:B--2---:R-:W-:-:S07]  /*6840*/  IMAD.MOV.U32 R13, RZ, RZ, RZ ;  /* 0x000000ffff0d7224 */ /* 0x004fce00078e00ff */
[----:B------:R-:W-:-:S07]  /*6850*/  LEPC R20, `(.L_x_2841) ;  /* 0x000000001014794e */ /* 0x000fce0000000000 */
[----:B01-3-5:R-:W-:Y:S05]  /*6860*/  CALL.ABS.NOINC R14 ;  /* 0x000000000e007343 */ /* 0x02bfea0003c00000 */
.L_x_2841:
[----:B------:R-:W-:Y:S05]  /*6870*/  BSYNC B6 ;  /* 0x0000000000067941 */ /* 0x000fea0003800000 */
.L_x_2840:
[----:B------:R-:W2:Y:S01]  /*6880*/  S2R R20, SR_TID.X ;  /* 0x0000000000147919 */ /* 0x000ea20000002100 */
[----:B----4-:R-:W3:Y:S01]  /*6890*/  LDC.64 R6, c[0x0][0xad8] ;  /* 0x0002b600ff067b82 */ /* 0x010ee20000000a00 */
[----:B------:R-:W-:Y:S01]  /*68a0*/  UIADD3 UR4, UP0, UR49, 0x120, URZ ;  /* 0x0000012031047890 */ /* 0x000fe2000ff1e03f */
[----:B------:R-:W-:Y:S01]  /*68b0*/  IMAD.MOV.U32 R4, RZ, RZ, RZ ;  /* 0x000000ffff047224 */ /* 0x000fe200078e00ff */
[----:B------:R-:W-:Y:S01]  /*68c0*/  STL.64 [R1+0x120], R212 ;  /* 0x000120d401007387 */ /* 0x000fe20000100a00 */
[----:B------:R-:W-:Y:S01]  /*68d0*/  IMAD.U32 R72, RZ, RZ, UR49 ;  /* 0x00000031ff487e24 */ /* 0x000fe2000f8e00ff */
[----:B------:R-:W-:Y:S01]  /*68e0*/  UIADD3.X UR5, URZ, UR48, URZ, UP0, !UPT ;  /* 0x000000303f057290 */ /* 0x000fe200087fe43f */
[----:B------:R-:W-:Y:S01]  /*68f0*/  IMAD.U32 R27, RZ, RZ, UR49 ;  /* 0x00000031ff1b7e24 */ /* 0x000fe2000f8e00ff */
[----:B------:R-:W-:Y:S01]  /*6900*/  STL.U8 [R1+0x138], RZ ;  /* 0x000138ff01007387 */ /* 0x000fe20000100000 */
[----:B------:R-:W4:Y:S01]  /*6910*/  LDC.64 R12, c[0x0][0xae0] ;  /* 0x0002b800ff0c7b82 */ /* 0x000f220000000a00 */
[----:B------:R-:W-:Y:S01]  /*6920*/  IMAD.U32 R8, RZ, RZ, UR4 ;  /* 0x00000004ff087e24 */ /* 0x000fe2000f8e00ff */
[----:B------:R-:W-:Y:S01]  /*6930*/  ULDC UR4, c[0x0][0x3d4] ;  /* 0x0000f50000047ab9 */ /* 0x000fe20000000800 */
[----:B------:R-:W-:Y:S01]  /*6940*/  IMAD.U32 R9, RZ, RZ, UR5 ;  /* 0x00000005ff097e24 */ /* 0x000fe2000f8e00ff */
[----:B------:R-:W-:Y:S01]  /*6950*/  STL.U8 [R1+0x16c], RZ ;  /* 0x00016cff01007387 */ /* 0x000fe20000100000 */
[----:B------:R-:W-:Y:S01]  /*6960*/  ISETP.LT.AND P0, PT, RZ, UR4, PT ;  /* 0x00000004ff007c0c */ /* 0x000fe2000bf01270 */
[----:B------:R-:W-:Y:S01]  /*6970*/  IMAD.U32 R32, RZ, RZ, UR49 ;  /* 0x00000031ff207e24 */ /* 0x000fe2000f8e00ff */
[----:B------:R-:W-:Y:S01]  /*6980*/  IADD3 R72, P2, R72, 0x13c, RZ ;  /* 0x0000013c48487810 */ /* 0x000fe20007f5e0ff */
[----:B------:R-:W0:Y:S01]  /*6990*/  LDC R162, c[0x0][0xad4] ;  /* 0x0002b500ffa27b82 */ /* 0x000e220000000800 */
[----:B------:R-:W-:Y:S01]  /*69a0*/  STL.64 [R1+0x128], R8 ;  /* 0x0001280801007387 */ /* 0x000fe20000100a00 */
[----:B------:R-:W-:-:S02]  /*69b0*/  IADD3 R27, P3, R27, 0x138, RZ ;  /* 0x000001381b1b7810 */ /* 0x000fc40007f7e0ff */
[----:B------:R-:W-:Y:S01]  /*69c0*/  IADD3 R32, P4, R32, 0x128, RZ ;  /* 0x0000012820207810 */ /* 0x000fe20007f9e0ff */
[----:B------:R1:W-:Y:S01]  /*69d0*/  STL.64 [R1+0x130], R30 ;  /* 0x0001301e01007387 */ /* 0x0003e20000100a00 */
[----:B------:R-:W-:Y:S02]  /*69e0*/  IMAD.X R75, RZ, RZ, UR48, P2 ;  /* 0x00000030ff4b7e24 */ /* 0x000fe400090e06ff */
[----:B------:R-:W0:Y:S01]  /*69f0*/  LDC.64 R10, c[0x0][0x428] ;  /* 0x00010a00ff0a7b82 */ /* 0x000e220000000a00 */
[----:B---3--:R-:W-:Y:S02]  /*6a00*/  IMAD.MOV.U32 R163, RZ, RZ, R6 ;  /* 0x000000ffffa37224 */ /* 0x008fe400078e0006 */
[----:B------:R-:W-:Y:S02]  /*6a10*/  IMAD.MOV.U32 R5, RZ, RZ, R7 ;  /* 0x000000ffff057224 */ /* 0x000fe400078e0007 */
[----:B------:R-:W-:Y:S02]  /*6a20*/  IMAD.X R64, RZ, RZ, UR48, P3 ;  /* 0x00000030ff407e24 */ /* 0x000fe400098e06ff */
[----:B--2---:R-:W-:Y:S01]  /*6a30*/  VIADD R211, R20, 0xffffff80 ;  /* 0xffffff8014d37836 */ /* 0x004fe20000000000 */
[----:B------:R-:W2:Y:S01]  /*6a40*/  LDC R0, c[0x0][0x430] ;  /* 0x00010c00ff007b82 */ /* 0x000ea20000000800 */
[----:B----4-:R-:W-:-:S02]  /*6a50*/  IMAD.MOV.U32 R6, RZ, RZ, R12 ;  /* 0x000000ffff067224 */ /* 0x010fc400078e000c */
[----:B------:R-:W-:Y:S01]  /*6a60*/  IMAD.MOV.U32 R7, RZ, RZ, R13 ;  /* 0x000000ffff077224 */ /* 0x000fe200078e000d */
[----:B------:R3:W-:Y:S01]  /*6a70*/  STL [R1+0x13c], R211 ;  /* 0x00013cd301007387 */ /* 0x0007e20000100800 */
[----:B-1----:R-:W-:Y:S02]  /*6a80*/  IMAD.U32 R30, RZ, RZ, UR49 ;  /* 0x00000031ff1e7e24 */ /* 0x002fe4000f8e00ff */
[----:B------:R-:W-:Y:S01]  /*6a90*/  IMAD.X R65, RZ, RZ, UR48, P4 ;  /* 0x00000030ff417e24 */ /* 0x000fe2000a0e06ff */
[----:B0-----:R3:W-:Y:S02]  /*6aa0*/  STL.128 [R1+0x140], R160 ;  /* 0x000140a001007387 */ /* 0x0017e40000100c00 */
[----:B------:R-:W-:Y:S02]  /*6ab0*/  IADD3 R30, P1, R30, 0x16c, RZ ;  /* 0x0000016c1e1e7810 */ /* 0x000fe40007f3e0ff */
[----:B------:R3:W-:Y:S03]  /*6ac0*/  STL.128 [R1+0x150], R4 ;  /* 0x0001500401007387 */ /* 0x0007e60000100c00 */
[----:B------:R-:W-:Y:S01]  /*6ad0*/  IMAD.X R31, RZ, RZ, UR48, P1 ;  /* 0x00000030ff1f7e24 */ /* 0x000fe200088e06ff */
[----:B------:R3:W-:Y:S04]  /*6ae0*/  STL.64 [R1+0x160], R10 ;  /* 0x0001600a01007387 */ /* 0x0007e80000100a00 */
[----:B--2---:R3:W-:Y:S01]  /*6af0*/  STL [R1+0x168], R0 ;  /* 0x0001680001007387 */ /* 0x0047e20000100800 */
[----:B------:R-:W-:Y:S05]  /*6b00*/  @P0 BRA `(.L_x_2842) ;  /* 0x0000000000400947 */ /* 0x000fea0003800000 */
[----:B------:R-:W3:Y:S02]  /*6b10*/  LDL R3, [R1+0x21c] ;  /* 0x00021c0001037983 */ /* 0x000ee40000100800 */
[----:B---3--:R-:W-:-:S04]  /*6b20*/  LEA.HI R0, R3, R3, RZ, 0x1 ;  /* 0x0000000303007211 */ /* 0x008fc800078f08ff */
[----:B------:R-:W-:-:S05]  /*6b30*/  LOP3.LUT R0, R0, 0xfffffffe, RZ, 0xc0, !PT ;  /* 0xfffffffe00007812 */ /* 0x000fca00078ec0ff */
[----:B------:R-:W-:-:S05]  /*6b40*/  IMAD.IADD R0, R3, 0x1, -R0 ;  /* 0x0000000103007824 */ /* 0x000fca00078e0a00 */
[----:B------:R-:W-:-:S04]  /*6b50*/  SHF.L.U32 R0, R0, 0x1f, RZ ;  /* 0x0000001f00007819 */ /* 0x000fc800000006ff */
[----:B------:R0:W1:Y:S03]  /*6b60*/  SYNCS.PHASECHK.TRANS64.TRYWAIT P0, [R145+URZ+0x32400], R0 ;  /* 0x03240000910075a7 */ /* 0x000066000800017f */
[----:B-1----:R-:W-:Y:S05]  /*6b70*/  @!P0 NANOSLEEP.SYNCS 0x989680 ;  /* 0x009896800000895d */ /* 0x002fea0003900000 */
[----:B------:R-:W1:Y:S01]  /*6b80*/  @!P0 SYNCS.PHASECHK.TRANS64 P0, [R145+URZ+0x32400], R0 ;  /* 0x03240000910085a7 */ /* 0x000e62000800007f */
[----:B------:R-:W-:Y:S04]  /*6b90*/  BSSY B0, `(.L_x_2843) ;  /* 0x0000006000007945 */ /* 0x000fe80003800000 */
[----:B-1----:R-:W-:Y:S05]  /*6ba0*/  @P0 BRA `(.L_x_2844) ;  /* 0x0000000000100947 */ /* 0x002fea0003800000 */
.L_x_2845:
[----:B-1----:R1:W2:Y:S02]  /*6bb0*/  SYNCS.PHASECHK.TRANS64.TRYWAIT P0, [R145+URZ+0x32400], R0 ;  /* 0x03240000910075a7 */ /* 0x0022a4000800017f */
[----:B--2---:R-:W-:Y:S05]  /*6bc0*/  @!P0 NANOSLEEP.SYNCS 0x989680 ;  /* 0x009896800000895d */ /* 0x004fea0003900000 */
[----:B------:R-:W2:Y:S02]  /*6bd0*/  @!P0 SYNCS.PHASECHK.TRANS64 P0, [R145+URZ+0x32400], R0 ;  /* 0x03240000910085a7 */ /* 0x000ea4000800007f */
[----:B--2---:R-:W-:Y:S05]  /*6be0*/  @!P0 BRA `(.L_x_2845) ;  /* 0xfffffffc00f08947 */ /* 0x004fea000383ffff */
.L_x_2844:
[----:B------:R-:W-:Y:S05]  /*6bf0*/  BSYNC B0 ;  /* 0x0000000000007941 */ /* 0x000fea0003800000 */
.L_x_2843:
[----:B------:R-:W-:Y:S05]  /*6c00*/  BRA `(.L_x_2846) ;  /* 0x0000002c007c7947 */ /* 0x000fea0003800000 */
.L_x_2842:
[----:B------:R-:W0:Y:S01]  /*6c10*/  LDC.64 R12, c[0x0][0x3d8] ;  /* 0x0000f600ff0c7b82 */ /* 0x000e220000000a00 */
[----:B-----5:R-:W-:Y:S01]  /*6c20*/  SHF.R.S32.HI R3, RZ, 0x1f, R37 ;  /* 0x0000001fff037819 */ /* 0x020fe20000011425 */
[----:B---3--:R-:W-:Y:S01]  /*6c30*/  IMAD.MOV.U32 R6, RZ, RZ, R22 ;  /* 0x000000ffff067224 */ /* 0x008fe200078e0016 */
[--C-:B------:R-:W-:Y:S01]  /*6c40*/  SHF.R.S32.HI R5, RZ, 0x1f, R154.reuse ;  /* 0x0000001fff057819 */ /* 0x100fe2000001149a */
[----:B------:R-:W-:Y:S01]  /*6c50*/  IMAD.MOV.U32 R7, RZ, RZ, R23 ;  /* 0x000000ffff077224 */ /* 0x000fe200078e0017 */
[----:B------:R-:W-:Y:S01]  /*6c60*/  LOP3.LUT P0, RZ, R39, 0x3ff, RZ, 0xc0, !PT ;  /* 0x000003ff27ff7812 */ /* 0x000fe2000780c0ff */
[----:B------:R-:W-:Y:S01]  /*6c70*/  IMAD.MOV.U32 R4, RZ, RZ, R154 ;  /* 0x000000ffff047224 */ /* 0x000fe200078e009a */
[----:B------:R-:W-:Y:S01]  /*6c80*/  BSSY B6, `(.L_x_2847) ;  /* 0x000002f000067945 */ /* 0x000fe20003800000 */
[----:B------:R-:W1:Y:S01]  /*6c90*/  LDC.64 R14, c[0x0][0x3e8] ;  /* 0x0000fa00ff0e7b82 */ /* 0x000e620000000a00 */
[-C--:B0-----:R-:W-:Y:S01]  /*6ca0*/  IMAD R0, R3, R12.reuse, RZ ;  /* 0x0000000c03007224 */ /* 0x081fe200078e02ff */
[----:B------:R-:W-:Y:S01]  /*6cb0*/  SHF.L.U64.HI R80, R12, 0x6, R13 ;  /* 0x000000060c507819 */ /* 0x000fe2000001020d */
[----:B------:R-:W-:-:S04]  /*6cc0*/  IMAD.WIDE.U32 R8, R153, R12, R6 ;  /* 0x0000000c99087225 */ /* 0x000fc800078e0006 */
[----:B------:R-:W-:Y:S02]  /*6cd0*/  IMAD R40, R166, R12, RZ ;  /* 0x0000000ca6287224 */ /* 0x000fe400078e02ff */
[-C--:B-1----:R-:W-:Y:S01]  /*6ce0*/  IMAD R20, R3, R14.reuse, RZ ;  /* 0x0000000e03147224 */ /* 0x082fe200078e02ff */
[----:B------:R-:W-:Y:S01]  /*6cf0*/  SHF.L.U64.HI R83, R14, 0x6, R15 ;  /* 0x000000060e537819 */ /* 0x000fe2000001020f */
[----:B------:R-:W-:-:S04]  /*6d00*/  IMAD.WIDE.U32 R10, R153, R14, R6 ;  /* 0x0000000e990a7225 */ /* 0x000fc800078e0006 */
[----:B------:R-:W-:-:S04]  /*6d10*/  IMAD.WIDE.U32 R38, R37, R12, RZ ;  /* 0x0000000c25267225 */ /* 0x000fc800078e00ff */
[C---:B------:R-:W-:Y:S01]  /*6d20*/  IMAD R41, R37.reuse, R13, R0 ;  /* 0x0000000d25297224 */ /* 0x040fe200078e0200 */
[----:B------:R-:W-:Y:S01]  /*6d30*/  IADD3 R47, P3, R8, R38, RZ ;  /* 0x00000026082f7210 */ /* 0x000fe20007f7e0ff */
[----:B------:R-:W-:Y:S02]  /*6d40*/  IMAD R43, R37, R15, R20 ;  /* 0x0000000f252b7224 */ /* 0x000fe400078e0214 */
[----:B------:R-:W-:-:S04]  /*6d50*/  IMAD.WIDE.U32 R6, R153, R12, R4 ;  /* 0x0000000c99067225 */ /* 0x000fc800078e0004 */
[----:B------:R-:W-:Y:S01]  /*6d60*/  IMAD R42, R166, R14, RZ ;  /* 0x0000000ea62a7224 */ /* 0x000fe200078e02ff */
[----:B------:R-:W-:Y:S01]  /*6d70*/  IADD3 R77, P1, R6, R38, RZ ;  /* 0x00000026064d7210 */ /* 0x000fe20007f3e0ff */
[----:B------:R-:W-:-:S04]  /*6d80*/  IMAD.WIDE.U32 R36, R37, R14, RZ ;  /* 0x0000000e25247225 */ /* 0x000fc800078e00ff */
[----:B------:R-:W-:Y:S01]  /*6d90*/  IMAD.WIDE.U32 R4, R153, R14, R4 ;  /* 0x0000000e99047225 */ /* 0x000fe200078e0004 */
[----:B------:R-:W-:-:S03]  /*6da0*/  IADD3 R69, P4, R10, R36, RZ ;  /* 0x000000240a457210 */ /* 0x000fc60007f9e0ff */
[----:B------:R-:W-:Y:S01]  /*6db0*/  IMAD R40, R153, R13, R40 ;  /* 0x0000000d99287224 */ /* 0x000fe200078e0228 */
[----:B------:R-:W-:Y:S01]  /*6dc0*/  IADD3 R81, P2, R4, R36, RZ ;  /* 0x0000002404517210 */ /* 0x000fe20007f5e0ff */
[----:B------:R-:W-:Y:S02]  /*6dd0*/  IMAD.IADD R41, R41, 0x1, R39 ;  /* 0x0000000129297824 */ /* 0x000fe400078e0227 */
[----:B------:R-:W-:Y:S02]  /*6de0*/  IMAD R42, R153, R15, R42 ;  /* 0x0000000f992a7224 */ /* 0x000fe400078e022a */
[----:B------:R-:W-:Y:S01]  /*6df0*/  IMAD.IADD R43, R43, 0x1, R37 ;  /* 0x000000012b2b7824 */ /* 0x000fe200078e0225 */
[C---:B------:R-:W-:Y:S01]  /*6e00*/  IADD3.X R79, R41.reuse, R7, R40, P1, !PT ;  /* 0x00000007294f7210 */ /* 0x040fe20000ffe428 */
[----:B------:R-:W-:Y:S01]  /*6e10*/  IMAD.SHL.U32 R82, R12, 0x40, RZ ;  /* 0x000000400c527824 */ /* 0x000fe200078e00ff */
[----:B------:R-:W-:Y:S01]  /*6e20*/  IADD3.X R67, R41, R40, R9, P3, !PT ;  /* 0x0000002829437210 */ /* 0x000fe20001ffe409 */
[----:B------:R-:W-:Y:S01]  /*6e30*/  IMAD.SHL.U32 R84, R14, 0x40, RZ ;  /* 0x000000400e547824 */ /* 0x000fe200078e00ff */
[----:B------:R-:W-:-:S02]  /*6e40*/  IADD3.X R78, R43, R5, R42, P2, !PT ;  /* 0x000000052b4e7210 */ /* 0x000fc400017fe42a */
[----:B------:R-:W-:Y:S01]  /*6e50*/  IADD3.X R40, R43, R42, R11, P4, !PT ;  /* 0x0000002a2b287210 */ /* 0x000fe200027fe40b */
[----:B------:R-:W-:Y:S06]  /*6e60*/  @!P0 BRA `(.L_x_2848) ;  /* 0x0000000000408947 */ /* 0x000fec0003800000 */
        /* <DEDUP_REMOVED lines=16> */
.L_x_2848:
[----:B------:R-:W-:Y:S05]  /*6f70*/  BSYNC B6 ;  /* 0x0000000000067941 */ /* 0x000fea0003800000 */
.L_x_2847:
[----:B------:R-:W2:Y:S01]  /*6f80*/  LDL R15, [R1+0x70] ;  /* 0x00007000010f7983 */ /* 0x000ea20000100800 */
[----:B------:R-:W0:Y:S01]  /*6f90*/  LDC.64 R4, c[0x0][0x3e8] ;  /* 0x0000fa00ff047b82 */ /* 0x000e220000000a00 */
[----:B------:R-:W-:Y:S01]  /*6fa0*/  ULDC.U8 UR4, c[0x0][0x3f0] ;  /* 0x0000fc0000047ab9 */ /* 0x000fe20000000000 */
[----:B------:R-:W-:Y:S01]  /*6fb0*/  BSSY B0, `(.L_x_2849) ;  /* 0x000029c000007945 */ /* 0x000fe20003800000 */
[----:B------:R-:W-:-:S05]  /*6fc0*/  ISETP.NE.AND P0, PT, RZ, UR4, PT ;  /* 0x00000004ff007c0c */ /* 0x000fca000bf05270 */
[----:B------:R-:W1:Y:S01]  /*6fd0*/  LDC.64 R6, c[0x0][0x3d8] ;  /* 0x0000f600ff067b82 */ /* 0x000e620000000a00 */
[----:B--2---:R-:W-:Y:S01]  /*6fe0*/  SHF.R.S32.HI R3, RZ, 0x1f, R15 ;  /* 0x0000001fff037819 */ /* 0x004fe2000001140f */
[----:B0-----:R-:W-:-:S04]  /*6ff0*/  IMAD.WIDE.U32 R10, R15, R4, RZ ;  /* 0x000000040f0a7225 */ /* 0x001fc800078e00ff */
[C---:B------:R-:W-:Y:S02]  /*7000*/  IMAD R12, R3.reuse, R4, RZ ;  /* 0x00000004030c7224 */ /* 0x040fe400078e02ff */
[-C--:B-1----:R-:W-:Y:S02]  /*7010*/  IMAD R0, R3, R6.reuse, RZ ;  /* 0x0000000603007224 */ /* 0x082fe400078e02ff */
[C---:B------:R-:W-:Y:S02]  /*7020*/  IMAD R13, R15.reuse, R5, R12 ;  /* 0x000000050f0d7224 */ /* 0x040fe400078e020c */
[----:B------:R-:W-:-:S04]  /*7030*/  IMAD.WIDE.U32 R8, R15, R6, RZ ;  /* 0x000000060f087225 */ /* 0x000fc800078e00ff */
[----:B------:R-:W-:Y:S02]  /*7040*/  IMAD R3, R15, R7, R0 ;  /* 0x000000070f037224 */ /* 0x000fe400078e0200 */
[----:B------:R-:W-:Y:S02]  /*7050*/  IMAD.IADD R13, R11, 0x1, R13 ;  /* 0x000000010b0d7824 */ /* 0x000fe400078e020d */
[----:B------:R-:W-:Y:S02]  /*7060*/  IMAD.IADD R3, R9, 0x1, R3 ;  /* 0x0000000109037824 */ /* 0x000fe400078e0203 */
[----:B------:R-:W-:Y:S01]  /*7070*/  IMAD R0, R15, -0x80, R160 ;  /* 0xffffff800f007824 */ /* 0x000fe200078e02a0 */
[C---:B------:R-:W-:Y:S01]  /*7080*/  SHF.L.U64.HI R71, R10.reuse, 0x7, R13 ;  /* 0x000000070a477819 */ /* 0x040fe2000001020d */
[----:B------:R-:W-:Y:S01]  /*7090*/  IMAD.SHL.U32 R70, R10, 0x80, RZ ;  /* 0x000000800a467824 */ /* 0x000fe200078e00ff */
[C---:B------:R-:W-:Y:S01]  /*70a0*/  SHF.L.U64.HI R76, R8.reuse, 0x7, R3 ;  /* 0x00000007084c7819 */ /* 0x040fe20000010203 */
[----:B------:R-:W-:Y:S01]  /*70b0*/  IMAD.SHL.U32 R74, R8, 0x80, RZ ;  /* 0x00000080084a7824 */ /* 0x000fe200078e00ff */
[----:B------:R-:W-:Y:S01]  /*70c0*/  VIMNMX R10, R0, 0x80, PT ;  /* 0x00000080000a7848 */ /* 0x000fe20003fe0100 */
[----:B------:R-:W-:Y:S06]  /*70d0*/  @!P0 BRA `(.L_x_2850) ;  /* 0x0000001400548947 */ /* 0x000fec0003800000 */
[----:B------:R0:W5:Y:S01]  /*70e0*/  LDL R68, [R1+0x21c] ;  /* 0x00021c0001447983 */ /* 0x0001620000100800 */
[----:B------:R-:W1:Y:S01]  /*70f0*/  LDC R0, c[0x0][0x428] ;  /* 0x00010a00ff007b82 */ /* 0x000e620000000800 */
[----:B------:R-:W-:Y:S01]  /*7100*/  IMAD R3, R15, 0x80, R153 ;  /* 0x000000800f037824 */ /* 0x000fe200078e0299 */
[-C--:B------:R-:W-:Y:S01]  /*7110*/  ISETP.GE.AND P1, PT, R153, R10.reuse, PT ;  /* 0x0000000a9900720c */ /* 0x080fe20003f26270 */
[----:B------:R-:W-:Y:S01]  /*7120*/  BSSY B1, `(.L_x_2851) ;  /* 0x000002b000017945 */ /* 0x000fe20003800000 */
[----:B------:R-:W-:Y:S01]  /*7130*/  ISETP.GE.AND P0, PT, R156, R10, PT ;  /* 0x0000000a9c00720c */ /* 0x000fe20003f06270 */
[----:B------:R-:W-:Y:S01]  /*7140*/  IMAD R3, R214, 0x40, R3 ;  /* 0x00000040d6037824 */ /* 0x000fe200078e0203 */
[----:B------:R-:W-:Y:S01]  /*7150*/  CS2R R20, SRZ ;  /* 0x0000000000147805 */ /* 0x000fe2000001ff00 */
[----:B------:R-:W-:Y:S01]  /*7160*/  IMAD.MOV.U32 R10, RZ, RZ, R38 ;  /* 0x000000ffff0a7224 */ /* 0x000fe200078e0026 */
[----:B------:R-:W-:Y:S01]  /*7170*/  CS2R R44, SRZ ;  /* 0x00000000002c7805 */ /* 0x000fe2000001ff00 */
[----:B------:R-:W-:Y:S01]  /*7180*/  IMAD.MOV.U32 R11, RZ, RZ, R41 ;  /* 0x000000ffff0b7224 */ /* 0x000fe200078e0029 */
[----:B------:R-:W-:Y:S01]  /*7190*/  CS2R R40, SRZ ;  /* 0x0000000000287805 */ /* 0x000fe2000001ff00 */
[----:B------:R-:W-:Y:S01]  /*71a0*/  IMAD.MOV.U32 R12, RZ, RZ, R36 ;  /* 0x000000ffff0c7224 */ /* 0x000fe200078e0024 */
[----:B------:R-:W-:Y:S01]  /*71b0*/  CS2R R36, SRZ ;  /* 0x0000000000247805 */ /* 0x000fe2000001ff00 */
[----:B------:R-:W-:Y:S01]  /*71c0*/  IMAD.MOV.U32 R13, RZ, RZ, R43 ;  /* 0x000000ffff0d7224 */ /* 0x000fe200078e002b */
[----:B------:R-:W-:-:S02]  /*71d0*/  CS2R R42, SRZ ;  /* 0x00000000002a7805 */ /* 0x000fc4000001ff00 */
[----:B------:R-:W-:Y:S02]  /*71e0*/  CS2R R38, SRZ ;  /* 0x0000000000267805 */ /* 0x000fe4000001ff00 */
[----:B------:R-:W-:Y:S02]  /*71f0*/  CS2R R46, SRZ ;  /* 0x00000000002e7805 */ /* 0x000fe4000001ff00 */
[----:B-1----:R-:W-:-:S13]  /*7200*/  ISETP.NE.AND P2, PT, R0, 0x1, PT ;  /* 0x000000010000780c */ /* 0x002fda0003f45270 */
[----:B------:R-:W1:Y:S08]  /*7210*/  @P2 LDC R0, c[0x0][0x42c] ;  /* 0x00010b00ff002b82 */ /* 0x000e700000000800 */
[----:B------:R-:W2:Y:S01]  /*7220*/  @P2 LDC R9, c[0x0][0x430] ;  /* 0x00010c00ff092b82 */ /* 0x000ea20000000800 */
[----:B-1----:R-:W-:-:S05]  /*7230*/  @P2 IMAD.HI.U32 R0, R3, R0, RZ ;  /* 0x0000000003002227 */ /* 0x002fca00078e00ff */
[----:B--2---:R-:W-:Y:S02]  /*7240*/  @P2 SHF.R.U32.HI R3, RZ, R9, R0 ;  /* 0x00000009ff032219 */ /* 0x004fe40000011600 */
[----:B------:R-:W-:Y:S02]  /*7250*/  CS2R R8, SRZ ;  /* 0x0000000000087805 */ /* 0x000fe4000001ff00 */
[----:B------:R-:W-:Y:S01]  /*7260*/  SHF.R.S32.HI R69, RZ, 0x1f, R3 ;  /* 0x0000001fff457819 */ /* 0x000fe20000011403 */
[----:B0-----:R-:W-:Y:S06]  /*7270*/  @P1 BRA `(.L_x_2852) ;  /* 0x0000000000541947 */ /* 0x001fec0003800000 */
[----:B------:R-:W-:Y:S01]  /*7280*/  IADD3 R15, P3, R74, R77, RZ ;  /* 0x0000004d4a0f7210 */ /* 0x000fe20007f7e0ff */
[----:B------:R-:W-:Y:S01]  /*7290*/  ULDC UR4, c[0x0][0x3d4] ;  /* 0x0000f50000047ab9 */ /* 0x000fe20000000800 */
[----:B------:R-:W-:Y:S01]  /*72a0*/  IADD3 R0, P4, R70, R81, RZ ;  /* 0x0000005146007210 */ /* 0x000fe20007f9e0ff */
[----:B------:R-:W-:Y:S01]  /*72b0*/  ULDC.64 UR6, c[0x0][0x3c8] ;  /* 0x0000f20000067ab9 */ /* 0x000fe20000000a00 */
[----:B------:R-:W-:Y:S01]  /*72c0*/  ULDC.64 UR8, c[0x0][0x3e0] ;  /* 0x0000f80000087ab9 */ /* 0x000fe20000000a00 */
[----:B------:R-:W-:Y:S01]  /*72d0*/  ISETP.GE.AND P2, PT, R154, UR4, PT ;  /* 0x000000049a007c0c */ /* 0x000fe2000bf46270 */
[----:B------:R-:W-:Y:S01]  /*72e0*/  IMAD.X R40, R76, 0x1, R79, P3 ;  /* 0x000000014c287824 */ /* 0x000fe200018e064f */
[----:B------:R-:W-:Y:S01]  /*72f0*/  ISETP.GE.AND P1, PT, R158, UR4, PT ;  /* 0x000000049e007c0c */ /* 0x000fe2000bf26270 */
[----:B------:R-:W-:Y:S01]  /*7300*/  IMAD.X R41, R71, 0x1, R78, P4 ;  /* 0x0000000147297824 */ /* 0x000fe200020e064e */
[----:B------:R-:W-:Y:S02]  /*7310*/  LEA R14, P3, R15, UR6, 0x1 ;  /* 0x000000060f0e7c11 */ /* 0x000fe4000f8608ff */
[----:B------:R-:W-:-:S02]  /*7320*/  CS2R R44, SRZ ;  /* 0x00000000002c7805 */ /* 0x000fc4000001ff00 */
[C---:B------:R-:W-:Y:S02]  /*7330*/  LEA R66, P4, R0.reuse, UR8, 0x1 ;  /* 0x0000000800427c11 */ /* 0x040fe4000f8808ff */
[----:B------:R-:W-:Y:S02]  /*7340*/  CS2R R46, SRZ ;  /* 0x00000000002e7805 */ /* 0x000fe4000001ff00 */
[----:B------:R-:W-:Y:S02]  /*7350*/  LEA.HI.X R15, R15, UR7, R40, 0x1, P3 ;  /* 0x000000070f0f7c11 */ /* 0x000fe400098f0c28 */
[----:B------:R-:W-:Y:S02]  /*7360*/  CS2R R42, SRZ ;  /* 0x00000000002a7805 */ /* 0x000fe4000001ff00 */
[----:B------:R-:W-:Y:S02]  /*7370*/  LEA.HI.X R67, R0, UR9, R41, 0x1, P4 ;  /* 0x0000000900437c11 */ /* 0x000fe4000a0f0c29 */
[----:B------:R-:W-:Y:S01]  /*7380*/  CS2R R40, SRZ ;  /* 0x0000000000287805 */ /* 0x000fe2000001ff00 */
[----:B------:R0:W5:Y:S05]  /*7390*/  @!P2 LDG.E.64 R44, desc[UR56][R14.64] ;  /* 0x000000380e2ca981 */ /* 0x00016a000c1e1b00 */
[----:B------:R0:W5:Y:S04]  /*73a0*/  @!P1 LDG.E.64 R40, desc[UR56][R14.64+0x20] ;  /* 0x000020380e289981 */ /* 0x000168000c1e1b00 */
[----:B------:R0:W5:Y:S04]  /*73b0*/  @!P2 LDG.E.64 R46, desc[UR56][R66.64] ;  /* 0x00000038422ea981 */ /* 0x000168000c1e1b00 */
[----:B------:R0:W5:Y:S02]  /*73c0*/  @!P1 LDG.E.64 R42, desc[UR56][R66.64+0x20] ;  /* 0x00002038422a9981 */ /* 0x000164000c1e1b00 */
.L_x_2852:
[----:B------:R-:W-:Y:S05]  /*73d0*/  BSYNC B1 ;  /* 0x0000000000017941 */ /* 0x000fea0003800000 */
.L_x_2851:
[----:B------:R-:W-:Y:S04]  /*73e0*/  BSSY B1, `(.L_x_2853) ;  /* 0x0000017000017945 */ /* 0x000fe80003800000 */
[----:B------:R-:W-:Y:S05]  /*73f0*/  @P0 BRA `(.L_x_2854) ;  /* 0x0000000000540947 */ /* 0x000fea0003800000 */
[----:B------:R-:W-:Y:S01]  /*7400*/  IADD3 R0, P2, P3, R81, R84, R70 ;  /* 0x0000005451007210 */ /* 0x000fe20007b5e046 */
[----:B------:R-:W-:Y:S01]  /*7410*/  ULDC UR4, c[0x0][0x3d4] ;  /* 0x0000f50000047ab9 */ /* 0x000fe20000000800 */
[----:B------:R-:W-:Y:S01]  /*7420*/  IADD3 R8, P0, P1, R77, R82, R74 ;  /* 0x000000524d087210 */ /* 0x000fe2000791e04a */
[----:B------:R-:W-:Y:S01]  /*7430*/  ULDC.64 UR6, c[0x0][0x3c8] ;  /* 0x0000f20000067ab9 */ /* 0x000fe20000000a00 */
[----:B------:R-:W-:Y:S01]  /*7440*/  IADD3.X R9, R78, R83, R71, P2, P3 ;  /* 0x000000534e097210 */ /* 0x000fe200017e6447 */
[----:B------:R-:W-:Y:S01]  /*7450*/  ULDC.64 UR8, c[0x0][0x3e0] ;  /* 0x0000f80000087ab9 */ /* 0x000fe20000000a00 */
[----:B------:R-:W-:Y:S02]  /*7460*/  ISETP.GE.AND P2, PT, R154, UR4, PT ;  /* 0x000000049a007c0c */ /* 0x000fe4000bf46270 */
[----:B------:R-:W-:Y:S02]  /*7470*/  CS2R R36, SRZ ;  /* 0x0000000000247805 */ /* 0x000fe4000001ff00 */
[----:B------:R-:W-:-:S02]  /*7480*/  ISETP.GE.AND P3, PT, R158, UR4, PT ;  /* 0x000000049e007c0c */ /* 0x000fc4000bf66270 */
[----:B------:R-:W-:Y:S02]  /*7490*/  CS2R R20, SRZ ;  /* 0x0000000000147805 */ /* 0x000fe4000001ff00 */
[----:B0-----:R-:W-:Y:S02]  /*74a0*/  IADD3.X R15, R79, R80, R76, P0, P1 ;  /* 0x000000504f0f7210 */ /* 0x001fe400007e244c */
[----:B------:R-:W-:Y:S02]  /*74b0*/  CS2R R38, SRZ ;  /* 0x0000000000267805 */ /* 0x000fe4000001ff00 */
[----:B------:R-:W-:Y:S02]  /*74c0*/  LEA R14, P0, R8, UR6, 0x1 ;  /* 0x00000006080e7c11 */ /* 0x000fe4000f8008ff */
[----:B------:R-:W-:Y:S02]  /*74d0*/  LEA R66, P1, R0, UR8, 0x1 ;  /* 0x0000000800427c11 */ /* 0x000fe4000f8208ff */
[----:B------:R-:W-:-:S02]  /*74e0*/  LEA.HI.X R15, R8, UR7, R15, 0x1, P0 ;  /* 0x00000007080f7c11 */ /* 0x000fc400080f0c0f */
[----:B------:R-:W-:Y:S02]  /*74f0*/  LEA.HI.X R67, R0, UR9, R9, 0x1, P1 ;  /* 0x0000000900437c11 */ /* 0x000fe400088f0c09 */
[----:B------:R-:W-:Y:S01]  /*7500*/  CS2R R8, SRZ ;  /* 0x0000000000087805 */ /* 0x000fe2000001ff00 */
[----:B------:R1:W5:Y:S04]  /*7510*/  @!P2 LDG.E.64 R36, desc[UR56][R14.64] ;  /* 0x000000380e24a981 */ /* 0x000368000c1e1b00 */
[----:B------:R1:W5:Y:S04]  /*7520*/  @!P3 LDG.E.64 R20, desc[UR56][R14.64+0x20] ;  /* 0x000020380e14b981 */ /* 0x000368000c1e1b00 */
[----:B------:R1:W5:Y:S04]  /*7530*/  @!P2 LDG.E.64 R38, desc[UR56][R66.64] ;  /* 0x000000384226a981 */ /* 0x000368000c1e1b00 */
[----:B------:R1:W5:Y:S02]  /*7540*/  @!P3 LDG.E.64 R8, desc[UR56][R66.64+0x20] ;  /* 0x000020384208b981 */ /* 0x000364000c1e1b00 */
.L_x_2854:
[----:B------:R-:W-:Y:S05]  /*7550*/  BSYNC B1 ;  /* 0x0000000000017941 */ /* 0x000fea0003800000 */
.L_x_2853:
[----:B------:R-:W-:Y:S01]  /*7560*/  IMAD.WIDE.U32 R10, R3, R6, R10 ;  /* 0x00000006030a7225 */ /* 0x000fe200078e000a */
[----:B-----5:R-:W-:Y:S01]  /*7570*/  LEA.HI R0, R68, R68, RZ, 0x1 ;  /* 0x0000004444007211 */ /* 0x020fe200078f08ff */
[----:B------:R-:W-:Y:S01]  /*7580*/  ULDC.64 UR4, c[0x0][0x3c8] ;  /* 0x0000f20000047ab9 */ /* 0x000fe20000000a00 */
[----:B------:R-:W-:Y:S01]  /*7590*/  ULDC.64 UR6, c[0x0][0x3e0] ;  /* 0x0000f80000067ab9 */ /* 0x000fe20000000a00 */
[C---:B------:R-:W-:Y:S01]  /*75a0*/  IMAD R6, R69.reuse, R6, RZ ;  /* 0x0000000645067224 */ /* 0x040fe200078e02ff */
[----:B01----:R-:W-:Y:S01]  /*75b0*/  LOP3.LUT R15, R0, 0xfffffffe, RZ, 0xc0, !PT ;  /* 0xfffffffe000f7812 */ /* 0x003fe200078ec0ff */
[-C--:B------:R-:W-:Y:S02]  /*75c0*/  IMAD R14, R69, R4.reuse, RZ ;  /* 0x00000004450e7224 */ /* 0x080fe400078e02ff */
[----:B------:R-:W-:Y:S01]  /*75d0*/  IMAD.WIDE.U32 R12, R3, R4, R12 ;  /* 0x00000004030c7225 */ /* 0x000fe200078e000c */
[----:B------:R-:W-:Y:S01]  /*75e0*/  LEA R4, P0, R10, UR4, 0x1 ;  /* 0x000000040a047c11 */ /* 0x000fe2000f8008ff */
[----:B------:R-:W-:-:S02]  /*75f0*/  UMOV UR4, 0xffffffff ;  /* 0xffffffff00047882 */ /* 0x000fc40000000000 */
[C---:B------:R-:W-:Y:S01]  /*7600*/  IMAD R7, R3.reuse, R7, R6 ;  /* 0x0000000703077224 */ /* 0x040fe200078e0206 */
[----:B------:R-:W-:Y:S01]  /*7610*/  LEA R0, P1, R12, UR6, 0x1 ;  /* 0x000000060c007c11 */ /* 0x000fe2000f8208ff */
[----:B------:R-:W-:Y:S02]  /*7620*/  IMAD R3, R3, R5, R14 ;  /* 0x0000000503037224 */ /* 0x000fe400078e020e */
[----:B------:R-:W-:Y:S02]  /*7630*/  IMAD.IADD R5, R11, 0x1, R7 ;  /* 0x000000010b057824 */ /* 0x000fe400078e0207 */
[----:B------:R-:W-:Y:S02]  /*7640*/  IMAD.IADD R3, R13, 0x1, R3 ;  /* 0x000000010d037824 */ /* 0x000fe400078e0203 */
[----:B------:R-:W-:Y:S01]  /*7650*/  IMAD.IADD R15, R68, 0x1, -R15 ;  /* 0x00000001440f7824 */ /* 0x000fe200078e0a0f */
[----:B------:R-:W-:Y:S02]  /*7660*/  LEA.HI.X R5, R10, UR5, R5, 0x1, P0 ;  /* 0x000000050a057c11 */ /* 0x000fe400080f0c05 */
[----:B------:R-:W-:-:S02]  /*7670*/  LEA.HI.X R3, R12, UR7, R3, 0x1, P1 ;  /* 0x000000070c037c11 */ /* 0x000fc400088f0c03 */
[----:B------:R-:W-:Y:S01]  /*7680*/  SHF.L.U32 R6, R15, 0x1f, RZ ;  /* 0x0000001f0f067819 */ /* 0x000fe200000006ff */
[----:B------:R-:W-:Y:S06]  /*7690*/  BRA.DIV UR4, `(.L_x_2855) ;  /* 0x000002be04607947 */ /* 0x000fec000b800000 */
.L_x_3113:
[----:B------:R-:W-:-:S03]  /*76a0*/  UMOV UR4, 0xffffffff ;  /* 0xffffffff00047882 */ /* 0x000fc60000000000 */
[----:B------:R-:W-:Y:S05]  /*76b0*/  BRA.DIV UR4, `(.L_x_2856) ;  /* 0x000002be04807947 */ /* 0x000fea000b800000 */
.L_x_3116:
[----:B------:R-:W-:-:S03]  /*76c0*/  UMOV UR4, 0xffffffff ;  /* 0xffffffff00047882 */ /* 0x000fc60000000000 */
[----:B------:R-:W-:Y:S05]  /*76d0*/  BRA.DIV UR4, `(.L_x_2857) ;  /* 0x000002be04a07947 */ /* 0x000fea000b800000 */
.L_x_3119:
[----:B------:R-:W-:-:S03]  /*76e0*/  UMOV UR4, 0xffffffff ;  /* 0xffffffff00047882 */ /* 0x000fc60000000000 */
[----:B------:R-:W-:Y:S05]  /*76f0*/  BRA.DIV UR4, `(.L_x_2858) ;  /* 0x000002be04c07947 */ /* 0x000fea000b800000 */
.L_x_3122:
[----:B------:R-:W-:-:S03]  /*7700*/  UMOV UR4, 0xffffffff ;  /* 0xffffffff00047882 */ /* 0x000fc60000000000 */
[----:B------:R-:W-:Y:S05]  /*7710*/  BRA.DIV UR4, `(.L_x_2859) ;  /* 0x000002be04e07947 */ /* 0x000fea000b800000 */
.L_x_3125:
[----:B------:R-:W-:-:S03]  /*7720*/  UMOV UR4, 0xffffffff ;  /* 0xffffffff00047882 */ /* 0x000fc60000000000 */
[----:B------:R-:W-:Y:S05]  /*7730*/  BRA.DIV UR4, `(.L_x_2860) ;  /* 0x000002c204007947 */ /* 0x000fea000b800000 */
.L_x_3128:
[----:B------:R-:W-:-:S03]  /*7740*/  UMOV UR4, 0xffffffff ;  /* 0xffffffff00047882 */ /* 0x000fc60000000000 */
[----:B------:R-:W-:Y:S05]  /*7750*/  BRA.DIV UR4, `(.L_x_2861) ;  /* 0x000002c204207947 */ /* 0x000fea000b800000 */
.L_x_3131:
[----:B------:R-:W-:-:S03]  /*7760*/  UMOV UR4, 0xffffffff ;  /* 0xffffffff00047882 */ /* 0x000fc60000000000 */
[----:B------:R-:W-:Y:S05]  /*7770*/  BRA.DIV UR4, `(.L_x_2862) ;  /* 0x000002c204407947 */ /* 0x000fea000b800000 */
.L_x_3134:
[----:B------:R-:W0:Y:S01]  /*7780*/  SYNCS.PHASECHK.TRANS64.TRYWAIT P0, [R145+URZ+0x32400], R6 ;  /* 0x03240006910075a7 */ /* 0x000e22000800017f */
[----:B------:R-:W-:Y:S04]  /*7790*/  BSSY B1, `(.L_x_2863) ;  /* 0x0000002000017945 */ /* 0x000fe80003800000 */
[----:B0-----:R-:W-:Y:S05]  /*77a0*/  @!P0 BRA `(.L_x_2864) ;  /* 0x000002c0005c8947 */ /* 0x001fea0003800000 */
.L_x_3135:
[----:B------:R-:W-:Y:S05]  /*77b0*/  BSYNC B1 ;  /* 0x0000000000017941 */ /* 0x000fea0003800000 */
.L_x_2863:
[----:B------:R-:W2:Y:S01]  /*77c0*/  LDL R5, [R1+0x70] ;  /* 0x0000700001057983 */ /* 0x000ea20000100800 */
[C---:B------:R-:W-:Y:S01]  /*77d0*/  IMAD.SHL.U32 R0, R183.reuse, 0x40, RZ ;  /* 0x00000040b7007824 */ /* 0x040fe200078e00ff */
[----:B------:R-:W-:Y:S01]  /*77e0*/  LOP3.LUT P0, RZ, R183, 0x4, RZ, 0xc0, !PT ;  /* 0x00000004b7ff7812 */ /* 0x000fe2000780c0ff */
[----:B------:R-:W-:Y:S01]  /*77f0*/  IMAD.MOV.U32 R4, RZ, RZ, R40 ;  /* 0x000000ffff047224 */ /* 0x000fe200078e0028 */
[----:B------:R-:W-:Y:S01]  /*7800*/  BSSY B1, `(.L_x_2865) ;  /* 0x0000084000017945 */ /* 0x000fe20003800000 */
[----:B0-----:R-:W-:Y:S01]  /*7810*/  IMAD.MOV.U32 R6, RZ, RZ, R45 ;  /* 0x000000ffff067224 */ /* 0x001fe200078e002d */
[----:B------:R-:W-:Y:S01]  /*7820*/  LOP3.LUT R3, R0, 0x1c0, RZ, 0xc0, !PT ;  /* 0x000001c000037812 */ /* 0x000fe200078ec0ff */
[----:B------:R-:W-:-:S03]  /*7830*/  IMAD.MOV.U32 R7, RZ, RZ, R42 ;  /* 0x000000ffff077224 */ /* 0x000fc600078e002a */
[----:B------:R-:W-:Y:S02]  /*7840*/  LOP3.LUT R0, R3, 0x18, R22, 0xf8, !PT ;  /* 0x0000001803007812 */ /* 0x000fe400078ef816 */
[----:B------:R-:W-:Y:S02]  /*7850*/  SHF.R.U32.HI R3, RZ, 0x3, R3 ;  /* 0x00000003ff037819 */ /* 0x000fe40000011603 */
[----:B------:R-:W-:Y:S01]  /*7860*/  PRMT R76, R6, 0x5410, R7 ;  /* 0x00005410064c7816 */ /* 0x000fe20000000007 */
[----:B------:R-:W-:Y:S01]  /*7870*/  IMAD.MOV.U32 R7, RZ, RZ, R47 ;  /* 0x000000ffff077224 */ /* 0x000fe200078e002f */
[----:B------:R-:W-:Y:S01]  /*7880*/  LOP3.LUT R3, R0, R3, RZ, 0x3c, !PT ;  /* 0x0000000300037212 */ /* 0x000fe200078e3cff */
[----:B------:R-:W-:-:S04]  /*7890*/  IMAD.MOV.U32 R6, RZ, RZ, R46 ;  /* 0x000000ffff067224 */ /* 0x000fc800078e002e */
[----:B------:R-:W-:Y:S02]  /*78a0*/  IMAD R0, R168, 0x200, R3 ;  /* 0x00000200a8007824 */ /* 0x000fe400078e0203 */
[----:B------:R-:W-:Y:S02]  /*78b0*/  IMAD.MOV.U32 R3, RZ, RZ, R41 ;  /* 0x000000ffff037224 */ /* 0x000fe400078e0029 */
[----:B------:R-:W-:Y:S01]  /*78c0*/  IMAD R145, R0, 0x2, R145 ;  /* 0x0000000200917824 */ /* 0x000fe200078e0291 */
[----:B------:R-:W-:Y:S01]  /*78d0*/  PRMT R0, R4, 0x7610, R0 ;  /* 0x0000761004007816 */ /* 0x000fe20000000000 */
[----:B------:R-:W-:Y:S01]  /*78e0*/  IMAD.MOV.U32 R4, RZ, RZ, R44 ;  /* 0x000000ffff047224 */ /* 0x000fe200078e002c */
[----:B------:R-:W-:Y:S01]  /*78f0*/  PRMT R11, R11, 0x5410, R3 ;  /* 0x000054100b0b7816 */ /* 0x000fe20000000003 */
[C---:B------:R-:W-:Y:S02]  /*7900*/  VIADD R10, R145.reuse, 0x18400 ;  /* 0x00018400910a7836 */ /* 0x040fe40000000000 */
[----:B------:R-:W-:Y:S01]  /*7910*/  VIADD R3, R145, 0x18440 ;  /* 0x0001844091037836 */ /* 0x000fe20000000000 */
[----:B------:R-:W-:Y:S01]  /*7920*/  PRMT R12, R4, 0x7610, R12 ;  /* 0x00007610040c7816 */ /* 0x000fe2000000000c */
[----:B------:R-:W-:-:S02]  /*7930*/  IMAD.MOV.U32 R4, RZ, RZ, R43 ;  /* 0x000000ffff047224 */ /* 0x000fc400078e002b */
[----:B------:R-:W-:Y:S01]  /*7940*/  @P0 VIADD R3, R10, 0xffffffc0 ;  /* 0xffffffc00a030836 */ /* 0x000fe20000000000 */
        /* <DEDUP_REMOVED lines=8> */
[----:B------:R-:W-:-:S05]  /*79d0*/  IMAD.MOV.U32 R4, RZ, RZ, R37 ;  /* 0x000000ffff047224 */ /* 0x000fca00078e0025 */
[----:B------:R-:W-:Y:S01]  /*79e0*/  PRMT R78, R7, 0x5410, R4 ;  /* 0x00005410074e7816 */ /* 0x000fe20000000004 */
[----:B------:R-:W-:Y:S02]  /*79f0*/  IMAD.MOV.U32 R4, RZ, RZ, R8 ;  /* 0x000000ffff047224 */ /* 0x000fe400078e0008 */
[----:B------:R-:W-:-:S03]  /*7a00*/  IMAD.MOV.U32 R7, RZ, RZ, R39 ;  /* 0x000000ffff077224 */ /* 0x000fc600078e0027 */
[----:B------:R-:W-:Y:S02]  /*7a10*/  PRMT R11, R4, 0x7610, R11 ;  /* 0x00007610040b7816 */ /* 0x000fe4000000000b */
[----:B------:R-:W-:Y:S01]  /*7a20*/  PRMT R79, R6, 0x5410, R7 ;  /* 0x00005410064f7816 */ /* 0x000fe20000000007 */
[----:B--2---:R-:W-:-:S05]  /*7a30*/  IMAD R5, R5, -0x80, R160 ;  /* 0xffffff8005057824 */ /* 0x004fca00078e02a0 */
[----:B------:R-:W-:Y:S01]  /*7a40*/  VIMNMX R74, R5, 0x80, PT ;  /* 0x00000080054a7848 */ /* 0x000fe20003fe0100 */
[----:B------:R-:W-:-:S03]  /*7a50*/  IMAD.MOV.U32 R5, RZ, RZ, R9 ;  /* 0x000000ffff057224 */ /* 0x000fc600078e0009 */
[----:B------:R-:W-:Y:S02]  /*7a60*/  ISETP.GE.AND P0, PT, R153, R74, PT ;  /* 0x0000004a9900720c */ /* 0x000fe40003f06270 */
[----:B------:R-:W-:-:S11]  /*7a70*/  PRMT R10, R5, 0x7610, R10 ;  /* 0x00007610050a7816 */ /* 0x000fd6000000000a */
[----:B------:R-:W-:Y:S05]  /*7a80*/  @P0 BRA `(.L_x_2866) ;  /* 0x00000004006c0947 */ /* 0x000fea0003800000 */
[----:B------:R-:W0:Y:S01]  /*7a90*/  LDC R5, c[0x0][0x3d4] ;  /* 0x0000f500ff057b82 */ /* 0x000e220000000800 */
[----:B------:R-:W-:Y:S01]  /*7aa0*/  BSSY B2, `(.L_x_2867) ;  /* 0x000002e000027945 */ /* 0x000fe20003800000 */
[-C--:B0-----:R-:W-:Y:S02]  /*7ab0*/  ISETP.GE.AND P0, PT, R154, R5.reuse, PT ;  /* 0x000000059a00720c */ /* 0x081fe40003f06270 */
[----:B------:R-:W-:-:S11]  /*7ac0*/  ISETP.GE.AND P1, PT, R158, R5, PT ;  /* 0x000000059e00720c */ /* 0x000fd60003f26270 */
[----:B------:R-:W-:Y:S05]  /*7ad0*/  @P0 BRA `(.L_x_2868) ;  /* 0x0000000000a80947 */ /* 0x000fea0003800000 */
[----:B------:R-:W0:Y:S01]  /*7ae0*/  LDS.128 R4, [R145+0x18400] ;  /* 0x0184000091047984 */ /* 0x000e220000000c00 */
[--C-:B------:R-:W-:Y:S01]  /*7af0*/  SHF.R.U64 R71, R44, 0x10, R45.reuse ;  /* 0x000000102c477819 */ /* 0x100fe2000000122d */
[--C-:B------:R-:W-:Y:S01]  /*7b00*/  HADD2.F32 R44, -RZ, R12.reuse.H0_H0 ;  /* 0x2000000cff2c7230 */ /* 0x100fe20000004100 */
[----:B------:R-:W-:Y:S02]  /*7b10*/  SHF.R.U32.HI R45, RZ, 0x10, R45 ;  /* 0x00000010ff2d7819 */ /* 0x000fe4000001162d */
[--C-:B------:R-:W-:Y:S01]  /*7b20*/  SHF.R.U64 R69, R46, 0x10, R47.reuse ;  /* 0x000000102e457819 */ /* 0x100fe2000000122f */
[----:B------:R-:W-:Y:S01]  /*7b30*/  HADD2.F32 R46, -RZ, R12.H1_H1 ;  /* 0x3000000cff2e7230 */ /* 0x000fe20000004100 */
[----:B------:R-:W-:Y:S01]  /*7b40*/  SHF.R.U32.HI R47, RZ, 0x10, R47 ;  /* 0x00000010ff2f7819 */ /* 0x000fe2000001162f */
[----:B------:R-:W-:-:S04]  /*7b50*/  HADD2.F32 R45, -RZ, R45.H0_H0 ;  /* 0x2000002dff2d7230 */ /* 0x000fc80000004100 */
[----:B------:R-:W-:Y:S02]  /*7b60*/  HADD2.F32 R47, -RZ, R47.H0_H0 ;  /* 0x2000002fff2f7230 */ /* 0x000fe40000004100 */
[--C-:B0-----:R-:W-:Y:S02]  /*7b70*/  HADD2.F32 R14, -RZ, R7.reuse.H0_H0 ;  /* 0x20000007ff0e7230 */ /* 0x101fe40000004100 */
        /* <DEDUP_REMOVED lines=13> */
[----:B------:R-:W-:Y:S02]  /*7c50*/  HADD2.F32 R44, -RZ, R77.H1_H1 ;  /* 0x3000004dff2c7230 */ /* 0x000fe40000004100 */
[----:B------:R-:W-:Y:S01]  /*7c60*/  FFMA.FTZ R45, R7, R46, R68 ;  /* 0x0000002e072d7223 */ /* 0x000fe20000010044 */
[----:B------:R-:W-:-:S02]  /*7c70*/  HADD2.F32 R5, -RZ, R5.H1_H1 ;  /* 0x30000005ff057230 */ /* 0x000fc40000004100 */
[----:B------:R-:W-:Y:S02]  /*7c80*/  HADD2.F32 R14, -RZ, R76.H0_H0 ;  /* 0x2000004cff0e7230 */ /* 0x000fe40000004100 */
        /* <DEDUP_REMOVED lines=15> */
.L_x_2868:
[----:B------:R-:W-:Y:S05]  /*7d80*/  BSYNC B2 ;  /* 0x0000000000027941 */ /* 0x000fea0003800000 */
.L_x_2867:
[----:B------:R-:W-:Y:S05]  /*7d90*/  @P1 BRA `(.L_x_2866) ;  /* 0x0000000000a81947 */ /* 0x000fea0003800000 */
[----:B0-----:R-:W0:Y:S01]  /*7da0*/  LDS.128 R4, [R3] ;  /* 0x0000000003047984 */ /* 0x001e220000000c00 */
[--C-:B------:R-:W-:Y:S01]  /*7db0*/  SHF.R.U64 R67, R40, 0x10, R41.reuse ;  /* 0x0000001028437819 */ /* 0x100fe20000001229 */
[----:B------:R-:W-:Y:S01]  /*7dc0*/  HADD2.F32 R40, -RZ, R0.H0_H0 ;  /* 0x20000000ff287230 */ /* 0x000fe20000004100 */
        /* <DEDUP_REMOVED lines=39> */
.L_x_2866:
[----:B------:R-:W-:Y:S05]  /*8040*/  BSYNC B1 ;  /* 0x0000000000017941 */ /* 0x000fea0003800000 */
.L_x_2865:
[----:B------:R-:W-:-:S13]  /*8050*/  ISETP.GE.AND P0, PT, R156, R74, PT ;  /* 0x0000004a9c00720c */ /* 0x000fda0003f06270 */
[----:B------:R-:W-:Y:S05]  /*8060*/  @P0 BRA `(.L_x_2869) ;  /* 0x0000001800400947 */ /* 0x000fea0003800000 */
[----:B01----:R-:W0:Y:S01]  /*8070*/  LDC R5, c[0x0][0x3d4] ;  /* 0x0000f500ff057b82 */ /* 0x003e220000000800 */
[----:B------:R-:W-:Y:S01]  /*8080*/  BSSY B1, `(.L_x_2870) ;  /* 0x000002e000017945 */ /* 0x000fe20003800000 */
[-C--:B0-----:R-:W-:Y:S02]  /*8090*/  ISETP.GE.AND P0, PT, R154, R5.reuse, PT ;  /* 0x000000059a00720c */ /* 0x081fe40003f06270 */
[----:B------:R-:W-:-:S11]  /*80a0*/  ISETP.GE.AND P1, PT, R158, R5, PT ;  /* 0x000000059e00720c */ /* 0x000fd60003f26270 */
[----:B------:R-:W-:Y:S05]  /*80b0*/  @P0 BRA `(.L_x_2871) ;  /* 0x0000000000a80947 */ /* 0x000fea0003800000 */
[----:B------:R-:W0:Y:S01]  /*80c0*/  LDS.128 R4, [R145+0x1a400] ;  /* 0x01a4000091047984 */ /* 0x000e220000000c00 */
[--C-:B------:R-:W-:Y:S01]  /*80d0*/  SHF.R.U64 R45, R36, 0x10, R37.reuse ;  /* 0x00000010242d7819 */ /* 0x100fe20000001225 */
[----:B------:R-:W-:Y:S01]  /*80e0*/  HADD2.F32 R36, -RZ, R78.H0_H0 ;  /* 0x2000004eff247230 */ /* 0x000fe20000004100 */
[----:B------:R-:W-:Y:S02]  /*80f0*/  SHF.R.U32.HI R37, RZ, 0x10, R37 ;  /* 0x00000010ff257819 */ /* 0x000fe40000011625 */
[--C-:B------:R-:W-:Y:S01]  /*8100*/  SHF.R.U64 R43, R38, 0x10, R39.reuse ;  /* 0x00000010262b7819 */ /* 0x100fe20000001227 */
[----:B------:R-:W-:Y:S01]  /*8110*/  HADD2.F32 R38, -RZ, R79.H0_H0 ;  /* 0x2000004fff267230 */ /* 0x000fe20000004100 */
        /* <DEDUP_REMOVED lines=36> */
.L_x_2871:
[----:B------:R-:W-:Y:S05]  /*8360*/  BSYNC B1 ;  /* 0x0000000000017941 */ /* 0x000fea0003800000 */
.L_x_2870:
[----:B------:R-:W-:Y:S05]  /*8370*/  @P1 BRA `(.L_x_2869) ;  /* 0x00000014007c1947 */ /* 0x000fea0003800000 */
[----:B0-----:R-:W0:Y:S01]  /*8380*/  LDS.128 R4, [R3+0x2000] ;  /* 0x0020000003047984 */ /* 0x001e220000000c00 */
[----:B------:R-:W-:Y:S01]  /*8390*/  SHF.R.U64 R38, R20, 0x10, R21 ;  /* 0x0000001014267819 */ /* 0x000fe20000001215 */
[----:B------:R-:W-:Y:S01]  /*83a0*/  HADD2.F32 R15, -RZ, R11.H0_H0 ;  /* 0x2000000bff0f7230 */ /* 0x000fe20000004100 */
[----:B------:R-:W-:Y:S01]  /*83b0*/  SHF.R.U32.HI R20, RZ, 0x10, R9 ;  /* 0x00000010ff147819 */ /* 0x000fe20000011609 */
[----:B------:R-:W-:Y:S01]  /*83c0*/  HADD2.F32 R13, -RZ, R10.H1_H1 ;  /* 0x3000000aff0d7230 */ /* 0x000fe20000004100 */
[----:B------:R-:W-:Y:S02]  /*83d0*/  SHF.R.U32.HI R14, RZ, 0x10, R21 ;  /* 0x00000010ff0e7819 */ /* 0x000fe40000011615 */
[----:B------:R-:W-:Y:S01]  /*83e0*/  SHF.R.U64 R37, R8, 0x10, R9 ;  /* 0x0000001008257819 */ /* 0x000fe20000001209 */
[----:B------:R-:W-:Y:S02]  /*83f0*/  HADD2.F32 R20, -RZ, R20.H0_H0 ;  /* 0x20000014ff147230 */ /* 0x000fe40000004100 */
[----:B------:R-:W-:-:S02]  /*8400*/  HADD2.F32 R14, -RZ, R14.H0_H0 ;  /* 0x2000000eff0e7230 */ /* 0x000fc40000004100 */
[--C-:B0-----:R-:W-:Y:S02]  /*8410*/  HADD2.F32 R12, -RZ, R7.reuse.H1_H1 ;  /* 0x30000007ff0c7230 */ /* 0x101fe40000004100 */
[----:B------:R-:W-:Y:S02]  /*8420*/  HADD2.F32 R11, -RZ, R7.H0_H0 ;  /* 0x20000007ff0b7230 */ /* 0x000fe40000004100 */
[--C-:B------:R-:W-:Y:S02]  /*8430*/  HADD2.F32 R7, -RZ, R4.reuse.H0_H0 ;  /* 0x20000004ff077230 */ /* 0x100fe40000004100 */
[C---:B------:R-:W-:Y:S01]  /*8440*/  FMUL.FTZ R36, R12.reuse, R20 ;  /* 0x000000140c247220 */ /* 0x040fe20000410000 */
[----:B------:R-:W-:Y:S02]  /*8450*/  HADD2.F32 R4, -RZ, R4.H1_H1 ;  /* 0x30000004ff047230 */ /* 0x000fe40000004100 */
[----:B------:R-:W-:Y:S01]  /*8460*/  FMUL.FTZ R21, R12, R14 ;  /* 0x0000000e0c157220 */ /* 0x000fe20000410000 */
[----:B------:R-:W-:-:S02]  /*8470*/  HADD2.F32 R8, -RZ, R6.H0_H0 ;  /* 0x20000006ff087230 */ /* 0x000fc40000004100 */
[C---:B------:R-:W-:Y:S01]  /*8480*/  FFMA.FTZ R36, R11.reuse, R14, -R36 ;  /* 0x0000000e0b247223 */ /* 0x040fe20000010824 */
[----:B------:R-:W-:Y:S02]  /*8490*/  HADD2.F32 R9, -RZ, R6.H1_H1 ;  /* 0x30000006ff097230 */ /* 0x000fe40000004100 */
[C---:B------:R-:W-:Y:S01]  /*84a0*/  FMUL.FTZ R12, R4.reuse, R15 ;  /* 0x0000000f040c7220 */ /* 0x040fe20000410000 */
[----:B------:R-:W-:Y:S01]  /*84b0*/  FFMA.FTZ R21, R11, R20, R21 ;  /* 0x000000140b157223 */ /* 0x000fe20000010015 */
[-C--:B------:R-:W-:Y:S01]  /*84c0*/  FMUL.FTZ R14, R4, R13.reuse ;  /* 0x0000000d040e7220 */ /* 0x080fe20000410000 */
[----:B------:R-:W-:Y:S02]  /*84d0*/  HADD2.F32 R6, -RZ, R5.H0_H0 ;  /* 0x20000005ff067230 */ /* 0x000fe40000004100 */
[C---:B------:R-:W-:Y:S01]  /*84e0*/  FFMA.FTZ R12, R7.reuse, R13, -R12 ;  /* 0x0000000d070c7223 */ /* 0x040fe2000001080c */
[----:B------:R-:W-:Y:S02]  /*84f0*/  HADD2.F32 R11, -RZ, R10.H0_H0 ;  /* 0x2000000aff0b7230 */ /* 0x000fe40000004100 */
[----:B------:R-:W-:Y:S01]  /*8500*/  FFMA.FTZ R15, R7, R15, R14 ;  /* 0x0000000f070f7223 */ /* 0x000fe2000001000e */
[----:B------:R-:W-:-:S02]  /*8510*/  HADD2.F32 R4, -RZ, R0.H1_H1 ;  /* 0x30000000ff047230 */ /* 0x000fc40000004100 */
[----:B------:R-:W-:Y:S02]  /*8520*/  HADD2.F32 R5, -RZ, R5.H1_H1 ;  /* 0x30000005ff057230 */ /* 0x000fe40000004100 */
[CC--:B------:R-:W-:Y:S01]  /*8530*/  FMUL.FTZ R13, R9.reuse, R11.reuse ;  /* 0x0000000b090d7220 */ /* 0x0c0fe20000410000 */
[----:B------:R-:W-:Y:S02]  /*8540*/  HADD2.F32 R10, -RZ, R37.H0_H0 ;  /* 0x20000025ff0a7230 */ /* 0x000fe40000004100 */
[-C--:B------:R-:W-:Y:S01]  /*8550*/  FMUL.FTZ R14, R9, R4.reuse ;  /* 0x00000004090e7220 */ /* 0x080fe20000410000 */
[----:B------:R-:W-:Y:S02]  /*8560*/  HADD2.F32 R0, -RZ, R38.H0_H0 ;  /* 0x20000026ff007230 */ /* 0x000fe40000004100 */
[C---:B------:R-:W-:Y:S01]  /*8570*/  FFMA.FTZ R13, R8.reuse, R4, -R13 ;  /* 0x00000004080d7223 */ /* 0x040fe2000001080d */
[----:B------:R-:W-:Y:S01]  /*8580*/  F2FP.F16.F32.PACK_AB R4, R15, R12 ;  /* 0x0000000c0f04723e */ /* 0x000fe200000000ff */
[C---:B------:R-:W-:Y:S01]  /*8590*/  FMUL.FTZ R7, R5.reuse, R10 ;  /* 0x0000000a05077220 */ /* 0x040fe20000410000 */
[----:B------:R-:W-:Y:S01]  /*85a0*/  FFMA.FTZ R14, R8, R11, R14 ;  /* 0x0000000b080e7223 */ /* 0x000fe2000001000e */
[----:B------:R-:W-:-:S02]  /*85b0*/  FMUL.FTZ R9, R5, R0 ;  /* 0x0000000005097220 */ /* 0x000fc40000410000 */
[C---:B------:R-:W-:Y:S01]  /*85c0*/  FFMA.FTZ R5, R6.reuse, R0, -R7 ;  /* 0x0000000006057223 */ /* 0x040fe20000010807 */
[----:B------:R-:W-:Y:S01]  /*85d0*/  F2FP.F16.F32.PACK_AB R7, R21, R36 ;  /* 0x000000241507723e */ /* 0x000fe200000000ff */
[----:B------:R-:W-:Y:S01]  /*85e0*/  FFMA.FTZ R10, R6, R10, R9 ;  /* 0x0000000a060a7223 */ /* 0x000fe20000010009 */
[----:B------:R-:W-:-:S04]  /*85f0*/  F2FP.F16.F32.PACK_AB R6, R14, R13 ;  /* 0x0000000d0e06723e */ /* 0x000fc800000000ff */
[----:B------:R-:W-:-:S05]  /*8600*/  F2FP.F16.F32.PACK_AB R5, R10, R5 ;  /* 0x000000050a05723e */ /* 0x000fca00000000ff */
[----:B------:R2:W-:Y:S01]  /*8610*/  STS.128 [R3+0x2000], R4 ;  /* 0x0020000403007388 */ /* 0x0005e20000000c00 */
[----:B------:R-:W-:Y:S05]  /*8620*/  BRA `(.L_x_2869) ;  /* 0x0000001000d07947 */ /* 0x000fea0003800000 */
.L_x_2850:
[----:B------:R0:W5:Y:S01]  /*8630*/  LDL R20, [R1+0x21c] ;  /* 0x00021c0001147983 */ /* 0x0001620000100800 */
[----:B------:R-:W1:Y:S01]  /*8640*/  LDC R0, c[0x0][0x428] ;  /* 0x00010a00ff007b82 */ /* 0x000e620000000800 */
[----:B------:R-:W-:Y:S01]  /*8650*/  IMAD R3, R15, 0x80, R153 ;  /* 0x000000800f037824 */ /* 0x000fe200078e0299 */
[----:B------:R-:W-:Y:S01]  /*8660*/  ULDC.64 UR4, c[0x0][0x3c8] ;  /* 0x0000f20000047ab9 */ /* 0x000fe20000000a00 */
[----:B------:R-:W-:Y:S01]  /*8670*/  IMAD.MOV.U32 R11, RZ, RZ, R41 ;  /* 0x000000ffff0b7224 */ /* 0x000fe200078e0029 */
[----:B------:R-:W-:Y:S01]  /*8680*/  ULDC.64 UR6, c[0x0][0x3e0] ;  /* 0x0000f80000067ab9 */ /* 0x000fe20000000a00 */
[----:B------:R-:W-:Y:S02]  /*8690*/  IMAD.MOV.U32 R12, RZ, RZ, R36 ;  /* 0x000000ffff0c7224 */ /* 0x000fe400078e0024 */
[----:B------:R-:W-:Y:S01]  /*86a0*/  IMAD.MOV.U32 R13, RZ, RZ, R43 ;  /* 0x000000ffff0d7224 */ /* 0x000fe200078e002b */
[----:B------:R-:W2:Y:S01]  /*86b0*/  LDC R21, c[0x0][0x3d4] ;  /* 0x0000f500ff157b82 */ /* 0x000ea20000000800 */
[----:B-1----:R-:W-:Y:S01]  /*86c0*/  ISETP.NE.AND P3, PT, R0, 0x1, PT ;  /* 0x000000010000780c */ /* 0x002fe20003f65270 */
[----:B------:R-:W-:Y:S01]  /*86d0*/  IMAD R0, R214, 0x40, R3 ;  /* 0x00000040d6007824 */ /* 0x000fe200078e0203 */
[----:B--2---:R-:W-:-:S04]  /*86e0*/  ISETP.GE.AND P0, PT, R22, R21, PT ;  /* 0x000000151600720c */ /* 0x004fc80003f06270 */
[----:B------:R-:W-:-:S07]  /*86f0*/  ISETP.GE.OR P1, PT, R156, R10, P0 ;  /* 0x0000000a9c00720c */ /* 0x000fce0000726670 */
[----:B------:R-:W1:Y:S01]  /*8700*/  @P3 LDC R9, c[0x0][0x42c] ;  /* 0x00010b00ff093b82 */ /* 0x000e620000000800 */
[----:B------:R-:W-:Y:S01]  /*8710*/  ISETP.GE.OR P2, PT, R153, R10, P0 ;  /* 0x0000000a9900720c */ /* 0x000fe20000746670 */
[----:B------:R-:W-:-:S06]  /*8720*/  IMAD.MOV.U32 R10, RZ, RZ, R38 ;  /* 0x000000ffff0a7224 */ /* 0x000fcc00078e0026 */
[----:B------:R-:W2:Y:S06]  /*8730*/  @P3 LDC R8, c[0x0][0x430] ;  /* 0x00010c00ff083b82 */ /* 0x000eac0000000800 */
[----:B------:R-:W-:Y:S02]  /*8740*/  @!P2 IADD3 R41, P5, R74, R47, RZ ;  /* 0x0000002f4a29a210 */ /* 0x000fe40007fbe0ff */
[----:B------:R-:W3:Y:S03]  /*8750*/  @!P1 LDC.64 R36, c[0x0][0x3e0] ;  /* 0x0000f800ff249b82 */ /* 0x000ee60000000a00 */
[----:B------:R-:W-:Y:S01]  /*8760*/  @!P2 IMAD.X R42, R76, 0x1, R67, P5 ;  /* 0x000000014c2aa824 */ /* 0x000fe200028e0643 */
[----:B------:R-:W-:Y:S01]  /*8770*/  @!P2 IADD3 R14, P5, R70, R69, RZ ;  /* 0x00000045460ea210 */ /* 0x000fe20007fbe0ff */
[----:B-1----:R-:W-:-:S04]  /*8780*/  @P3 IMAD.HI.U32 R9, R0, R9, RZ ;  /* 0x0000000900093227 */ /* 0x002fc800078e00ff */
[----:B------:R-:W-:Y:S01]  /*8790*/  @!P2 IMAD.X R15, R71, 0x1, R40, P5 ;  /* 0x00000001470fa824 */ /* 0x000fe200028e0628 */
[----:B--2---:R-:W-:Y:S02]  /*87a0*/  @P3 SHF.R.U32.HI R0, RZ, R8, R9 ;  /* 0x00000008ff003219 */ /* 0x004fe40000011609 */
[----:B------:R-:W1:Y:S01]  /*87b0*/  @!P1 LDC.64 R8, c[0x0][0x3c8] ;  /* 0x0000f200ff089b82 */ /* 0x000e620000000a00 */
[----:B------:R-:W-:Y:S02]  /*87c0*/  @!P1 IADD3 R45, P3, P4, R47, R82, R74 ;  /* 0x000000522f2d9210 */ /* 0x000fe40007c7e04a */
[----:B------:R-:W-:Y:S01]  /*87d0*/  SHF.R.S32.HI R3, RZ, 0x1f, R0 ;  /* 0x0000001fff037819 */ /* 0x000fe20000011400 */
[----:B------:R-:W-:Y:S01]  /*87e0*/  IMAD.WIDE.U32 R10, R0, R6, R10 ;  /* 0x00000006000a7225 */ /* 0x000fe200078e000a */
[----:B------:R-:W-:Y:S02]  /*87f0*/  @!P1 IADD3.X R66, R67, R80, R76, P3, P4 ;  /* 0x0000005043429210 */ /* 0x000fe40001fe844c */
[----:B------:R-:W-:Y:S01]  /*8800*/  @!P1 IADD3 R38, P3, P4, R69, R84, R70 ;  /* 0x0000005445269210 */ /* 0x000fe20007c7e046 */
[----:B------:R-:W-:-:S02]  /*8810*/  IMAD R43, R3, R6, RZ ;  /* 0x00000006032b7224 */ /* 0x000fc400078e02ff */
[-C--:B------:R-:W-:Y:S01]  /*8820*/  IMAD.WIDE.U32 R12, R0, R4.reuse, R12 ;  /* 0x00000004000c7225 */ /* 0x080fe200078e000c */
[----:B------:R-:W-:Y:S02]  /*8830*/  @!P1 IADD3.X R39, R40, R83, R71, P3, P4 ;  /* 0x0000005328279210 */ /* 0x000fe40001fe8447 */
[----:B------:R-:W-:Y:S01]  /*8840*/  LEA R6, P4, R10, UR4, 0x1 ;  /* 0x000000040a067c11 */ /* 0x000fe2000f8808ff */
[C---:B------:R-:W-:Y:S01]  /*8850*/  IMAD R43, R0.reuse, R7, R43 ;  /* 0x00000007002b7224 */ /* 0x040fe200078e022b */
[----:B------:R-:W-:Y:S01]  /*8860*/  @!P2 LEA R40, P3, R41, UR4, 0x1 ;  /* 0x000000042928ac11 */ /* 0x000fe2000f8608ff */
[----:B------:R-:W-:Y:S01]  /*8870*/  IMAD R7, R3, R4, RZ ;  /* 0x0000000403077224 */ /* 0x000fe200078e02ff */
[----:B------:R-:W-:Y:S01]  /*8880*/  UMOV UR4, 0xffffffff ;  /* 0xffffffff00047882 */ /* 0x000fe20000000000 */
[----:B------:R-:W-:Y:S01]  /*8890*/  IMAD.IADD R3, R11, 0x1, R43 ;  /* 0x000000010b037824 */ /* 0x000fe200078e022b */
[----:B------:R-:W-:Y:S01]  /*88a0*/  @!P2 LEA.HI.X R41, R41, UR5, R42, 0x1, P3 ;  /* 0x000000052929ac11 */ /* 0x000fe200098f0c2a */
[----:B------:R-:W-:Y:S01]  /*88b0*/  IMAD R7, R0, R5, R7 ;  /* 0x0000000500077224 */ /* 0x000fe200078e0207 */
[----:B------:R-:W-:-:S02]  /*88c0*/  @!P2 LEA R42, P3, R14, UR6, 0x1 ;  /* 0x000000060e2aac11 */ /* 0x000fc4000f8608ff */
[----:B------:R-:W-:Y:S01]  /*88d0*/  LEA.HI.X R4, R10, UR5, R3, 0x1, P4 ;  /* 0x000000050a047c11 */ /* 0x000fe2000a0f0c03 */
[----:B------:R-:W-:Y:S01]  /*88e0*/  IMAD.IADD R3, R13, 0x1, R7 ;  /* 0x000000010d037824 */ /* 0x000fe200078e0207 */
[----:B------:R-:W-:Y:S02]  /*88f0*/  LEA R0, P5, R12, UR6, 0x1 ;  /* 0x000000060c007c11 */ /* 0x000fe4000f8a08ff */
[----:B------:R-:W-:Y:S02]  /*8900*/  @!P2 LEA.HI.X R43, R14, UR7, R15, 0x1, P3 ;  /* 0x000000070e2bac11 */ /* 0x000fe400098f0c0f */
[----:B------:R-:W-:Y:S02]  /*8910*/  LEA.HI.X R3, R12, UR7, R3, 0x1, P5 ;  /* 0x000000070c037c11 */ /* 0x000fe4000a8f0c03 */
[----:B-1----:R-:W-:Y:S02]  /*8920*/  @!P1 LEA R44, P3, R45, R8, 0x1 ;  /* 0x000000082d2c9211 */ /* 0x002fe400078608ff */
[----:B---3--:R-:W-:Y:S01]  /*8930*/  @!P1 LEA R46, P4, R38, R36, 0x1 ;  /* 0x00000024262e9211 */ /* 0x008fe200078808ff */
[----:B0-----:R-:W-:-:S12]  /*8940*/  BRA.DIV UR4, `(.L_x_2872) ;  /* 0x000002b204087947 */ /* 0x001fd8000b800000 */
.L_x_3138:
[----:B------:R-:W-:-:S03]  /*8950*/  UMOV UR4, 0xffffffff ;  /* 0xffffffff00047882 */ /* 0x000fc60000000000 */
[----:B------:R-:W-:Y:S05]  /*8960*/  BRA.DIV UR4, `(.L_x_2873) ;  /* 0x000002b204287947 */ /* 0x000fea000b800000 */
.L_x_3141:
[----:B------:R-:W-:-:S03]  /*8970*/  UMOV UR4, 0xffffffff ;  /* 0xffffffff00047882 */ /* 0x000fc60000000000 */
[----:B------:R-:W-:Y:S05]  /*8980*/  BRA.DIV UR4, `(.L_x_2874) ;  /* 0x000002b204487947 */ /* 0x000fea000b800000 */
.L_x_3144:
[----:B------:R-:W-:-:S03]  /*8990*/  UMOV UR4, 0xffffffff ;  /* 0xffffffff00047882 */ /* 0x000fc60000000000 */
[----:B------:R-:W-:Y:S05]  /*89a0*/  BRA.DIV UR4, `(.L_x_2875) ;  /* 0x000002b204687947 */ /* 0x000fea000b800000 */
.L_x_3147:
[----:B------:R-:W-:-:S03]  /*89b0*/  UMOV UR4, 0xffffffff ;  /* 0xffffffff00047882 */ /* 0x000fc60000000000 */
[----:B------:R-:W-:Y:S05]  /*89c0*/  BRA.DIV UR4, `(.L_x_2876) ;  /* 0x000002b204887947 */ /* 0x000fea000b800000 */
.L_x_3150:
[----:B------:R-:W-:-:S03]  /*89d0*/  UMOV UR4, 0xffffffff ;  /* 0xffffffff00047882 */ /* 0x000fc60000000000 */
[----:B------:R-:W-:Y:S05]  /*89e0*/  BRA.DIV UR4, `(.L_x_2877) ;  /* 0x000002b204a87947 */ /* 0x000fea000b800000 */
.L_x_3153:
[----:B------:R-:W-:-:S03]  /*89f0*/  UMOV UR4, 0xffffffff ;  /* 0xffffffff00047882 */ /* 0x000fc60000000000 */
[----:B------:R-:W-:Y:S05]  /*8a00*/  BRA.DIV UR4, `(.L_x_2878) ;  /* 0x000002b204c87947 */ /* 0x000fea000b800000 */
.L_x_3156:
[----:B------:R-:W-:-:S03]  /*8a10*/  UMOV UR4, 0xffffffff ;  /* 0xffffffff00047882 */ /* 0x000fc60000000000 */
[----:B------:R-:W-:Y:S05]  /*8a20*/  BRA.DIV UR4, `(.L_x_2879) ;  /* 0x000002b204e87947 */ /* 0x000fea000b800000 */
.L_x_3159:
[----:B-----5:R-:W-:Y:S02]  /*8a30*/  LEA.HI R0, R20, R20, RZ, 0x1 ;  /* 0x0000001414007211 */ /* 0x020fe400078f08ff */
[----:B------:R-:W-:Y:S02]  /*8a40*/  CS2R R12, SRZ ;  /* 0x00000000000c7805 */ /* 0x000fe4000001ff00 */
[----:B------:R-:W-:Y:S02]  /*8a50*/  @!P1 LEA.HI.X R45, R45, R9, R66, 0x1, P3 ;  /* 0x000000092d2d9211 */ /* 0x000fe400018f0c42 */
[----:B------:R-:W-:Y:S02]  /*8a60*/  CS2R R14, SRZ ;  /* 0x00000000000e7805 */ /* 0x000fe4000001ff00 */
[----:B------:R-:W-:Y:S02]  /*8a70*/  LOP3.LUT R3, R0, 0xfffffffe, RZ, 0xc0, !PT ;  /* 0xfffffffe00037812 */ /* 0x000fe400078ec0ff */
[----:B------:R-:W-:-:S02]  /*8a80*/  CS2R R4, SRZ ;  /* 0x0000000000047805 */ /* 0x000fc4000001ff00 */
[----:B------:R-:W-:Y:S02]  /*8a90*/  @!P1 LEA.HI.X R47, R38, R37, R39, 0x1, P4 ;  /* 0x00000025262f9211 */ /* 0x000fe400020f0c27 */
[----:B------:R-:W-:Y:S02]  /*8aa0*/  CS2R R36, SRZ ;  /* 0x0000000000247805 */ /* 0x000fe4000001ff00 */
[----:B------:R-:W-:Y:S01]  /*8ab0*/  CS2R R38, SRZ ;  /* 0x0000000000267805 */ /* 0x000fe2000001ff00 */
[----:B------:R-:W-:Y:S01]  /*8ac0*/  IMAD.IADD R3, R20, 0x1, -R3 ;  /* 0x0000000114037824 */ /* 0x000fe200078e0a03 */
[----:B------:R-:W-:Y:S02]  /*8ad0*/  CS2R R6, SRZ ;  /* 0x0000000000067805 */ /* 0x000fe4000001ff00 */
[----:B------:R-:W-:Y:S02]  /*8ae0*/  CS2R R8, SRZ ;  /* 0x0000000000087805 */ /* 0x000fe4000001ff00 */
[----:B------:R-:W-:Y:S01]  /*8af0*/  CS2R R10, SRZ ;  /* 0x00000000000a7805 */ /* 0x000fe2000001ff00 */
[----:B------:R0:W5:Y:S01]  /*8b00*/  @!P2 LDG.E.128 R12, desc[UR56][R40.64] ;  /* 0x00000038280ca981 */ /* 0x000162000c1e1d00 */
[----:B------:R-:W-:-:S03]  /*8b10*/  SHF.L.U32 R0, R3, 0x1f, RZ ;  /* 0x0000001f03007819 */ /* 0x000fc600000006ff */
[----:B------:R0:W5:Y:S04]  /*8b20*/  @!P2 LDG.E.128 R36, desc[UR56][R42.64] ;  /* 0x000000382a24a981 */ /* 0x000168000c1e1d00 */
[----:B------:R0:W5:Y:S04]  /*8b30*/  @!P1 LDG.E.128 R4, desc[UR56][R44.64] ;  /* 0x000000382c049981 */ /* 0x000168000c1e1d00 */
[----:B------:R0:W5:Y:S01]  /*8b40*/  @!P1 LDG.E.128 R8, desc[UR56][R46.64] ;  /* 0x000000382e089981 */ /* 0x000162000c1e1d00 */
[----:B------:R-:W1:Y:S01]  /*8b50*/  SYNCS.PHASECHK.TRANS64.TRYWAIT P1, [R145+URZ+0x32400], R0 ;  /* 0x03240000910075a7 */ /* 0x000e62000802017f */
[----:B------:R-:W-:Y:S04]  /*8b60*/  BSSY B1, `(.L_x_2880) ;  /* 0x0000002000017945 */ /* 0x000fe80003800000 */
[----:B01----:R-:W-:Y:S05]  /*8b70*/  @!P1 BRA `(.L_x_2881) ;  /* 0x000002b000bc9947 */ /* 0x003fea0003800000 */
.L_x_3160:
[----:B------:R-:W-:Y:S05]  /*8b80*/  BSYNC B1 ;  /* 0x0000000000017941 */ /* 0x000fea0003800000 */
.L_x_2880:
[----:B------:R-:W2:Y:S01]  /*8b90*/  LDL R43, [R1+0x70] ;  /* 0x00007000012b7983 */ /* 0x000ea20000100800 */
[----:B0----5:R-:W-:Y:S01]  /*8ba0*/  IMAD.MOV.U32 R0, RZ, RZ, R12 ;  /* 0x000000ffff007224 */ /* 0x021fe200078e000c */
[----:B------:R-:W-:Y:S01]  /*8bb0*/  BSSY B1, `(.L_x_2882) ;  /* 0x0000081000017945 */ /* 0x000fe20003800000 */
[----:B------:R-:W-:Y:S02]  /*8bc0*/  IMAD.MOV.U32 R3, RZ, RZ, R13 ;  /* 0x000000ffff037224 */ /* 0x000fe400078e000d */
        /* <DEDUP_REMOVED lines=20> */
[----:B------:R-:W-:Y:S01]  /*8d10*/  IMAD.IADD R21, R22, 0x1, R21 ;  /* 0x0000000116157824 */ /* 0x000fe200078e0215 */
[----:B------:R-:W-:Y:S01]  /*8d20*/  PRMT R20, R20, 0x5410, R40 ;  /* 0x0000541014147816 */ /* 0x000fe20000000028 */
[----:B------:R-:W-:Y:S01]  /*8d30*/  IMAD.MOV.U32 R89, RZ, RZ, R10 ;  /* 0x000000ffff597224 */ /* 0x000fe200078e000a */
[----:B------:R-:W-:Y:S01]  /*8d40*/  MOV R40, R8 ;  /* 0x0000000800287202 */ /* 0x000fe20000000f00 */
[----:B------:R-:W-:Y:S01]  /*8d50*/  IMAD.MOV.U32 R90, RZ, RZ, R11 ;  /* 0x000000ffff5a7224 */ /* 0x000fe200078e000b */
[----:B------:R-:W-:Y:S02]  /*8d60*/  PRMT R88, R41, 0x7610, R88 ;  /* 0x0000761029587816 */ /* 0x000fe40000000058 */
[----:B------:R-:W-:Y:S02]  /*8d70*/  PRMT R66, R40, 0x7610, R66 ;  /* 0x0000761028427816 */ /* 0x000fe40000000042 */
[----:B------:R-:W-:Y:S01]  /*8d80*/  LOP3.LUT R21, R21, 0x38, RZ, 0xc0, !PT ;  /* 0x0000003815157812 */ /* 0x000fe200078ec0ff */
[----:B--2---:R-:W-:-:S05]  /*8d90*/  IMAD R43, R43, -0x80, R160 ;  /* 0xffffff802b2b7824 */ /* 0x004fca00078e02a0 */
[----:B------:R-:W-:-:S04]  /*8da0*/  VIMNMX R43, R43, 0x80, PT ;  /* 0x000000802b2b7848 */ /* 0x000fc80003fe0100 */
[-C--:B------:R-:W-:Y:S02]  /*8db0*/  ISETP.GE.OR P1, PT, R153, R43.reuse, P0 ;  /* 0x0000002b9900720c */ /* 0x080fe40000726670 */
[----:B------:R-:W-:-:S11]  /*8dc0*/  ISETP.GE.OR P0, PT, R156, R43, P0 ;  /* 0x0000002b9c00720c */ /* 0x000fd60000706670 */
[----:B------:R-:W-:Y:S05]  /*8dd0*/  @P1 BRA `(.L_x_2883) ;  /* 0x0000000400781947 */ /* 0x000fea0003800000 */
[----:B------:R-:W-:Y:S01]  /*8de0*/  IMAD.SHL.U32 R40, R183, 0x40, RZ ;  /* 0x00000040b7287824 */ /* 0x000fe200078e00ff */
[--C-:B------:R-:W-:Y:S01]  /*8df0*/  SHF.R.U64 R85, R36, 0x10, R37.reuse ;  /* 0x0000001024557819 */ /* 0x100fe20000001225 */
[----:B------:R-:W-:Y:S01]  /*8e00*/  HADD2.F32 R70, -RZ, R70.H0_H0 ;  /* 0x20000046ff467230 */ /* 0x000fe20000004100 */
[----:B------:R-:W-:Y:S01]  /*8e10*/  SHF.R.U32.HI R74, RZ, 0x10, R37 ;  /* 0x00000010ff4a7819 */ /* 0x000fe20000011625 */
[----:B------:R-:W-:Y:S01]  /*8e20*/  HADD2.F32 R68, -RZ, R0.H1_H1 ;  /* 0x30000000ff447230 */ /* 0x000fe20000004100 */
[----:B------:R-:W-:Y:S02]  /*8e30*/  LOP3.LUT R45, R40, 0x1c0, RZ, 0xc0, !PT ;  /* 0x000001c0282d7812 */ /* 0x000fe400078ec0ff */
[----:B------:R-:W-:Y:S01]  /*8e40*/  SHF.R.U64 R87, R12, 0x10, R13 ;  /* 0x000000100c577819 */ /* 0x000fe2000000120d */
[----:B------:R-:W-:Y:S01]  /*8e50*/  HADD2.F32 R74, -RZ, R74.H0_H0 ;  /* 0x2000004aff4a7230 */ /* 0x000fe20000004100 */
[----:B------:R-:W-:Y:S02]  /*8e60*/  SHF.R.U32.HI R42, RZ, 0x3, R45 ;  /* 0x00000003ff2a7819 */ /* 0x000fe4000001162d */
[----:B------:R-:W-:-:S02]  /*8e70*/  LOP3.LUT R40, R45, 0x38, R22, 0xf8, !PT ;  /* 0x000000382d287812 */ /* 0x000fc400078ef816 */
[----:B------:R-:W-:Y:S02]  /*8e80*/  LOP3.LUT R45, R42, R21, R45, 0x1e, !PT ;  /* 0x000000152a2d7212 */ /* 0x000fe400078e1e2d */
[----:B------:R-:W-:Y:S02]  /*8e90*/  LOP3.LUT R41, R40, R42, RZ, 0x3c, !PT ;  /* 0x0000002a28297212 */ /* 0x000fe400078e3cff */
[----:B------:R-:W-:Y:S01]  /*8ea0*/  SHF.R.U32.HI R69, RZ, 0x10, R13 ;  /* 0x00000010ff457819 */ /* 0x000fe2000001160d */
[----:B------:R-:W-:Y:S01]  /*8eb0*/  IMAD R44, R168, 0x200, R45 ;  /* 0x00000200a82c7824 */ /* 0x000fe200078e022d */
[----:B------:R-:W-:Y:S01]  /*8ec0*/  SHF.R.U64 R84, R38, 0x10, R39 ;  /* 0x0000001026547819 */ /* 0x000fe20000001227 */
[----:B------:R-:W-:Y:S01]  /*8ed0*/  IMAD R40, R168, 0x200, R41 ;  /* 0x00000200a8287824 */ /* 0x000fe200078e0229 */
[----:B------:R-:W-:Y:S01]  /*8ee0*/  SHF.R.U32.HI R71, RZ, 0x10, R39 ;  /* 0x00000010ff477819 */ /* 0x000fe20000011627 */
[----:B------:R-:W-:Y:S01]  /*8ef0*/  IMAD R83, R44, 0x2, R145 ;  /* 0x000000022c537824 */ /* 0x000fe200078e0291 */
[----:B------:R-:W-:Y:S01]  /*8f00*/  SHF.R.U64 R86, R14, 0x10, R15 ;  /* 0x000000100e567819 */ /* 0x000fe2000000120f */
[----:B------:R-:W-:Y:S01]  /*8f10*/  IMAD R81, R40, 0x2, R145 ;  /* 0x0000000228517824 */ /* 0x000fe200078e0291 */
[----:B------:R-:W-:-:S02]  /*8f20*/  SHF.R.U32.HI R77, RZ, 0x10, R15 ;  /* 0x00000010ff4d7819 */ /* 0x000fc4000001160f */
[----:B------:R-:W0:Y:S04]  /*8f30*/  LDS.128 R44, [R83+0x18400] ;  /* 0x01840000532c7984 */ /* 0x000e280000000c00 */
[----:B------:R-:W1:Y:S01]  /*8f40*/  LDS.128 R40, [R81+0x18400] ;  /* 0x0184000051287984 */ /* 0x000e620000000c00 */
[--C-:B0-----:R-:W-:Y:S02]  /*8f50*/  HADD2.F32 R37, -RZ, R45.reuse.H0_H0 ;  /* 0x2000002dff257230 */ /* 0x101fe40000004100 */
[----:B------:R-:W-:Y:S02]  /*8f60*/  HADD2.F32 R45, -RZ, R45.H1_H1 ;  /* 0x3000002dff2d7230 */ /* 0x000fe40000004100 */
[--C-:B-1----:R-:W-:Y:S02]  /*8f70*/  HADD2.F32 R13, -RZ, R41.reuse.H0_H0 ;  /* 0x20000029ff0d7230 */ /* 0x102fe40000004100 */
[C---:B------:R-:W-:Y:S01]  /*8f80*/  FMUL.FTZ R76, R37.reuse, R70 ;  /* 0x00000046254c7220 */ /* 0x040fe20000410000 */
[----:B------:R-:W-:Y:S01]  /*8f90*/  FMUL.FTZ R78, R37, R68 ;  /* 0x00000044254e7220 */ /* 0x000fe20000410000 */
[----:B------:R-:W-:-:S02]  /*8fa0*/  HADD2.F32 R41, -RZ, R41.H1_H1 ;  /* 0x30000029ff297230 */ /* 0x000fc40000004100 */
[----:B------:R-:W-:Y:S01]  /*8fb0*/  FMUL.FTZ R80, R45, R74 ;  /* 0x0000004a2d507220 */ /* 0x000fe20000410000 */
[C---:B------:R-:W-:Y:S01]  /*8fc0*/  FFMA.FTZ R67, R13.reuse, R68, -R76 ;  /* 0x000000440d437223 */ /* 0x040fe2000001084c */
[----:B------:R-:W-:Y:S02]  /*8fd0*/  HADD2.F32 R68, -RZ, R69.H0_H0 ;  /* 0x20000045ff447230 */ /* 0x000fe40000004100 */
[----:B------:R-:W-:Y:S01]  /*8fe0*/  FFMA.FTZ R69, R13, R70, R78 ;  /* 0x000000460d457223 */ /* 0x000fe2000001004e */
[----:B------:R-:W-:Y:S02]  /*8ff0*/  HADD2.F32 R39, -RZ, R47.H0_H0 ;  /* 0x2000002fff277230 */ /* 0x000fe40000004100 */
[----:B------:R-:W-:Y:S02]  /*9000*/  HADD2.F32 R76, -RZ, R79.H1_H1 ;  /* 0x3000004fff4c7230 */ /* 0x000fe40000004100 */
[----:B------:R-:W-:Y:S01]  /*9010*/  FFMA.FTZ R80, R41, R68, -R80 ;  /* 0x0000004429507223 */ /* 0x000fe20000010850 */
[----:B------:R-:W-:-:S02]  /*9020*/  HADD2.F32 R70, -RZ, R82.H0_H0 ;  /* 0x20000052ff467230 */ /* 0x000fc40000004100 */
[----:B------:R-:W-:Y:S01]  /*9030*/  FMUL.FTZ R82, R45, R68 ;  /* 0x000000442d527220 */ /* 0x000fe20000410000 */
[----:B------:R-:W-:Y:S02]  /*9040*/  HADD2.F32 R15, -RZ, R43.H0_H0 ;  /* 0x2000002bff0f7230 */ /* 0x000fe40000004100 */
[C---:B------:R-:W-:Y:S01]  /*9050*/  FMUL.FTZ R68, R39.reuse, R76 ;  /* 0x0000004c27447220 */ /* 0x040fe20000410000 */
[----:B------:R-:W-:Y:S02]  /*9060*/  HADD2.F32 R47, -RZ, R47.H1_H1 ;  /* 0x3000002fff2f7230 */ /* 0x000fe40000004100 */
[-C--:B------:R-:W-:Y:S01]  /*9070*/  FMUL.FTZ R39, R39, R70.reuse ;  /* 0x0000004627277220 */ /* 0x080fe20000410000 */
[----:B------:R-:W-:Y:S02]  /*9080*/  HADD2.F32 R78, -RZ, R71.H0_H0 ;  /* 0x20000047ff4e7230 */ /* 0x000fe40000004100 */
[----:B------:R-:W-:Y:S01]  /*9090*/  FFMA.FTZ R70, R15, R70, -R68 ;  /* 0x000000460f467223 */ /* 0x000fe20000010844 */
[----:B------:R-:W-:-:S02]  /*90a0*/  HADD2.F32 R68, -RZ, R77.H0_H0 ;  /* 0x2000004dff447230 */ /* 0x000fc40000004100 */
[----:B------:R-:W-:Y:S01]  /*90b0*/  FFMA.FTZ R82, R41, R74, R82 ;  /* 0x0000004a29527223 */ /* 0x000fe20000010052 */
[----:B------:R-:W-:Y:S02]  /*90c0*/  HADD2.F32 R36, -RZ, R44.H0_H0 ;  /* 0x2000002cff247230 */ /* 0x000fe40000004100 */
[----:B------:R-:W-:Y:S01]  /*90d0*/  FFMA.FTZ R76, R15, R76, R39 ;  /* 0x0000004c0f4c7223 */ /* 0x000fe20000010027 */
[----:B------:R-:W-:Y:S02]  /*90e0*/  HADD2.F32 R37, -RZ, R66.H1_H1 ;  /* 0x30000042ff257230 */ /* 0x000fe40000004100 */
[C---:B------:R-:W-:Y:S01]  /*90f0*/  FMUL.FTZ R74, R47.reuse, R78 ;  /* 0x0000004e2f4a7220 */ /* 0x040fe20000410000 */
[----:B------:R-:W-:Y:S02]  /*9100*/  HADD2.F32 R43, -RZ, R43.H1_H1 ;  /* 0x3000002bff2b7230 */ /* 0x000fe40000004100 */
[----:B------:R-:W-:Y:S02]  /*9110*/  HADD2.F32 R13, -RZ, R0.H0_H0 ;  /* 0x20000000ff0d7230 */ /* 0x000fe40000004100 */
[----:B------:R-:W-:Y:S01]  /*9120*/  FMUL.FTZ R0, R47, R68 ;  /* 0x000000442f007220 */ /* 0x000fe20000410000 */
[----:B------:R-:W-:-:S02]  /*9130*/  HADD2.F32 R38, -RZ, R46.H0_H0 ;  /* 0x2000002eff267230 */ /* 0x000fc40000004100 */
[C---:B------:R-:W-:Y:S01]  /*9140*/  FMUL.FTZ R41, R36.reuse, R37 ;  /* 0x0000002524297220 */ /* 0x040fe20000410000 */
[----:B------:R-:W-:Y:S02]  /*9150*/  HADD2.F32 R39, -RZ, R79.H0_H0 ;  /* 0x2000004fff277230 */ /* 0x000fe40000004100 */
[C---:B------:R-:W-:Y:S01]  /*9160*/  FFMA.FTZ R77, R43.reuse, R68, -R74 ;  /* 0x000000442b4d7223 */ /* 0x040fe2000001084a */
[----:B------:R-:W-:Y:S02]  /*9170*/  HADD2.F32 R12, -RZ, R40.H0_H0 ;  /* 0x20000028ff0c7230 */ /* 0x000fe40000004100 */
[----:B------:R-:W-:Y:S01]  /*9180*/  FMUL.FTZ R36, R36, R13 ;  /* 0x0000000d24247220 */ /* 0x000fe20000410000 */
[----:B------:R-:W-:Y:S02]  /*9190*/  HADD2.F32 R15, -RZ, R3.H0_H0 ;  /* 0x20000003ff0f7230 */ /* 0x000fe40000004100 */
[----:B------:R-:W-:Y:S01]  /*91a0*/  FFMA.FTZ R79, R43, R78, R0 ;  /* 0x0000004e2b4f7223 */ /* 0x000fe20000010000 */
[----:B------:R-:W-:-:S02]  /*91b0*/  HADD2.F32 R14, -RZ, R42.H0_H0 ;  /* 0x2000002aff0e7230 */ /* 0x000fc40000004100 */
[----:B------:R-:W-:Y:S01]  /*91c0*/  FMUL.FTZ R43, R38, R39 ;  /* 0x00000027262b7220 */ /* 0x000fe20000410000 */
[C---:B------:R-:W-:Y:S01]  /*91d0*/  FFMA.FTZ R0, R12.reuse, R13, -R41 ;  /* 0x0000000d0c007223 */ /* 0x040fe20000010829 */
[----:B------:R-:W-:Y:S01]  /*91e0*/  FFMA.FTZ R36, R12, R37, R36 ;  /* 0x000000250c247223 */ /* 0x000fe20000010024 */
[-C--:B------:R-:W-:Y:S01]  /*91f0*/  FMUL.FTZ R45, R38, R15.reuse ;  /* 0x0000000f262d7220 */ /* 0x080fe20000410000 */
[----:B------:R-:W-:Y:S02]  /*9200*/  HADD2.F32 R44, -RZ, R44.H1_H1 ;  /* 0x3000002cff2c7230 */ /* 0x000fe40000004100 */
[C---:B------:R-:W-:Y:S01]  /*9210*/  FFMA.FTZ R38, R14.reuse, R15, -R43 ;  /* 0x0000000f0e267223 */ /* 0x040fe2000001082b */
[----:B------:R-:W-:Y:S02]  /*9220*/  HADD2.F32 R46, -RZ, R46.H1_H1 ;  /* 0x3000002eff2e7230 */ /* 0x000fe40000004100 */
[----:B------:R-:W-:Y:S01]  /*9230*/  FFMA.FTZ R47, R14, R39, R45 ;  /* 0x000000270e2f7223 */ /* 0x000fe2000001002d */
[----:B------:R-:W-:-:S02]  /*9240*/  HADD2.F32 R37, -RZ, R85.H0_H0 ;  /* 0x20000055ff257230 */ /* 0x000fc40000004100 */
[----:B------:R-:W-:Y:S02]  /*9250*/  HADD2.F32 R41, -RZ, R84.H0_H0 ;  /* 0x20000054ff297230 */ /* 0x000fe40000004100 */
[----:B------:R-:W-:Y:S02]  /*9260*/  HADD2.F32 R13, -RZ, R87.H0_H0 ;  /* 0x20000057ff0d7230 */ /* 0x000fe40000004100 */
[----:B------:R-:W-:Y:S01]  /*9270*/  FMUL.FTZ R39, R44, R37 ;  /* 0x000000252c277220 */ /* 0x000fe20000410000 */
[----:B------:R-:W-:Y:S02]  /*9280*/  HADD2.F32 R15, -RZ, R86.H0_H0 ;  /* 0x20000056ff0f7230 */ /* 0x000fe40000004100 */
[----:B------:R-:W-:Y:S01]  /*9290*/  FMUL.FTZ R71, R46, R41 ;  /* 0x000000292e477220 */ /* 0x000fe20000410000 */
[----:B------:R-:W-:Y:S02]  /*92a0*/  HADD2.F32 R40, -RZ, R40.H1_H1 ;  /* 0x30000028ff287230 */ /* 0x000fe40000004100 */
[----:B------:R-:W-:Y:S01]  /*92b0*/  FMUL.FTZ R44, R44, R13 ;  /* 0x0000000d2c2c7220 */ /* 0x000fe20000410000 */
[----:B------:R-:W-:-:S02]  /*92c0*/  HADD2.F32 R42, -RZ, R42.H1_H1 ;  /* 0x3000002aff2a7230 */ /* 0x000fc40000004100 */
[----:B------:R-:W-:Y:S01]  /*92d0*/  FMUL.FTZ R46, R46, R15 ;  /* 0x0000000f2e2e7220 */ /* 0x000fe20000410000 */
[C---:B------:R-:W-:Y:S01]  /*92e0*/  FFMA.FTZ R43, R40.reuse, R13, -R39 ;  /* 0x0000000d282b7223 */ /* 0x040fe20000010827 */
[----:B------:R-:W-:Y:S01]  /*92f0*/  FFMA.FTZ R45, R40, R37, R44 ;  /* 0x00000025282d7223 */ /* 0x000fe2000001002c */
[C---:B------:R-:W-:Y:S01]  /*9300*/  FFMA.FTZ R71, R42.reuse, R15, -R71 ;  /* 0x0000000f2a477223 */ /* 0x040fe20000010847 */
[----:B------:R-:W-:Y:S01]  /*9310*/  FFMA.FTZ R46, R42, R41, R46 ;  /* 0x000000292a2e7223 */ /* 0x000fe2000001002e */
[----:B------:R-:W-:Y:S02]  /*9320*/  F2FP.F16.F32.PACK_AB R13, R80, R67 ;  /* 0x00000043500d723e */ /* 0x000fe400000000ff */
[----:B------:R-:W-:Y:S02]  /*9330*/  F2FP.F16.F32.PACK_AB R15, R77, R70 ;  /* 0x000000464d0f723e */ /* 0x000fe400000000ff */
[----:B------:R-:W-:Y:S02]  /*9340*/  F2FP.F16.F32.PACK_AB R12, R43, R0 ;  /* 0x000000002b0c723e */ /* 0x000fe400000000ff */
[----:B------:R-:W-:-:S02]  /*9350*/  F2FP.F16.F32.PACK_AB R14, R71, R38 ;  /* 0x00000026470e723e */ /* 0x000fc400000000ff */
[----:B------:R-:W-:Y:S02]  /*9360*/  F2FP.F16.F32.PACK_AB R37, R82, R69 ;  /* 0x000000455225723e */ /* 0x000fe400000000ff */
[----:B------:R-:W-:Y:S01]  /*9370*/  F2FP.F16.F32.PACK_AB R39, R79, R76 ;  /* 0x0000004c4f27723e */ /* 0x000fe200000000ff */
[----:B------:R0:W-:Y:S01]  /*9380*/  STS.128 [R81+0x18400], R12 ;  /* 0x0184000c51007388 */ /* 0x0001e20000000c00 */
[----:B------:R-:W-:Y:S02]  /*9390*/  F2FP.F16.F32.PACK_AB R36, R45, R36 ;  /* 0x000000242d24723e */ /* 0x000fe400000000ff */
[----:B------:R-:W-:-:S05]  /*93a0*/  F2FP.F16.F32.PACK_AB R38, R46, R47 ;  /* 0x0000002f2e26723e */ /* 0x000fca00000000ff */
[----:B------:R0:W-:Y:S02]  /*93b0*/  STS.128 [R83+0x18400], R36 ;  /* 0x0184002453007388 */ /* 0x0001e40000000c00 */
.L_x_2883:
[----:B------:R-:W-:Y:S05]  /*93c0*/  BSYNC B1 ;  /* 0x0000000000017941 */ /* 0x000fea0003800000 */
.L_x_2882:
[----:B------:R-:W-:Y:S02]  /*93d0*/  PRMT R3, R89, 0x7610, R3 ;  /* 0x0000761059037816 */ /* 0x000fe40000000003 */
[----:B------:R-:W-:Y:S01]  /*93e0*/  PRMT R74, R90, 0x7610, R74 ;  /* 0x000076105a4a7816 */ /* 0x000fe2000000004a */
[----:B------:R-:W-:Y:S06]  /*93f0*/  @P0 BRA `(.L_x_2869) ;  /* 0x00000004005c0947 */ /* 0x000fec0003800000 */
[----:B------:R-:W-:Y:S01]  /*9400*/  LOP3.LUT R0, R170, R21, R169, 0x1e, !PT ;  /* 0x00000015aa007212 */ /* 0x000fe200078e1ea9 */
[----:B0-----:R-:W0:Y:S01]  /*9410*/  LDS.128 R12, [R215+0x18400] ;  /* 0x01840000d70c7984 */ /* 0x001e220000000c00 */
[--C-:B------:R-:W-:Y:S01]  /*9420*/  SHF.R.U64 R67, R8, 0x10, R9.reuse ;  /* 0x0000001008437819 */ /* 0x100fe20000001209 */
[--C-:B------:R-:W-:Y:S01]  /*9430*/  HADD2.F32 R42, -RZ, R88.reuse.H0_H0 ;  /* 0x20000058ff2a7230 */ /* 0x100fe20000004100 */
[----:B------:R-:W-:Y:S01]  /*9440*/  SHF.R.U32.HI R44, RZ, 0x10, R9 ;  /* 0x00000010ff2c7819 */ /* 0x000fe20000011609 */
[----:B------:R-:W-:Y:S01]  /*9450*/  IMAD.IADD R0, R171, 0x1, R0 ;  /* 0x00000001ab007824 */ /* 0x000fe200078e0200 */
[--C-:B------:R-:W-:Y:S01]  /*9460*/  SHF.R.U64 R71, R4, 0x10, R5.reuse ;  /* 0x0000001004477819 */ /* 0x100fe20000001205 */
[----:B------:R-:W-:Y:S01]  /*9470*/  HADD2.F32 R40, -RZ, R88.H1_H1 ;  /* 0x30000058ff287230 */ /* 0x000fe20000004100 */
[----:B------:R-:W-:Y:S01]  /*9480*/  SHF.R.U32.HI R21, RZ, 0x10, R5 ;  /* 0x00000010ff157819 */ /* 0x000fe20000011605 */
[----:B------:R-:W-:Y:S01]  /*9490*/  IMAD R0, R0, 0x2, R145 ;  /* 0x0000000200007824 */ /* 0x000fe200078e0291 */
[--C-:B------:R-:W-:Y:S01]  /*94a0*/  SHF.R.U64 R47, R10, 0x10, R11.reuse ;  /* 0x000000100a2f7819 */ /* 0x100fe2000000120b */
[----:B------:R-:W-:Y:S01]  /*94b0*/  HADD2.F32 R44, -RZ, R44.H0_H0 ;  /* 0x2000002cff2c7230 */ /* 0x000fe20000004100 */
[----:B------:R-:W-:-:S02]  /*94c0*/  SHF.R.U32.HI R45, RZ, 0x10, R11 ;  /* 0x00000010ff2d7819 */ /* 0x000fc4000001160b */
[----:B------:R-:W1:Y:S01]  /*94d0*/  LDS.128 R36, [R0+0x18400] ;  /* 0x0184000000247984 */ /* 0x000e620000000c00 */
[--C-:B------:R-:W-:Y:S02]  /*94e0*/  SHF.R.U32.HI R69, RZ, 0x10, R7.reuse ;  /* 0x00000010ff457819 */ /* 0x100fe40000011607 */
[----:B------:R-:W-:Y:S01]  /*94f0*/  SHF.R.U64 R70, R6, 0x10, R7 ;  /* 0x0000001006467819 */ /* 0x000fe20000001207 */
[--C-:B0-----:R-:W-:Y:S02]  /*9500*/  HADD2.F32 R5, -RZ, R13.reuse.H0_H0 ;  /* 0x2000000dff057230 */ /* 0x101fe40000004100 */
[----:B------:R-:W-:Y:S02]  /*9510*/  HADD2.F32 R4, -RZ, R12.H0_H0 ;  /* 0x2000000cff047230 */ /* 0x000fe40000004100 */
[----:B------:R-:W-:Y:S02]  /*9520*/  HADD2.F32 R13, -RZ, R13.H1_H1 ;  /* 0x3000000dff0d7230 */ /* 0x000fe40000004100 */
[----:B------:R-:W-:-:S02]  /*9530*/  HADD2.F32 R6, -RZ, R14.H0_H0 ;  /* 0x2000000eff067230 */ /* 0x000fc40000004100 */
[--C-:B------:R-:W-:Y:S02]  /*9540*/  HADD2.F32 R7, -RZ, R15.reuse.H0_H0 ;  /* 0x2000000fff077230 */ /* 0x100fe40000004100 */
[----:B------:R-:W-:Y:S02]  /*9550*/  HADD2.F32 R15, -RZ, R15.H1_H1 ;  /* 0x3000000fff0f7230 */ /* 0x000fe40000004100 */
[----:B------:R-:W-:Y:S02]  /*9560*/  HADD2.F32 R12, -RZ, R12.H1_H1 ;  /* 0x3000000cff0c7230 */ /* 0x000fe40000004100 */
[--C-:B-1----:R-:W-:Y:S02]  /*9570*/  HADD2.F32 R9, -RZ, R37.reuse.H0_H0 ;  /* 0x20000025ff097230 */ /* 0x102fe40000004100 */
[----:B------:R-:W-:Y:S02]  /*9580*/  HADD2.F32 R37, -RZ, R37.H1_H1 ;  /* 0x30000025ff257230 */ /* 0x000fe40000004100 */
[----:B------:R-:W-:-:S02]  /*9590*/  HADD2.F32 R8, -RZ, R36.H0_H0 ;  /* 0x20000024ff087230 */ /* 0x000fc40000004100 */
[C---:B------:R-:W-:Y:S01]  /*95a0*/  FMUL.FTZ R46, R9.reuse, R42 ;  /* 0x0000002a092e7220 */ /* 0x040fe20000410000 */
[----:B------:R-:W-:Y:S01]  /*95b0*/  FMUL.FTZ R68, R9, R40 ;  /* 0x0000002809447220 */ /* 0x000fe20000410000 */
[----:B------:R-:W-:Y:S02]  /*95c0*/  HADD2.F32 R9, -RZ, R66.H0_H0 ;  /* 0x20000042ff097230 */ /* 0x000fe40000004100 */
[----:B------:R-:W-:Y:S01]  /*95d0*/  FMUL.FTZ R66, R37, R44 ;  /* 0x0000002c25427220 */ /* 0x000fe20000410000 */
[C---:B------:R-:W-:Y:S01]  /*95e0*/  FFMA.FTZ R46, R5.reuse, R40, -R46 ;  /* 0x00000028052e7223 */ /* 0x040fe2000001082e */
[----:B------:R-:W-:Y:S02]  /*95f0*/  HADD2.F32 R40, -RZ, R21.H0_H0 ;  /* 0x20000015ff287230 */ /* 0x000fe40000004100 */
[----:B------:R-:W-:Y:S01]  /*9600*/  FFMA.FTZ R68, R5, R42, R68 ;  /* 0x0000002a05447223 */ /* 0x000fe20000010044 */
[----:B------:R-:W-:Y:S02]  /*9610*/  HADD2.F32 R5, -RZ, R20.H1_H1 ;  /* 0x30000014ff057230 */ /* 0x000fe40000004100 */
[----:B------:R-:W-:-:S02]  /*9620*/  HADD2.F32 R10, -RZ, R38.H0_H0 ;  /* 0x20000026ff0a7230 */ /* 0x000fc40000004100 */
[-C--:B------:R-:W-:Y:S01]  /*9630*/  FMUL.FTZ R42, R37, R40.reuse ;  /* 0x00000028252a7220 */ /* 0x080fe20000410000 */
[C---:B------:R-:W-:Y:S01]  /*9640*/  FMUL.FTZ R37, R8.reuse, R9 ;  /* 0x0000000908257220 */ /* 0x040fe20000410000 */
[-C--:B------:R-:W-:Y:S01]  /*9650*/  FMUL.FTZ R8, R8, R5.reuse ;  /* 0x0000000508087220 */ /* 0x080fe20000410000 */
[C---:B------:R-:W-:Y:S01]  /*9660*/  FFMA.FTZ R41, R13.reuse, R40, -R66 ;  /* 0x000000280d297223 */ /* 0x040fe20000010842 */
[----:B------:R-:W-:Y:S01]  /*9670*/  FFMA.FTZ R43, R13, R44, R42 ;  /* 0x0000002c0d2b7223 */ /* 0x000fe2000001002a */
[C---:B------:R-:W-:Y:S01]  /*9680*/  FFMA.FTZ R37, R4.reuse, R5, -R37 ;  /* 0x0000000504257223 */ /* 0x040fe20000010825 */
[----:B------:R-:W-:Y:S02]  /*9690*/  HADD2.F32 R5, -RZ, R20.H0_H0 ;  /* 0x20000014ff057230 */ /* 0x000fe40000004100 */
[----:B------:R-:W-:Y:S01]  /*96a0*/  FFMA.FTZ R13, R4, R9, R8 ;  /* 0x00000009040d7223 */ /* 0x000fe20000010008 */
[----:B------:R-:W-:Y:S02]  /*96b0*/  HADD2.F32 R11, -RZ, R39.H0_H0 ;  /* 0x20000027ff0b7230 */ /* 0x000fe40000004100 */
[----:B------:R-:W-:-:S02]  /*96c0*/  HADD2.F32 R21, -RZ, R3.H0_H0 ;  /* 0x20000003ff157230 */ /* 0x000fc40000004100 */
[----:B------:R-:W-:Y:S02]  /*96d0*/  HADD2.F32 R20, -RZ, R74.H0_H0 ;  /* 0x2000004aff147230 */ /* 0x000fe40000004100 */
[----:B------:R-:W-:Y:S02]  /*96e0*/  HADD2.F32 R4, -RZ, R3.H1_H1 ;  /* 0x30000003ff047230 */ /* 0x000fe40000004100 */
[C---:B------:R-:W-:Y:S01]  /*96f0*/  FMUL.FTZ R9, R10.reuse, R21 ;  /* 0x000000150a097220 */ /* 0x040fe20000410000 */
[----:B------:R-:W-:Y:S01]  /*9700*/  FMUL.FTZ R3, R10, R5 ;  /* 0x000000050a037220 */ /* 0x000fe20000410000 */
[C---:B------:R-:W-:Y:S01]  /*9710*/  FMUL.FTZ R42, R11.reuse, R20 ;  /* 0x000000140b2a7220 */ /* 0x040fe20000410000 */
[----:B------:R-:W-:Y:S02]  /*9720*/  HADD2.F32 R39, -RZ, R39.H1_H1 ;  /* 0x30000027ff277230 */ /* 0x000fe40000004100 */
[----:B------:R-:W-:Y:S01]  /*9730*/  FMUL.FTZ R11, R11, R4 ;  /* 0x000000040b0b7220 */ /* 0x000fe20000410000 */
[----:B------:R-:W-:-:S02]  /*9740*/  HADD2.F32 R10, -RZ, R45.H0_H0 ;  /* 0x2000002dff0a7230 */ /* 0x000fc40000004100 */
[C---:B------:R-:W-:Y:S01]  /*9750*/  FFMA.FTZ R40, R6.reuse, R5, -R9 ;  /* 0x0000000506287223 */ /* 0x040fe20000010809 */
[----:B------:R-:W-:Y:S02]  /*9760*/  HADD2.F32 R8, -RZ, R69.H0_H0 ;  /* 0x20000045ff087230 */ /* 0x000fe40000004100 */
[----:B------:R-:W-:Y:S01]  /*9770*/  FFMA.FTZ R21, R6, R21, R3 ;  /* 0x0000001506157223 */ /* 0x000fe20000010003 */
[C---:B------:R-:W-:Y:S01]  /*9780*/  FFMA.FTZ R42, R7.reuse, R4, -R42 ;  /* 0x00000004072a7223 */ /* 0x040fe2000001082a */
[----:B------:R-:W-:Y:S01]  /*9790*/  FFMA.FTZ R20, R7, R20, R11 ;  /* 0x0000001407147223 */ /* 0x000fe2000001000b */
[----:B------:R-:W-:Y:S02]  /*97a0*/  HADD2.F32 R36, -RZ, R36.H1_H1 ;  /* 0x30000024ff247230 */ /* 0x000fe40000004100 */
[C---:B------:R-:W-:Y:S01]  /*97b0*/  FMUL.FTZ R6, R39.reuse, R10 ;  /* 0x0000000a27067220 */ /* 0x040fe20000410000 */
[----:B------:R-:W-:Y:S02]  /*97c0*/  HADD2.F32 R38, -RZ, R38.H1_H1 ;  /* 0x30000026ff267230 */ /* 0x000fe40000004100 */
[----:B------:R-:W-:Y:S01]  /*97d0*/  FMUL.FTZ R4, R39, R8 ;  /* 0x0000000827047220 */ /* 0x000fe20000410000 */
[----:B------:R-:W-:-:S02]  /*97e0*/  HADD2.F32 R7, -RZ, R67.H0_H0 ;  /* 0x20000043ff077230 */ /* 0x000fc40000004100 */
[C---:B------:R-:W-:Y:S01]  /*97f0*/  FFMA.FTZ R39, R15.reuse, R8, -R6 ;  /* 0x000000080f277223 */ /* 0x040fe20000010806 */
[----:B------:R-:W-:Y:S02]  /*9800*/  HADD2.F32 R9, -RZ, R47.H0_H0 ;  /* 0x2000002fff097230 */ /* 0x000fe40000004100 */
[----:B------:R-:W-:Y:S01]  /*9810*/  FFMA.FTZ R45, R15, R10, R4 ;  /* 0x0000000a0f2d7223 */ /* 0x000fe20000010004 */
[----:B------:R-:W-:Y:S02]  /*9820*/  HADD2.F32 R3, -RZ, R71.H0_H0 ;  /* 0x20000047ff037230 */ /* 0x000fe40000004100 */
[----:B------:R-:W-:Y:S01]  /*9830*/  FMUL.FTZ R11, R36, R7 ;  /* 0x00000007240b7220 */ /* 0x000fe20000410000 */
[----:B------:R-:W-:Y:S02]  /*9840*/  HADD2.F32 R5, -RZ, R70.H0_H0 ;  /* 0x20000046ff057230 */ /* 0x000fe40000004100 */
[----:B------:R-:W-:Y:S01]  /*9850*/  FMUL.FTZ R15, R38, R9 ;  /* 0x00000009260f7220 */ /* 0x000fe20000410000 */
[----:B------:R-:W-:-:S02]  /*9860*/  HADD2.F32 R14, -RZ, R14.H1_H1 ;  /* 0x3000000eff0e7230 */ /* 0x000fc40000004100 */
[-C--:B------:R-:W-:Y:S01]  /*9870*/  FMUL.FTZ R36, R36, R3.reuse ;  /* 0x0000000324247220 */ /* 0x080fe20000410000 */
[----:B------:R-:W-:Y:S01]  /*9880*/  FFMA.FTZ R4, R12, R3, -R11 ;  /* 0x000000030c047223 */ /* 0x000fe2000001080b */
[-C--:B------:R-:W-:Y:S01]  /*9890*/  FMUL.FTZ R38, R38, R5.reuse ;  /* 0x0000000526267220 */ /* 0x080fe20000410000 */
[----:B------:R-:W-:Y:S01]  /*98a0*/  F2FP.F16.F32.PACK_AB R11, R45, R20 ;  /* 0x000000142d0b723e */ /* 0x000fe200000000ff */
[----:B------:R-:W-:Y:S01]  /*98b0*/  FFMA.FTZ R15, R14, R5, -R15 ;  /* 0x000000050e0f7223 */ /* 0x000fe2000001080f */
[----:B------:R-:W-:Y:S01]  /*98c0*/  FFMA.FTZ R8, R12, R7, R36 ;  /* 0x000000070c087223 */ /* 0x000fe20000010024 */
        /* <DEDUP_REMOVED lines=10> */
.L_x_2869:
[----:B------:R-:W-:Y:S05]  /*9970*/  BSYNC B0 ;  /* 0x0000000000007941 */ /* 0x000fea0003800000 */
.L_x_2849:
[----:B------:R-:W-:Y:S01]  /*9980*/  @!PT LDS RZ, [RZ] ;  /* 0x00000000fffff984 */ /* 0x000fe20000000800 */
[----:B------:R-:W-:Y:S01]  /*9990*/  @!PT LDS RZ, [RZ] ;  /* 0x00000000fffff984 */ /* 0x000fe20000000800 */
[----:B------:R-:W-:Y:S01]  /*99a0*/  @!PT LDS RZ, [RZ] ;  /* 0x00000000fffff984 */ /* 0x000fe20000000800 */
[----:B------:R-:W-:Y:S01]  /*99b0*/  @!PT LDS RZ, [RZ] ;  /* 0x00000000fffff984 */ /* 0x000fe20000000800 */
[----:B------:R4:W-:Y:S06]  /*99c0*/  MEMBAR.ALL.CTA ;  /* 0x0000000000007992 */ /* 0x0009ec0000008000 */
[----:B----4-:R-:W4:Y:S01]  /*99d0*/  FENCE.VIEW.ASYNC.S ;  /* 0x00000000000073c6 */ /* 0x010f220000000000 */
[----:B------:R-:W-:Y:S05]  /*99e0*/  WARPSYNC.ALL ;  /* 0x0000000000007948 */ /* 0x000fea0003800000 */
[----:B----4-:R-:W-:Y:S06]  /*99f0*/  BAR.SYNC.DEFER_BLOCKING 0xd, 0x100 ;  /* 0x0344000000007b1d */ /* 0x010fec0000010000 */
.L_x_2846:
[----:B0123--:R-:W-:Y:S01]  /*9a00*/  IMAD.MOV.U32 R4, RZ, RZ, R62 ;  /* 0x000000ffff047224 */ /* 0x00ffe200078e003e */
[----:B------:R-:W-:Y:S05]  /*9a10*/  WARPSYNC.ALL ;  /* 0x0000000000007948 */ /* 0x000fea0003800000 */
[----:B------:R-:W-:Y:S01]  /*9a20*/  IMAD.MOV.U32 R5, RZ, RZ, R63 ;  /* 0x000000ffff057224 */ /* 0x000fe200078e003f */
[----:B------:R-:W-:Y:S01]  /*9a30*/  UIADD3 UR4, UP0, UR49, 0x420, URZ ;  /* 0x0000042031047890 */ /* 0x000fe2000ff1e03f */
[----:B------:R-:W-:Y:S01]  /*9a40*/  IMAD.MOV.U32 R6, RZ, RZ, R60 ;  /* 0x000000ffff067224 */ /* 0x000fe200078e003c */
[----:B------:R0:W-:Y:S01]  /*9a50*/  BAR.SYNC.DEFER_BLOCKING R179, 0x100 ;  /* 0x000400b30000751d */ /* 0x0001e20000010000 */
[----:B------:R-:W-:Y:S01]  /*9a60*/  IMAD.MOV.U32 R7, RZ, RZ, R61 ;  /* 0x000000ffff077224 */ /* 0x000fe200078e003d */
[----:B------:R-:W-:Y:S01]  /*9a70*/  UIADD3.X UR5, URZ, UR48, URZ, UP0, !UPT ;  /* 0x000000303f057290 */ /* 0x000fe200087fe43f */
[----:B------:R-:W-:Y:S01]  /*9a80*/  IMAD.MOV.U32 R8, RZ, RZ, R17 ;  /* 0x000000ffff087224 */ /* 0x000fe200078e0011 */
[----:B------:R-:W-:Y:S01]  /*9a90*/  MOV R219, 0x9d40 ;  /* 0x00009d4000db7802 */ /* 0x000fe20000000f00 */
[----:B------:R-:W-:Y:S01]  /*9aa0*/  IMAD.MOV.U32 R9, RZ, RZ, R58 ;  /* 0x000000ffff097224 */ /* 0x000fe200078e003a */
[----:B------:R-:W-:Y:S01]  /*9ab0*/  BSSY B0, `(.L_x_2884) ;  /* 0x0000029000007945 */ /* 0x000fe20003800000 */
[----:B------:R-:W-:Y:S01]  /*9ac0*/  IMAD.MOV.U32 R10, RZ, RZ, R56 ;  /* 0x000000ffff0a7224 */ /* 0x000fe200078e0038 */
[----:B------:R1:W-:Y:S01]  /*9ad0*/  STL.128 [R1+0x190], R4 ;  /* 0x0001900401007387 */ /* 0x0003e20000100c00 */
[----:B------:R-:W-:-:S02]  /*9ae0*/  IMAD.MOV.U32 R11, RZ, RZ, R59 ;  /* 0x000000ffff0b7224 */ /* 0x000fc400078e003b */
[----:B------:R-:W-:Y:S02]  /*9af0*/  IMAD.MOV.U32 R17, RZ, RZ, R64 ;  /* 0x000000ffff117224 */ /* 0x000fe400078e0040 */
[----:B------:R-:W-:Y:S01]  /*9b00*/  IMAD.U32 R3, RZ, RZ, UR49 ;  /* 0x00000031ff037e24 */ /* 0x000fe2000f8e00ff */
[----:B------:R-:W-:Y:S01]  /*9b10*/  STL.128 [R1+0x1b0], R8 ;  /* 0x0001b00801007387 */ /* 0x000fe20000100c00 */
[----:B------:R-:W-:Y:S02]  /*9b20*/  VIADD R0, R181, 0xffffffff ;  /* 0xffffffffb5007836 */ /* 0x000fe40000000000 */
[----:B------:R-:W-:Y:S02]  /*9b30*/  VIADD R3, R3, 0x170 ;  /* 0x0000017003037836 */ /* 0x000fe40000000000 */
[----:B-1----:R-:W-:Y:S02]  /*9b40*/  IMAD.MOV.U32 R4, RZ, RZ, R54 ;  /* 0x000000ffff047224 */ /* 0x002fe400078e0036 */
[----:B------:R-:W-:-:S02]  /*9b50*/  IMAD.MOV.U32 R5, RZ, RZ, R57 ;  /* 0x000000ffff057224 */ /* 0x000fc400078e0039 */
[----:B------:R-:W-:Y:S02]  /*9b60*/  IMAD.MOV.U32 R6, RZ, RZ, R52 ;  /* 0x000000ffff067224 */ /* 0x000fe400078e0034 */
[----:B------:R-:W-:-:S05]  /*9b70*/  IMAD.MOV.U32 R7, RZ, RZ, R55 ;  /* 0x000000ffff077224 */ /* 0x000fca00078e0037 */
[----:B------:R1:W-:Y:S02]  /*9b80*/  STL.128 [R1+0x1c0], R4 ;  /* 0x0001c00401007387 */ /* 0x0003e40000100c00 */
[----:B-1----:R-:W-:Y:S02]  /*9b90*/  IMAD.MOV.U32 R4, RZ, RZ, R16 ;  /* 0x000000ffff047224 */ /* 0x002fe400078e0010 */
[----:B------:R-:W-:Y:S02]  /*9ba0*/  IMAD.MOV.U32 R5, RZ, RZ, R33 ;  /* 0x000000ffff057224 */ /* 0x000fe400078e0021 */
[----:B------:R-:W-:Y:S02]  /*9bb0*/  IMAD.MOV.U32 R6, RZ, RZ, R32 ;  /* 0x000000ffff067224 */ /* 0x000fe400078e0020 */
[----:B------:R-:W-:Y:S02]  /*9bc0*/  IMAD.MOV.U32 R7, RZ, RZ, R65 ;  /* 0x000000ffff077224 */ /* 0x000fe400078e0041 */
[----:B------:R-:W-:-:S02]  /*9bd0*/  IMAD.MOV.U32 R16, RZ, RZ, R27 ;  /* 0x000000ffff107224 */ /* 0x000fc400078e001b */
[----:B------:R-:W-:Y:S01]  /*9be0*/  IMAD.U32 R32, RZ, RZ, UR44 ;  /* 0x0000002cff207e24 */ /* 0x000fe2000f8e00ff */
[----:B------:R1:W-:Y:S01]  /*9bf0*/  STL.128 [R1+0x1e0], R4 ;  /* 0x0001e00401007387 */ /* 0x0003e20000100c00 */
[----:B------:R-:W-:Y:S02]  /*9c00*/  IMAD.U32 R33, RZ, RZ, UR42 ;  /* 0x0000002aff217e24 */ /* 0x000fe4000f8e00ff */
[----:B------:R-:W-:Y:S01]  /*9c10*/  IMAD.U32 R27, RZ, RZ, UR41 ;  /* 0x00000029ff1b7e24 */ /* 0x000fe2000f8e00ff */
[----:B------:R-:W-:Y:S04]  /*9c20*/  STL.128 [R1+0x180], R16 ;  /* 0x0001801001007387 */ /* 0x000fe80000100c00 */
[----:B------:R-:W-:Y:S01]  /*9c30*/  STL.128 [R1+0x170], R32 ;  /* 0x0001702001007387 */ /* 0x000fe20000100c00 */
[----:B-1----:R-:W-:-:S02]  /*9c40*/  IMAD.MOV.U32 R4, RZ, RZ, R26 ;  /* 0x000000ffff047224 */ /* 0x002fc400078e001a */
[----:B------:R-:W-:Y:S02]  /*9c50*/  IMAD.MOV.U32 R5, RZ, RZ, R49 ;  /* 0x000000ffff057224 */ /* 0x000fe400078e0031 */
[----:B------:R-:W-:Y:S02]  /*9c60*/  IMAD.MOV.U32 R6, RZ, RZ, R50 ;  /* 0x000000ffff067224 */ /* 0x000fe400078e0032 */
[----:B------:R-:W-:Y:S02]  /*9c70*/  IMAD.MOV.U32 R7, RZ, RZ, R53 ;  /* 0x000000ffff077224 */ /* 0x000fe400078e0035 */
[----:B------:R-:W-:-:S03]  /*9c80*/  IMAD.U32 R26, RZ, RZ, UR43 ;  /* 0x0000002bff1a7e24 */ /* 0x000fc6000f8e00ff */
[----:B------:R1:W-:Y:S04]  /*9c90*/  STL.128 [R1+0x1f0], R4 ;  /* 0x0001f00401007387 */ /* 0x0003e80000100c00 */
[----:B------:R0:W-:Y:S01]  /*9ca0*/  STL.128 [R1+0x1a0], R24 ;  /* 0x0001a01801007387 */ /* 0x0001e20000100c00 */
[----:B-1----:R-:W-:Y:S02]  /*9cb0*/  IMAD.MOV.U32 R4, RZ, RZ, R28 ;  /* 0x000000ffff047224 */ /* 0x002fe400078e001c */
[----:B------:R-:W-:Y:S02]  /*9cc0*/  IMAD.MOV.U32 R5, RZ, RZ, R29 ;  /* 0x000000ffff057224 */ /* 0x000fe400078e001d */
[----:B------:R-:W-:Y:S02]  /*9cd0*/  IMAD.MOV.U32 R6, RZ, RZ, R48 ;  /* 0x000000ffff067224 */ /* 0x000fe400078e0030 */
[----:B------:R-:W-:-:S02]  /*9ce0*/  IMAD.MOV.U32 R7, RZ, RZ, R51 ;  /* 0x000000ffff077224 */ /* 0x000fc400078e0033 */
[----:B------:R-:W-:Y:S02]  /*9cf0*/  IMAD.U32 R28, RZ, RZ, UR4 ;  /* 0x00000004ff1c7e24 */ /* 0x000fe4000f8e00ff */
[----:B------:R-:W-:Y:S01]  /*9d00*/  IMAD.U32 R29, RZ, RZ, UR5 ;  /* 0x00000005ff1d7e24 */ /* 0x000fe2000f8e00ff */
[----:B------:R0:W-:Y:S04]  /*9d10*/  STL.128 [R1+0x200], R4 ;  /* 0x0002000401007387 */ /* 0x0001e80000100c00 */
[----:B------:R0:W-:Y:S02]  /*9d20*/  STL.128 [R1+0x1d0], R28 ;  /* 0x0001d01c01007387 */ /* 0x0001e40000100c00 */
[----:B0----5:R-:W-:Y:S05]  /*9d30*/  CALL.REL.NOINC `($_ZN7cutlass13device_kernelIN5flash11enable_sm90INS1_16FlashAttnFwdSm90INS1_25CollectiveMainloopFwdSm90ILi2EN4cute5tupleIJNS5_1CILi1EEES8_S8_EEENS6_IJNS7_ILi128EEENS7_ILi96EEENS7_ILi64EEEEEELi256ENS_6half_tEfNS_4arch4Sm90ELb0ELb1ELb0ELb1ELb0ELb1ELb1ELb1ELb0ELb0ELb0ELb0EEENS1_21CollectiveEpilogueFwdINS6_IJSA_NS7_ILi256EEESB_EEES9_SE_SG_Li256ELb1ELb0ELb0ELb0EEENS1_36VarlenDynamicPersistentTileSchedulerILi128ELi96ELi256ELi32ELb0ELb0ELb1ELb1ELb0ELb1EEEEEEEEEvNT_6ParamsE$_ZZN5flash25CollectiveMainloopFwdSm90ILi2EN4cute5tupleIJNS1_1CILi1EEES4_S4_EEENS2_IJNS3_ILi128EEENS3_ILi96EEENS3_ILi64EEEEEELi256EN7cutlass6half_tEfNSA_4arch4Sm90ELb0ELb1ELb0ELb1ELb0ELb1ELb1ELb1ELb0ELb0ELb0ELb0EE3mmaINS_16FlashAttnFwdSm90ISE_NS_21CollectiveEpilogueFwdINS2_IJS6_NS3_ILi256EEES7_EEES5_SB_SD_Li256ELb1ELb0ELb0ELb0EEENS_36VarlenDynamicPersistentTileSchedulerILi128ELi96ELi256ELi32ELb0ELb0ELb1ELb1ELb0ELb1EEEE13SharedStorageENS1_6TensorINS1_11ArrayEngineIfLm128EEENS1_6LayoutINS2_IJNS2_IJNS3_ILi2EEEST_NS3_ILi32EEEEEES4_S4_EEENS2_IJNS2_IJS4_ST_NS3_ILi4EEEEEENS3_ILi0EEESZ_EEEEEEENS_7SoftmaxILi2ELi0EEEEEbRKNSE_6ParamsENSA_25PipelineTmaAsyncNoClusterILi2ENSA_16PipelineTmaAsyncILi2EEEEES1B_RNSA_13PipelineStateILj2EEERT0_RT1_iRiRKNS_16SeqlenInfoQKNewKILb1ELb1EEENS2_IJiiiiEEERT_ENKUliT_T0_T1_E_clIZSF_ISO_S12_S14_EbS17_S1B_S1B_S1E_S1G_S1I_iS1J_S1N_S1O_S1Q_EUlRS1R_iE0_NS3_ILb1EEES1Y_EEDaiS1R_S1S_S1T_) ;  /* 0x000002b400a47944 */ /* 0x021fea0003c00000 */
[----:B------:R-:W-:Y:S05]  /*9d40*/  BSYNC B0 ;  /* 0x0000000000007941 */ /* 0x000fea0003800000 */
.L_x_2884:
[----:B------:R-:W2:Y:S01]  /*9d50*/  LDL R2, [R1+0x70] ;  /* 0x0000700001027983 */ /* 0x000ea20000100800 */
[----:B------:R-:W0:Y:S01]  /*9d60*/  LDC.64 R6, c[0x0][0xad8] ;  /* 0x0002b600ff067b82 */ /* 0x000e220000000a00 */
[----:B------:R-:W-:Y:S01]  /*9d70*/  VIADD R0, R181, 0xfffffffe ;  /* 0xfffffffeb5007836 */ /* 0x000fe20000000000 */
[----:B0-----:R-:W-:Y:S01]  /*9d80*/  ISETP.GE.AND P0, PT, R7, 0x1, PT ;  /* 0x000000010700780c */ /* 0x001fe20003f06270 */
[----:B--2---:R-:W-:-:S05]  /*9d90*/  IMAD.SHL.U32 R2, R2, 0x80, RZ ;  /* 0x0000008002027824 */ /* 0x004fca00078e00ff */
[----:B------:R-:W-:-:S05]  /*9da0*/  IADD3 R5, R2, R161, -R160 ;  /* 0x000000a102057210 */ /* 0x000fca0007ffe8a0 */
[----:B------:R-:W-:Y:S02]  /*9db0*/  IMAD.IADD R3, R5, 0x1, R6 ;  /* 0x0000000105037824 */ /* 0x000fe400078e0206 */
[----:B------:R-:W-:Y:S05]  /*9dc0*/  @!P0 BRA `(.L_x_2885) ;  /* 0x0000000000488947 */ /* 0x000fea0003800000 */
        /* <DEDUP_REMOVED lines=11> */
.L_x_2887:
[----:B------:R-:W-:-:S13]  /*9e80*/  ISETP.NE.AND P0, PT, R7, 0x1, PT ;  /* 0x000000010700780c */ /* 0x000fda0003f05270 */
[----:B------:R-:W0:Y:S02]  /*9e90*/  @P0 LDC.64 R8, c[0x0][0xae0] ;  /* 0x0002b800ff080b82 */ /* 0x000e240000000a00 */
[----:B0-----:R-:W-:-:S05]  /*9ea0*/  @P0 IMAD.HI.U32 R6, R4, R8, RZ ;  /* 0x0000000804060227 */ /* 0x001fca00078e00ff */
[----:B------:R-:W-:-:S07]  /*9eb0*/  @P0 SHF.R.U32.HI R4, RZ, R9, R6 ;  /* 0x00000009ff040219 */ /* 0x000fce0000011606 */
.L_x_2888:
[----:B------:R-:W-:Y:S05]  /*9ec0*/  BSYNC B0 ;  /* 0x0000000000007941 */ /* 0x000fea0003800000 */
.L_x_2886:
[----:B------:R-:W-:-:S05]  /*9ed0*/  IMAD R4, R4, R7, R7 ;  /* 0x0000000704047224 */ /* 0x000fca00078e0207 */
[----:B------:R-:W-:-:S07]  /*9ee0*/  VIMNMX R3, R3, R4, PT ;  /* 0x0000000403037248 */ /* 0x000fce0003fe0100 */
.L_x_2885:
[----:B------:R-:W-:-:S05]  /*9ef0*/  IMAD.HI R3, R3, 0x2aaaaaab, RZ ;  /* 0x2aaaaaab03037827 */ /* 0x000fca00078e02ff */
[----:B------:R-:W-:-:S04]  /*9f00*/  SHF.R.U32.HI R4, RZ, 0x1f, R3 ;  /* 0x0000001fff047819 */ /* 0x000fc80000011603 */
[----:B------:R-:W-:-:S04]  /*9f10*/  LEA.HI.SX32 R4, R3, R4, 0x1c ;  /* 0x0000000403047211 */ /* 0x000fc800078fe2ff */
[----:B------:R-:W-:-:S04]  /*9f20*/  VIMNMX R3, R167, R4, !PT ;  /* 0x00000004a7037248 */ /* 0x000fc80007fe0100 */
[----:B------:R-:W-:-:S13]  /*9f30*/  ISETP.GE.AND P0, PT, R0, R3, PT ;  /* 0x000000030000720c */ /* 0x000fda0003f06270 */
[----:B------:R-:W-:Y:S05]  /*9f40*/  @!P0 BRA `(.L_x_2889) ;  /* 0x000000a800b88947 */ /* 0x000fea0003800000 */
.L_x_2916:
        /* <DEDUP_REMOVED lines=16> */
[----:B-1----:R-:W-:Y:S01]  /*a050*/  @!P0 IMAD.MOV.U32 R5, RZ, RZ, RZ ;  /* 0x000000ffff058224 */ /* 0x002fe200078e00ff */
[----:B--2---:R-:W-:-:S04]  /*a060*/  LOP3.LUT R2, R2, 0x1, RZ, 0xfc, !PT ;  /* 0x0000000102027812 */ /* 0x004fc800078efcff */
[----:B------:R-:W-:-:S13]  /*a070*/  ISETP.NE.AND P1, PT, R2, 0x3, PT ;  /* 0x000000030200780c */ /* 0x000fda0003f25270 */
[----:B0-----:R-:W-:Y:S05]  /*a080*/  @!P1 BRA `(.L_x_2891) ;  /* 0x0000000000049947 */ /* 0x001fea0003800000 */
[----:B------:R-:W-:Y:S01]  /*a090*/  BPT.TRAP 0x1 ;  /* 0x000000040000795c */ /* 0x000fe20000300000 */
.L_x_2891:
[----:B------:R-:W-:Y:S05]  /*a0a0*/  BSYNC B0 ;  /* 0x0000000000007941 */ /* 0x000fea0003800000 */
.L_x_2890:
        /* <DEDUP_REMOVED lines=13> */
.L_x_2893:
[----:B------:R-:W-:Y:S05]  /*a180*/  BSYNC B0 ;  /* 0x0000000000007941 */ /* 0x000fea0003800000 */
.L_x_2892:
        /* <DEDUP_REMOVED lines=8> */
.L_x_2895:
[----:B------:R-:W-:Y:S05]  /*a210*/  BSYNC B0 ;  /* 0x0000000000007941 */ /* 0x000fea0003800000 */
.L_x_2894:
[----:B------:R-:W2:Y:S04]  /*a220*/  LD.E R5, desc[UR56][R18.64+0x210] ;  /* 0x0002103812057980 */ /* 0x000ea8000c101900 */
[----:B------:R-:W2:Y:S01]  /*a230*/  LDL.64 R8, [R1+0xa0] ;  /* 0x0000a00001087983 */ /* 0x000ea20000100a00 */
[----:B------:R-:W-:Y:S05]  /*a240*/  WARPSYNC.ALL ;  /* 0x0000000000007948 */ /* 0x000fea0003800000 */
[----:B------:R-:W3:Y:S04]  /*a250*/  LDL.64 R14, [R1+0x98] ;  /* 0x00009800010e7983 */ /* 0x000ee80000100a00 */
[----:B0----5:R-:W4:Y:S04]  /*a260*/  LDL.64 R6, [R1+0x98] ;  /* 0x0000980001067983 */ /* 0x021f280000100a00 */
[----:B------:R-:W4:Y:S01]  /*a270*/  LDL.64 R10, [R1+0x98] ;  /* 0x00009800010a7983 */ /* 0x000f220000100a00 */
[----:B--2---:R-:W-:-:S03]  /*a280*/  IMAD R4, R5, 0x300, R8 ;  /* 0x0000030005047824 */ /* 0x004fc600078e0208 */
[----:B------:R-:W2:Y:S01]  /*a290*/  LDL.64 R12, [R1+0x98] ;  /* 0x00009800010c7983 */ /* 0x000ea20000100a00 */
[----:B------:R-:W-:Y:S01]  /*a2a0*/  IMAD.MOV.U32 R5, RZ, RZ, R9 ;  /* 0x000000ffff057224 */ /* 0x000fe200078e0009 */
[----:B------:R-:W-:Y:S01]  /*a2b0*/  R2UR UR6, R4 ;  /* 0x00000000040672ca */ /* 0x000fe200000e0000 */
[----:B------:R-:W-:-:S03]  /*a2c0*/  WARPGROUP.ARRIVE ;  /* 0x00000000000079c5 */ /* 0x000fc60000000000 */
        /* <DEDUP_REMOVED lines=9> */
[----:B------:R-:W-:Y:S02]  /*a360*/  R2UR UR5, R15 ;  /* 0x000000000f0572ca */ /* 0x000fe400000e0000 */
[----:B------:R-:W3:Y:S11]  /*a370*/  LDL R15, [R1+0x54] ;  /* 0x00005400010f7983 */ /* 0x000ef60000100800 */
[----:B------:R-:W-:Y:S01]  /*a380*/  HGMMA.64x96x16.F32 R24, gdesc[UR4], RZ, !UPT, gsb0 ;  /* 0x01600000041879f0 */ /* 0x000fe2000c0008ff */
[----:B----4-:R-:W-:Y:S01]  /*a390*/  VIADD R6, R6, 0x2 ;  /* 0x0000000206067836 */ /* 0x010fe20000000000 */
[----:B------:R-:W-:-:S02]  /*a3a0*/  R2UR UR6, R8 ;  /* 0x00000000080672ca */ /* 0x000fc400000e0000 */
[----:B------:R-:W-:Y:S02]  /*a3b0*/  R2UR UR7, R9 ;  /* 0x00000000090772ca */ /* 0x000fe400000e0000 */
[----:B------:R-:W-:Y:S02]  /*a3c0*/  R2UR UR4, R6 ;  /* 0x00000000060472ca */ /* 0x000fe400000e0000 */
[----:B------:R-:W-:Y:S01]  /*a3d0*/  R2UR UR5, R7 ;  /* 0x00000000070572ca */ /* 0x000fe200000e0000 */
[----:B------:R-:W-:Y:S02]  /*a3e0*/  VIADD R10, R10, 0x4 ;  /* 0x000000040a0a7836 */ /* 0x000fe40000000000 */
[----:B------:R-:W-:Y:S02]  /*a3f0*/  VIADD R6, R4, 0x4 ;  /* 0x0000000404067836 */ /* 0x000fe40000000000 */
[----:B------:R-:W-:Y:S01]  /*a400*/  IMAD.MOV.U32 R7, RZ, RZ, R9 ;  /* 0x000000ffff077224 */ /* 0x000fe200078e0009 */
[----:B------:R-:W-:-:S02]  /*a410*/  WARPGROUP.DEPBAR.LE gsb0, 0x0 ;  /* 0x00008000000079c5 */ /* 0x000fc40000010000 */
        /* <DEDUP_REMOVED lines=21> */
[----:B---3--:R-:W-:-:S04]  /*a570*/  LOP3.LUT R15, R15, 0x1, RZ, 0xfc, !PT ;  /* 0x000000010f0f7812 */ /* 0x008fc800078efcff */
[----:B------:R-:W-:Y:S01]  /*a580*/  ISETP.NE.AND P1, PT, R15, 0x3, PT ;  /* 0x000000030f00780c */ /* 0x000fe20003f25270 */
[----:B------:R-:W-:Y:S01]  /*a590*/  BSSY B0, `(.L_x_2897) ;  /* 0x0000004000007945 */ /* 0x000fe20003800000 */
[----:B------:R-:W-:-:S11]  /*a5a0*/  WARPGROUP.DEPBAR.LE gsb0, 0x0 ;  /* 0x00008000000079c5 */ /* 0x000fd60000010000 */
[----:B0-----:R-:W-:Y:S05]  /*a5b0*/  @!P1 BRA `(.L_x_2898) ;  /* 0x0000000000049947 */ /* 0x001fea0003800000 */
[----:B------:R-:W-:Y:S01]  /*a5c0*/  BPT.TRAP 0x1 ;  /* 0x000000040000795c */ /* 0x000fe20000300000 */
.L_x_2898:
[----:B------:R-:W-:Y:S05]  /*a5d0*/  BSYNC B0 ;  /* 0x0000000000007941 */ /* 0x000fea0003800000 */
.L_x_2897:
        /* <DEDUP_REMOVED lines=10> */
.L_x_2900:
[----:B------:R-:W-:Y:S05]  /*a680*/  BSYNC B0 ;  /* 0x0000000000007941 */ /* 0x000fea0003800000 */
.L_x_2899:
[----:B------:R-:W-:Y:S04]  /*a690*/  BSSY B0, `(.L_x_2901) ;  /* 0x0000006000007945 */ /* 0x000fe80003800000 */
[----:B-1----:R-:W-:Y:S05]  /*a6a0*/  @P0 BRA `(.L_x_2902) ;  /* 0x0000000000100947 */ /* 0x002fea0003800000 */
[----:B-----5:R-:W-:Y:S01]  /*a6b0*/  IMAD R4, R4, 0x8, R7 ;  /* 0x0000000804047824 */ /* 0x020fe200078e0207 */
[----:B0-----:R-:W-:-:S04]  /*a6c0*/  SHF.L.U32 R5, R6, 0x1f, RZ ;  /* 0x0000001f06057819 */ /* 0x001fc800000006ff */
[----:B------:R-:W0:Y:S02]  /*a6d0*/  SYNCS.PHASECHK.TRANS64.TRYWAIT P0, [R4+URZ], R5 ;  /* 0x00000005040075a7 */ /* 0x000e24000800017f */
[----:B0-----:R-:W-:Y:S05]  /*a6e0*/  @!P0 BRA `(.L_x_2903) ;  /* 0x0000029800088947 */ /* 0x001fea0003800000 */
.L_x_2902:
[----:B------:R-:W-:Y:S05]  /*a6f0*/  BSYNC B0 ;  /* 0x0000000000007941 */ /* 0x000fea0003800000 */
.L_x_2901:
[----:B------:R-:W2:Y:S04]  /*a700*/  LDL R7, [R1+0x90] ;  /* 0x0000900001077983 */ /* 0x000ea80000100800 */
[----:B------:R-:W3:Y:S04]  /*a710*/  LD.E R15, desc[UR56][R18.64+0x210] ;  /* 0x00021038120f7980 */ /* 0x000ee8000c101900 */
[----:B------:R-:W3:Y:S04]  /*a720*/  LDL.64 R20, [R1+0x118] ;  /* 0x0001180001147983 */ /* 0x000ee80000100a00 */
[----:B0----5:R-:W4:Y:S04]  /*a730*/  LDL.64 R4, [R1+0x110] ;  /* 0x0001100001047983 */ /* 0x021f280000100a00 */
[----:B------:R-:W4:Y:S04]  /*a740*/  LDL.64 R8, [R1+0x110] ;  /* 0x0001100001087983 */ /* 0x000f280000100a00 */
[----:B------:R-:W4:Y:S04]  /*a750*/  LDL.64 R10, [R1+0x110] ;  /* 0x00011000010a7983 */ /* 0x000f280000100a00 */
[----:B------:R-:W4:Y:S01]  /*a760*/  LDL.64 R12, [R1+0x110] ;  /* 0x00011000010c7983 */ /* 0x000f220000100a00 */
[----:B------:R-:W-:Y:S05]  /*a770*/  WARPSYNC.ALL ;  /* 0x0000000000007948 */ /* 0x000fea0003800000 */
[----:B------:R-:W-:Y:S01]  /*a780*/  WARPGROUP.ARRIVE ;  /* 0x00000000000079c5 */ /* 0x000fe20000000000 */
[----:B--2---:R-:W-:Y:S01]  /*a790*/  ISETP.NE.U32.AND P0, PT, R7, RZ, PT ;  /* 0x000000ff0700720c */ /* 0x004fe20003f05070 */
[----:B---3--:R-:W-:-:S02]  /*a7a0*/  IMAD R6, R15, 0xc00, R20 ;  /* 0x00000c000f067824 */ /* 0x008fc400078e0214 */
[----:B------:R-:W-:Y:S01]  /*a7b0*/  IMAD.MOV.U32 R7, RZ, RZ, R21 ;  /* 0x000000ffff077224 */ /* 0x000fe200078e0015 */
[----:B------:R-:W2:Y:S01]  /*a7c0*/  LDL.64 R14, [R1+0x110] ;  /* 0x00011000010e7983 */ /* 0x000ea20000100a00 */
[----:B----4-:R-:W-:Y:S02]  /*a7d0*/  R2UR UR4, R4 ;  /* 0x00000000040472ca */ /* 0x010fe400000e0000 */
[----:B------:R-:W-:Y:S02]  /*a7e0*/  R2UR UR6, R6 ;  /* 0x00000000060672ca */ /* 0x000fe400000e0000 */
[----:B------:R-:W-:Y:S02]  /*a7f0*/  R2UR UR7, R7 ;  /* 0x00000000070772ca */ /* 0x000fe400000e0000 */
[----:B------:R-:W-:Y:S02]  /*a800*/  R2UR UR5, R5 ;  /* 0x00000000050572ca */ /* 0x000fe400000e0000 */
[----:B------:R-:W-:-:S11]  /*a810*/  VOTEU.ANY UP0, P0 ;  /* 0x00000000003f7886 */ /* 0x000fd60000000100 */
        /* <DEDUP_REMOVED lines=159> */
[----:B------:R-:W0:Y:S01]  /*b210*/  S2R R72, SR_TID.X ;  /* 0x0000000000487919 */ /* 0x000e220000002100 */
[----:B------:R1:W-:Y:S04]  /*b220*/  STL [R1+0x90], R2 ;  /* 0x0000900201007387 */ /* 0x0003e80000100800 */
[----:B------:R1:W-:Y:S01]  /*b230*/  STL [R1+0x90], R2 ;  /* 0x0000900201007387 */ /* 0x0003e20000100800 */
[----:B------:R-:W-:-:S02]  /*b240*/  WARPGROUP.DEPBAR.LE gsb0, 0x0 ;  /* 0x00008000000079c5 */ /* 0x000fc40000010000 */
[----:B------:R-:W-:-:S06]  /*b250*/  WARPGROUP.ARRIVE ;  /* 0x00000000000079c5 */ /* 0x000fcc0000000000 */
[----:B------:R-:W-:Y:S01]  /*b260*/  HGMMA.64x96x16.F32 R24, gdesc[UR4], R24, gsb0 ;  /* 0x01600000041879f0 */ /* 0x000fe20008000818 */
[----:B0-----:R-:W-:Y:S01]  /*b270*/  LOP3.LUT R72, R72, 0x7f, RZ, 0xc0, !PT ;  /* 0x0000007f48487812 */ /* 0x001fe200078ec0ff */
[----:B------:R1:W-:Y:S03]  /*b280*/  STL [R1+0x90], R2 ;  /* 0x0000900201007387 */ /* 0x0003e60000100800 */
[----:B------:R-:W-:Y:S01]  /*b290*/  ISETP.NE.AND P0, PT, R72, RZ, PT ;  /* 0x000000ff4800720c */ /* 0x000fe20003f05270 */
        /* <DEDUP_REMOVED lines=21> */
[----:B------:R-:W2:Y:S04]  /*b3f0*/  LDL R12, [R1+0x13c] ;  /* 0x00013c00010c7983 */ /* 0x000ea80000100800 */
[----:B------:R-:W3:Y:S04]  /*b400*/  LDL.128 R8, [R1+0x150] ;  /* 0x0001500001087983 */ /* 0x000ee80000100c00 */
[----:B0-----:R-:W4:Y:S04]  /*b410*/  LDL.128 R4, [R1+0x140] ;  /* 0x0001400001047983 */ /* 0x001f280000100c00 */
[----:B------:R-:W3:Y:S01]  /*b420*/  LDL R21, [R1+0x70] ;  /* 0x0000700001157983 */ /* 0x000ee20000100800 */
[----:B------:R-:W-:Y:S01]  /*b430*/  BSSY B0, `(.L_x_2904) ;  /* 0x0000035000007945 */ /* 0x000fe20003800000 */
[----:B--2---:R-:W-:-:S04]  /*b440*/  SHF.R.S32.HI R13, RZ, 0x1f, R12 ;  /* 0x0000001fff0d7819 */ /* 0x004fc8000001140c */
[----:B------:R-:W-:-:S04]  /*b450*/  LEA.HI R13, R13, R12, RZ, 0x7 ;  /* 0x0000000c0d0d7211 */ /* 0x000fc800078f38ff */
[----:B------:R-:W-:-:S05]  /*b460*/  LOP3.LUT R15, R13, 0xffffff80, RZ, 0xc0, !PT ;  /* 0xffffff800d0f7812 */ /* 0x000fca00078ec0ff */
[----:B------:R-:W-:-:S05]  /*b470*/  IMAD.IADD R15, R12, 0x1, -R15 ;  /* 0x000000010c0f7824 */ /* 0x000fca00078e0a0f */
[----:B------:R-:W-:-:S04]  /*b480*/  SHF.R.S32.HI R14, RZ, 0x1f, R15 ;  /* 0x0000001fff0e7819 */ /* 0x000fc8000001140f */
[----:B------:R-:W-:-:S04]  /*b490*/  LEA.HI R16, R14, R15, RZ, 0x2 ;  /* 0x0000000f0e107211 */ /* 0x000fc800078f10ff */
[--C-:B------:R-:W-:Y:S02]  /*b4a0*/  SHF.R.S32.HI R17, RZ, 0x2, R16.reuse ;  /* 0x00000002ff117819 */ /* 0x100fe40000011410 */
[----:B------:R-:W-:Y:S02]  /*b4b0*/  SHF.R.S32.HI R12, RZ, 0x1f, R16 ;  /* 0x0000001fff0c7819 */ /* 0x000fe40000011410 */
[----:B------:R-:W-:Y:S02]  /*b4c0*/  LEA.HI R14, R14, R15, RZ, 0x5 ;  /* 0x0000000f0e0e7211 */ /* 0x000fe400078f28ff */
[----:B------:R-:W-:Y:S02]  /*b4d0*/  LEA.HI R20, R12, R17, RZ, 0x3 ;  /* 0x000000110c147211 */ /* 0x000fe400078f18ff */
[----:B------:R-:W-:Y:S01]  /*b4e0*/  SHF.R.S32.HI R12, RZ, 0x7, R13 ;  /* 0x00000007ff0c7819 */ /* 0x000fe2000001140d */
[----:B----4-:R-:W-:Y:S01]  /*b4f0*/  IMAD R73, R0, -0x60, R5 ;  /* 0xffffffa000497824 */ /* 0x010fe200078e0205 */
[----:B------:R-:W-:-:S02]  /*b500*/  LOP3.LUT R20, R20, 0xfffffff8, RZ, 0xc0, !PT ;  /* 0xfffffff814147812 */ /* 0x000fc400078ec0ff */
[----:B------:R-:W-:Y:S02]  /*b510*/  LEA.HI R13, R13, R12, RZ, 0x1 ;  /* 0x0000000c0d0d7211 */ /* 0x000fe400078f08ff */
[----:B------:R-:W-:Y:S02]  /*b520*/  SHF.R.S32.HI R14, RZ, 0x5, R14 ;  /* 0x00000005ff0e7819 */ /* 0x000fe4000001140e */
[----:B------:R-:W-:Y:S02]  /*b530*/  LOP3.LUT R16, R16, 0x7ffffffc, RZ, 0xc0, !PT ;  /* 0x7ffffffc10107812 */ /* 0x000fe400078ec0ff */
[----:B---3--:R-:W-:Y:S01]  /*b540*/  ISETP.GE.AND P1, PT, R9, 0x1, PT ;  /* 0x000000010900780c */ /* 0x008fe20003f26270 */
[----:B------:R-:W-:Y:S01]  /*b550*/  IMAD R21, R21, 0x8, R14 ;  /* 0x0000000815157824 */ /* 0x000fe200078e020e */
[----:B------:R-:W-:Y:S02]  /*b560*/  IADD3 R20, R17, -R20, RZ ;  /* 0x8000001411147210 */ /* 0x000fe40007ffe0ff */
[----:B------:R-:W-:Y:S01]  /*b570*/  LOP3.LUT R13, R13, 0x3fffffe, RZ, 0xc0, !PT ;  /* 0x03fffffe0d0d7812 */ /* 0x000fe200078ec0ff */
[----:B------:R-:W-:Y:S01]  /*b580*/  IMAD.IADD R16, R15, 0x1, -R16 ;  /* 0x000000010f107824 */ /* 0x000fe200078e0a10 */
[----:B------:R-:W-:Y:S01]  /*b590*/  IADD3 R73, -R4, 0x1, R73 ;  /* 0x0000000104497810 */ /* 0x000fe20007ffe149 */
[----:B------:R-:W-:Y:S01]  /*b5a0*/  IMAD.U32 R20, R21, 0x10, R20 ;  /* 0x0000001015147824 */ /* 0x000fe200078e0014 */
[----:B------:R-:W-:Y:S01]  /*b5b0*/  LOP3.LUT R15, RZ, R6, RZ, 0x33, !PT ;  /* 0x00000006ff0f7212 */ /* 0x000fe200078e33ff */
[----:B------:R-:W-:-:S02]  /*b5c0*/  IMAD.IADD R13, R12, 0x1, -R13 ;  /* 0x000000010c0d7824 */ /* 0x000fc400078e0a0d */
[----:B------:R-:W-:Y:S02]  /*b5d0*/  IMAD R12, R16, -0x2, R73 ;  /* 0xfffffffe100c7824 */ /* 0x000fe400078e0249 */
[----:B------:R-:W-:Y:S02]  /*b5e0*/  IMAD R20, R13, 0x40, R20 ;  /* 0x000000400d147824 */ /* 0x000fe400078e0214 */
[----:B------:R-:W-:Y:S02]  /*b5f0*/  IMAD R13, R0, -0x60, RZ ;  /* 0xffffffa0000d7824 */ /* 0x000fe400078e02ff */
[C---:B------:R-:W-:Y:S02]  /*b600*/  IMAD.IADD R21, R12.reuse, 0x1, R7 ;  /* 0x000000010c157824 */ /* 0x040fe400078e0207 */
[----:B------:R-:W-:Y:S02]  /*b610*/  IMAD.IADD R91, R12, 0x1, R15 ;  /* 0x000000010c5b7824 */ /* 0x000fe400078e020f */
[----:B------:R-:W-:-:S02]  /*b620*/  IMAD R16, R16, -0x2, R13 ;  /* 0xfffffffe10107824 */ /* 0x000fc400078e020d */
[----:B------:R-:W-:Y:S02]  /*b630*/  IMAD R14, R0, -0x60, R8 ;  /* 0xffffffa0000e7824 */ /* 0x000fe400078e0208 */
[--C-:B------:R-:W-:Y:S02]  /*b640*/  IMAD.IADD R6, R21, 0x1, R20.reuse ;  /* 0x0000000115067824 */ /* 0x100fe400078e0214 */
[----:B------:R-:W-:Y:S01]  /*b650*/  IMAD.IADD R7, R91, 0x1, R20 ;  /* 0x000000015b077824 */ /* 0x000fe200078e0214 */
[----:B-1----:R-:W-:Y:S06]  /*b660*/  @!P1 BRA `(.L_x_2905) ;  /* 0x0000000000449947 */ /* 0x002fec0003800000 */
[----:B------:R-:W-:Y:S01]  /*b670*/  IADD3 R8, R20, R5, -R4 ;  /* 0x0000000514087210 */ /* 0x000fe20007ffe804 */
[----:B------:R-:W-:Y:S03]  /*b680*/  BSSY B1, `(.L_x_2906) ;  /* 0x000000c000017945 */ /* 0x000fe60003800000 */
[----:B------:R-:W-:-:S13]  /*b690*/  ISETP.GT.AND P1, PT, R8, -0x1, PT ;  /* 0xffffffff0800780c */ /* 0x000fda0003f24270 */
[----:B------:R-:W-:Y:S05]  /*b6a0*/  @P1 BRA `(.L_x_2907) ;  /* 0x0000000000181947 */ /* 0x000fea0003800000 */
[----:B------:R-:W-:Y:S02]  /*b6b0*/  ISETP.NE.AND P1, PT, R9, 0x1, PT ;  /* 0x000000010900780c */ /* 0x000fe40003f25270 */
[----:B------:R-:W-:-:S11]  /*b6c0*/  LOP3.LUT R13, RZ, R8, RZ, 0x33, !PT ;  /* 0x00000008ff0d7212 */ /* 0x000fd600078e33ff */
[----:B------:R-:W-:-:S05]  /*b6d0*/  @P1 IMAD.HI.U32 R8, R13, R10, RZ ;  /* 0x0000000a0d081227 */ /* 0x000fca00078e00ff */
[----:B------:R-:W-:-:S04]  /*b6e0*/  @P1 SHF.R.U32.HI R13, RZ, R11, R8 ;  /* 0x0000000bff0d1219 */ /* 0x000fc80000011608 */
[----:B------:R-:W-:Y:S01]  /*b6f0*/  LOP3.LUT R8, RZ, R13, RZ, 0x33, !PT ;  /* 0x0000000dff087212 */ /* 0x000fe200078e33ff */
[----:B------:R-:W-:Y:S06]  /*b700*/  BRA `(.L_x_2908) ;  /* 0x00000000000c7947 */ /* 0x000fec0003800000 */
.L_x_2907:
[----:B------:R-:W-:-:S13]  /*b710*/  ISETP.NE.AND P1, PT, R9, 0x1, PT ;  /* 0x000000010900780c */ /* 0x000fda0003f25270 */
[----:B------:R-:W-:-:S05]  /*b720*/  @P1 IMAD.HI.U32 R12, R8, R10, RZ ;  /* 0x0000000a080c1227 */ /* 0x000fca00078e00ff */
[----:B------:R-:W-:-:S07]  /*b730*/  @P1 SHF.R.U32.HI R8, RZ, R11, R12 ;  /* 0x0000000bff081219 */ /* 0x000fce000001160c */
.L_x_2908:
[----:B------:R-:W-:Y:S05]  /*b740*/  BSYNC B1 ;  /* 0x0000000000017941 */ /* 0x000fea0003800000 */
.L_x_2906:
[----:B------:R-:W-:-:S05]  /*b750*/  IMAD R8, R8, R9, R16 ;  /* 0x0000000908087224 */ /* 0x000fca00078e0210 */
[----:B------:R-:W-:Y:S02]  /*b760*/  VIMNMX R7, R7, R8, !PT ;  /* 0x0000000807077248 */ /* 0x000fe40007fe0100 */
[----:B------:R-:W-:-:S07]  /*b770*/  VIADDMNMX R6, R8, R9, R6, PT ;  /* 0x0000000908067246 */ /* 0x000fce0003800106 */
.L_x_2905:
[----:B------:R-:W-:Y:S05]  /*b780*/  BSYNC B0 ;  /* 0x0000000000007941 */ /* 0x000fea0003800000 */
.L_x_2904:
[----:B------:R-:W-:Y:S01]  /*b790*/  ISETP.GE.AND P1, PT, R14, 0x9, PT ;  /* 0x000000090e00780c */ /* 0x000fe20003f26270 */
[----:B------:R-:W-:Y:S01]  /*b7a0*/  VIADD R20, R20, 0x8 ;  /* 0x0000000814147836 */ /* 0x000fe20000000000 */
[----:B------:R-:W-:Y:S01]  /*b7b0*/  ISETP.GE.AND P2, PT, R14, 0x2, PT ;  /* 0x000000020e00780c */ /* 0x000fe20003f46270 */
[----:B------:R-:W-:Y:S01]  /*b7c0*/  BSSY B0, `(.L_x_2909) ;  /* 0x0000087000007945 */ /* 0x000fe20003800000 */
[----:B------:R-:W-:Y:S02]  /*b7d0*/  P2R R12, PR, RZ, 0x2 ;  /* 0x00000002ff0c7803 */ /* 0x000fe40000000000 */
[----:B------:R-:W-:Y:S02]  /*b7e0*/  ISETP.GT.AND P1, PT, R7, 0x8, !P1 ;  /* 0x000000080700780c */ /* 0x000fe40004f24270 */
[----:B------:R-:W-:Y:S02]  /*b7f0*/  P2R R8, PR, RZ, 0x4 ;  /* 0x00000004ff087803 */ /* 0x000fe40000000000 */
[----:B------:R-:W-:-:S02]  /*b800*/  ISETP.LT.OR P1, PT, R6, 0x9, P1 ;  /* 0x000000090600780c */ /* 0x000fc40000f21670 */
[C---:B------:R-:W-:Y:S02]  /*b810*/  ISETP.GT.AND P2, PT, R7.reuse, 0x1, !P2 ;  /* 0x000000010700780c */ /* 0x040fe40005744270 */
[----:B------:R-:W-:Y:S02]  /*b820*/  ISETP.GE.AND P3, PT, R14, 0xa, PT ;  /* 0x0000000a0e00780c */ /* 0x000fe40003f66270 */
[----:B------:R-:W-:Y:S02]  /*b830*/  FSEL R87, R28, -INF , !P1 ;  /* 0xff8000001c577808 */ /* 0x000fe40004800000 */
[----:B------:R-:W-:Y:S02]  /*b840*/  ISETP.LT.OR P2, PT, R6, 0x2, P2 ;  /* 0x000000020600780c */ /* 0x000fe40001741670 */
[----:B------:R-:W-:Y:S02]  /*b850*/  ISETP.GT.AND P1, PT, R7, 0x9, !P3 ;  /* 0x000000090700780c */ /* 0x000fe40005f24270 */
[----:B------:R-:W-:-:S02]  /*b860*/  FSEL R89, R25, -INF , !P2 ;  /* 0xff80000019597808 */ /* 0x000fc40005000000 */
        /* <DEDUP_REMOVED lines=76> */
[----:B------:R-:W-:Y:S02]  /*bd30*/  P2R R25, PR, RZ, 0x8 ;  /* 0x00000008ff197803 */ /* 0x000fe40000000000 */
[----:B------:R-:W-:-:S02]  /*bd40*/  FSEL R17, R60, -INF , !P1 ;  /* 0xff8000003c117808 */ /* 0x000fc40004800000 */
        /* <DEDUP_REMOVED lines=39> */
.L_x_2912:
[----:B------:R-:W-:-:S13]  /*bfc0*/  ISETP.NE.AND P6, PT, R9, 0x1, PT ;  /* 0x000000010900780c */ /* 0x000fda0003fc5270 */
[----:B------:R-:W-:-:S05]  /*bfd0*/  @P6 IMAD.HI.U32 R10, R4, R10, RZ ;  /* 0x0000000a040a6227 */ /* 0x000fca00078e00ff */
[----:B------:R-:W-:-:S07]  /*bfe0*/  @P6 SHF.R.U32.HI R4, RZ, R11, R10 ;  /* 0x0000000bff046219 */ /* 0x000fce000001160a */
.L_x_2913:
[----:B------:R-:W-:Y:S05]  /*bff0*/  BSYNC B1 ;  /* 0x0000000000017941 */ /* 0x000fea0003800000 */
.L_x_2911:
[----:B------:R-:W-:-:S05]  /*c000*/  IMAD R4, R4, R9, R16 ;  /* 0x0000000904047224 */ /* 0x000fca00078e0210 */
[----:B------:R-:W-:Y:S02]  /*c010*/  VIADDMNMX R6, R4, R9, R6, PT ;  /* 0x0000000904067246 */ /* 0x000fe40003800106 */
[----:B------:R-:W-:-:S07]  /*c020*/  VIMNMX R7, R7, R4, !PT ;  /* 0x0000000407077248 */ /* 0x000fce0007fe0100 */
.L_x_2910:
[----:B------:R-:W-:Y:S05]  /*c030*/  BSYNC B0 ;  /* 0x0000000000007941 */ /* 0x000fea0003800000 */
.L_x_2909:
[----:B------:R-:W2:Y:S01]  /*c040*/  LDL.64 R20, [R1+0x430] ;  /* 0x0004300001147983 */ /* 0x000ea20000100a00 */
[----:B------:R-:W-:Y:S02]  /*c050*/  ISETP.GT.AND P5, PT, R7, RZ, !P5 ;  /* 0x000000ff0700720c */ /* 0x000fe40006fa4270 */
        /* <DEDUP_REMOVED lines=11> */
[----:B------:R-:W-:Y:S02]  /*c110*/  ISETP.NE.AND P5, PT, R25, RZ, PT ;  /* 0x000000ff1900720c */ /* 0x000fe40003fa5270 */
[C---:B------:R-:W-:Y:S01]  /*c120*/  ISETP.GT.AND P1, PT, R7.reuse, 0x49, !P1 ;  /* 0x000000490700780c */ /* 0x040fe20004f24270 */
[----:B------:R-:W3:Y:S01]  /*c130*/  LDL R25, [R1+0x450] ;  /* 0x0004500001197983 */ /* 0x000ee20000100800 */
        /* <DEDUP_REMOVED lines=60> */
[----:B--2---:R-:W-:Y:S02]  /*c500*/  FMNMX.FTZ R4, R93, R20, !PT ;  /* 0x000000145d047209 */ /* 0x004fe40007810000 */
[----:B------:R-:W-:Y:S02]  /*c510*/  FMNMX.FTZ R5, R24, R21, !PT ;  /* 0x0000001518057209 */ /* 0x000fe40007810000 */
[----:B------:R-:W-:Y:S02]  /*c520*/  FMNMX.FTZ R4, R89, R4, !PT ;  /* 0x0000000459047209 */ /* 0x000fe40007810000 */
[----:B------:R-:W-:-:S02]  /*c530*/  ISETP.LT.OR P5, PT, R6, 0x49, P5 ;  /* 0x000000490600780c */ /* 0x000fc40002fa1670 */
[----:B------:R-:W-:Y:S02]  /*c540*/  FMNMX.FTZ R4, R87, R4, !PT ;  /* 0x0000000457047209 */ /* 0x000fe40007810000 */
[----:B------:R-:W-:Y:S02]  /*c550*/  FMNMX.FTZ R5, R28, R5, !PT ;  /* 0x000000051c057209 */ /* 0x000fe40007810000 */
[----:B------:R-:W-:Y:S02]  /*c560*/  FMNMX.FTZ R4, R85, R4, !PT ;  /* 0x0000000455047209 */ /* 0x000fe40007810000 */
[----:B------:R-:W-:Y:S02]  /*c570*/  FSEL R62, R62, -INF , !P5 ;  /* 0xff8000003e3e7808 */ /* 0x000fe40006800000 */
[----:B------:R-:W-:Y:S02]  /*c580*/  FMNMX.FTZ R4, R83, R4, !PT ;  /* 0x0000000453047209 */ /* 0x000fe40007810000 */
[----:B------:R-:W-:-:S02]  /*c590*/  ISETP.GT.AND P2, PT, R7, 0x50, !P2 ;  /* 0x000000500700780c */ /* 0x000fc40005744270 */
[----:B------:R-:W-:Y:S02]  /*c5a0*/  FMNMX.FTZ R4, R81, R4, !PT ;  /* 0x0000000451047209 */ /* 0x000fe40007810000 */
[----:B------:R-:W-:Y:S02]  /*c5b0*/  ISETP.LT.OR P1, PT, R6, 0x4a, P1 ;  /* 0x0000004a0600780c */ /* 0x000fe40000f21670 */
[----:B------:R-:W-:Y:S02]  /*c5c0*/  FMNMX.FTZ R4, R79, R4, !PT ;  /* 0x000000044f047209 */ /* 0x000fe40007810000 */
[----:B------:R-:W-:Y:S02]  /*c5d0*/  ISETP.GT.AND P3, PT, R7, 0x51, !P3 ;  /* 0x000000510700780c */ /* 0x000fe40005f64270 */
[----:B------:R-:W-:Y:S02]  /*c5e0*/  FMNMX.FTZ R4, R77, R4, !PT ;  /* 0x000000044d047209 */ /* 0x000fe40007810000 */
[----:B------:R-:W-:-:S02]  /*c5f0*/  ISETP.NE.AND P6, PT, R14, RZ, PT ;  /* 0x000000ff0e00720c */ /* 0x000fc40003fc5270 */
        /* <DEDUP_REMOVED lines=25> */
[----:B------:R-:W0:Y:S01]  /*c790*/  SHFL.BFLY PT, R9, R8, 0x2, 0x1f ;  /* 0x0c401f0008097f89 */ /* 0x000e2200000e0000 */
[----:B------:R-:W-:-:S04]  /*c7a0*/  FMNMX.FTZ R5, R47, R4, !PT ;  /* 0x000000042f057209 */ /* 0x000fc80007810000 */
[----:B------:R-:W-:-:S04]  /*c7b0*/  FMNMX.FTZ R4, R50, R5, !PT ;  /* 0x0000000532047209 */ /* 0x000fc80007810000 */
[----:B------:R-:W-:-:S04]  /*c7c0*/  FMNMX.FTZ R5, R51, R4, !PT ;  /* 0x0000000433057209 */ /* 0x000fc80007810000 */
[----:B------:R-:W-:-:S04]  /*c7d0*/  FMNMX.FTZ R4, R54, R5, !PT ;  /* 0x0000000536047209 */ /* 0x000fc80007810000 */
[----:B------:R-:W-:-:S04]  /*c7e0*/  FMNMX.FTZ R5, R55, R4, !PT ;  /* 0x0000000437057209 */ /* 0x000fc80007810000 */
[----:B------:R-:W-:Y:S02]  /*c7f0*/  FMNMX.FTZ R4, R58, R5, !PT ;  /* 0x000000053a047209 */ /* 0x000fe40007810000 */
[----:B0-----:R-:W-:Y:S02]  /*c800*/  FMNMX.FTZ R10, R8, R9, !PT ;  /* 0x00000009080a7209 */ /* 0x001fe40007810000 */
[----:B------:R-:W-:-:S03]  /*c810*/  FMNMX.FTZ R5, R59, R4, !PT ;  /* 0x000000043b057209 */ /* 0x000fc60007810000 */
[----:B------:R-:W0:Y:S01]  /*c820*/  SHFL.BFLY PT, R11, R10, 0x1, 0x1f ;  /* 0x0c201f000a0b7f89 */ /* 0x000e2200000e0000 */
[----:B------:R-:W-:Y:S02]  /*c830*/  ISETP.LT.OR P2, PT, R6, 0x51, P2 ;  /* 0x000000510600780c */ /* 0x000fe40001741670 */
[----:B------:R-:W-:Y:S02]  /*c840*/  FSEL R26, R63, -INF , !P1 ;  /* 0xff8000003f1a7808 */ /* 0x000fe40004800000 */
[----:B------:R-:W-:Y:S02]  /*c850*/  FMNMX.FTZ R5, R62, R5, !PT ;  /* 0x000000053e057209 */ /* 0x000fe40007810000 */
[----:B------:R-:W-:Y:S02]  /*c860*/  ISETP.GT.AND P4, PT, R7, 0x58, !P4 ;  /* 0x000000580700780c */ /* 0x000fe40006784270 */
[----:B------:R-:W-:Y:S02]  /*c870*/  ISETP.LT.OR P3, PT, R6, 0x52, P3 ;  /* 0x000000520600780c */ /* 0x000fe40001f61670 */
[----:B------:R-:W-:-:S02]  /*c880*/  FSEL R66, R66, -INF , !P2 ;  /* 0xff80000042427808 */ /* 0x000fc40005000000 */
[----:B------:R-:W-:Y:S02]  /*c890*/  FMNMX.FTZ R5, R26, R5, !PT ;  /* 0x000000051a057209 */ /* 0x000fe40007810000 */
[----:B------:R-:W-:Y:S02]  /*c8a0*/  ISETP.GT.AND P1, PT, R7, 0x59, !P6 ;  /* 0x000000590700780c */ /* 0x000fe40007724270 */
[----:B------:R-:W-:Y:S02]  /*c8b0*/  ISETP.LT.OR P4, PT, R6, 0x59, P4 ;  /* 0x000000590600780c */ /* 0x000fe40002781670 */
[----:B------:R-:W-:Y:S02]  /*c8c0*/  FSEL R67, R67, -INF , !P3 ;  /* 0xff80000043437808 */ /* 0x000fe40005800000 */
[----:B------:R-:W-:Y:S02]  /*c8d0*/  FMNMX.FTZ R4, R66, R5, !PT ;  /* 0x0000000542047209 */ /* 0x000fe40007810000 */
[----:B------:R-:W-:-:S02]  /*c8e0*/  ISETP.LT.OR P1, PT, R6, 0x5a, P1 ;  /* 0x0000005a0600780c */ /* 0x000fc40000f21670 */
[----:B------:R-:W-:Y:S02]  /*c8f0*/  FSEL R70, R70, -INF , !P4 ;  /* 0xff80000046467808 */ /* 0x000fe40006000000 */
[----:B------:R-:W-:Y:S02]  /*c900*/  FMNMX.FTZ R5, R67, R4, !PT ;  /* 0x0000000443057209 */ /* 0x000fe40007810000 */
[----:B------:R-:W-:Y:S02]  /*c910*/  FSEL R71, R71, -INF , !P1 ;  /* 0xff80000047477808 */ /* 0x000fe40004800000 */
[----:B------:R-:W-:Y:S02]  /*c920*/  FMNMX.FTZ R4, R70, R5, !PT ;  /* 0x0000000546047209 */ /* 0x000fe40007810000 */
[----:B0-----:R-:W-:Y:S02]  /*c930*/  FMNMX.FTZ R6, R10, R11, !PT ;  /* 0x0000000b0a067209 */ /* 0x001fe40007810000 */
[----:B------:R-:W-:-:S02]  /*c940*/  FMNMX.FTZ R9, R71, R4, !PT ;  /* 0x0000000447097209 */ /* 0x000fc40007810000 */
[----:B------:R-:W2:Y:S04]  /*c950*/  LDL.64 R4, [R1+0x440] ;  /* 0x0004400001047983 */ /* 0x000ea80000100a00 */
[----:B------:R-:W-:Y:S04]  /*c960*/  STL.64 [R1+0x430], R8 ;  /* 0x0004300801007387 */ /* 0x000fe80000100a00 */
[----:B------:R0:W-:Y:S04]  /*c970*/  STL [R1+0x430], R6 ;  /* 0x0004300601007387 */ /* 0x0001e80000100800 */
[----:B------:R-:W3:Y:S04]  /*c980*/  LDL R12, [R1+0x430] ;  /* 0x00043000010c7983 */ /* 0x000ee80000100800 */
[----:B------:R-:W4:Y:S01]  /*c990*/  LDL R11, [R1+0x434] ;  /* 0x00043400010b7983 */ /* 0x000f220000100800 */
[----:B---3--:R-:W-:Y:S01]  /*c9a0*/  FMUL.FTZ R7, R25, R12 ;  /* 0x0000000c19077220 */ /* 0x008fe20000410000 */
[----:B------:R-:W-:-:S04]  /*c9b0*/  FSETP.NEU.FTZ.AND P1, PT, R12, -INF , PT ;  /* 0xff8000000c00780b */ /* 0x000fc80003f3d000 */
[----:B------:R-:W-:-:S05]  /*c9c0*/  FSEL R10, R7, RZ, P1 ;  /* 0x000000ff070a7208 */ /* 0x000fca0000800000 */
[----:B0-----:R-:W-:-:S04]  /*c9d0*/  FFMA.FTZ R6, R85, R25, -R10 ;  /* 0x0000001955067223 */ /* 0x001fc8000001080a */
[----:B------:R4:W-:Y:S02]  /*c9e0*/  MUFU.EX2 R173, R6 ;  /* 0x0000000600ad7308 */ /* 0x0009e40000000800 */
[----:B----4-:R-:W0:Y:S02]  /*c9f0*/  SHFL.BFLY PT, R6, R11, 0x2, 0x1f ;  /* 0x0c401f000b067f89 */ /* 0x010e2400000e0000 */
[----:B0-----:R-:W-:-:S05]  /*ca00*/  FMNMX.FTZ R6, R6, R11, !PT ;  /* 0x0000000b06067209 */ /* 0x001fca0007810000 */
[----:B------:R-:W0:Y:S01]  /*ca10*/  SHFL.BFLY PT, R9, R6, 0x1, 0x1f ;  /* 0x0c201f0006097f89 */ /* 0x000e2200000e0000 */
[----:B------:R-:W-:Y:S01]  /*ca20*/  FSEL R11, R12, RZ, P1 ;  /* 0x000000ff0c0b7208 */ /* 0x000fe20000800000 */
        /* <DEDUP_REMOVED lines=13> */
[--C-:B------:R-:W-:Y:S01]  /*cb00*/  FFMA.FTZ R194, R49, R25, -R10.reuse ;  /* 0x0000001931c27223 */ /* 0x100fe2000001080a */
[----:B0-----:R-:W-:Y:S01]  /*cb10*/  FMNMX.FTZ R6, R6, R9, !PT ;  /* 0x0000000906067209 */ /* 0x001fe20007810000 */
[----:B------:R-:W-:-:S03]  /*cb20*/  FFMA.FTZ R190, R33, R25, -R10 ;  /* 0x0000001921be7223 */ /* 0x000fc6000001080a */
[C---:B------:R-:W-:Y:S01]  /*cb30*/  FSETP.NEU.FTZ.AND P1, PT, R6.reuse, -INF , PT ;  /* 0xff8000000600780b */ /* 0x040fe20003f3d000 */
[-C--:B------:R-:W-:Y:S01]  /*cb40*/  FMUL.FTZ R8, R6, R25.reuse ;  /* 0x0000001906087220 */ /* 0x080fe20000410000 */
        /* <DEDUP_REMOVED lines=8> */
[----:B------:R-:W-:-:S02]  /*cbd0*/  FSEL R10, R8, RZ, P1 ;  /* 0x000000ff080a7208 */ /* 0x000fc40000800000 */
[----:B------:R-:W-:Y:S01]  /*cbe0*/  FSEL R8, R6, RZ, P1 ;  /* 0x000000ff06087208 */ /* 0x000fe20000800000 */
[----:B------:R-:W-:Y:S02]  /*cbf0*/  FADD.FTZ R20, R20, -R11 ;  /* 0x8000000b14147221 */ /* 0x000fe40000010000 */
[-C--:B------:R-:W-:Y:S02]  /*cc00*/  FFMA.FTZ R226, R24, R25.reuse, -R10 ;  /* 0x0000001918e27223 */ /* 0x080fe4000001080a */
[----:B------:R-:W-:Y:S01]  /*cc10*/  FADD.FTZ R8, R21, -R8 ;  /* 0x8000000815087221 */ /* 0x000fe20000010000 */
[-C--:B------:R-:W-:Y:S01]  /*cc20*/  FMUL.FTZ R12, R20, R25.reuse ;  /* 0x00000019140c7220 */ /* 0x080fe20000410000 */
[-CC-:B------:R-:W-:Y:S02]  /*cc30*/  FFMA.FTZ R223, R28, R25.reuse, -R10.reuse ;  /* 0x000000191cdf7223 */ /* 0x180fe4000001080a */
[----:B------:R-:W-:Y:S01]  /*cc40*/  FMUL.FTZ R8, R25, R8 ;  /* 0x0000000819087220 */ /* 0x000fe20000410000 */
[----:B------:R-:W-:Y:S01]  /*cc50*/  MUFU.EX2 R7, R7 ;  /* 0x0000000700077308 */ /* 0x000fe20000000800 */
[----:B------:R-:W-:-:S07]  /*cc60*/  FFMA.FTZ R175, R30, R25, -R10 ;  /* 0x000000191eaf7223 */ /* 0x000fce000001080a */
[----:B------:R-:W2:Y:S01]  /*cc70*/  MUFU.EX2 R12, R12 ;  /* 0x0000000c000c7308 */ /* 0x000ea20000000800 */
[----:B------:R-:W-:-:S07]  /*cc80*/  FFMA.FTZ R224, R31, R25, -R10 ;  /* 0x000000191fe07223 */ /* 0x000fce000001080a */
[----:B------:R-:W-:Y:S08]  /*cc90*/  MUFU.EX2 R226, R226 ;  /* 0x000000e200e27308 */ /* 0x000ff00000000800 */
[----:B------:R-:W0:Y:S01]  /*cca0*/  MUFU.EX2 R24, R8 ;  /* 0x0000000800187308 */ /* 0x000e220000000800 */
[----:B------:R-:W-:-:S07]  /*ccb0*/  FFMA.FTZ R219, R34, R25, -R10 ;  /* 0x0000001922db7223 */ /* 0x000fce000001080a */
[----:B------:R-:W1:Y:S08]  /*ccc0*/  MUFU.EX2 R172, R172 ;  /* 0x000000ac00ac7308 */ /* 0x000e700000000800 */
[----:B------:R-:W3:Y:S01]  /*ccd0*/  MUFU.EX2 R223, R223 ;  /* 0x000000df00df7308 */ /* 0x000ee20000000800 */
[----:B------:R-:W-:-:S07]  /*cce0*/  FFMA.FTZ R220, R35, R25, -R10 ;  /* 0x0000001923dc7223 */ /* 0x000fce000001080a */
[----:B------:R-:W4:Y:S08]  /*ccf0*/  MUFU.EX2 R174, R174 ;  /* 0x000000ae00ae7308 */ /* 0x000f300000000800 */
[----:B------:R-:W5:Y:S01]  /*cd00*/  MUFU.EX2 R175, R175 ;  /* 0x000000af00af7308 */ /* 0x000f620000000800 */
[----:B--2---:R-:W-:Y:S01]  /*cd10*/  FFMA.FTZ R9, R12, R4, R7 ;  /* 0x000000040c097223 */ /* 0x004fe20000010007 */
[----:B0-----:R-:W-:-:S06]  /*cd20*/  FFMA.FTZ R4, R5, R24, R226 ;  /* 0x0000001805047223 */ /* 0x001fcc00000100e2 */
[----:B------:R-:W0:Y:S01]  /*cd30*/  MUFU.EX2 R224, R224 ;  /* 0x000000e000e07308 */ /* 0x000e220000000800 */
[----:B------:R-:W-:Y:S01]  /*cd40*/  FFMA.FTZ R206, R38, R25, -R10 ;  /* 0x0000001926ce7223 */ /* 0x000fe2000001080a */
[----:B-1----:R-:W-:-:S06]  /*cd50*/  FADD.FTZ R9, R172, R9 ;  /* 0x00000009ac097221 */ /* 0x002fcc0000010000 */
[----:B------:R-:W1:Y:S01]  /*cd60*/  MUFU.EX2 R222, R222 ;  /* 0x000000de00de7308 */ /* 0x000e620000000800 */
[----:B---3--:R-:W-:Y:S01]  /*cd70*/  FADD.FTZ R4, R223, R4 ;  /* 0x00000004df047221 */ /* 0x008fe20000010000 */
[----:B------:R-:W-:-:S06]  /*cd80*/  FFMA.FTZ R207, R39, R25, -R10 ;  /* 0x0000001927cf7223 */ /* 0x000fcc000001080a */
[----:B------:R-:W2:Y:S01]  /*cd90*/  MUFU.EX2 R219, R219 ;  /* 0x000000db00db7308 */ /* 0x000ea20000000800 */
[----:B----4-:R-:W-:Y:S01]  /*cda0*/  FADD.FTZ R8, R174, R9 ;  /* 0x00000009ae087221 */ /* 0x010fe20000010000 */
[----:B-----5:R-:W-:-:S06]  /*cdb0*/  FADD.FTZ R5, R175, R4 ;  /* 0x00000004af057221 */ /* 0x020fcc0000010000 */
[----:B------:R-:W3:Y:S01]  /*cdc0*/  MUFU.EX2 R221, R221 ;  /* 0x000000dd00dd7308 */ /* 0x000ee20000000800 */
[----:B------:R-:W-:-:S07]  /*cdd0*/  FFMA.FTZ R202, R42, R25, -R10 ;  /* 0x000000192aca7223 */ /* 0x000fce000001080a */
[----:B------:R-:W4:Y:S01]  /*cde0*/  MUFU.EX2 R220, R220 ;  /* 0x000000dc00dc7308 */ /* 0x000f220000000800 */
[----:B------:R-:W-:Y:S01]  /*cdf0*/  FADD.FTZ R9, R173, R8 ;  /* 0x00000008ad097221 */ /* 0x000fe20000010000 */
[----:B0-----:R-:W-:-:S06]  /*ce00*/  FADD.FTZ R4, R224, R5 ;  /* 0x00000005e0047221 */ /* 0x001fcc0000010000 */
[----:B------:R-:W0:Y:S01]  /*ce10*/  MUFU.EX2 R208, R208 ;  /* 0x000000d000d07308 */ /* 0x000e220000000800 */
[----:B------:R-:W-:-:S07]  /*ce20*/  FFMA.FTZ R203, R43, R25, -R10 ;  /* 0x000000192bcb7223 */ /* 0x000fce000001080a */
[----:B------:R-:W5:Y:S01]  /*ce30*/  MUFU.EX2 R206, R206 ;  /* 0x000000ce00ce7308 */ /* 0x000f620000000800 */
[----:B-1----:R-:W-:Y:S01]  /*ce40*/  FADD.FTZ R8, R222, R9 ;  /* 0x00000009de087221 */ /* 0x002fe20000010000 */
[----:B--2---:R-:W-:-:S06]  /*ce50*/  FADD.FTZ R5, R219, R4 ;  /* 0x00000004db057221 */ /* 0x004fcc0000010000 */
[----:B------:R-:W1:Y:S01]  /*ce60*/  MUFU.EX2 R209, R209 ;  /* 0x000000d100d17308 */ /* 0x000e620000000800 */
[----:B------:R-:W-:-:S07]  /*ce70*/  FFMA.FTZ R198, R46, R25, -R10 ;  /* 0x000000192ec67223 */ /* 0x000fce000001080a */
[----:B------:R-:W2:Y:S01]  /*ce80*/  MUFU.EX2 R207, R207 ;  /* 0x000000cf00cf7308 */ /* 0x000ea20000000800 */
[----:B---3--:R-:W-:Y:S01]  /*ce90*/  FADD.FTZ R9, R221, R8 ;  /* 0x00000008dd097221 */ /* 0x008fe20000010000 */
[----:B----4-:R-:W-:-:S06]  /*cea0*/  FADD.FTZ R5, R220, R5 ;  /* 0x00000005dc057221 */ /* 0x010fcc0000010000 */
[----:B------:R-:W3:Y:S01]  /*ceb0*/  MUFU.EX2 R204, R204 ;  /* 0x000000cc00cc7308 */ /* 0x000ee20000000800 */
[----:B------:R-:W-:-:S07]  /*cec0*/  FFMA.FTZ R199, R47, R25, -R10 ;  /* 0x000000192fc77223 */ /* 0x000fce000001080a */
[----:B------:R-:W4:Y:S01]  /*ced0*/  MUFU.EX2 R202, R202 ;  /* 0x000000ca00ca7308 */ /* 0x000f220000000800 */
[----:B0-----:R-:W-:Y:S01]  /*cee0*/  FADD.FTZ R4, R208, R9 ;  /* 0x00000009d0047221 */ /* 0x001fe20000010000 */
[----:B-----5:R-:W-:-:S06]  /*cef0*/  FADD.FTZ R8, R206, R5 ;  /* 0x00000005ce087221 */ /* 0x020fcc0000010000 */
        /* <DEDUP_REMOVED lines=60> */
[----:B------:R-:W0:Y:S08]  /*d2c0*/  MUFU.EX2 R16, R16 ;  /* 0x0000001000107308 */ /* 0x000e300000000800 */
[----:B------:R-:W5:Y:S01]  /*d2d0*/  MUFU.EX2 R163, R163 ;  /* 0x000000a300a37308 */ /* 0x000f620000000800 */
[----:B-1----:R-:W-:Y:S01]  /*d2e0*/  FADD.FTZ R8, R182, R9 ;  /* 0x00000009b6087221 */ /* 0x002fe20000010000 */
[----:B--2---:R-:W-:-:S06]  /*d2f0*/  FADD.FTZ R5, R187, R4 ;  /* 0x00000004bb057221 */ /* 0x004fcc0000010000 */
[----:B------:R-:W1:Y:S08]  /*d300*/  MUFU.EX2 R14, R14 ;  /* 0x0000000e000e7308 */ /* 0x000e700000000800 */
[----:B------:R-:W2:Y:S01]  /*d310*/  MUFU.EX2 R20, R20 ;  /* 0x0000001400147308 */ /* 0x000ea20000000800 */
[----:B---3--:R-:W-:Y:S01]  /*d320*/  FADD.FTZ R9, R15, R8 ;  /* 0x000000080f097221 */ /* 0x008fe20000010000 */
[----:B----4-:R-:W-:-:S06]  /*d330*/  FADD.FTZ R4, R162, R5 ;  /* 0x00000005a2047221 */ /* 0x010fcc0000010000 */
[----:B------:R-:W3:Y:S08]  /*d340*/  MUFU.EX2 R17, R17 ;  /* 0x0000001100117308 */ /* 0x000ef00000000800 */
[----:B------:R-:W4:Y:S01]  /*d350*/  MUFU.EX2 R21, R21 ;  /* 0x0000001500157308 */ /* 0x000f220000000800 */
[----:B0-----:R-:W-:Y:S01]  /*d360*/  FADD.FTZ R9, R16, R9 ;  /* 0x0000000910097221 */ /* 0x001fe20000010000 */
[----:B-----5:R-:W-:-:S03]  /*d370*/  FADD.FTZ R5, R163, R4 ;  /* 0x00000004a3057221 */ /* 0x020fc60000010000 */
[----:B-1----:R-:W-:Y:S01]  /*d380*/  FADD.FTZ R8, R14, R9 ;  /* 0x000000090e087221 */ /* 0x002fe20000010000 */
[----:B--2---:R-:W-:-:S03]  /*d390*/  FADD.FTZ R4, R20, R5 ;  /* 0x0000000514047221 */ /* 0x004fc60000010000 */
[----:B---3--:R-:W-:Y:S01]  /*d3a0*/  FADD.FTZ R8, R17, R8 ;  /* 0x0000000811087221 */ /* 0x008fe20000010000 */
[----:B------:R-:W-:Y:S01]  /*d3b0*/  STL [R1+0x434], R6 ;  /* 0x0004340601007387 */ /* 0x000fe20000100800 */
[----:B----4-:R-:W-:-:S05]  /*d3c0*/  FADD.FTZ R9, R21, R4 ;  /* 0x0000000415097221 */ /* 0x010fca0000010000 */
[----:B------:R-:W-:Y:S04]  /*d3d0*/  STL.64 [R1+0x440], R8 ;  /* 0x0004400801007387 */ /* 0x000fe80000100a00 */
[----:B------:R-:W2:Y:S01]  /*d3e0*/  LD.E R10, desc[UR56][R18.64+0x220] ;  /* 0x00022038120a7980 */ /* 0x000ea2000c101900 */
[----:B------:R-:W-:-:S04]  /*d3f0*/  UIADD3 UR4, UP0, UR49, 0x220, URZ ;  /* 0x0000022031047890 */ /* 0x000fc8000ff1e03f */
[----:B------:R-:W-:Y:S02]  /*d400*/  ULOP3.LUT UR5, UR4, 0x4, URZ, 0xfc, !UPT ;  /* 0x0000000404057892 */ /* 0x000fe4000f8efc3f */
[----:B------:R-:W-:-:S04]  /*d410*/  UIADD3.X UR6, URZ, UR48, URZ, UP0, !UPT ;  /* 0x000000303f067290 */ /* 0x000fc800087fe43f */
[----:B------:R-:W-:Y:S02]  /*d420*/  IMAD.U32 R4, RZ, RZ, UR5 ;  /* 0x00000005ff047e24 */ /* 0x000fe4000f8e00ff */
[----:B------:R-:W-:Y:S02]  /*d430*/  IMAD.U32 R5, RZ, RZ, UR6 ;  /* 0x00000006ff057e24 */ /* 0x000fe4000f8e00ff */
[----:B--2---:R-:W-:-:S05]  /*d440*/  FMUL.FTZ R11, R12, R10 ;  /* 0x0000000a0c0b7220 */ /* 0x004fca0000410000 */
[----:B------:R0:W-:Y:S04]  /*d450*/  ST.E desc[UR56][R18.64+0x220], R11 ;  /* 0x0002200b12007985 */ /* 0x0001e8000c101938 */
[----:B------:R-:W2:Y:S02]  /*d460*/  LD.E R10, desc[UR56][R4.64] ;  /* 0x00000038040a7980 */ /* 0x000ea4000c101900 */
[----:B--2---:R-:W-:-:S05]  /*d470*/  FMUL.FTZ R13, R12, R10 ;  /* 0x0000000a0c0d7220 */ /* 0x004fca0000410000 */
[----:B------:R1:W-:Y:S04]  /*d480*/  ST.E desc[UR56][R4.64], R13 ;  /* 0x0000000d04007985 */ /* 0x0003e8000c101938 */
[----:B0-----:R-:W2:Y:S04]  /*d490*/  LD.E R11, desc[UR56][R18.64+0x260] ;  /* 0x00026038120b7980 */ /* 0x001ea8000c101900 */
[----:B------:R-:W3:Y:S04]  /*d4a0*/  LD.E R141, desc[UR56][R18.64+0x414] ;  /* 0x00041438128d7980 */ /* 0x000ee8000c101900 */
[----:B------:R-:W4:Y:S04]  /*d4b0*/  LD.E R9, desc[UR56][R18.64+0x230] ;  /* 0x0002303812097980 */ /* 0x000f28000c101900 */
        /* <DEDUP_REMOVED lines=59> */
[----:B------:R-:W-:-:S06]  /*d870*/  ULOP3.LUT UR5, UR4, 0x8, URZ, 0xfc, !UPT ;  /* 0x0000000804057892 */ /* 0x000fcc000f8efc3f */
[----:B------:R-:W-:Y:S02]  /*d880*/  IMAD.U32 R10, RZ, RZ, UR5 ;  /* 0x00000005ff0a7e24 */ /* 0x000fe4000f8e00ff */
[C---:B--2---:R-:W-:Y:S01]  /*d890*/  FMUL.FTZ R11, R12.reuse, R11 ;  /* 0x0000000b0c0b7220 */ /* 0x044fe20000410000 */
[----:B---3--:R-:W-:-:S04]  /*d8a0*/  FMUL.FTZ R141, R12, R141 ;  /* 0x0000008d0c8d7220 */ /* 0x008fc80000410000 */
[----:B------:R0:W-:Y:S01]  /*d8b0*/  ST.E desc[UR56][R18.64+0x260], R11 ;  /* 0x0002600b12007985 */ /* 0x0001e2000c101938 */
[C---:B----4-:R-:W-:Y:S01]  /*d8c0*/  FMUL.FTZ R9, R12.reuse, R9 ;  /* 0x000000090c097220 */ /* 0x050fe20000410000 */
[C---:B-----5:R-:W-:Y:S01]  /*d8d0*/  FMUL.FTZ R25, R12.reuse, R25 ;  /* 0x000000190c197220 */ /* 0x060fe20000410000 */
[C---:B------:R-:W-:Y:S01]  /*d8e0*/  FMUL.FTZ R27, R12.reuse, R27 ;  /* 0x0000001b0c1b7220 */ /* 0x040fe20000410000 */
[----:B0-----:R-:W-:Y:S02]  /*d8f0*/  IMAD.U32 R11, RZ, RZ, UR6 ;  /* 0x00000006ff0b7e24 */ /* 0x001fe4000f8e00ff */
        /* <DEDUP_REMOVED lines=118> */
[----:B0-----:R-:W2:Y:S01]  /*e060*/  LD.E R13, desc[UR56][R10.64] ;  /* 0x000000380a0d7980 */ /* 0x001ea2000c101900 */
[----:B------:R-:W-:Y:S01]  /*e070*/  ULOP3.LUT UR4, UR4, 0xc, URZ, 0xfc, !UPT ;  /* 0x0000000c04047892 */ /* 0x000fe2000f8efc3f */
[----:B------:R-:W-:-:S05]  /*e080*/  IMAD.U32 R9, RZ, RZ, UR6 ;  /* 0x00000006ff097e24 */ /* 0x000fca000f8e00ff */
[----:B------:R-:W-:Y:S02]  /*e090*/  IMAD.U32 R8, RZ, RZ, UR4 ;  /* 0x00000004ff087e24 */ /* 0x000fe4000f8e00ff */
[----:B--2---:R-:W-:-:S05]  /*e0a0*/  FMUL.FTZ R13, R24, R13 ;  /* 0x0000000d180d7220 */ /* 0x004fca0000410000 */
[----:B------:R0:W-:Y:S04]  /*e0b0*/  ST.E desc[UR56][R10.64], R13 ;  /* 0x0000000d0a007985 */ /* 0x0001e8000c101938 */
[----:B------:R-:W2:Y:S02]  /*e0c0*/  LD.E R25, desc[UR56][R8.64] ;  /* 0x0000003808197980 */ /* 0x000ea4000c101900 */
[----:B--2---:R-:W-:-:S05]  /*e0d0*/  FMUL.FTZ R25, R24, R25 ;  /* 0x0000001918197220 */ /* 0x004fca0000410000 */
[----:B------:R1:W-:Y:S04]  /*e0e0*/  ST.E desc[UR56][R8.64], R25 ;  /* 0x0000001908007985 */ /* 0x0003e8000c101938 */
[----:B------:R-:W2:Y:S04]  /*e0f0*/  LD.E R145, desc[UR56][R18.64+0x41c] ;  /* 0x00041c3812917980 */ /* 0x000ea8000c101900 */
[----:B------:R-:W3:Y:S04]  /*e100*/  LD.E R27, desc[UR56][R18.64+0x238] ;  /* 0x00023838121b7980 */ /* 0x000ee8000c101900 */
[----:B------:R-:W4:Y:S04]  /*e110*/  LD.E R29, desc[UR56][R18.64+0x23c] ;  /* 0x00023c38121d7980 */ /* 0x000f28000c101900 */
[----:B------:R-:W5:Y:S04]  /*e120*/  LD.E R31, desc[UR56][R18.64+0x248] ;  /* 0x00024838121f7980 */ /* 0x000f68000c101900 */
[----:B------:R-:W5:Y:S04]  /*e130*/  LD.E R33, desc[UR56][R18.64+0x24c] ;  /* 0x00024c3812217980 */ /* 0x000f68000c101900 */
[----:B------:R-:W5:Y:S04]  /*e140*/  LD.E R35, desc[UR56][R18.64+0x258] ;  /* 0x0002583812237980 */ /* 0x000f68000c101900 */
[----:B------:R-:W5:Y:S04]  /*e150*/  LD.E R37, desc[UR56][R18.64+0x25c] ;  /* 0x00025c3812257980 */ /* 0x000f68000c101900 */
[----:B0-----:R-:W5:Y:S04]  /*e160*/  LD.E R13, desc[UR56][R18.64+0x268] ;  /* 0x00026838120d7980 */ /* 0x001f68000c101900 */
        /* <DEDUP_REMOVED lines=177> */
[----:B------:R-:W-:Y:S01]  /*ec80*/  ST.E desc[UR56][R18.64+0x418], R143 ;  /* 0x0004188f12007985 */ /* 0x000fe2000c101938 */
[----:B------:R1:W-:Y:S06]  /*ec90*/  BAR.SYNC.DEFER_BLOCKING R179, 0x100 ;  /* 0x000400b30000751d */ /* 0x0003ec0000010000 */
[----:B0-----:R-:W2:Y:S04]  /*eca0*/  LD.E R25, desc[UR56][R18.64+0x220] ;  /* 0x0002203812197980 */ /* 0x001ea8000c101900 */
[----:B------:R-:W3:Y:S04]  /*ecb0*/  LD.E R225, desc[UR56][R18.64+0x210] ;  /* 0x0002103812e17980 */ /* 0x000ee8000c101900 */
[----:B------:R-:W3:Y:S04]  /*ecc0*/  LD.E.64 R12, desc[UR56][R18.64+0xa8] ;  /* 0x0000a838120c7980 */ /* 0x000ee8000c101b00 */
[----:B--2---:R0:W-:Y:S04]  /*ecd0*/  ST.E desc[UR56][R18.64+0x220], R25 ;  /* 0x0002201912007985 */ /* 0x0041e8000c101938 */
[----:B------:R-:W2:Y:S04]  /*ece0*/  LD.E R27, desc[UR56][R4.64] ;  /* 0x00000038041b7980 */ /* 0x000ea8000c101900 */
[----:B--2---:R2:W-:Y:S04]  /*ecf0*/  ST.E desc[UR56][R4.64], R27 ;  /* 0x0000001b04007985 */ /* 0x0045e8000c101938 */
[----:B------:R-:W4:Y:S04]  /*ed00*/  LD.E R29, desc[UR56][R10.64] ;  /* 0x000000380a1d7980 */ /* 0x000f28000c101900 */
[----:B----4-:R4:W-:Y:S04]  /*ed10*/  ST.E desc[UR56][R10.64], R29 ;  /* 0x0000001d0a007985 */ /* 0x0109e8000c101938 */
[----:B------:R-:W5:Y:S04]  /*ed20*/  LD.E R31, desc[UR56][R8.64] ;  /* 0x00000038081f7980 */ /* 0x000f68000c101900 */
[----:B-----5:R5:W-:Y:S04]  /*ed30*/  ST.E desc[UR56][R8.64], R31 ;  /* 0x0000001f08007985 */ /* 0x020be8000c101938 */
[----:B------:R-:W3:Y:S04]  /*ed40*/  LD.E R33, desc[UR56][R18.64+0x230] ;  /* 0x0002303812217980 */ /* 0x000ee8000c101900 */
[----:B------:R-:W3:Y:S04]  /*ed50*/  LD.E R35, desc[UR56][R18.64+0x234] ;  /* 0x0002343812237980 */ /* 0x000ee8000c101900 */
[----:B0-----:R-:W3:Y:S04]  /*ed60*/  LD.E R25, desc[UR56][R18.64+0x238] ;  /* 0x0002383812197980 */ /* 0x001ee8000c101900 */
[----:B------:R-:W3:Y:S04]  /*ed70*/  LD.E R37, desc[UR56][R18.64+0x23c] ;  /* 0x00023c3812257980 */ /* 0x000ee8000c101900 */
[----:B------:R-:W3:Y:S04]  /*ed80*/  LD.E R39, desc[UR56][R18.64+0x240] ;  /* 0x0002403812277980 */ /* 0x000ee8000c101900 */
[----:B------:R-:W3:Y:S04]  /*ed90*/  LD.E R41, desc[UR56][R18.64+0x244] ;  /* 0x0002443812297980 */ /* 0x000ee8000c101900 */
[----:B--2---:R-:W2:Y:S04]  /*eda0*/  LD.E R27, desc[UR56][R18.64+0x248] ;  /* 0x00024838121b7980 */ /* 0x004ea8000c101900 */
[----:B------:R-:W2:Y:S04]  /*edb0*/  LD.E R43, desc[UR56][R18.64+0x24c] ;  /* 0x00024c38122b7980 */ /* 0x000ea8000c101900 */
        /* <DEDUP_REMOVED lines=116> */
[----:B---3--:R-:W-:Y:S04]  /*f500*/  ST.E desc[UR56][R18.64+0x230], R33 ;  /* 0x0002302112007985 */ /* 0x008fe8000c101938 */
[----:B------:R-:W-:Y:S04]  /*f510*/  ST.E desc[UR56][R18.64+0x234], R35 ;  /* 0x0002342312007985 */ /* 0x000fe8000c101938 */
[----:B------:R-:W-:Y:S04]  /*f520*/  ST.E desc[UR56][R18.64+0x238], R25 ;  /* 0x0002381912007985 */ /* 0x000fe8000c101938 */
[----:B------:R-:W-:Y:S04]  /*f530*/  ST.E desc[UR56][R18.64+0x23c], R37 ;  /* 0x00023c2512007985 */ /* 0x000fe8000c101938 */
[----:B------:R-:W-:Y:S04]  /*f540*/  ST.E desc[UR56][R18.64+0x240], R39 ;  /* 0x0002402712007985 */ /* 0x000fe8000c101938 */
[----:B------:R-:W-:Y:S04]  /*f550*/  ST.E desc[UR56][R18.64+0x244], R41 ;  /* 0x0002442912007985 */ /* 0x000fe8000c101938 */
[----:B--2---:R-:W-:Y:S04]  /*f560*/  ST.E desc[UR56][R18.64+0x248], R27 ;  /* 0x0002481b12007985 */ /* 0x004fe8000c101938 */
[----:B------:R-:W-:Y:S04]  /*f570*/  ST.E desc[UR56][R18.64+0x24c], R43 ;  /* 0x00024c2b12007985 */ /* 0x000fe8000c101938 */
        /* <DEDUP_REMOVED lines=116> */
[----:B0-----:R-:W5:Y:S04]  /*fcc0*/  LDL R6, [R1+0x88] ;  /* 0x0000880001067983 */ /* 0x001f680000100800 */
[----:B--2---:R-:W2:Y:S04]  /*fcd0*/  LD.E R24, desc[UR56][R18.64+0x220] ;  /* 0x0002203812187980 */ /* 0x004ea8000c101900 */
[----:B---3--:R-:W2:Y:S04]  /*fce0*/  LD.E R28, desc[UR56][R18.64+0x230] ;  /* 0x00023038121c7980 */ /* 0x008ea8000c101900 */
[----:B------:R-:W2:Y:S04]  /*fcf0*/  LD.E R29, desc[UR56][R18.64+0x234] ;  /* 0x00023438121d7980 */ /* 0x000ea8000c101900 */
[----:B----4-:R-:W2:Y:S04]  /*fd00*/  LD.E R30, desc[UR56][R18.64+0x238] ;  /* 0x00023838121e7980 */ /* 0x010ea8000c101900 */
[----:B------:R-:W2:Y:S04]  /*fd10*/  LD.E R31, desc[UR56][R18.64+0x23c] ;  /* 0x00023c38121f7980 */ /* 0x000ea8000c101900 */
[----:B-----5:R-:W2:Y:S04]  /*fd20*/  LD.E R32, desc[UR56][R18.64+0x240] ;  /* 0x0002403812207980 */ /* 0x020ea8000c101900 */
[----:B------:R-:W2:Y:S04]  /*fd30*/  LD.E R33, desc[UR56][R18.64+0x244] ;  /* 0x0002443812217980 */ /* 0x000ea8000c101900 */
[----:B-1----:R-:W2:Y:S04]  /*fd40*/  LD.E R34, desc[UR56][R18.64+0x248] ;  /* 0x0002483812227980 */ /* 0x002ea8000c101900 */
        /* <DEDUP_REMOVED lines=138> */
[----:B------:R-:W-:Y:S01]  /*105f0*/  ST.E desc[UR56][R18.64+0x220], R24 ;  /* 0x0002201812007985 */ /* 0x000fe2000c101938 */
[----:B------:R-:W-:-:S02]  /*10600*/  F2FP.F16.F32.PACK_AB R172, R221, R222 ;  /* 0x000000deddac723e */ /* 0x000fc400000000ff */
[----:B------:R-:W-:Y:S01]  /*10610*/  F2FP.F16.F32.PACK_AB R174, R209, R208 ;  /* 0x000000d0d1ae723e */ /* 0x000fe200000000ff */
[----:B------:R-:W-:Y:S01]  /*10620*/  ST.E desc[UR56][R4.64], R25 ;  /* 0x0000001904007985 */ /* 0x000fe2000c101938 */
        /* <DEDUP_REMOVED lines=130> */
[----:B------:R-:W-:Y:S01]  /*10e50*/  R2UR UR6, R6 ;  /* 0x00000000060672ca */ /* 0x000fe200000e0000 */
[----:B------:R-:W-:Y:S01]  /*10e60*/  STL [R1+0x88], R2 ;  /* 0x0000880201007387 */ /* 0x000fe20000100800 */
        /* <DEDUP_REMOVED lines=281> */
[----:B------:R-:W-:Y:S01]  /*12000*/  VIADD R12, R12, 0x280 ;  /* 0x000002800c0c7836 */ /* 0x000fe20000000000 */
[----:B------:R-:W-:Y:S02]  /*12010*/  WARPGROUP.DEPBAR.LE gsb0, 0x0 ;  /* 0x00008000000079c5 */ /* 0x000fe40000010000 */
[----:B------:R-:W-:Y:S01]  /*12020*/  ST.E desc[UR56][R18.64+0x220], R24 ;  /* 0x0002201812007985 */ /* 0x000fe2000c101938 */
[----:B------:R-:W-:Y:S02]  /*12030*/  F2FP.F16.F32.PACK_AB R172, R184, R185 ;  /* 0x000000b9b8ac723e */ /* 0x000fe400000000ff */
[----:B------:R-:W-:Y:S01]  /*12040*/  F2FP.F16.F32.PACK_AB R174, R182, R181 ;  /* 0x000000b5b6ae723e */ /* 0x000fe200000000ff */
[----:B------:R-:W-:Y:S01]  /*12050*/  ST.E desc[UR56][R4.64], R25 ;  /* 0x0000001904007985 */ /* 0x000fe2000c101938 */
        /* <DEDUP_REMOVED lines=398> */
[----:B------:R-:W-:Y:S04]  /*13940*/  STL [R1+0x88], R2 ;  /* 0x0000880201007387 */ /* 0x000fe80000100800 */
[----:B------:R-:W3:Y:S04]  /*13950*/  LD.E R7, desc[UR56][R18.64+0x220] ;  /* 0x0002203812077980 */ /* 0x000ee8000c101900 */
[----:B---3--:R3:W-:Y:S04]  /*13960*/  ST.E desc[UR56][R18.64+0x220], R7 ;  /* 0x0002200712007985 */ /* 0x0087e8000c101938 */
[----:B------:R-:W4:Y:S04]  /*13970*/  LD.E R13, desc[UR56][R4.64] ;  /* 0x00000038040d7980 */ /* 0x000f28000c101900 */
[----:B----4-:R4:W-:Y:S04]  /*13980*/  ST.E desc[UR56][R4.64], R13 ;  /* 0x0000000d04007985 */ /* 0x0109e8000c101938 */
[----:B------:R-:W5:Y:S04]  /*13990*/  LD.E R15, desc[UR56][R10.64] ;  /* 0x000000380a0f7980 */ /* 0x000f68000c101900 */
[----:B-----5:R5:W-:Y:S04]  /*139a0*/  ST.E desc[UR56][R10.64], R15 ;  /* 0x0000000f0a007985 */ /* 0x020be8000c101938 */
[----:B------:R-:W2:Y:S04]  /*139b0*/  LD.E R17, desc[UR56][R8.64] ;  /* 0x0000003808117980 */ /* 0x000ea8000c101900 */
[----:B--2---:R2:W-:Y:S04]  /*139c0*/  ST.E desc[UR56][R8.64], R17 ;  /* 0x0000001108007985 */ /* 0x0045e8000c101938 */
[----:B------:R-:W2:Y:S04]  /*139d0*/  LD.E R21, desc[UR56][R18.64+0x230] ;  /* 0x0002303812157980 */ /* 0x000ea8000c101900 */
[----:B0-----:R-:W2:Y:S04]  /*139e0*/  LD.E R25, desc[UR56][R18.64+0x234] ;  /* 0x0002343812197980 */ /* 0x001ea8000c101900 */
[----:B-1----:R-:W2:Y:S04]  /*139f0*/  LD.E R27, desc[UR56][R18.64+0x238] ;  /* 0x00023838121b7980 */ /* 0x002ea8000c101900 */
[----:B------:R-:W2:Y:S04]  /*13a00*/  LD.E R29, desc[UR56][R18.64+0x23c] ;  /* 0x00023c38121d7980 */ /* 0x000ea8000c101900 */
[----:B---3--:R-:W3:Y:S04]  /*13a10*/  LD.E R7, desc[UR56][R18.64+0x240] ;  /* 0x0002403812077980 */ /* 0x008ee8000c101900 */
[----:B------:R-:W3:Y:S04]  /*13a20*/  LD.E R31, desc[UR56][R18.64+0x244] ;  /* 0x00024438121f7980 */ /* 0x000ee8000c101900 */
[----:B----4-:R-:W4:Y:S04]  /*13a30*/  LD.E R5, desc[UR56][R18.64+0x248] ;  /* 0x0002483812057980 */ /* 0x010f28000c101900 */
[----:B------:R-:W4:Y:S04]  /*13a40*/  LD.E R13, desc[UR56][R18.64+0x24c] ;  /* 0x00024c38120d7980 */ /* 0x000f28000c101900 */
[----:B-----5:R-:W5:Y:S04]  /*13a50*/  LD.E R11, desc[UR56][R18.64+0x250] ;  /* 0x00025038120b7980 */ /* 0x020f68000c101900 */
        /* <DEDUP_REMOVED lines=115> */
[----:B------:R0:W-:Y:S04]  /*14190*/  ST.E desc[UR56][R18.64+0x230], R21 ;  /* 0x0002301512007985 */ /* 0x0001e8000c101938 */
[----:B------:R0:W-:Y:S04]  /*141a0*/  ST.E desc[UR56][R18.64+0x234], R25 ;  /* 0x0002341912007985 */ /* 0x0001e8000c101938 */
[----:B------:R0:W-:Y:S04]  /*141b0*/  ST.E desc[UR56][R18.64+0x238], R27 ;  /* 0x0002381b12007985 */ /* 0x0001e8000c101938 */
[----:B------:R0:W-:Y:S04]  /*141c0*/  ST.E desc[UR56][R18.64+0x23c], R29 ;  /* 0x00023c1d12007985 */ /* 0x0001e8000c101938 */
[----:B---3--:R0:W-:Y:S04]  /*141d0*/  ST.E desc[UR56][R18.64+0x240], R7 ;  /* 0x0002400712007985 */ /* 0x0081e8000c101938 */
[----:B------:R0:W-:Y:S04]  /*141e0*/  ST.E desc[UR56][R18.64+0x244], R31 ;  /* 0x0002441f12007985 */ /* 0x0001e8000c101938 */
[----:B----4-:R0:W-:Y:S04]  /*141f0*/  ST.E desc[UR56][R18.64+0x248], R5 ;  /* 0x0002480512007985 */ /* 0x0101e8000c101938 */
[----:B------:R0:W-:Y:S04]  /*14200*/  ST.E desc[UR56][R18.64+0x24c], R13 ;  /* 0x00024c0d12007985 */ /* 0x0001e8000c101938 */
[----:B-----5:R0:W-:Y:S04]  /*14210*/  ST.E desc[UR56][R18.64+0x250], R11 ;  /* 0x0002500b12007985 */ /* 0x0201e8000c101938 */
[----:B------:R0:W-:Y:S04]  /*14220*/  ST.E desc[UR56][R18.64+0x254], R15 ;  /* 0x0002540f12007985 */ /* 0x0001e8000c101938 */
[----:B--2---:R0:W-:Y:S04]  /*14230*/  ST.E desc[UR56][R18.64+0x258], R9 ;  /* 0x0002580912007985 */ /* 0x0041e8000c101938 */
        /* <DEDUP_REMOVED lines=121> */
.L_x_2915:
[----:B------:R-:W-:Y:S05]  /*149d0*/  BSYNC B0 ;  /* 0x0000000000007941 */ /* 0x000fea0003800000 */
.L_x_2914:
[C---:B------:R-:W-:Y:S01]  /*149e0*/  ISETP.GT.AND P0, PT, R0.reuse, R3, PT ;  /* 0x000000030000720c */ /* 0x040fe20003f04270 */
[----:B------:R-:W-:-:S12]  /*149f0*/  VIADD R0, R0, 0xffffffff ;  /* 0xffffffff00007836 */ /* 0x000fd80000000000 */
[----:B------:R-:W-:Y:S05]  /*14a00*/  @P0 BRA `(.L_x_2916) ;  /* 0xffffff5400500947 */ /* 0x000fea000383ffff */
[----:B01----:R-:W2:Y:S02]  /*14a10*/  LDL R2, [R1+0x70] ;  /* 0x0000700001027983 */ /* 0x003ea40000100800 */
[----:B--2---:R-:W-:-:S07]  /*14a20*/  IMAD.SHL.U32 R2, R2, 0x80, RZ ;  /* 0x0000008002027824 */ /* 0x004fce00078e00ff */
.L_x_2889:
[----:B------:R-:W0:Y:S01]  /*14a30*/  LDC R6, c[0x0][0xadc] ;  /* 0x0002b700ff067b82 */ /* 0x000e220000000800 */
[----:B------:R-:W-:Y:S01]  /*14a40*/  IADD3 R161, R161, 0x80, -R160 ;  /* 0x00000080a1a17810 */ /* 0x000fe20007ffe8a0 */
[----:B------:R-:W-:-:S04]  /*14a50*/  ULDC UR4, c[0x0][0xad4] ;  /* 0x0002b50000047ab9 */ /* 0x000fc80000000800 */
[----:B------:R-:W-:-:S04]  /*14a60*/  IMAD.IADD R161, R161, 0x1, R2 ;  /* 0x00000001a1a17824 */ /* 0x000fc800078e0202 */
        /* <DEDUP_REMOVED lines=13> */
.L_x_2919:
[----:B------:R-:W-:-:S13]  /*14b40*/  ISETP.NE.AND P0, PT, R6, 0x1, PT ;  /* 0x000000010600780c */ /* 0x000fda0003f05270 */
[----:B------:R-:W0:Y:S02]  /*14b50*/  @P0 LDC.64 R4, c[0x0][0xae0] ;  /* 0x0002b800ff040b82 */ /* 0x000e240000000a00 */
[----:B0-----:R-:W-:-:S05]  /*14b60*/  @P0 IMAD.HI.U32 R4, R161, R4, RZ ;  /* 0x00000004a1040227 */ /* 0x001fca00078e00ff */
[----:B------:R-:W-:-:S07]  /*14b70*/  @P0 SHF.R.U32.HI R161, RZ, R5, R4 ;  /* 0x00000005ffa10219 */ /* 0x000fce0000011604 */
.L_x_2920:
[----:B------:R-:W-:Y:S05]  /*14b80*/  BSYNC B0 ;  /* 0x0000000000007941 */ /* 0x000fea0003800000 */
.L_x_2918:
[----:B------:R-:W-:-:S05]  /*14b90*/  IMAD R161, R161, R6, RZ ;  /* 0x00000006a1a17224 */ /* 0x000fca00078e02ff */
[----:B------:R-:W-:-:S07]  /*14ba0*/  VIMNMX R2, R2, R161, !PT ;  /* 0x000000a102027248 */ /* 0x000fce0007fe0100 */
.L_x_2917:
[----:B------:R-:W-:-:S04]  /*14bb0*/  VIADD R2, R2, 0x5f ;  /* 0x0000005f02027836 */ /* 0x000fc80000000000 */
[----:B------:R-:W-:-:S05]  /*14bc0*/  IMAD.HI R2, R2, 0x2aaaaaab, RZ ;  /* 0x2aaaaaab02027827 */ /* 0x000fca00078e02ff */
[----:B------:R-:W-:-:S04]  /*14bd0*/  SHF.R.U32.HI R3, RZ, 0x1f, R2 ;  /* 0x0000001fff037819 */ /* 0x000fc80000011602 */
[----:B------:R-:W-:-:S04]  /*14be0*/  LEA.HI.SX32 R2, R2, R3, 0x1c ;  /* 0x0000000302027211 */ /* 0x000fc800078fe2ff */
[----:B------:R-:W-:-:S04]  /*14bf0*/  VIMNMX R5, R167, R2, !PT ;  /* 0x00000002a7057248 */ /* 0x000fc80007fe0100 */
[----:B------:R-:W-:-:S13]  /*14c00*/  ISETP.GE.AND P0, PT, R0, R5, PT ;  /* 0x000000050000720c */ /* 0x000fda0003f06270 */
[----:B------:R-:W-:Y:S05]  /*14c10*/  @!P0 BRA `(.L_x_2921) ;  /* 0x0000009400fc8947 */ /* 0x000fea0003800000 */
[----:B------:R0:W5:Y:S01]  /*14c20*/  LDL.64 R2, [R1+0x170] ;  /* 0x0001700001027983 */ /* 0x0001620000100a00 */
[----:B------:R-:W-:-:S07]  /*14c30*/  IMAD.MOV.U32 R4, RZ, RZ, R0 ;  /* 0x000000ffff047224 */ /* 0x000fce00078e0000 */
.L_x_2938:
[----:B0----5:R-:W2:Y:S04]  /*14c40*/  LD.E R7, desc[UR56][R2.64] ;  /* 0x0000003802077980 */ /* 0x021ea8000c101900 */
        /* <DEDUP_REMOVED lines=23> */
.L_x_2923:
[----:B------:R-:W-:Y:S05]  /*14dc0*/  BSYNC B0 ;  /* 0x0000000000007941 */ /* 0x000fea0003800000 */
.L_x_2922:
        /* <DEDUP_REMOVED lines=13> */
.L_x_2925:
[----:B------:R-:W-:Y:S05]  /*14ea0*/  BSYNC B0 ;  /* 0x0000000000007941 */ /* 0x000fea0003800000 */
.L_x_2924:
        /* <DEDUP_REMOVED lines=8> */
.L_x_2927:
[----:B------:R-:W-:Y:S05]  /*14f30*/  BSYNC B0 ;  /* 0x0000000000007941 */ /* 0x000fea0003800000 */
.L_x_2926:
        /* <DEDUP_REMOVED lines=57> */
[----:B-1----:R-:W-:Y:S05]  /*152d0*/  @!P2 BRA `(.L_x_2930) ;  /* 0x000000000004a947 */ /* 0x002fea0003800000 */
[----:B------:R-:W-:Y:S01]  /*152e0*/  BPT.TRAP 0x1 ;  /* 0x000000040000795c */ /* 0x000fe20000300000 */
.L_x_2930:
[----:B------:R-:W-:Y:S05]  /*152f0*/  BSYNC B0 ;  /* 0x0000000000007941 */ /* 0x000fea0003800000 */
.L_x_2929:
        /* <DEDUP_REMOVED lines=10> */
.L_x_2932:
[----:B------:R-:W-:Y:S05]  /*153a0*/  BSYNC B0 ;  /* 0x0000000000007941 */ /* 0x000fea0003800000 */
.L_x_2931:
[----:B------:R-:W-:Y:S04]  /*153b0*/  BSSY B0, `(.L_x_2933) ;  /* 0x0000006000007945 */ /* 0x000fe80003800000 */
[----:B--2---:R-:W-:Y:S05]  /*153c0*/  @P1 BRA `(.L_x_2934) ;  /* 0x0000000000101947 */ /* 0x004fea0003800000 */
[----:B-----5:R-:W-:Y:S01]  /*153d0*/  IMAD R6, R6, 0x8, R9 ;  /* 0x0000000806067824 */ /* 0x020fe200078e0209 */
[----:B-1----:R-:W-:-:S04]  /*153e0*/  SHF.L.U32 R7, R8, 0x1f, RZ ;  /* 0x0000001f08077819 */ /* 0x002fc800000006ff */
[----:B------:R-:W1:Y:S02]  /*153f0*/  SYNCS.PHASECHK.TRANS64.TRYWAIT P1, [R6+URZ], R7 ;  /* 0x00000007060075a7 */ /* 0x000e64000802017f */
[----:B-1----:R-:W-:Y:S05]  /*15400*/  @!P1 BRA `(.L_x_2935) ;  /* 0x000001e800e89947 */ /* 0x002fea0003800000 */
.L_x_2934:
[----:B------:R-:W-:Y:S05]  /*15410*/  BSYNC B0 ;  /* 0x0000000000007941 */ /* 0x000fea0003800000 */
.L_x_2933:
[----:B------:R-:W2:Y:S04]  /*15420*/  LDL R9, [R1+0x90] ;  /* 0x0000900001097983 */ /* 0x000ea80000100800 */
[----:B------:R-:W3:Y:S04]  /*15430*/  LD.E R17, desc[UR56][R2.64] ;  /* 0x0000003802117980 */ /* 0x000ee8000c101900 */
[----:B------:R-:W3:Y:S04]  /*15440*/  LDL.64 R72, [R1+0x118] ;  /* 0x0001180001487983 */ /* 0x000ee80000100a00 */
[----:B-1---5:R-:W4:Y:S04]  /*15450*/  LDL.64 R6, [R1+0x110] ;  /* 0x0001100001067983 */ /* 0x022f280000100a00 */
        /* <DEDUP_REMOVED lines=179> */
[----:B-1----:R-:W-:Y:S01]  /*15f90*/  LOP3.LUT R74, R74, 0x7f, RZ, 0xc0, !PT ;  /* 0x0000007f4a4a7812 */ /* 0x002fe200078ec0ff */
[----:B------:R-:W-:Y:S03]  /*15fa0*/  STL [R1+0x90], R0 ;  /* 0x0000900001007387 */ /* 0x000fe60000100800 */
[----:B------:R-:W-:Y:S01]  /*15fb0*/  ISETP.NE.AND P2, PT, R74, RZ, PT ;  /* 0x000000ff4a00720c */ /* 0x000fe20003f45270 */
        /* <DEDUP_REMOVED lines=76> */
[----:B------:R2:W-:Y:S04]  /*16480*/  STL.64 [R1+0x430], R6 ;  /* 0x0004300601007387 */ /* 0x0005e80000100a00 */
[----:B------:R-:W3:Y:S04]  /*16490*/  LDL R10, [R1+0x434] ;  /* 0x00043400010a7983 */ /* 0x000ee80000100800 */
[----:B------:R-:W-:Y:S04]  /*164a0*/  STL [R1+0x430], R8 ;  /* 0x0004300801007387 */ /* 0x000fe80000100800 */
[----:B------:R-:W4:Y:S04]  /*164b0*/  LDL R75, [R1+0x430] ;  /* 0x00043000014b7983 */ /* 0x000f280000100800 */
[----:B---3--:R-:W3:Y:S01]  /*164c0*/  SHFL.BFLY PT, R7, R10, 0x2, 0x1f ;  /* 0x0c401f000a077f89 */ /* 0x008ee200000e0000 */
[----:B----4-:R-:W-:Y:S01]  /*164d0*/  FADD.FTZ R9, R16, -R75 ;  /* 0x8000004b10097221 */ /* 0x010fe20000010000 */
[----:B------:R-:W-:-:S04]  /*164e0*/  FMUL.FTZ R75, R20, R75 ;  /* 0x0000004b144b7220 */ /* 0x000fc80000410000 */
[----:B--2---:R-:W-:Y:S01]  /*164f0*/  FFMA.FTZ R6, R25, R20, -R75 ;  /* 0x0000001419067223 */ /* 0x004fe2000001084b */
[----:B---3--:R-:W-:-:S05]  /*16500*/  FMNMX.FTZ R8, R7, R10, !PT ;  /* 0x0000000a07087209 */ /* 0x008fca0007810000 */
[----:B------:R-:W2:Y:S01]  /*16510*/  SHFL.BFLY PT, R25, R8, 0x1, 0x1f ;  /* 0x0c201f0008197f89 */ /* 0x000ea200000e0000 */
[-CC-:B------:R-:W-:Y:S01]  /*16520*/  FFMA.FTZ R160, R24, R20.reuse, -R75.reuse ;  /* 0x0000001418a07223 */ /* 0x180fe2000001084b */
[-CC-:B------:R-:W-:Y:S01]  /*16530*/  FFMA.FTZ R163, R29, R20.reuse, -R75.reuse ;  /* 0x000000141da37223 */ /* 0x180fe2000001084b */
[-C--:B------:R-:W-:Y:S01]  /*16540*/  FMUL.FTZ R9, R9, R20.reuse ;  /* 0x0000001409097220 */ /* 0x080fe20000410000 */
[-CC-:B------:R-:W-:Y:S01]  /*16550*/  FFMA.FTZ R14, R44, R20.reuse, -R75.reuse ;  /* 0x000000142c0e7223 */ /* 0x180fe2000001084b */
[----:B------:R-:W-:Y:S02]  /*16560*/  FFMA.FTZ R162, R28, R20, -R75 ;  /* 0x000000141ca27223 */ /* 0x000fe4000001084b */
[----:B------:R-:W-:Y:S01]  /*16570*/  MUFU.EX2 R21, R9 ;  /* 0x0000000900157308 */ /* 0x000fe20000000800 */
[----:B--2---:R-:W-:-:S05]  /*16580*/  FMNMX.FTZ R24, R8, R25, !PT ;  /* 0x0000001908187209 */ /* 0x004fca0007810000 */
[----:B------:R-:W-:Y:S01]  /*16590*/  FMUL.FTZ R29, R24, R20 ;  /* 0x00000014181d7220 */ /* 0x000fe20000410000 */
[----:B------:R-:W-:-:S03]  /*165a0*/  FADD.FTZ R25, R17, -R24 ;  /* 0x8000001811197221 */ /* 0x000fc60000010000 */
[-CC-:B------:R-:W-:Y:S01]  /*165b0*/  FFMA.FTZ R161, R26, R20.reuse, -R29.reuse ;  /* 0x000000141aa17223 */ /* 0x180fe2000001081d */
[----:B------:R-:W-:Y:S01]  /*165c0*/  FMUL.FTZ R25, R20, R25 ;  /* 0x0000001914197220 */ /* 0x000fe20000410000 */
[-CC-:B------:R-:W-:Y:S01]  /*165d0*/  FFMA.FTZ R208, R27, R20.reuse, -R29.reuse ;  /* 0x000000141bd07223 */ /* 0x180fe2000001081d */
[----:B------:R-:W-:Y:S01]  /*165e0*/  MUFU.EX2 R160, R160 ;  /* 0x000000a000a07308 */ /* 0x000fe20000000800 */
[----:B------:R-:W-:-:S07]  /*165f0*/  FFMA.FTZ R207, R30, R20, -R29 ;  /* 0x000000141ecf7223 */ /* 0x000fce000001081d */
[----:B------:R-:W-:Y:S01]  /*16600*/  MUFU.EX2 R44, R25 ;  /* 0x00000019002c7308 */ /* 0x000fe20000000800 */
[----:B------:R-:W-:-:S07]  /*16610*/  FFMA.FTZ R209, R31, R20, -R29 ;  /* 0x000000141fd17223 */ /* 0x000fce000001081d */
[----:B------:R-:W2:Y:S01]  /*16620*/  MUFU.EX2 R161, R161 ;  /* 0x000000a100a17308 */ /* 0x000ea20000000800 */
[----:B------:R-:W-:-:S07]  /*16630*/  FFMA.FTZ R15, R32, R20, -R75 ;  /* 0x00000014200f7223 */ /* 0x000fce000001084b */
[----:B------:R-:W3:Y:S01]  /*16640*/  MUFU.EX2 R208, R208 ;  /* 0x000000d000d07308 */ /* 0x000ee20000000800 */
[----:B------:R-:W-:-:S07]  /*16650*/  FFMA.FTZ R203, R34, R20, -R29 ;  /* 0x0000001422cb7223 */ /* 0x000fce000001081d */
[----:B------:R-:W4:Y:S01]  /*16660*/  MUFU.EX2 R6, R6 ;  /* 0x0000000600067308 */ /* 0x000f220000000800 */
[----:B------:R-:W-:-:S07]  /*16670*/  FFMA.FTZ R186, R33, R20, -R75 ;  /* 0x0000001421ba7223 */ /* 0x000fce000001084b */
[----:B------:R-:W0:Y:S01]  /*16680*/  MUFU.EX2 R207, R207 ;  /* 0x000000cf00cf7308 */ /* 0x000e220000000800 */
[----:B------:R-:W-:-:S07]  /*16690*/  FFMA.FTZ R205, R35, R20, -R29 ;  /* 0x0000001423cd7223 */ /* 0x000fce000001081d */
[----:B------:R-:W1:Y:S01]  /*166a0*/  MUFU.EX2 R162, R162 ;  /* 0x000000a200a27308 */ /* 0x000e620000000800 */
[----:B--2---:R-:W-:Y:S01]  /*166b0*/  FFMA.FTZ R73, R73, R44, R161 ;  /* 0x0000002c49497223 */ /* 0x004fe200000100a1 */
[----:B------:R-:W-:-:S06]  /*166c0*/  FFMA.FTZ R25, R21, R72, R160 ;  /* 0x0000004815197223 */ /* 0x000fcc00000100a0 */
[----:B------:R-:W-:Y:S01]  /*166d0*/  MUFU.EX2 R163, R163 ;  /* 0x000000a300a37308 */ /* 0x000fe20000000800 */
[-C--:B------:R-:W-:Y:S01]  /*166e0*/  FFMA.FTZ R16, R36, R20.reuse, -R75 ;  /* 0x0000001424107223 */ /* 0x080fe2000001084b */
[----:B------:R-:W-:-:S06]  /*166f0*/  FFMA.FTZ R204, R38, R20, -R29 ;  /* 0x0000001426cc7223 */ /* 0x000fcc000001081d */
[----:B------:R-:W2:Y:S01]  /*16700*/  MUFU.EX2 R209, R209 ;  /* 0x000000d100d17308 */ /* 0x000ea20000000800 */
[----:B---3--:R-:W-:Y:S01]  /*16710*/  FADD.FTZ R26, R208, R73 ;  /* 0x00000049d01a7221 */ /* 0x008fe20000010000 */
[----:B----4-:R-:W-:-:S06]  /*16720*/  FADD.FTZ R25, R6, R25 ;  /* 0x0000001906197221 */ /* 0x010fcc0000010000 */
[----:B------:R-:W-:Y:S01]  /*16730*/  MUFU.EX2 R15, R15 ;  /* 0x0000000f000f7308 */ /* 0x000fe20000000800 */
[-C--:B------:R-:W-:Y:S01]  /*16740*/  FFMA.FTZ R185, R37, R20.reuse, -R75 ;  /* 0x0000001425b97223 */ /* 0x080fe2000001084b */
[----:B------:R-:W-:-:S06]  /*16750*/  FFMA.FTZ R206, R39, R20, -R29 ;  /* 0x0000001427ce7223 */ /* 0x000fcc000001081d */
[----:B------:R-:W3:Y:S01]  /*16760*/  MUFU.EX2 R203, R203 ;  /* 0x000000cb00cb7308 */ /* 0x000ee20000000800 */
[----:B0-----:R-:W-:Y:S01]  /*16770*/  FADD.FTZ R28, R207, R26 ;  /* 0x0000001acf1c7221 */ /* 0x001fe20000010000 */
[----:B-1----:R-:W-:-:S06]  /*16780*/  FADD.FTZ R26, R162, R25 ;  /* 0x00000019a21a7221 */ /* 0x002fcc0000010000 */
[----:B------:R-:W-:Y:S01]  /*16790*/  MUFU.EX2 R186, R186 ;  /* 0x000000ba00ba7308 */ /* 0x000fe20000000800 */
[-C--:B------:R-:W-:Y:S01]  /*167a0*/  FFMA.FTZ R13, R40, R20.reuse, -R75 ;  /* 0x00000014280d7223 */ /* 0x080fe2000001084b */
[----:B------:R-:W-:-:S06]  /*167b0*/  FFMA.FTZ R199, R42, R20, -R29 ;  /* 0x000000142ac77223 */ /* 0x000fcc000001081d */
[----:B------:R-:W0:Y:S01]  /*167c0*/  MUFU.EX2 R205, R205 ;  /* 0x000000cd00cd7308 */ /* 0x000e220000000800 */
[----:B--2---:R-:W-:Y:S01]  /*167d0*/  FADD.FTZ R28, R209, R28 ;  /* 0x0000001cd11c7221 */ /* 0x004fe20000010000 */
[----:B------:R-:W-:-:S06]  /*167e0*/  FADD.FTZ R26, R163, R26 ;  /* 0x0000001aa31a7221 */ /* 0x000fcc0000010000 */
[----:B------:R-:W-:Y:S01]  /*167f0*/  MUFU.EX2 R16, R16 ;  /* 0x0000001000107308 */ /* 0x000fe20000000800 */
[-C--:B------:R-:W-:Y:S01]  /*16800*/  FFMA.FTZ R182, R41, R20.reuse, -R75 ;  /* 0x0000001429b67223 */ /* 0x080fe2000001084b */
[----:B------:R-:W-:-:S06]  /*16810*/  FFMA.FTZ R201, R43, R20, -R29 ;  /* 0x000000142bc97223 */ /* 0x000fcc000001081d */
[----:B------:R-:W1:Y:S01]  /*16820*/  MUFU.EX2 R204, R204 ;  /* 0x000000cc00cc7308 */ /* 0x000e620000000800 */
[----:B---3--:R-:W-:Y:S01]  /*16830*/  FADD.FTZ R28, R203, R28 ;  /* 0x0000001ccb1c7221 */ /* 0x008fe20000010000 */
[----:B------:R-:W-:-:S06]  /*16840*/  FADD.FTZ R25, R15, R26 ;  /* 0x0000001a0f197221 */ /* 0x000fcc0000010000 */
[----:B------:R-:W-:Y:S01]  /*16850*/  MUFU.EX2 R185, R185 ;  /* 0x000000b900b97308 */ /* 0x000fe20000000800 */
[----:B------:R-:W-:-:S07]  /*16860*/  FFMA.FTZ R200, R46, R20, -R29 ;  /* 0x000000142ec87223 */ /* 0x000fce000001081d */
[----:B------:R-:W2:Y:S01]  /*16870*/  MUFU.EX2 R206, R206 ;  /* 0x000000ce00ce7308 */ /* 0x000ea20000000800 */
[----:B0-----:R-:W-:Y:S01]  /*16880*/  FADD.FTZ R27, R205, R28 ;  /* 0x0000001ccd1b7221 */ /* 0x001fe20000010000 */
[----:B------:R-:W-:-:S06]  /*16890*/  FADD.FTZ R25, R186, R25 ;  /* 0x00000019ba197221 */ /* 0x000fcc0000010000 */
[----:B------:R-:W-:Y:S01]  /*168a0*/  MUFU.EX2 R13, R13 ;  /* 0x0000000d000d7308 */ /* 0x000fe20000000800 */
[-C--:B------:R-:W-:Y:S01]  /*168b0*/  FFMA.FTZ R184, R45, R20.reuse, -R75 ;  /* 0x000000142db87223 */ /* 0x080fe2000001084b */
[----:B------:R-:W-:-:S06]  /*168c0*/  FFMA.FTZ R202, R47, R20, -R29 ;  /* 0x000000142fca7223 */ /* 0x000fcc000001081d */
[----:B------:R-:W0:Y:S01]  /*168d0*/  MUFU.EX2 R199, R199 ;  /* 0x000000c700c77308 */ /* 0x000e220000000800 */
[----:B-1----:R-:W-:Y:S01]  /*168e0*/  FADD.FTZ R27, R204, R27 ;  /* 0x0000001bcc1b7221 */ /* 0x002fe20000010000 */
[----:B------:R-:W-:-:S06]  /*168f0*/  FADD.FTZ R26, R16, R25 ;  /* 0x00000019101a7221 */ /* 0x000fcc0000010000 */
[----:B------:R-:W-:Y:S01]  /*16900*/  MUFU.EX2 R182, R182 ;  /* 0x000000b600b67308 */ /* 0x000fe20000000800 */
[-C--:B------:R-:W-:Y:S01]  /*16910*/  FFMA.FTZ R11, R48, R20.reuse, -R75 ;  /* 0x00000014300b7223 */ /* 0x080fe2000001084b */
[----:B------:R-:W-:-:S06]  /*16920*/  FFMA.FTZ R187, R50, R20, -R29 ;  /* 0x0000001432bb7223 */ /* 0x000fcc000001081d */
[----:B------:R-:W1:Y:S01]  /*16930*/  MUFU.EX2 R201, R201 ;  /* 0x000000c900c97308 */ /* 0x000e620000000800 */
[----:B--2---:R-:W-:Y:S01]  /*16940*/  FADD.FTZ R28, R206, R27 ;  /* 0x0000001bce1c7221 */ /* 0x004fe20000010000 */
[----:B------:R-:W-:-:S06]  /*16950*/  FADD.FTZ R26, R185, R26 ;  /* 0x0000001ab91a7221 */ /* 0x000fcc0000010000 */
[----:B------:R-:W-:Y:S01]  /*16960*/  MUFU.EX2 R14, R14 ;  /* 0x0000000e000e7308 */ /* 0x000fe20000000800 */
[-C--:B------:R-:W-:Y:S01]  /*16970*/  FFMA.FTZ R175, R49, R20.reuse, -R75 ;  /* 0x0000001431af7223 */ /* 0x080fe2000001084b */
[----:B------:R-:W-:-:S06]  /*16980*/  FFMA.FTZ R193, R51, R20, -R29 ;  /* 0x0000001433c17223 */ /* 0x000fcc000001081d */
        /* <DEDUP_REMOVED lines=52> */
[----:B------:R-:W-:-:S07]  /*16cd0*/  FFMA.FTZ R192, R70, R20, -R29 ;  /* 0x0000001446c07223 */ /* 0x000fce000001081d */
[----:B------:R-:W2:Y:S01]  /*16ce0*/  MUFU.EX2 R196, R196 ;  /* 0x000000c400c47308 */ /* 0x000ea20000000800 */
[----:B------:R-:W-:Y:S01]  /*16cf0*/  FFMA.FTZ R68, R68, R20, -R75 ;  /* 0x0000001444447223 */ /* 0x000fe2000001084b */
[----:B0-----:R-:W-:Y:S01]  /*16d00*/  FADD.FTZ R27, R195, R28 ;  /* 0x0000001cc31b7221 */ /* 0x001fe20000010000 */
[----:B------:R-:W-:-:S05]  /*16d10*/  FADD.FTZ R25, R173, R26 ;  /* 0x0000001aad197221 */ /* 0x000fca0000010000 */
[----:B------:R-:W-:Y:S01]  /*16d20*/  MUFU.EX2 R7, R7 ;  /* 0x0000000700077308 */ /* 0x000fe20000000800 */
[----:B------:R-:W-:-:S07]  /*16d30*/  FFMA.FTZ R198, R71, R20, -R29 ;  /* 0x0000001447c67223 */ /* 0x000fce000001081d */
[----:B------:R-:W0:Y:S01]  /*16d40*/  MUFU.EX2 R191, R191 ;  /* 0x000000bf00bf7308 */ /* 0x000e220000000800 */
[----:B------:R-:W-:Y:S01]  /*16d50*/  FFMA.FTZ R69, R69, R20, -R75 ;  /* 0x0000001445457223 */ /* 0x000fe2000001084b */
[----:B-1----:R-:W-:Y:S01]  /*16d60*/  FADD.FTZ R27, R190, R27 ;  /* 0x0000001bbe1b7221 */ /* 0x002fe20000010000 */
[----:B------:R-:W-:-:S05]  /*16d70*/  FADD.FTZ R25, R10, R25 ;  /* 0x000000190a197221 */ /* 0x000fca0000010000 */
[----:B------:R-:W-:Y:S08]  /*16d80*/  MUFU.EX2 R172, R172 ;  /* 0x000000ac00ac7308 */ /* 0x000ff00000000800 */
[----:B------:R-:W1:Y:S01]  /*16d90*/  MUFU.EX2 R197, R197 ;  /* 0x000000c500c57308 */ /* 0x000e620000000800 */
[----:B--2---:R-:W-:Y:S01]  /*16da0*/  FADD.FTZ R26, R196, R27 ;  /* 0x0000001bc41a7221 */ /* 0x004fe20000010000 */
[----:B------:R-:W-:-:S06]  /*16db0*/  FADD.FTZ R20, R174, R25 ;  /* 0x00000019ae147221 */ /* 0x000fcc0000010000 */
[----:B------:R-:W-:Y:S08]  /*16dc0*/  MUFU.EX2 R8, R68 ;  /* 0x0000004400087308 */ /* 0x000ff00000000800 */
[----:B------:R-:W2:Y:S01]  /*16dd0*/  MUFU.EX2 R192, R192 ;  /* 0x000000c000c07308 */ /* 0x000ea20000000800 */
[----:B0-----:R-:W-:Y:S01]  /*16de0*/  FADD.FTZ R26, R191, R26 ;  /* 0x0000001abf1a7221 */ /* 0x001fe20000010000 */
[----:B------:R-:W-:-:S06]  /*16df0*/  FADD.FTZ R25, R7, R20 ;  /* 0x0000001407197221 */ /* 0x000fcc0000010000 */
[----:B------:R-:W0:Y:S08]  /*16e00*/  MUFU.EX2 R17, R69 ;  /* 0x0000004500117308 */ /* 0x000e300000000800 */
[----:B------:R-:W3:Y:S01]  /*16e10*/  MUFU.EX2 R198, R198 ;  /* 0x000000c600c67308 */ /* 0x000ee20000000800 */
[----:B-1----:R-:W-:Y:S01]  /*16e20*/  FADD.FTZ R27, R197, R26 ;  /* 0x0000001ac51b7221 */ /* 0x002fe20000010000 */
[----:B------:R-:W-:-:S03]  /*16e30*/  FADD.FTZ R25, R172, R25 ;  /* 0x00000019ac197221 */ /* 0x000fc60000010000 */
[----:B--2---:R-:W-:Y:S01]  /*16e40*/  FADD.FTZ R27, R192, R27 ;  /* 0x0000001bc01b7221 */ /* 0x004fe20000010000 */
        /* <DEDUP_REMOVED lines=147> */
[C---:B0-----:R-:W-:Y:S01]  /*17780*/  FMUL.FTZ R231, R21.reuse, R142 ;  /* 0x0000008e15e77220 */ /* 0x041fe20000410000 */
[C---:B-1----:R-:W-:Y:S01]  /*17790*/  FMUL.FTZ R229, R21.reuse, R24 ;  /* 0x0000001815e57220 */ /* 0x042fe20000410000 */
[C---:B--2---:R-:W-:Y:S01]  /*177a0*/  FMUL.FTZ R25, R21.reuse, R38 ;  /* 0x0000002615197220 */ /* 0x044fe20000410000 */
[C---:B---3--:R-:W-:Y:S01]  /*177b0*/  FMUL.FTZ R219, R21.reuse, R148 ;  /* 0x0000009415db7220 */ /* 0x048fe20000410000 */
        /* <DEDUP_REMOVED lines=240> */
[----:B------:R-:W4:Y:S04]  /*186c0*/  LD.E R25, desc[UR56][R18.64+0x224] ;  /* 0x0002243812197980 */ /* 0x000f28000c101900 */
[----:B-1----:R-:W4:Y:S04]  /*186d0*/  LD.E R37, desc[UR56][R18.64+0x228] ;  /* 0x0002283812257980 */ /* 0x002f28000c101900 */
[----:B--2---:R-:W2:Y:S04]  /*186e0*/  LD.E R39, desc[UR56][R18.64+0x22c] ;  /* 0x00022c3812277980 */ /* 0x004ea8000c101900 */
        /* <DEDUP_REMOVED lines=127> */
[----:B------:R-:W-:Y:S04]  /*18ee0*/  ST.E desc[UR56][R18.64+0x228], R37 ;  /* 0x0002282512007985 */ /* 0x000fe8000c101938 */
[----:B--2---:R-:W-:Y:S04]  /*18ef0*/  ST.E desc[UR56][R18.64+0x22c], R39 ;  /* 0x00022c2712007985 */ /* 0x004fe8000c101938 */
        /* <DEDUP_REMOVED lines=124> */
[----:B0-----:R-:W4:Y:S04]  /*196c0*/  LD.E.64 R20, desc[UR56][R18.64+0xa8] ;  /* 0x0000a83812147980 */ /* 0x001f28000c101b00 */
[----:B------:R-:W4:Y:S04]  /*196d0*/  LDL R220, [R1+0x88] ;  /* 0x0000880001dc7983 */ /* 0x000f280000100800 */
[----:B-1----:R-:W4:Y:S04]  /*196e0*/  LD.E R24, desc[UR56][R18.64+0x220] ;  /* 0x0002203812187980 */ /* 0x002f28000c101900 */
[----:B------:R-:W4:Y:S04]  /*196f0*/  LD.E R25, desc[UR56][R18.64+0x224] ;  /* 0x0002243812197980 */ /* 0x000f28000c101900 */
        /* <DEDUP_REMOVED lines=421> */
[----:B------:R-:W-:Y:S01]  /*1b150*/  IMAD.MOV.U32 R13, RZ, RZ, R21 ;  /* 0x000000ffff0d7224 */ /* 0x000fe200078e0015 */
        /* <DEDUP_REMOVED lines=139> */
[----:B------:R-:W-:Y:S01]  /*1ba10*/  VIADD R20, R20, 0x280 ;  /* 0x0000028014147836 */ /* 0x000fe20000000000 */
        /* <DEDUP_REMOVED lines=668> */
.L_x_2937:
[----:B------:R-:W-:Y:S05]  /*1e3e0*/  BSYNC B0 ;  /* 0x0000000000007941 */ /* 0x000fea0003800000 */
.L_x_2936:
[----:B------:R-:W-:Y:S05]  /*1e3f0*/  @P0 BRA `(.L_x_2938) ;  /* 0xffffff6800100947 */ /* 0x000fea000383ffff */
[----:B01----:R-:W-:-:S07]  /*1e400*/  IMAD.MOV.U32 R0, RZ, RZ, R4 ;  /* 0x000000ffff007224 */ /* 0x003fce00078e0004 */
.L_x_2921:
[----:B------:R-:W-:-:S13]  /*1e410*/  ISETP.GE.AND P0, PT, R0, R167, PT ;  /* 0x000000a70000720c */ /* 0x000fda0003f06270 */
[----:B------:R-:W-:Y:S05]  /*1e420*/  @!P0 BRA `(.L_x_2939) ;  /* 0x000000ac00108947 */ /* 0x000fea0003800000 */
[----:B------:R0:W5:Y:S02]  /*1e430*/  LDL.64 R2, [R1+0x170] ;  /* 0x0001700001027983 */ /* 0x0001640000100a00 */
.L_x_2966:
        /* <DEDUP_REMOVED lines=21> */
.L_x_2941:
[----:B------:R-:W-:Y:S05]  /*1e590*/  BSYNC B0 ;  /* 0x0000000000007941 */ /* 0x000fea0003800000 */
.L_x_2940:
        /* <DEDUP_REMOVED lines=13> */
.L_x_2943:
[----:B------:R-:W-:Y:S05]  /*1e670*/  BSYNC B0 ;  /* 0x0000000000007941 */ /* 0x000fea0003800000 */
.L_x_2942:
        /* <DEDUP_REMOVED lines=8> */
.L_x_2945:
[----:B------:R-:W-:Y:S05]  /*1e700*/  BSYNC B0 ;  /* 0x0000000000007941 */ /* 0x000fea0003800000 */
.L_x_2944:
[----:B-1---5:R-:W2:Y:S04]  /*1e710*/  LD.E R7, desc[UR56][R2.64] ;  /* 0x0000003802077980 */ /* 0x022ea8000c101900 */
[----:B------:R-:W2:Y:S01]  /*1e720*/  LDL.64 R10, [R1+0xa0] ;  /* 0x0000a000010a7983 */ /* 0x000ea20000100a00 */
[----:B------:R-:W-:Y:S05]  /*1e730*/  WARPSYNC.ALL ;  /* 0x0000000000007948 */ /* 0x000fea0003800000 */
[----:B------:R-:W3:Y:S04]  /*1e740*/  LDL.64 R4, [R1+0x98] ;  /* 0x0000980001047983 */ /* 0x000ee80000100a00 */
[----:B------:R-:W4:Y:S04]  /*1e750*/  LDL.64 R8, [R1+0x98] ;  /* 0x0000980001087983 */ /* 0x000f280000100a00 */
[----:B------:R-:W4:Y:S01]  /*1e760*/  LDL.64 R12, [R1+0x98] ;  /* 0x00009800010c7983 */ /* 0x000f220000100a00 */
[----:B--2---:R-:W-:-:S03]  /*1e770*/  IMAD R6, R7, 0x300, R10 ;  /* 0x0000030007067824 */ /* 0x004fc600078e020a */
[----:B------:R-:W2:Y:S01]  /*1e780*/  LDL.64 R14, [R1+0x98] ;  /* 0x00009800010e7983 */ /* 0x000ea20000100a00 */
[----:B------:R-:W-:Y:S01]  /*1e790*/  MOV R7, R11 ;  /* 0x0000000b00077202 */ /* 0x000fe20000000f00 */
[----:B------:R-:W-:Y:S01]  /*1e7a0*/  WARPGROUP.ARRIVE ;  /* 0x00000000000079c5 */ /* 0x000fe20000000000 */
[C---:B------:R-:W-:Y:S01]  /*1e7b0*/  R2UR UR6, R6.reuse ;  /* 0x00000000060672ca */ /* 0x040fe200000e0000 */
[----:B------:R-:W2:Y:S01]  /*1e7c0*/  LDL R16, [R1+0x54] ;  /* 0x0000540001107983 */ /* 0x000ea20000100800 */
[----:B------:R-:W-:Y:S01]  /*1e7d0*/  R2UR UR7, R7 ;  /* 0x00000000070772ca */ /* 0x000fe200000e0000 */
[----:B------:R-:W-:Y:S02]  /*1e7e0*/  VIADD R10, R6, 0x2 ;  /* 0x00000002060a7836 */ /* 0x000fe40000000000 */
[----:B------:R1:W-:Y:S01]  /*1e7f0*/  STL [R1+0x80], RZ ;  /* 0x000080ff01007387 */ /* 0x0003e20000100800 */
[----:B---3--:R-:W-:Y:S02]  /*1e800*/  R2UR UR4, R4 ;  /* 0x00000000040472ca */ /* 0x008fe400000e0000 */
[----:B------:R-:W-:-:S13]  /*1e810*/  R2UR UR5, R5 ;  /* 0x00000000050572ca */ /* 0x000fda00000e0000 */
[----:B------:R-:W-:Y:S01]  /*1e820*/  HGMMA.64x96x16.F32 R24, gdesc[UR4], RZ, !UPT, gsb0 ;  /* 0x01600000041879f0 */ /* 0x000fe2000c0008ff */
[----:B----4-:R-:W-:Y:S02]  /*1e830*/  VIADD R8, R8, 0x2 ;  /* 0x0000000208087836 */ /* 0x010fe40000000000 */
[----:B------:R-:W-:Y:S01]  /*1e840*/  IMAD.MOV.U32 R4, RZ, RZ, 0x1 ;  /* 0x00000001ff047424 */ /* 0x000fe200078e00ff */
[----:B------:R-:W-:Y:S02]  /*1e850*/  R2UR UR6, R10 ;  /* 0x000000000a0672ca */ /* 0x000fe400000e0000 */
[----:B------:R-:W-:Y:S02]  /*1e860*/  R2UR UR7, R11 ;  /* 0x000000000b0772ca */ /* 0x000fe400000e0000 */
[----:B------:R-:W-:Y:S02]  /*1e870*/  R2UR UR4, R8 ;  /* 0x00000000080472ca */ /* 0x000fe400000e0000 */
[----:B------:R-:W-:Y:S01]  /*1e880*/  R2UR UR5, R9 ;  /* 0x00000000090572ca */ /* 0x000fe200000e0000 */
[----:B------:R1:W-:Y:S04]  /*1e890*/  STL [R1+0x80], R4 ;  /* 0x0000800401007387 */ /* 0x0003e80000100800 */
[----:B------:R1:W-:Y:S04]  /*1e8a0*/  STL [R1+0x80], R4 ;  /* 0x0000800401007387 */ /* 0x0003e80000100800 */
[----:B------:R1:W-:Y:S04]  /*1e8b0*/  STL [R1+0x80], R4 ;  /* 0x0000800401007387 */ /* 0x0003e80000100800 */
[----:B------:R1:W-:Y:S01]  /*1e8c0*/  STL [R1+0x80], R4 ;  /* 0x0000800401007387 */ /* 0x0003e20000100800 */
[----:B------:R-:W-:-:S03]  /*1e8d0*/  WARPGROUP.DEPBAR.LE gsb0, 0x0 ;  /* 0x00008000000079c5 */ /* 0x000fc60000010000 */
[----:B------:R1:W5:Y:S04]  /*1e8e0*/  LD.E R5, desc[UR56][R2.64] ;  /* 0x0000003802057980 */ /* 0x000368000c101900 */
[----:B------:R1:W5:Y:S01]  /*1e8f0*/  LD.E R7, desc[UR56][R2.64+0x4] ;  /* 0x0000043802077980 */ /* 0x000362000c101900 */
[----:B------:R-:W-:-:S06]  /*1e900*/  WARPGROUP.ARRIVE ;  /* 0x00000000000079c5 */ /* 0x000fcc0000000000 */
        /* <DEDUP_REMOVED lines=12> */
[----:B--2---:R-:W-:Y:S02]  /*1e9d0*/  VIADD R14, R14, 0x6 ;  /* 0x000000060e0e7836 */ /* 0x004fe40000000000 */
[----:B------:R-:W-:Y:S01]  /*1e9e0*/  IMAD.MOV.U32 R9, RZ, RZ, R11 ;  /* 0x000000ffff097224 */ /* 0x000fe200078e000b */
[----:B------:R-:W-:Y:S02]  /*1e9f0*/  R2UR UR6, R8 ;  /* 0x00000000080672ca */ /* 0x000fe400000e0000 */
[----:B------:R-:W-:Y:S02]  /*1ea00*/  R2UR UR4, R14 ;  /* 0x000000000e0472ca */ /* 0x000fe400000e0000 */
[----:B------:R-:W-:Y:S02]  /*1ea10*/  R2UR UR7, R9 ;  /* 0x00000000090772ca */ /* 0x000fe400000e0000 */
[----:B------:R-:W-:-:S02]  /*1ea20*/  R2UR UR5, R15 ;  /* 0x000000000f0572ca */ /* 0x000fc400000e0000 */
[----:B------:R-:W-:Y:S01]  /*1ea30*/  LOP3.LUT R16, R16, 0x1, RZ, 0xfc, !PT ;  /* 0x0000000110107812 */ /* 0x000fe200078efcff */
[----:B------:R-:W-:Y:S02]  /*1ea40*/  WARPGROUP.DEPBAR.LE gsb0, 0x0 ;  /* 0x00008000000079c5 */ /* 0x000fe40000010000 */
[----:B------:R-:W-:-:S08]  /*1ea50*/  WARPGROUP.ARRIVE ;  /* 0x00000000000079c5 */ /* 0x000fd00000000000 */
[----:B------:R-:W-:Y:S01]  /*1ea60*/  HGMMA.64x96x16.F32 R24, gdesc[UR4], R24, gsb0 ;  /* 0x01600000041879f0 */ /* 0x000fe20008000818 */
[----:B------:R-:W-:Y:S01]  /*1ea70*/  ISETP.NE.AND P1, PT, R16, 0x3, PT ;  /* 0x000000031000780c */ /* 0x000fe20003f25270 */
[----:B------:R-:W-:Y:S01]  /*1ea80*/  BSSY B0, `(.L_x_2947) ;  /* 0x0000004000007945 */ /* 0x000fe20003800000 */
[----:B------:R-:W-:-:S11]  /*1ea90*/  WARPGROUP.DEPBAR.LE gsb0, 0x0 ;  /* 0x00008000000079c5 */ /* 0x000fd60000010000 */
[----:B-1----:R-:W-:Y:S05]  /*1eaa0*/  @!P1 BRA `(.L_x_2948) ;  /* 0x0000000000049947 */ /* 0x002fea0003800000 */
[----:B------:R-:W-:Y:S01]  /*1eab0*/  BPT.TRAP 0x1 ;  /* 0x000000040000795c */ /* 0x000fe20000300000 */
.L_x_2948:
[----:B------:R-:W-:Y:S05]  /*1eac0*/  BSYNC B0 ;  /* 0x0000000000007941 */ /* 0x000fea0003800000 */
.L_x_2947:
        /* <DEDUP_REMOVED lines=10> */
.L_x_2950:
[----:B------:R-:W-:Y:S05]  /*1eb70*/  BSYNC B0 ;  /* 0x0000000000007941 */ /* 0x000fea0003800000 */
.L_x_2949:
[----:B------:R-:W-:Y:S04]  /*1eb80*/  BSSY B0, `(.L_x_2951) ;  /* 0x0000006000007945 */ /* 0x000fe80003800000 */
[----:B--2---:R-:W-:Y:S05]  /*1eb90*/  @P0 BRA `(.L_x_2952) ;  /* 0x0000000000100947 */ /* 0x004fea0003800000 */
[----:B-----5:R-:W-:Y:S01]  /*1eba0*/  IMAD R6, R6, 0x8, R8 ;  /* 0x0000000806067824 */ /* 0x020fe200078e0208 */
[----:B------:R-:W-:-:S04]  /*1ebb0*/  SHF.L.U32 R7, R7, 0x1f, RZ ;  /* 0x0000001f07077819 */ /* 0x000fc800000006ff */
[----:B------:R-:W2:Y:S02]  /*1ebc0*/  SYNCS.PHASECHK.TRANS64.TRYWAIT P0, [R6+URZ], R7 ;  /* 0x00000007060075a7 */ /* 0x000ea4000800017f */
[----:B--2---:R-:W-:Y:S05]  /*1ebd0*/  @!P0 BRA `(.L_x_2953) ;  /* 0x00000154001c8947 */ /* 0x004fea0003800000 */
.L_x_2952:
[----:B------:R-:W-:Y:S05]  /*1ebe0*/  BSYNC B0 ;  /* 0x0000000000007941 */ /* 0x000fea0003800000 */
.L_x_2951:
        /* <DEDUP_REMOVED lines=9> */
[----:B---3--:R-:W-:Y:S01]  /*1ec80*/  IMAD R8, R17, 0xc00, R8 ;  /* 0x00000c0011087824 */ /* 0x008fe200078e0208 */
[----:B------:R-:W-:Y:S01]  /*1ec90*/  R2UR UR7, R9 ;  /* 0x00000000090772ca */ /* 0x000fe200000e0000 */
[----:B------:R-:W3:Y:S01]  /*1eca0*/  LDL.64 R16, [R1+0x110] ;  /* 0x0001100001107983 */ /* 0x000ee20000100a00 */
[----:B----4-:R-:W-:-:S02]  /*1ecb0*/  ISETP.NE.U32.AND P0, PT, R5, RZ, PT ;  /* 0x000000ff0500720c */ /* 0x010fc40003f05070 */
        /* <DEDUP_REMOVED lines=169> */
[----:B-1----:R-:W-:Y:S01]  /*1f750*/  LOP3.LUT R72, R72, 0x7f, RZ, 0xc0, !PT ;  /* 0x0000007f48487812 */ /* 0x002fe200078ec0ff */
        /* <DEDUP_REMOVED lines=19> */
[----:B---3--:R-:W-:-:S05]  /*1f890*/  @!P0 MOV R6, R20 ;  /* 0x0000001400068202 */ /* 0x008fca0000000f00 */
[----:B----4-:R-:W-:-:S05]  /*1f8a0*/  @!P0 IMAD R5, R5, 0x8, R6 ;  /* 0x0000000805058824 */ /* 0x010fca00078e0206 */
[----:B------:R-:W-:-:S04]  /*1f8b0*/  @!P0 PRMT R5, RZ, 0x654, R5 ;  /* 0x00000654ff058816 */ /* 0x000fc80000000005 */
[----:B------:R1:W-:Y:S01]  /*1f8c0*/  @!P0 SYNCS.ARRIVE.TRANS64.RED.A1T0 RZ, [R5+URZ], RZ ;  /* 0x000000ff05ff89a7 */ /* 0x0003e2000810043f */
[----:B------:R-:W3:Y:S04]  /*1f8d0*/  LDL.128 R8, [R1+0x140] ;  /* 0x0001400001087983 */ /* 0x000ee80000100c00 */
[----:B------:R-:W4:Y:S04]  /*1f8e0*/  LDL.128 R12, [R1+0x150] ;  /* 0x00015000010c7983 */ /* 0x000f280000100c00 */
[----:B-1----:R-:W2:Y:S04]  /*1f8f0*/  LDL R5, [R1+0x13c] ;  /* 0x00013c0001057983 */ /* 0x002ea80000100800 */
[----:B------:R-:W4:Y:S01]  /*1f900*/  LDL R72, [R1+0x70] ;  /* 0x0000700001487983 */ /* 0x000f220000100800 */
        /* <DEDUP_REMOVED lines=12> */
[----:B---3--:R-:W-:Y:S01]  /*1f9d0*/  IMAD R73, R0, -0x60, R9 ;  /* 0xffffffa000497824 */ /* 0x008fe200078e0209 */
[----:B------:R-:W-:-:S02]  /*1f9e0*/  LOP3.LUT R17, R17, 0x7ffffffc, RZ, 0xc0, !PT ;  /* 0x7ffffffc11117812 */ /* 0x000fc400078ec0ff */
[----:B------:R-:W-:Y:S02]  /*1f9f0*/  LOP3.LUT R21, R21, 0xfffffff8, RZ, 0xc0, !PT ;  /* 0xfffffff815157812 */ /* 0x000fe400078ec0ff */
[----:B------:R-:W-:Y:S02]  /*1fa00*/  LEA.HI R6, R6, R5, RZ, 0x1 ;  /* 0x0000000506067211 */ /* 0x000fe400078f08ff */
[----:B------:R-:W-:Y:S01]  /*1fa10*/  SHF.R.S32.HI R7, RZ, 0x5, R7 ;  /* 0x00000005ff077819 */ /* 0x000fe20000011407 */
[----:B------:R-:W-:Y:S01]  /*1fa20*/  IMAD.IADD R17, R16, 0x1, -R17 ;  /* 0x0000000110117824 */ /* 0x000fe200078e0a11 */
[----:B------:R-:W-:Y:S01]  /*1fa30*/  LOP3.LUT R6, R6, 0x3fffffe, RZ, 0xc0, !PT ;  /* 0x03fffffe06067812 */ /* 0x000fe200078ec0ff */
[----:B------:R-:W-:Y:S01]  /*1fa40*/  IMAD.IADD R21, R20, 0x1, -R21 ;  /* 0x0000000114157824 */ /* 0x000fe200078e0a15 */
[----:B----4-:R-:W-:Y:S01]  /*1fa50*/  ISETP.GE.AND P1, PT, R13, 0x1, PT ;  /* 0x000000010d00780c */ /* 0x010fe20003f26270 */
[----:B------:R-:W-:Y:S01]  /*1fa60*/  IMAD R72, R72, 0x8, R7 ;  /* 0x0000000848487824 */ /* 0x000fe200078e0207 */
[----:B------:R-:W-:Y:S01]  /*1fa70*/  IADD3 R16, -R8, 0x1, R73 ;  /* 0x0000000108107810 */ /* 0x000fe20007ffe149 */
[----:B------:R-:W-:Y:S01]  /*1fa80*/  IMAD.IADD R6, R5, 0x1, -R6 ;  /* 0x0000000105067824 */ /* 0x000fe200078e0a06 */
[----:B------:R-:W-:Y:S01]  /*1fa90*/  LOP3.LUT R5, RZ, R10, RZ, 0x33, !PT ;  /* 0x0000000aff057212 */ /* 0x000fe200078e33ff */
[----:B------:R-:W-:-:S02]  /*1faa0*/  IMAD.U32 R21, R72, 0x10, R21 ;  /* 0x0000001048157824 */ /* 0x000fc400078e0015 */
[C---:B------:R-:W-:Y:S02]  /*1fab0*/  IMAD R16, R17.reuse, -0x2, R16 ;  /* 0xfffffffe11107824 */ /* 0x040fe400078e0210 */
        /* <DEDUP_REMOVED lines=19> */
.L_x_2957:
[----:B------:R-:W-:-:S13]  /*1fbf0*/  ISETP.NE.AND P1, PT, R13, 0x1, PT ;  /* 0x000000010d00780c */ /* 0x000fda0003f25270 */
[----:B------:R-:W-:-:S05]  /*1fc00*/  @P1 IMAD.HI.U32 R10, R7, R14, RZ ;  /* 0x0000000e070a1227 */ /* 0x000fca00078e00ff */
[----:B------:R-:W-:-:S07]  /*1fc10*/  @P1 SHF.R.U32.HI R7, RZ, R15, R10 ;  /* 0x0000000fff071219 */ /* 0x000fce000001160a */
.L_x_2958:
[----:B------:R-:W-:Y:S05]  /*1fc20*/  BSYNC B1 ;  /* 0x0000000000017941 */ /* 0x000fea0003800000 */
.L_x_2956:
[----:B------:R-:W-:-:S05]  /*1fc30*/  IMAD R10, R7, R13, R90 ;  /* 0x0000000d070a7224 */ /* 0x000fca00078e025a */
[----:B------:R-:W-:Y:S02]  /*1fc40*/  VIMNMX R5, R5, R10, !PT ;  /* 0x0000000a05057248 */ /* 0x000fe40007fe0100 */
[----:B------:R-:W-:-:S07]  /*1fc50*/  VIADDMNMX R6, R10, R13, R6, PT ;  /* 0x0000000d0a067246 */ /* 0x000fce0003800106 */
.L_x_2955:
[----:B------:R-:W-:Y:S05]  /*1fc60*/  BSYNC B0 ;  /* 0x0000000000007941 */ /* 0x000fea0003800000 */
.L_x_2954:
[C---:B------:R-:W-:Y:S01]  /*1fc70*/  ISETP.GE.AND P1, PT, R12.reuse, 0x9, PT ;  /* 0x000000090c00780c */ /* 0x040fe20003f26270 */
[----:B------:R-:W-:Y:S01]  /*1fc80*/  VIADD R21, R21, 0x8 ;  /* 0x0000000815157836 */ /* 0x000fe20000000000 */
[----:B------:R-:W-:Y:S01]  /*1fc90*/  ISETP.GE.AND P2, PT, R12, 0x2, PT ;  /* 0x000000020c00780c */ /* 0x000fe20003f46270 */
[----:B------:R-:W-:Y:S01]  /*1fca0*/  BSSY B0, `(.L_x_2959) ;  /* 0x0000087000007945 */ /* 0x000fe20003800000 */
[----:B------:R-:W-:Y:S01]  /*1fcb0*/  P2R R11, PR, RZ, 0x2 ;  /* 0x00000002ff0b7803 */ /* 0x000fe20000000000 */
[----:B------:R-:W-:Y:S01]  /*1fcc0*/  IMAD.IADD R7, R16, 0x1, R21 ;  /* 0x0000000110077824 */ /* 0x000fe200078e0215 */
        /* <DEDUP_REMOVED lines=125> */
.L_x_2962:
[----:B------:R-:W-:-:S13]  /*204a0*/  ISETP.NE.AND P6, PT, R13, 0x1, PT ;  /* 0x000000010d00780c */ /* 0x000fda0003fc5270 */
[----:B------:R-:W-:-:S05]  /*204b0*/  @P6 IMAD.HI.U32 R14, R8, R14, RZ ;  /* 0x0000000e080e6227 */ /* 0x000fca00078e00ff */
[----:B------:R-:W-:-:S07]  /*204c0*/  @P6 SHF.R.U32.HI R8, RZ, R15, R14 ;  /* 0x0000000fff086219 */ /* 0x000fce000001160e */
.L_x_2963:
[----:B------:R-:W-:Y:S05]  /*204d0*/  BSYNC B1 ;  /* 0x0000000000017941 */ /* 0x000fea0003800000 */
.L_x_2961:
[----:B------:R-:W-:-:S05]  /*204e0*/  IMAD R8, R8, R13, R90 ;  /* 0x0000000d08087224 */ /* 0x000fca00078e025a */
[----:B------:R-:W-:Y:S02]  /*204f0*/  VIADDMNMX R6, R8, R13, R6, PT ;  /* 0x0000000d08067246 */ /* 0x000fe40003800106 */
[----:B------:R-:W-:-:S07]  /*20500*/  VIMNMX R7, R7, R8, !PT ;  /* 0x0000000807077248 */ /* 0x000fce0007fe0100 */
.L_x_2960:
[----:B------:R-:W-:Y:S05]  /*20510*/  BSYNC B0 ;  /* 0x0000000000007941 */ /* 0x000fea0003800000 */
.L_x_2959:
[----:B------:R-:W-:Y:S02]  /*20520*/  ISETP.GT.AND P5, PT, R7, RZ, !P5 ;  /* 0x000000ff0700720c */ /* 0x000fe40006fa4270 */
[----:B------:R-:W-:Y:S02]  /*20530*/  ISETP.NE.AND P6, PT, R25, RZ, PT ;  /* 0x000000ff1900720c */ /* 0x000fe40003fc5270 */
[----:B------:R-:W-:-:S04]  /*20540*/  ISETP.LT.OR P5, PT, R6, 0x1, P5 ;  /* 0x000000010600780c */ /* 0x000fc80002fa1670 */
[----:B------:R-:W-:Y:S02]  /*20550*/  FSEL R25, R26, -INF , !P5 ;  /* 0xff8000001a197808 */ /* 0x000fe40006800000 */
[----:B------:R-:W-:Y:S01]  /*20560*/  ISETP.NE.AND P5, PT, R10, RZ, PT ;  /* 0x000000ff0a00720c */ /* 0x000fe20003fa5270 */
[----:B------:R-:W2:Y:S03]  /*20570*/  LDL R26, [R1+0x450] ;  /* 0x00045000011a7983 */ /* 0x000ea60000100800 */
        /* <DEDUP_REMOVED lines=8> */
[----:B------:R-:W3:Y:S02]  /*20600*/  LDL.64 R16, [R1+0x430] ;  /* 0x0004300001107983 */ /* 0x000ee40000100a00 */
        /* <DEDUP_REMOVED lines=59> */
[C---:B------:R-:W-:Y:S02]  /*209c0*/  ISETP.GT.AND P5, PT, R7.reuse, 0x48, !P6 ;  /* 0x000000480700780c */ /* 0x040fe400077a4270 */
[----:B------:R-:W-:Y:S02]  /*209d0*/  ISETP.GT.AND P1, PT, R7, 0x49, !P1 ;  /* 0x000000490700780c */ /* 0x000fe40004f24270 */
[----:B------:R-:W-:Y:S02]  /*209e0*/  ISETP.LT.OR P5, PT, R6, 0x49, P5 ;  /* 0x000000490600780c */ /* 0x000fe40002fa1670 */
[----:B---3--:R-:W-:Y:S02]  /*209f0*/  FMNMX.FTZ R5, R92, R16, !PT ;  /* 0x000000105c057209 */ /* 0x008fe40007810000 */
[----:B------:R-:W-:-:S02]  /*20a00*/  FMNMX.FTZ R8, R25, R17, !PT ;  /* 0x0000001119087209 */ /* 0x000fc40007810000 */
[----:B------:R-:W-:Y:S02]  /*20a10*/  FMNMX.FTZ R5, R160, R5, !PT ;  /* 0x00000005a0057209 */ /* 0x000fe40007810000 */
[----:B------:R-:W-:Y:S02]  /*20a20*/  FSEL R62, R62, -INF , !P5 ;  /* 0xff8000003e3e7808 */ /* 0x000fe40006800000 */
        /* <DEDUP_REMOVED lines=41> */
[----:B------:R-:W-:Y:S02]  /*20cc0*/  ISETP.LT.OR P1, PT, R6, 0x4a, P1 ;  /* 0x0000004a0600780c */ /* 0x000fe40000f21670 */
[----:B-1----:R-:W-:Y:S02]  /*20cd0*/  FMNMX.FTZ R11, R8, R9, !PT ;  /* 0x00000009080b7209 */ /* 0x002fe40007810000 */
[----:B------:R-:W-:Y:S02]  /*20ce0*/  FMNMX.FTZ R5, R59, R10, !PT ;  /* 0x0000000a3b057209 */ /* 0x000fe40007810000 */
[----:B------:R-:W-:Y:S01]  /*20cf0*/  ISETP.GT.AND P3, PT, R7, 0x51, !P3 ;  /* 0x000000510700780c */ /* 0x000fe20005f64270 */
[----:B------:R-:W1:Y:S01]  /*20d00*/  SHFL.BFLY PT, R12, R11, 0x1, 0x1f ;  /* 0x0c201f000b0c7f89 */ /* 0x000e6200000e0000 */
[----:B------:R-:W-:-:S02]  /*20d10*/  ISETP.LT.OR P2, PT, R6, 0x51, P2 ;  /* 0x000000510600780c */ /* 0x000fc40001741670 */
[----:B------:R-:W-:Y:S02]  /*20d20*/  FSEL R63, R63, -INF , !P1 ;  /* 0xff8000003f3f7808 */ /* 0x000fe40004800000 */
[----:B------:R-:W-:Y:S02]  /*20d30*/  FMNMX.FTZ R10, R62, R5, !PT ;  /* 0x000000053e0a7209 */ /* 0x000fe40007810000 */
[----:B------:R-:W-:Y:S02]  /*20d40*/  ISETP.GT.AND P4, PT, R7, 0x58, !P4 ;  /* 0x000000580700780c */ /* 0x000fe40006784270 */
[----:B------:R-:W-:Y:S02]  /*20d50*/  ISETP.LT.OR P3, PT, R6, 0x52, P3 ;  /* 0x000000520600780c */ /* 0x000fe40001f61670 */
[----:B------:R-:W-:Y:S02]  /*20d60*/  FSEL R66, R66, -INF , !P2 ;  /* 0xff80000042427808 */ /* 0x000fe40005000000 */
[----:B------:R-:W-:-:S02]  /*20d70*/  FMNMX.FTZ R5, R63, R10, !PT ;  /* 0x0000000a3f057209 */ /* 0x000fc40007810000 */
[----:B------:R-:W-:Y:S02]  /*20d80*/  ISETP.GT.AND P1, PT, R7, 0x59, !P6 ;  /* 0x000000590700780c */ /* 0x000fe40007724270 */
[----:B------:R-:W-:Y:S02]  /*20d90*/  ISETP.LT.OR P4, PT, R6, 0x59, P4 ;  /* 0x000000590600780c */ /* 0x000fe40002781670 */
[----:B------:R-:W-:Y:S02]  /*20da0*/  FSEL R67, R67, -INF , !P3 ;  /* 0xff80000043437808 */ /* 0x000fe40005800000 */
[----:B------:R-:W-:Y:S02]  /*20db0*/  FMNMX.FTZ R10, R66, R5, !PT ;  /* 0x00000005420a7209 */ /* 0x000fe40007810000 */
[----:B------:R-:W-:Y:S02]  /*20dc0*/  ISETP.LT.OR P1, PT, R6, 0x5a, P1 ;  /* 0x0000005a0600780c */ /* 0x000fe40000f21670 */
[----:B------:R-:W-:-:S02]  /*20dd0*/  FSEL R70, R70, -INF , !P4 ;  /* 0xff80000046467808 */ /* 0x000fc40006000000 */
[----:B------:R-:W-:Y:S02]  /*20de0*/  FMNMX.FTZ R5, R67, R10, !PT ;  /* 0x0000000a43057209 */ /* 0x000fe40007810000 */
[----:B------:R-:W-:Y:S02]  /*20df0*/  FSEL R71, R71, -INF , !P1 ;  /* 0xff80000047477808 */ /* 0x000fe40004800000 */
[----:B------:R-:W-:-:S04]  /*20e00*/  FMNMX.FTZ R6, R70, R5, !PT ;  /* 0x0000000546067209 */ /* 0x000fc80007810000 */
[----:B------:R-:W-:Y:S02]  /*20e10*/  FMNMX.FTZ R9, R71, R6, !PT ;  /* 0x0000000647097209 */ /* 0x000fe40007810000 */
[----:B-1----:R-:W-:Y:S01]  /*20e20*/  FMNMX.FTZ R10, R11, R12, !PT ;  /* 0x0000000c0b0a7209 */ /* 0x002fe20007810000 */
[----:B------:R-:W3:Y:S04]  /*20e30*/  LDL.64 R6, [R1+0x440] ;  /* 0x0004400001067983 */ /* 0x000ee80000100a00 */
[----:B------:R1:W-:Y:S04]  /*20e40*/  STL.64 [R1+0x430], R8 ;  /* 0x0004300801007387 */ /* 0x0003e80000100a00 */
[----:B------:R-:W4:Y:S04]  /*20e50*/  LDL R12, [R1+0x434] ;  /* 0x00043400010c7983 */ /* 0x000f280000100800 */
[----:B------:R-:W-:Y:S04]  /*20e60*/  STL [R1+0x430], R10 ;  /* 0x0004300a01007387 */ /* 0x000fe80000100800 */
        /* <DEDUP_REMOVED lines=24> */
[----:B-1----:R-:W-:Y:S01]  /*20ff0*/  FMNMX.FTZ R8, R9, R8, !PT ;  /* 0x0000000809087209 */ /* 0x002fe20007810000 */
[----:B------:R-:W-:-:S03]  /*21000*/  FADD.FTZ R9, R16, -R21 ;  /* 0x8000001510097221 */ /* 0x000fc60000010000 */
        /* <DEDUP_REMOVED lines=13> */
[-C--:B------:R-:W-:Y:S02]  /*210e0*/  FMUL.FTZ R9, R9, R26.reuse ;  /* 0x0000001a09097220 */ /* 0x080fe40000410000 */
[-CC-:B------:R-:W-:Y:S02]  /*210f0*/  FFMA.FTZ R224, R25, R26.reuse, -R11.reuse ;  /* 0x0000001a19e07223 */ /* 0x180fe4000001080b */
[----:B------:R-:W-:Y:S01]  /*21100*/  FADD.FTZ R17, R17, -R10 ;  /* 0x8000000a11117221 */ /* 0x000fe20000010000 */
[----:B------:R-:W-:-:S03]  /*21110*/  FFMA.FTZ R161, R27, R26, -R11 ;  /* 0x0000001a1ba17223 */ /* 0x000fc6000001080b */
[----:B------:R-:W-:Y:S01]  /*21120*/  FMUL.FTZ R17, R26, R17 ;  /* 0x000000111a117220 */ /* 0x000fe20000410000 */
[----:B------:R-:W-:Y:S01]  /*21130*/  MUFU.EX2 R5, R5 ;  /* 0x0000000500057308 */ /* 0x000fe20000000800 */
[----:B------:R-:W-:-:S07]  /*21140*/  FFMA.FTZ R163, R29, R26, -R11 ;  /* 0x0000001a1da37223 */ /* 0x000fce000001080b */
[----:B------:R-:W3:Y:S01]  /*21150*/  MUFU.EX2 R24, R9 ;  /* 0x0000000900187308 */ /* 0x000ee20000000800 */
[----:B------:R-:W-:-:S07]  /*21160*/  FFMA.FTZ R16, R31, R26, -R11 ;  /* 0x0000001a1f107223 */ /* 0x000fce000001080b */
[----:B------:R-:W-:Y:S08]  /*21170*/  MUFU.EX2 R224, R224 ;  /* 0x000000e000e07308 */ /* 0x000ff00000000800 */
[----:B------:R-:W1:Y:S01]  /*21180*/  MUFU.EX2 R25, R17 ;  /* 0x0000001100197308 */ /* 0x000e620000000800 */
[----:B------:R-:W-:-:S07]  /*21190*/  FFMA.FTZ R219, R34, R26, -R11 ;  /* 0x0000001a22db7223 */ /* 0x000fce000001080b */
[----:B------:R-:W2:Y:S08]  /*211a0*/  MUFU.EX2 R160, R160 ;  /* 0x000000a000a07308 */ /* 0x000eb00000000800 */
[----:B------:R-:W4:Y:S01]  /*211b0*/  MUFU.EX2 R161, R161 ;  /* 0x000000a100a17308 */ /* 0x000f220000000800 */
[----:B------:R-:W-:-:S07]  /*211c0*/  FFMA.FTZ R220, R35, R26, -R11 ;  /* 0x0000001a23dc7223 */ /* 0x000fce000001080b */
[----:B------:R-:W5:Y:S08]  /*211d0*/  MUFU.EX2 R162, R162 ;  /* 0x000000a200a27308 */ /* 0x000f700000000800 */
[----:B------:R-:W0:Y:S01]  /*211e0*/  MUFU.EX2 R163, R163 ;  /* 0x000000a300a37308 */ /* 0x000e220000000800 */
[----:B---3--:R-:W-:Y:S01]  /*211f0*/  FFMA.FTZ R9, R24, R6, R5 ;  /* 0x0000000618097223 */ /* 0x008fe20000010005 */
[----:B-1----:R-:W-:-:S06]  /*21200*/  FFMA.FTZ R6, R7, R25, R224 ;  /* 0x0000001907067223 */ /* 0x002fcc00000100e0 */
[----:B------:R-:W1:Y:S01]  /*21210*/  MUFU.EX2 R16, R16 ;  /* 0x0000001000107308 */ /* 0x000e620000000800 */
[----:B------:R-:W-:Y:S01]  /*21220*/  FFMA.FTZ R206, R38, R26, -R11 ;  /* 0x0000001a26ce7223 */ /* 0x000fe2000001080b */
[----:B--2---:R-:W-:-:S06]  /*21230*/  FADD.FTZ R9, R160, R9 ;  /* 0x00000009a0097221 */ /* 0x004fcc0000010000 */
[----:B------:R-:W2:Y:S01]  /*21240*/  MUFU.EX2 R222, R222 ;  /* 0x000000de00de7308 */ /* 0x000ea20000000800 */
[----:B----4-:R-:W-:Y:S01]  /*21250*/  FADD.FTZ R6, R161, R6 ;  /* 0x00000006a1067221 */ /* 0x010fe20000010000 */
[----:B------:R-:W-:-:S06]  /*21260*/  FFMA.FTZ R207, R39, R26, -R11 ;  /* 0x0000001a27cf7223 */ /* 0x000fcc000001080b */
[----:B------:R-:W3:Y:S01]  /*21270*/  MUFU.EX2 R219, R219 ;  /* 0x000000db00db7308 */ /* 0x000ee20000000800 */
[----:B-----5:R-:W-:Y:S01]  /*21280*/  FADD.FTZ R10, R162, R9 ;  /* 0x00000009a20a7221 */ /* 0x020fe20000010000 */
[----:B0-----:R-:W-:-:S06]  /*21290*/  FADD.FTZ R7, R163, R6 ;  /* 0x00000006a3077221 */ /* 0x001fcc0000010000 */
[----:B------:R-:W0:Y:S01]  /*212a0*/  MUFU.EX2 R221, R221 ;  /* 0x000000dd00dd7308 */ /* 0x000e220000000800 */
[----:B------:R-:W-:-:S07]  /*212b0*/  FFMA.FTZ R202, R42, R26, -R11 ;  /* 0x0000001a2aca7223 */ /* 0x000fce000001080b */
[----:B------:R-:W4:Y:S01]  /*212c0*/  MUFU.EX2 R220, R220 ;  /* 0x000000dc00dc7308 */ /* 0x000f220000000800 */
[----:B------:R-:W-:Y:S01]  /*212d0*/  FADD.FTZ R9, R13, R10 ;  /* 0x0000000a0d097221 */ /* 0x000fe20000010000 */
[----:B-1----:R-:W-:-:S06]  /*212e0*/  FADD.FTZ R6, R16, R7 ;  /* 0x0000000710067221 */ /* 0x002fcc0000010000 */
[----:B------:R-:W1:Y:S01]  /*212f0*/  MUFU.EX2 R208, R208 ;  /* 0x000000d000d07308 */ /* 0x000e620000000800 */
[----:B------:R-:W-:-:S07]  /*21300*/  FFMA.FTZ R203, R43, R26, -R11 ;  /* 0x0000001a2bcb7223 */ /* 0x000fce000001080b */
[----:B------:R-:W5:Y:S01]  /*21310*/  MUFU.EX2 R206, R206 ;  /* 0x000000ce00ce7308 */ /* 0x000f620000000800 */
[----:B--2---:R-:W-:Y:S01]  /*21320*/  FADD.FTZ R10, R222, R9 ;  /* 0x00000009de0a7221 */ /* 0x004fe20000010000 */
[----:B---3--:R-:W-:-:S06]  /*21330*/  FADD.FTZ R7, R219, R6 ;  /* 0x00000006db077221 */ /* 0x008fcc0000010000 */
[----:B------:R-:W2:Y:S01]  /*21340*/  MUFU.EX2 R209, R209 ;  /* 0x000000d100d17308 */ /* 0x000ea20000000800 */
[----:B------:R-:W-:-:S07]  /*21350*/  FFMA.FTZ R198, R46, R26, -R11 ;  /* 0x0000001a2ec67223 */ /* 0x000fce000001080b */
[----:B------:R-:W3:Y:S01]  /*21360*/  MUFU.EX2 R207, R207 ;  /* 0x000000cf00cf7308 */ /* 0x000ee20000000800 */
[----:B0-----:R-:W-:Y:S01]  /*21370*/  FADD.FTZ R9, R221, R10 ;  /* 0x0000000add097221 */ /* 0x001fe20000010000 */
[----:B----4-:R-:W-:-:S06]  /*21380*/  FADD.FTZ R7, R220, R7 ;  /* 0x00000007dc077221 */ /* 0x010fcc0000010000 */
[----:B------:R-:W0:Y:S01]  /*21390*/  MUFU.EX2 R204, R204 ;  /* 0x000000cc00cc7308 */ /* 0x000e220000000800 */
[----:B------:R-:W-:-:S07]  /*213a0*/  FFMA.FTZ R199, R47, R26, -R11 ;  /* 0x0000001a2fc77223 */ /* 0x000fce000001080b */
[----:B------:R-:W4:Y:S01]  /*213b0*/  MUFU.EX2 R202, R202 ;  /* 0x000000ca00ca7308 */ /* 0x000f220000000800 */
[----:B-1----:R-:W-:Y:S01]  /*213c0*/  FADD.FTZ R6, R208, R9 ;  /* 0x00000009d0067221 */ /* 0x002fe20000010000 */
[----:B-----5:R-:W-:-:S06]  /*213d0*/  FADD.FTZ R10, R206, R7 ;  /* 0x00000007ce0a7221 */ /* 0x020fcc0000010000 */
        /* <DEDUP_REMOVED lines=278> */
[----:B------:R-:W1:Y:S01]  /*22540*/  LD.E R10, desc[UR56][R8.64] ;  /* 0x00000038080a7980 */ /* 0x000e62000c101900 */
[----:B------:R-:W-:Y:S01]  /*22550*/  ULOP3.LUT UR6, UR4, 0xc, URZ, 0xfc, !UPT ;  /* 0x0000000c04067892 */ /* 0x000fe2000f8efc3f */
[----:B0-----:R-:W-:-:S02]  /*22560*/  IMAD.U32 R11, RZ, RZ, UR7 ;  /* 0x00000007ff0b7e24 */ /* 0x001fc4000f8e00ff */
[----:B-1----:R-:W-:-:S03]  /*22570*/  FMUL.FTZ R17, R25, R10 ;  /* 0x0000000a19117220 */ /* 0x002fc60000410000 */
[----:B------:R-:W-:Y:S02]  /*22580*/  IMAD.U32 R10, RZ, RZ, UR6 ;  /* 0x00000006ff0a7e24 */ /* 0x000fe4000f8e00ff */
[----:B------:R-:W-:Y:S04]  /*22590*/  ST.E desc[UR56][R8.64], R17 ;  /* 0x0000001108007985 */ /* 0x000fe8000c101938 */
[----:B------:R-:W2:Y:S01]  /*225a0*/  LD.E R10, desc[UR56][R10.64] ;  /* 0x000000380a0a7980 */ /* 0x000ea2000c101900 */
[----:B------:R-:W-:Y:S02]  /*225b0*/  IMAD.U32 R26, RZ, RZ, UR6 ;  /* 0x00000006ff1a7e24 */ /* 0x000fe4000f8e00ff */
[----:B------:R-:W-:Y:S02]  /*225c0*/  IMAD.U32 R27, RZ, RZ, UR7 ;  /* 0x00000007ff1b7e24 */ /* 0x000fe4000f8e00ff */
        /* <DEDUP_REMOVED lines=11> */
[----:B0-----:R-:W5:Y:S04]  /*22680*/  LD.E R26, desc[UR56][R18.64+0x27c] ;  /* 0x00027c38121a7980 */ /* 0x001f68000c101900 */
        /* <DEDUP_REMOVED lines=53> */
[----:B---3--:R-:W-:-:S04]  /*229e0*/  FMUL.FTZ R11, R25, R12 ;  /* 0x0000000c190b7220 */ /* 0x008fc80000410000 */
[----:B------:R0:W-:Y:S01]  /*229f0*/  ST.E desc[UR56][R18.64+0x41c], R35 ;  /* 0x00041c2312007985 */ /* 0x0001e2000c101938 */
[C---:B----4-:R-:W-:Y:S01]  /*22a00*/  FMUL.FTZ R17, R25.reuse, R24 ;  /* 0x0000001819117220 */ /* 0x050fe20000410000 */
[C---:B-----5:R-:W-:Y:S01]  /*22a10*/  FMUL.FTZ R27, R25.reuse, R28 ;  /* 0x0000001c191b7220 */ /* 0x060fe20000410000 */
[C---:B------:R-:W-:Y:S01]  /*22a20*/  FMUL.FTZ R29, R25.reuse, R30 ;  /* 0x0000001e191d7220 */ /* 0x040fe20000410000 */
[C---:B------:R-:W-:Y:S01]  /*22a30*/  FMUL.FTZ R31, R25.reuse, R32 ;  /* 0x00000020191f7220 */ /* 0x040fe20000410000 */
[C---:B------:R-:W-:Y:S01]  /*22a40*/  FMUL.FTZ R33, R25.reuse, R34 ;  /* 0x0000002219217220 */ /* 0x040fe20000410000 */
[C---:B0-----:R-:W-:Y:S01]  /*22a50*/  FMUL.FTZ R35, R25.reuse, R36 ;  /* 0x0000002419237220 */ /* 0x041fe20000410000 */
[C---:B------:R-:W-:Y:S01]  /*22a60*/  FMUL.FTZ R37, R25.reuse, R38 ;  /* 0x0000002619257220 */ /* 0x040fe20000410000 */
[C---:B------:R-:W-:Y:S01]  /*22a70*/  FMUL.FTZ R39, R25.reuse, R26 ;  /* 0x0000001a19277220 */ /* 0x040fe20000410000 */
[C---:B------:R-:W-:Y:S01]  /*22a80*/  FMUL.FTZ R41, R25.reuse, R40 ;  /* 0x0000002819297220 */ /* 0x040fe20000410000 */
        /* <DEDUP_REMOVED lines=81> */
[----:B------:R1:W-:Y:S01]  /*22fa0*/  ST.E desc[UR56][R18.64+0x37c], R17 ;  /* 0x00037c1112007985 */ /* 0x0003e2000c101938 */
[----:B------:R-:W-:-:S03]  /*22fb0*/  FMUL.FTZ R43, R25, R140 ;  /* 0x0000008c192b7220 */ /* 0x000fc60000410000 */
        /* <DEDUP_REMOVED lines=26> */
[----:B------:R-:W-:Y:S04]  /*23160*/  ST.E desc[UR56][R18.64+0x408], R39 ;  /* 0x0004082712007985 */ /* 0x000fe8000c101938 */
[----:B------:R-:W-:Y:S04]  /*23170*/  ST.E desc[UR56][R18.64+0x40c], R41 ;  /* 0x00040c2912007985 */ /* 0x000fe8000c101938 */
[----:B------:R-:W-:Y:S01]  /*23180*/  ST.E desc[UR56][R18.64+0x418], R43 ;  /* 0x0004182b12007985 */ /* 0x000fe2000c101938 */
[----:B------:R4:W-:Y:S06]  /*23190*/  BAR.SYNC.DEFER_BLOCKING R179, 0x100 ;  /* 0x000400b30000751d */ /* 0x0009ec0000010000 */
[----:B0-----:R-:W5:Y:S04]  /*231a0*/  LD.E R29, desc[UR56][R18.64+0x220] ;  /* 0x00022038121d7980 */ /* 0x001f68000c101900 */
[----:B------:R-:W4:Y:S04]  /*231b0*/  LD.E R17, desc[UR56][R2.64] ;  /* 0x0000003802117980 */ /* 0x000f28000c101900 */
[----:B------:R-:W4:Y:S04]  /*231c0*/  LD.E.64 R10, desc[UR56][R18.64+0xa8] ;  /* 0x0000a838120a7980 */ /* 0x000f28000c101b00 */
[----:B-----5:R0:W-:Y:S04]  /*231d0*/  ST.E desc[UR56][R18.64+0x220], R29 ;  /* 0x0002201d12007985 */ /* 0x0201e8000c101938 */
[----:B-1----:R-:W5:Y:S01]  /*231e0*/  LD.E R31, desc[UR56][R6.64] ;  /* 0x00000038061f7980 */ /* 0x002f62000c101900 */
[----:B------:R-:W-:-:S02]  /*231f0*/  IMAD.U32 R25, RZ, RZ, UR7 ;  /* 0x00000007ff197e24 */ /* 0x000fc4000f8e00ff */
[----:B------:R-:W-:Y:S01]  /*23200*/  IMAD.U32 R24, RZ, RZ, UR6 ;  /* 0x00000006ff187e24 */ /* 0x000fe2000f8e00ff */
[----:B-----5:R1:W-:Y:S04]  /*23210*/  ST.E desc[UR56][R6.64], R31 ;  /* 0x0000001f06007985 */ /* 0x0203e8000c101938 */
[----:B--2---:R-:W2:Y:S01]  /*23220*/  LD.E R33, desc[UR56][R8.64] ;  /* 0x0000003808217980 */ /* 0x004ea2000c101900 */
[----:B------:R-:W-:Y:S02]  /*23230*/  IMAD.U32 R26, RZ, RZ, UR6 ;  /* 0x00000006ff1a7e24 */ /* 0x000fe4000f8e00ff */
[----:B------:R-:W-:Y:S01]  /*23240*/  IMAD.U32 R27, RZ, RZ, UR7 ;  /* 0x00000007ff1b7e24 */ /* 0x000fe2000f8e00ff */
[----:B--2---:R2:W-:Y:S04]  /*23250*/  ST.E desc[UR56][R8.64], R33 ;  /* 0x0000002108007985 */ /* 0x0045e8000c101938 */
[----:B------:R-:W5:Y:S04]  /*23260*/  LD.E R25, desc[UR56][R24.64] ;  /* 0x0000003818197980 */ /* 0x000f68000c101900 */
[----:B-----5:R5:W-:Y:S04]  /*23270*/  ST.E desc[UR56][R26.64], R25 ;  /* 0x000000191a007985 */ /* 0x020be8000c101938 */
[----:B---3--:R-:W3:Y:S04]  /*23280*/  LD.E R35, desc[UR56][R18.64+0x230] ;  /* 0x0002303812237980 */ /* 0x008ee8000c101900 */
[----:B0-----:R-:W4:Y:S04]  /*23290*/  LD.E R29, desc[UR56][R18.64+0x234] ;  /* 0x00023438121d7980 */ /* 0x001f28000c101900 */
[----:B------:R-:W4:Y:S04]  /*232a0*/  LD.E R37, desc[UR56][R18.64+0x238] ;  /* 0x0002383812257980 */ /* 0x000f28000c101900 */
[----:B------:R-:W4:Y:S04]  /*232b0*/  LD.E R39, desc[UR56][R18.64+0x23c] ;  /* 0x00023c3812277980 */ /* 0x000f28000c101900 */
[----:B-1----:R-:W4:Y:S04]  /*232c0*/  LD.E R31, desc[UR56][R18.64+0x240] ;  /* 0x00024038121f7980 */ /* 0x002f28000c101900 */
[----:B------:R-:W4:Y:S04]  /*232d0*/  LD.E R41, desc[UR56][R18.64+0x244] ;  /* 0x0002443812297980 */ /* 0x000f28000c101900 */
[----:B------:R-:W4:Y:S04]  /*232e0*/  LD.E R43, desc[UR56][R18.64+0x248] ;  /* 0x00024838122b7980 */ /* 0x000f28000c101900 */
[----:B--2---:R-:W2:Y:S04]  /*232f0*/  LD.E R33, desc[UR56][R18.64+0x24c] ;  /* 0x00024c3812217980 */ /* 0x004ea8000c101900 */
[----:B------:R-:W2:Y:S04]  /*23300*/  LD.E R45, desc[UR56][R18.64+0x250] ;  /* 0x00025038122d7980 */ /* 0x000ea8000c101900 */
[----:B------:R-:W2:Y:S04]  /*23310*/  LD.E R47, desc[UR56][R18.64+0x254] ;  /* 0x00025438122f7980 */ /* 0x000ea8000c101900 */
        /* <DEDUP_REMOVED lines=115> */
[----:B----4-:R-:W-:Y:S04]  /*23a50*/  ST.E desc[UR56][R18.64+0x234], R29 ;  /* 0x0002341d12007985 */ /* 0x010fe8000c101938 */
[----:B------:R-:W-:Y:S04]  /*23a60*/  ST.E desc[UR56][R18.64+0x238], R37 ;  /* 0x0002382512007985 */ /* 0x000fe8000c101938 */
[----:B------:R-:W-:Y:S04]  /*23a70*/  ST.E desc[UR56][R18.64+0x23c], R39 ;  /* 0x00023c2712007985 */ /* 0x000fe8000c101938 */
[----:B------:R-:W-:Y:S04]  /*23a80*/  ST.E desc[UR56][R18.64+0x240], R31 ;  /* 0x0002401f12007985 */ /* 0x000fe8000c101938 */
[----:B------:R-:W-:Y:S04]  /*23a90*/  ST.E desc[UR56][R18.64+0x244], R41 ;  /* 0x0002442912007985 */ /* 0x000fe8000c101938 */
[----:B------:R-:W-:Y:S04]  /*23aa0*/  ST.E desc[UR56][R18.64+0x248], R43 ;  /* 0x0002482b12007985 */ /* 0x000fe8000c101938 */
[----:B--2---:R-:W-:Y:S04]  /*23ab0*/  ST.E desc[UR56][R18.64+0x24c], R33 ;  /* 0x00024c2112007985 */ /* 0x004fe8000c101938 */
[----:B------:R-:W-:Y:S04]  /*23ac0*/  ST.E desc[UR56][R18.64+0x250], R45 ;  /* 0x0002502d12007985 */ /* 0x000fe8000c101938 */
        /* <DEDUP_REMOVED lines=115> */
[----:B0-----:R-:W5:Y:S01]  /*24200*/  LDL R12, [R1+0x88] ;  /* 0x00008800010c7983 */ /* 0x001f620000100800 */
[----:B------:R-:W-:-:S02]  /*24210*/  IMAD.U32 R27, RZ, RZ, UR7 ;  /* 0x00000007ff1b7e24 */ /* 0x000fc4000f8e00ff */
[----:B-1----:R-:W-:Y:S01]  /*24220*/  IMAD.U32 R26, RZ, RZ, UR6 ;  /* 0x00000006ff1a7e24 */ /* 0x002fe2000f8e00ff */
[----:B------:R-:W5:Y:S04]  /*24230*/  LD.E R24, desc[UR56][R18.64+0x220] ;  /* 0x0002203812187980 */ /* 0x000f68000c101900 */
[----:B------:R-:W5:Y:S04]  /*24240*/  LD.E R27, desc[UR56][R26.64] ;  /* 0x000000381a1b7980 */ /* 0x000f68000c101900 */
        /* <DEDUP_REMOVED lines=136> */
[----:B------:R-:W-:Y:S02]  /*24ad0*/  IMAD.MOV.U32 R17, RZ, RZ, R11 ;  /* 0x000000ffff117224 */ /* 0x000fe400078e000b */
[----:B------:R-:W-:Y:S02]  /*24ae0*/  IMAD.U32 R12, RZ, RZ, UR6 ;  /* 0x00000006ff0c7e24 */ /* 0x000fe4000f8e00ff */
[----:B------:R-:W-:Y:S01]  /*24af0*/  IMAD.U32 R13, RZ, RZ, UR7 ;  /* 0x00000007ff0d7e24 */ /* 0x000fe2000f8e00ff */
[----:B--2---:R-:W-:-:S06]  /*24b00*/  WARPGROUP.ARRIVE ;  /* 0x00000000000079c5 */ /* 0x004fcc0000000000 */
[----:B------:R-:W-:Y:S01]  /*24b10*/  HGMMA.64x256x16.F32 R24, R160, gdesc[UR8].tnspB, R24, UP0, gsb0 ;  /* 0x43e00008a0187df0 */ /* 0x000fe2000b800818 */
[----:B------:R-:W-:Y:S02]  /*24b20*/  R2UR UR10, R16 ;  /* 0x00000000100a72ca */ /* 0x000fe400000e0000 */
        /* <DEDUP_REMOVED lines=137> */
[----:B------:R-:W-:Y:S01]  /*253c0*/  IMAD.MOV.U32 R13, RZ, RZ, R11 ;  /* 0x000000ffff0d7224 */ /* 0x000fe200078e000b */
[----:B------:R-:W-:Y:S02]  /*253d0*/  STL [R1+0x88], R4 ;  /* 0x0000880401007387 */ /* 0x000fe40000100800 */
[----:B------:R-:W-:Y:S01]  /*253e0*/  R2UR UR10, R12 ;  /* 0x000000000c0a72ca */ /* 0x000fe200000e0000 */
[----:B------:R-:W-:Y:S01]  /*253f0*/  IMAD.U32 R12, RZ, RZ, UR6 ;  /* 0x00000006ff0c7e24 */ /* 0x000fe2000f8e00ff */
[----:B------:R-:W-:Y:S01]  /*25400*/  R2UR UR11, R13 ;  /* 0x000000000d0b72ca */ /* 0x000fe200000e0000 */
[----:B------:R-:W-:Y:S01]  /*25410*/  IMAD.U32 R13, RZ, RZ, UR7 ;  /* 0x00000007ff0d7e24 */ /* 0x000fe2000f8e00ff */
[----:B------:R-:W-:-:S02]  /*25420*/  WARPGROUP.DEPBAR.LE gsb0, 0x0 ;  /* 0x00008000000079c5 */ /* 0x000fc40000010000 */
[----:B------:R-:W-:Y:S01]  /*25430*/  ST.E desc[UR56][R18.64+0x220], R24 ;  /* 0x0002201812007985 */ /* 0x000fe2000c101938 */
[----:B------:R-:W-:Y:S02]  /*25440*/  F2FP.F16.F32.PACK_AB R160, R205, R204 ;  /* 0x000000cccda0723e */ /* 0x000fe400000000ff */
        /* <DEDUP_REMOVED lines=280> */
[----:B------:R-:W-:Y:S02]  /*265d0*/  IMAD.U32 R13, RZ, RZ, UR7 ;  /* 0x00000007ff0d7e24 */ /* 0x000fe4000f8e00ff */
[----:B------:R-:W-:Y:S01]  /*265e0*/  VIADD R10, R10, 0x280 ;  /* 0x000002800a0a7836 */ /* 0x000fe20000000000 */
        /* <DEDUP_REMOVED lines=136> */
[----:B------:R-:W-:Y:S01]  /*26e70*/  IMAD.U32 R10, RZ, RZ, UR6 ;  /* 0x00000006ff0a7e24 */ /* 0x000fe2000f8e00ff */
[----:B------:R-:W-:Y:S01]  /*26e80*/  R2UR UR11, R11 ;  /* 0x000000000b0b72ca */ /* 0x000fe200000e0000 */
[----:B------:R-:W-:Y:S01]  /*26e90*/  IMAD.U32 R11, RZ, RZ, UR7 ;  /* 0x00000007ff0b7e24 */ /* 0x000fe2000f8e00ff */
[----:B------:R-:W-:Y:S01]  /*26ea0*/  STL [R1+0x88], R4 ;  /* 0x0000880401007387 */ /* 0x000fe20000100800 */
[----:B------:R-:W-:-:S03]  /*26eb0*/  WARPGROUP.DEPBAR.LE gsb0, 0x0 ;  /* 0x00008000000079c5 */ /* 0x000fc60000010000 */
        /* <DEDUP_REMOVED lines=134> */
[----:B------:R-:W-:Y:S01]  /*27720*/  IMAD.U32 R10, RZ, RZ, UR6 ;  /* 0x00000006ff0a7e24 */ /* 0x000fe2000f8e00ff */
[----:B------:R-:W-:Y:S01]  /*27730*/  STL [R1+0x88], R4 ;  /* 0x0000880401007387 */ /* 0x000fe20000100800 */
[----:B------:R-:W-:Y:S01]  /*27740*/  IMAD.U32 R11, RZ, RZ, UR7 ;  /* 0x00000007ff0b7e24 */ /* 0x000fe2000f8e00ff */
[----:B------:R-:W-:Y:S02]  /*27750*/  WARPGROUP.DEPBAR.LE gsb0, 0x0 ;  /* 0x00008000000079c5 */ /* 0x000fe40000010000 */
        /* <DEDUP_REMOVED lines=129> */
[----:B------:R-:W2:Y:S04]  /*27f70*/  LD.E R5, desc[UR56][R18.64+0x220] ;  /* 0x0002203812057980 */ /* 0x000ea8000c101900 */
[----:B--2---:R1:W-:Y:S04]  /*27f80*/  ST.E desc[UR56][R18.64+0x220], R5 ;  /* 0x0002200512007985 */ /* 0x0043e8000c101938 */
[----:B0-----:R-:W2:Y:S01]  /*27f90*/  LD.E R11, desc[UR56][R6.64] ;  /* 0x00000038060b7980 */ /* 0x001ea2000c101900 */
[----:B------:R-:W-:-:S02]  /*27fa0*/  IMAD.U32 R14, RZ, RZ, UR6 ;  /* 0x00000006ff0e7e24 */ /* 0x000fc4000f8e00ff */
[----:B------:R-:W-:Y:S01]  /*27fb0*/  IMAD.U32 R15, RZ, RZ, UR7 ;  /* 0x00000007ff0f7e24 */ /* 0x000fe2000f8e00ff */
[----:B--2---:R0:W-:Y:S04]  /*27fc0*/  ST.E desc[UR56][R6.64], R11 ;  /* 0x0000000b06007985 */ /* 0x0041e8000c101938 */
[----:B------:R-:W2:Y:S01]  /*27fd0*/  LD.E R13, desc[UR56][R8.64] ;  /* 0x00000038080d7980 */ /* 0x000ea2000c101900 */
[----:B------:R-:W-:Y:S02]  /*27fe0*/  IMAD.U32 R16, RZ, RZ, UR6 ;  /* 0x00000006ff107e24 */ /* 0x000fe4000f8e00ff */
[----:B------:R-:W-:Y:S01]  /*27ff0*/  IMAD.U32 R17, RZ, RZ, UR7 ;  /* 0x00000007ff117e24 */ /* 0x000fe2000f8e00ff */
[----:B--2---:R2:W-:Y:S04]  /*28000*/  ST.E desc[UR56][R8.64], R13 ;  /* 0x0000000d08007985 */ /* 0x0045e8000c101938 */
[----:B------:R-:W3:Y:S04]  /*28010*/  LD.E R10, desc[UR56][R14.64] ;  /* 0x000000380e0a7980 */ /* 0x000ee8000c101900 */
[----:B---3--:R3:W-:Y:S04]  /*28020*/  ST.E desc[UR56][R16.64], R10 ;  /* 0x0000000a10007985 */ /* 0x0087e8000c101938 */
[----:B------:R-:W4:Y:S04]  /*28030*/  LD.E R21, desc[UR56][R18.64+0x230] ;  /* 0x0002303812157980 */ /* 0x000f28000c101900 */
[----:B------:R-:W5:Y:S04]  /*28040*/  LD.E R25, desc[UR56][R18.64+0x234] ;  /* 0x0002343812197980 */ /* 0x000f68000c101900 */
[----:B-1----:R-:W5:Y:S04]  /*28050*/  LD.E R5, desc[UR56][R18.64+0x238] ;  /* 0x0002383812057980 */ /* 0x002f68000c101900 */
[----:B------:R-:W5:Y:S04]  /*28060*/  LD.E R27, desc[UR56][R18.64+0x23c] ;  /* 0x00023c38121b7980 */ /* 0x000f68000c101900 */
[----:B0-----:R-:W5:Y:S04]  /*28070*/  LD.E R7, desc[UR56][R18.64+0x240] ;  /* 0x0002403812077980 */ /* 0x001f68000c101900 */
[----:B------:R-:W5:Y:S04]  /*28080*/  LD.E R11, desc[UR56][R18.64+0x244] ;  /* 0x00024438120b7980 */ /* 0x000f68000c101900 */
[----:B------:R-:W5:Y:S04]  /*28090*/  LD.E R29, desc[UR56][R18.64+0x248] ;  /* 0x00024838121d7980 */ /* 0x000f68000c101900 */
[----:B--2---:R-:W2:Y:S04]  /*280a0*/  LD.E R9, desc[UR56][R18.64+0x24c] ;  /* 0x00024c3812097980 */ /* 0x004ea8000c101900 */
[----:B------:R-:W2:Y:S04]  /*280b0*/  LD.E R13, desc[UR56][R18.64+0x250] ;  /* 0x00025038120d7980 */ /* 0x000ea8000c101900 */
[----:B------:R-:W2:Y:S04]  /*280c0*/  LD.E R15, desc[UR56][R18.64+0x254] ;  /* 0x00025438120f7980 */ /* 0x000ea8000c101900 */
[----:B---3--:R-:W3:Y:S04]  /*280d0*/  LD.E R17, desc[UR56][R18.64+0x258] ;  /* 0x0002583812117980 */ /* 0x008ee8000c101900 */
        /* <DEDUP_REMOVED lines=113> */
[----:B----4-:R0:W-:Y:S04]  /*287f0*/  ST.E desc[UR56][R18.64+0x230], R21 ;  /* 0x0002301512007985 */ /* 0x0101e8000c101938 */
[----:B-----5:R0:W-:Y:S04]  /*28800*/  ST.E desc[UR56][R18.64+0x234], R25 ;  /* 0x0002341912007985 */ /* 0x0201e8000c101938 */
[----:B------:R0:W-:Y:S04]  /*28810*/  ST.E desc[UR56][R18.64+0x238], R5 ;  /* 0x0002380512007985 */ /* 0x0001e8000c101938 */
[----:B------:R0:W-:Y:S04]  /*28820*/  ST.E desc[UR56][R18.64+0x23c], R27 ;  /* 0x00023c1b12007985 */ /* 0x0001e8000c101938 */
[----:B------:R0:W-:Y:S04]  /*28830*/  ST.E desc[UR56][R18.64+0x240], R7 ;  /* 0x0002400712007985 */ /* 0x0001e8000c101938 */
[----:B------:R0:W-:Y:S04]  /*28840*/  ST.E desc[UR56][R18.64+0x244], R11 ;  /* 0x0002440b12007985 */ /* 0x0001e8000c101938 */
[----:B------:R0:W-:Y:S04]  /*28850*/  ST.E desc[UR56][R18.64+0x248], R29 ;  /* 0x0002481d12007985 */ /* 0x0001e8000c101938 */
[----:B--2---:R0:W-:Y:S04]  /*28860*/  ST.E desc[UR56][R18.64+0x24c], R9 ;  /* 0x00024c0912007985 */ /* 0x0041e8000c101938 */
[----:B------:R0:W-:Y:S04]  /*28870*/  ST.E desc[UR56][R18.64+0x250], R13 ;  /* 0x0002500d12007985 */ /* 0x0001e8000c101938 */
[----:B------:R0:W-:Y:S04]  /*28880*/  ST.E desc[UR56][R18.64+0x254], R15 ;  /* 0x0002540f12007985 */ /* 0x0001e8000c101938 */
[----:B---3--:R0:W-:Y:S04]  /*28890*/  ST.E desc[UR56][R18.64+0x258], R17 ;  /* 0x0002581112007985 */ /* 0x0081e8000c101938 */
        /* <DEDUP_REMOVED lines=121> */
.L_x_2965:
[----:B------:R-:W-:Y:S05]  /*29030*/  BSYNC B0 ;  /* 0x0000000000007941 */ /* 0x000fea0003800000 */
.L_x_2964:
[C---:B------:R-:W-:Y:S01]  /*29040*/  ISETP.GT.AND P0, PT, R0.reuse, R167, PT ;  /* 0x000000a70000720c */ /* 0x040fe20003f04270 */
[----:B------:R-:W-:-:S12]  /*29050*/  VIADD R0, R0, 0xffffffff ;  /* 0xffffffff00007836 */ /* 0x000fd80000000000 */
[----:B------:R-:W-:Y:S05]  /*29060*/  @P0 BRA `(.L_x_2966) ;  /* 0xffffff5000f40947 */ /* 0x000fea000383ffff */
.L_x_2939:
[----:B0-----:R-:W2:Y:S01]  /*29070*/  LDL R5, [R1+0x440] ;  /* 0x0004400001057983 */ /* 0x001ea20000100800 */
[----:B------:R-:W-:Y:S05]  /*29080*/  WARPSYNC.ALL ;  /* 0x0000000000007948 */ /* 0x000fea0003800000 */
        /* <DEDUP_REMOVED lines=64> */
[----:B--2---:R-:W0:Y:S02]  /*29490*/  SHFL.BFLY PT, R0, R5, 0x2, 0x1f ;  /* 0x0c401f0005007f89 */ /* 0x004e2400000e0000 */
[----:B0-----:R-:W-:-:S05]  /*294a0*/  FADD.FTZ R0, R5, R0 ;  /* 0x0000000005007221 */ /* 0x001fca0000010000 */
[----:B------:R-:W0:Y:S02]  /*294b0*/  SHFL.BFLY PT, R3, R0, 0x1, 0x1f ;  /* 0x0c201f0000037f89 */ /* 0x000e2400000e0000 */
[----:B0-----:R-:W-:Y:S01]  /*294c0*/  FADD.FTZ R2, R0, R3 ;  /* 0x0000000300027221 */ /* 0x001fe20000010000 */
[----:B----4-:R-:W-:Y:S01]  /*294d0*/  VIADD R126, R126, 0x1 ;  /* 0x000000017e7e7836 */ /* 0x010fe20000000000 */
[----:B------:R-:W2:Y:S04]  /*294e0*/  LDL R0, [R1+0x21c] ;  /* 0x00021c0001007983 */ /* 0x000ea80000100800 */
[----:B------:R-:W-:Y:S04]  /*294f0*/  STL [R1+0x440], R2 ;  /* 0x0004400201007387 */ /* 0x000fe80000100800 */
[----:B------:R-:W4:Y:S04]  /*29500*/  LDL R145, [R1+0x440] ;  /* 0x0004400001917983 */ /* 0x000f280000100800 */
[----:B---3--:R-:W0:Y:S02]  /*29510*/  SHFL.BFLY PT, R3, R6, 0x2, 0x1f ;  /* 0x0c401f0006037f89 */ /* 0x008e2400000e0000 */
[----:B0-----:R-:W-:Y:S01]  /*29520*/  FADD.FTZ R3, R3, R6 ;  /* 0x0000000603037221 */ /* 0x001fe20000010000 */
[----:B------:R-:W-:Y:S01]  /*29530*/  ISETP.NE.AND P2, PT, R126, 0x2, PT ;  /* 0x000000027e00780c */ /* 0x000fe20003f45270 */
[----:B------:R-:W3:Y:S04]  /*29540*/  LDL.64 R6, [R1+0x418] ;  /* 0x0004180001067983 */ /* 0x000ee80000100a00 */
[----:B-1----:R-:W0:Y:S08]  /*29550*/  SHFL.BFLY PT, R4, R3, 0x1, 0x1f ;  /* 0x0c201f0003047f89 */ /* 0x002e3000000e0000 */
[----:B------:R-:W5:Y:S01]  /*29560*/  @!P2 LDL R124, [R1+0x214] ;  /* 0x00021400017ca983 */ /* 0x000f620000100800 */
[----:B0-----:R-:W-:-:S03]  /*29570*/  FADD.FTZ R138, R3, R4 ;  /* 0x00000004038a7221 */ /* 0x001fc60000010000 */
[----:B------:R-:W3:Y:S02]  /*29580*/  LDL.64 R4, [R1+0x3e8] ;  /* 0x0003e80001047983 */ /* 0x000ee40000100a00 */
[----:B------:R-:W-:Y:S02]  /*29590*/  FSETP.NE.FTZ.AND P1, PT, R138, RZ, PT ;  /* 0x000000ff8a00720b */ /* 0x000fe40003f35000 */
[----:B------:R-:W3:Y:S11]  /*295a0*/  LDL.64 R2, [R1+0x408] ;  /* 0x0004080001027983 */ /* 0x000ef60000100a00 */
[----:B------:R-:W3:Y:S04]  /*295b0*/  @P1 LDL R141, [R1+0x450] ;  /* 0x00045000018d1983 */ /* 0x000ee80000100800 */
[----:B------:R-:W3:Y:S01]  /*295c0*/  @P1 LDL R143, [R1+0x434] ;  /* 0x00043400018f1983 */ /* 0x000ee20000100800 */
[----:B------:R-:W-:-:S02]  /*295d0*/  IMAD.MOV.U32 R140, RZ, RZ, -0x800000 ;  /* 0xff800000ff8c7424 */ /* 0x000fc400078e00ff */
[----:B------:R-:W-:Y:S01]  /*295e0*/  IMAD.MOV.U32 R127, RZ, RZ, RZ ;  /* 0x000000ffff7f7224 */ /* 0x000fe200078e00ff */
[----:B------:R-:W-:Y:S01]  /*295f0*/  MOV R142, 0xff800000 ;  /* 0xff800000008e7802 */ /* 0x000fe20000000f00 */
[----:B------:R1:W-:Y:S08]  /*29600*/  BAR.ARV R210, 0x100 ;  /* 0x000400d20000751d */ /* 0x0003f00000002000 */
[----:B------:R-:W-:Y:S06]  /*29610*/  BAR.ARV 0x8, 0x120 ;  /* 0x0204800000007b1d */ /* 0x000fec0000002000 */
[----:B----4-:R-:W-:-:S13]  /*29620*/  FSETP.NE.FTZ.AND P0, PT, R145, RZ, PT ;  /* 0x000000ff9100720b */ /* 0x010fda0003f15000 */
[----:B------:R-:W4:Y:S04]  /*29630*/  @P0 LDL R128, [R1+0x450] ;  /* 0x0004500001800983 */ /* 0x000f280000100800 */
[----:B------:R-:W3:Y:S01]  /*29640*/  @P0 LDL R129, [R1+0x430] ;  /* 0x0004300001810983 */ /* 0x000ee20000100800 */
[----:B------:R-:W0:Y:S02]  /*29650*/  @P0 MUFU.LG2 R139, R145 ;  /* 0x00000091008b0308 */ /* 0x000e240000000c00 */
[----:B0-----:R-:W-:-:S06]  /*29660*/  @P0 FMUL.FTZ R139, R139, 0.69314718246459960938 ;  /* 0x3f3172188b8b0820 */ /* 0x001fcc0000410000 */
[----:B------:R-:W-:Y:S08]  /*29670*/  @P1 MUFU.LG2 R144, R138 ;  /* 0x0000008a00901308 */ /* 0x000ff00000000c00 */
[----:B------:R-:W0:Y:S01]  /*29680*/  @P0 MUFU.RCP R127, R145 ;  /* 0x00000091007f0308 */ /* 0x000e220000001000 */
[----:B-----5:R-:W-:Y:S01]  /*29690*/  @!P2 LOP3.LUT R124, R124, 0x1, RZ, 0x3c, !PT ;  /* 0x000000017c7ca812 */ /* 0x020fe200078e3cff */
[----:B--2---:R-:W-:Y:S01]  /*296a0*/  VIADD R0, R0, 0x1 ;  /* 0x0000000100007836 */ /* 0x004fe20000000000 */
[----:B------:R-:W-:Y:S04]  /*296b0*/  STL [R1+0x444], R138 ;  /* 0x0004448a01007387 */ /* 0x000fe80000100800 */
[----:B------:R-:W-:Y:S04]  /*296c0*/  STL [R1+0x210], R126 ;  /* 0x0002107e01007387 */ /* 0x000fe80000100800 */
[----:B------:R-:W-:Y:S01]  /*296d0*/  @!P2 STL [R1+0x214], R124 ;  /* 0x0002147c0100a387 */ /* 0x000fe20000100800 */
[-C--:B0-----:R-:W-:Y:S01]  /*296e0*/  FMUL.FTZ R147, R147, R127.reuse ;  /* 0x0000007f93937220 */ /* 0x081fe20000410000 */
        /* <DEDUP_REMOVED lines=100> */
[----:B------:R-:W0:Y:S01]  /*29d30*/  @P1 MUFU.RCP R128, R138 ;  /* 0x0000008a00801308 */ /* 0x000e220000001000 */
[----:B------:R-:W-:Y:S01]  /*29d40*/  @P1 FMUL.FTZ R129, R144, 0.69314718246459960938 ;  /* 0x3f31721890811820 */ /* 0x000fe20000410000 */
[----:B------:R-:W-:-:S04]  /*29d50*/  @P1 FMUL.FTZ R144, R141, 0.69314718246459960938 ;  /* 0x3f3172188d901820 */ /* 0x000fc80000410000 */
[----:B------:R-:W-:Y:S01]  /*29d60*/  @P1 FFMA.FTZ R142, R144, R143, R129 ;  /* 0x0000008f908e1223 */ /* 0x000fe20000010081 */
[-C--:B0-----:R-:W-:Y:S01]  /*29d70*/  FMUL.FTZ R13, R13, R128.reuse ;  /* 0x000000800d0d7220 */ /* 0x081fe20000410000 */
        /* <DEDUP_REMOVED lines=64> */
[----:B0-----:R-:W-:Y:S01]  /*2a180*/  VIADD R12, R125, 0x1 ;  /* 0x000000017d0c7836 */ /* 0x001fe20000000000 */
        /* <DEDUP_REMOVED lines=33> */
[----:B------:R1:W-:Y:S01]  /*2a3a0*/  STL [R1+0x218], R12 ;  /* 0x0002180c01007387 */ /* 0x0003e20000100800 */
[----:B------:R-:W-:-:S13]  /*2a3b0*/  PLOP3.LUT P0, PT, PT, PT, PT, 0x8, 0x0 ;  /* 0x000000000000781c */ /* 0x000fda0003f0e170 */
.L_x_2838:
[----:B------:R-:W-:Y:S05]  /*2a3c0*/  WARPSYNC.ALL ;  /* 0x0000000000007948 */ /* 0x000fea0003800000 */
[----:B------:R-:W2:Y:S08]  /*2a3d0*/  S2UR UR5, SR_CgaCtaId ;  /* 0x00000000000579c3 */ /* 0x000eb00000008800 */
[----:B------:R-:W-:Y:S06]  /*2a3e0*/  BAR.SYNC.DEFER_BLOCKING 0x5, 0x120 ;  /* 0x0144800000007b1d */ /* 0x000fec0000010000 */
[----:B------:R-:W-:Y:S01]  /*2a3f0*/  UMOV UR4, 0x400 ;  /* 0x0000040000047882 */ /* 0x000fe20000000000 */
[----:B------:R-:W-:Y:S01]  /*2a400*/  BSSY B0, `(.L_x_2967) ;  /* 0x00002b2000007945 */ /* 0x000fe20003800000 */
[----:B--2---:R-:W-:-:S06]  /*2a410*/  ULEA UR4, UR5, UR4, 0x18 ;  /* 0x0000000405047291 */ /* 0x004fcc000f8ec03f */
[----:B------:R-:W-:-:S05]  /*2a420*/  IMAD.U32 R145, RZ, RZ, UR4 ;  /* 0x00000004ff917e24 */ /* 0x000fca000f8e00ff */
[----:B------:R2:W3:Y:S01]  /*2a430*/  LDS.128 R116, [R145+0x324d0] ;  /* 0x0324d00091747984 */ /* 0x0004e20000000c00 */
[----:B------:R-:W-:Y:S06]  /*2a440*/  BAR.ARV 0x4, 0x120 ;  /* 0x0104800000007b1d */ /* 0x000fec0000002000 */
[----:B------:R-:W-:Y:S05]  /*2a450*/  @P0 BRA `(.L_x_2968) ;  /* 0x0000001c00d00947 */ /* 0x000fea0003800000 */
[----:B-1----:R-:W4:Y:S04]  /*2a460*/  LDL.128 R140, [R1+0x220] ;  /* 0x00022000018c7983 */ /* 0x002f280000100c00 */
        /* <DEDUP_REMOVED lines=13> */
[----:B0-----:R-:W2:Y:S04]  /*2a540*/  LDL.128 R84, [R1+0x2f0] ;  /* 0x0002f00001547983 */ /* 0x001ea80000100c00 */
        /* <DEDUP_REMOVED lines=11> */
[----:B-----5:R-:W2:Y:S04]  /*2a600*/  LDL.128 R36, [R1+0x3b0] ;  /* 0x0003b00001247983 */ /* 0x020ea80000100c00 */
[----:B------:R-:W2:Y:S04]  /*2a610*/  LDL.128 R24, [R1+0x3e0] ;  /* 0x0003e00001187983 */ /* 0x000ea80000100c00 */
[----:B------:R-:W2:Y:S04]  /*2a620*/  LDL.128 R28, [R1+0x3d0] ;  /* 0x0003d000011c7983 */ /* 0x000ea80000100c00 */
[----:B------:R-:W2:Y:S04]  /*2a630*/  LDL.128 R8, [R1+0x400] ;  /* 0x0004000001087983 */ /* 0x000ea80000100c00 */
[----:B------:R-:W2:Y:S04]  /*2a640*/  LDL.128 R12, [R1+0x3f0] ;  /* 0x0003f000010c7983 */ /* 0x000ea80000100c00 */
[----:B------:R-:W2:Y:S01]  /*2a650*/  LDL.128 R4, [R1+0x410] ;  /* 0x0004100001047983 */ /* 0x000ea20000100c00 */
[----:B------:R-:W0:Y:S01]  /*2a660*/  S2R R0, SR_SWINHI ;  /* 0x0000000000007919 */ /* 0x000e220000002f00 */
[----:B------:R-:W-:Y:S05]  /*2a670*/  WARPSYNC.ALL ;  /* 0x0000000000007948 */ /* 0x000fea0003800000 */
[----:B------:R-:W-:Y:S01]  /*2a680*/  ULDC.64 UR4, c[0x0][0xcd8] ;  /* 0x0003360000047ab9 */ /* 0x000fe20000000a00 */
[----:B------:R-:W-:-:S02]  /*2a690*/  MOV R2, R145 ;  /* 0x0000009100027202 */ /* 0x000fc40000000f00 */
[----:B0-----:R-:W-:-:S03]  /*2a6a0*/  MOV R3, R0 ;  /* 0x0000000000037202 */ /* 0x001fc60000000f00 */
[----:B------:R-:W-:-:S03]  /*2a6b0*/  IMAD.WIDE R16, R218, 0x2, R2 ;  /* 0x00000002da107825 */ /* 0x000fc600078e0202 */
[C---:B------:R-:W-:Y:S02]  /*2a6c0*/  IADD3 R20, P1, R16.reuse, 0x20, RZ ;  /* 0x0000002010147810 */ /* 0x040fe40007f3e0ff */
[----:B---3--:R-:W-:Y:S02]  /*2a6d0*/  IADD3 R116, P2, R16, 0x40, RZ ;  /* 0x0000004010747810 */ /* 0x008fe40007f5e0ff */
[----:B------:R-:W-:Y:S02]  /*2a6e0*/  LOP3.LUT R199, R20, 0x380, RZ, 0xc0, !PT ;  /* 0x0000038014c77812 */ /* 0x000fe400078ec0ff */
[----:B------:R-:W-:Y:S02]  /*2a6f0*/  LOP3.LUT R201, R116, 0x380, RZ, 0xc0, !PT ;  /* 0x0000038074c97812 */ /* 0x000fe400078ec0ff */
[----:B------:R-:W-:Y:S01]  /*2a700*/  IADD3 R144, P3, R16, 0x60, RZ ;  /* 0x0000006010907810 */ /* 0x000fe20007f7e0ff */
[----:B------:R-:W-:Y:S01]  /*2a710*/  IMAD.X R173, RZ, RZ, R17, P1 ;  /* 0x000000ffffad7224 */ /* 0x000fe200008e0611 */
[----:B------:R-:W-:-:S02]  /*2a720*/  SHF.R.U64 R199, R199, 0x3, RZ ;  /* 0x00000003c7c77819 */ /* 0x000fc400000012ff */
[C---:B------:R-:W-:Y:S02]  /*2a730*/  IADD3 R146, P4, R16.reuse, 0x4000, RZ ;  /* 0x0000400010927810 */ /* 0x040fe40007f9e0ff */
[----:B------:R-:W-:Y:S02]  /*2a740*/  SHF.R.U64 R201, R201, 0x3, RZ ;  /* 0x00000003c9c97819 */ /* 0x000fe400000012ff */
[C---:B------:R-:W-:Y:S02]  /*2a750*/  IADD3 R148, P5, R16.reuse, 0x4020, RZ ;  /* 0x0000402010947810 */ /* 0x040fe40007fbe0ff */
[----:B------:R-:W-:Y:S02]  /*2a760*/  IADD3 R205, P1, R16, 0x4060, RZ ;  /* 0x0000406010cd7810 */ /* 0x000fe40007f3e0ff */
[----:B------:R-:W-:Y:S02]  /*2a770*/  LOP3.LUT R203, R144, 0x380, RZ, 0xc0, !PT ;  /* 0x0000038090cb7812 */ /* 0x000fe400078ec0ff */
[----:B------:R-:W-:-:S02]  /*2a780*/  LOP3.LUT R172, R199, R20, RZ, 0x3c, !PT ;  /* 0x00000014c7ac7212 */ /* 0x000fc400078e3cff */
[----:B------:R-:W-:Y:S02]  /*2a790*/  LOP3.LUT R184, R201, R116, RZ, 0x3c, !PT ;  /* 0x00000074c9b87212 */ /* 0x000fe400078e3cff */
[----:B------:R-:W-:Y:S01]  /*2a7a0*/  LOP3.LUT R199, R146, 0x380, RZ, 0xc0, !PT ;  /* 0x0000038092c77812 */ /* 0x000fe200078ec0ff */
[--C-:B------:R-:W-:Y:S01]  /*2a7b0*/  IMAD.X R151, RZ, RZ, R17.reuse, P1 ;  /* 0x000000ffff977224 */ /* 0x100fe200008e0611 */
[----:B------:R-:W-:Y:S02]  /*2a7c0*/  SHF.R.U64 R203, R203, 0x3, RZ ;  /* 0x00000003cbcb7819 */ /* 0x000fe400000012ff */
[----:B------:R-:W-:Y:S01]  /*2a7d0*/  LOP3.LUT R201, R148, 0x380, RZ, 0xc0, !PT ;  /* 0x0000038094c97812 */ /* 0x000fe200078ec0ff */
[----:B------:R-:W-:Y:S01]  /*2a7e0*/  IMAD.X R185, RZ, RZ, R17, P2 ;  /* 0x000000ffffb97224 */ /* 0x000fe200010e0611 */
[C---:B------:R-:W-:Y:S02]  /*2a7f0*/  LOP3.LUT R0, R16.reuse, 0x380, RZ, 0xc0, !PT ;  /* 0x0000038010007812 */ /* 0x040fe400078ec0ff */
[----:B------:R-:W-:-:S02]  /*2a800*/  IADD3 R150, P0, R16, 0x4040, RZ ;  /* 0x0000404010967810 */ /* 0x000fc40007f1e0ff */
[C---:B------:R-:W-:Y:S01]  /*2a810*/  IADD3 R182, P1, R16.reuse, 0xc020, RZ ;  /* 0x0000c02010b67810 */ /* 0x040fe20007f3e0ff */
[----:B------:R-:W-:Y:S01]  /*2a820*/  IMAD.X R175, RZ, RZ, R17, P3 ;  /* 0x000000ffffaf7224 */ /* 0x000fe200018e0611 */
[C---:B------:R-:W-:Y:S02]  /*2a830*/  IADD3 R188, P2, R16.reuse, 0x8000, RZ ;  /* 0x0000800010bc7810 */ /* 0x040fe40007f5e0ff */
[----:B------:R-:W-:Y:S02]  /*2a840*/  SHF.R.U64 R199, R199, 0x3, RZ ;  /* 0x00000003c7c77819 */ /* 0x000fe400000012ff */
[----:B------:R-:W-:Y:S02]  /*2a850*/  LOP3.LUT R174, R203, R144, RZ, 0x3c, !PT ;  /* 0x00000090cbae7212 */ /* 0x000fe400078e3cff */
[----:B------:R-:W-:Y:S02]  /*2a860*/  SHF.R.U64 R201, R201, 0x3, RZ ;  /* 0x00000003c9c97819 */ /* 0x000fe400000012ff */
[----:B------:R-:W-:-:S02]  /*2a870*/  IADD3 R194, P3, R16, 0x8020, RZ ;  /* 0x0000802010c27810 */ /* 0x000fc40007f7e0ff */
[----:B------:R-:W-:Y:S02]  /*2a880*/  SHF.R.U64 R197, R0, 0x3, RZ ;  /* 0x0000000300c57819 */ /* 0x000fe400000012ff */
[----:B------:R-:W-:Y:S01]  /*2a890*/  LOP3.LUT R203, R150, 0x380, RZ, 0xc0, !PT ;  /* 0x0000038096cb7812 */ /* 0x000fe200078ec0ff */
[--C-:B------:R-:W-:Y:S01]  /*2a8a0*/  IMAD.X R189, RZ, RZ, R17.reuse, P1 ;  /* 0x000000ffffbd7224 */ /* 0x100fe200008e0611 */
[----:B------:R-:W-:Y:S01]  /*2a8b0*/  LOP3.LUT R0, R205, 0x380, RZ, 0xc0, !PT ;  /* 0x00000380cd007812 */ /* 0x000fe200078ec0ff */
[--C-:B------:R-:W-:Y:S01]  /*2a8c0*/  IMAD.X R149, RZ, RZ, R17.reuse, P2 ;  /* 0x000000ffff957224 */ /* 0x100fe200010e0611 */
[----:B------:R-:W-:Y:S01]  /*2a8d0*/  LOP3.LUT R146, R199, R146, RZ, 0x3c, !PT ;  /* 0x00000092c7927212 */ /* 0x000fe200078e3cff */
[----:B------:R-:W-:Y:S01]  /*2a8e0*/  IMAD.X R147, RZ, RZ, R17, P4 ;  /* 0x000000ffff937224 */ /* 0x000fe200020e0611 */
[----:B------:R-:W-:Y:S02]  /*2a8f0*/  LOP3.LUT R162, R201, R148, RZ, 0x3c, !PT ;  /* 0x00000094c9a27212 */ /* 0x000fe400078e3cff */
[----:B------:R-:W-:-:S02]  /*2a900*/  LOP3.LUT R199, R188, 0x380, RZ, 0xc0, !PT ;  /* 0x00000380bcc77812 */ /* 0x000fc400078ec0ff */
[----:B------:R-:W-:Y:S01]  /*2a910*/  ISETP.NE.U32.AND P1, PT, RZ, UR4, PT ;  /* 0x00000004ff007c0c */ /* 0x000fe2000bf25070 */
[--C-:B------:R-:W-:Y:S01]  /*2a920*/  IMAD.X R163, RZ, RZ, R17.reuse, P5 ;  /* 0x000000ffffa37224 */ /* 0x100fe200028e0611 */
[----:B------:R-:W-:Y:S01]  /*2a930*/  IADD3 R186, P2, R16, 0xc040, RZ ;  /* 0x0000c04010ba7810 */ /* 0x000fe20007f5e0ff */
[--C-:B------:R-:W-:Y:S01]  /*2a940*/  IMAD.X R161, RZ, RZ, R17.reuse, P0 ;  /* 0x000000ffffa17224 */ /* 0x100fe200000e0611 */
[----:B------:R-:W-:Y:S01]  /*2a950*/  SHF.R.U64 R203, R203, 0x3, RZ ;  /* 0x00000003cbcb7819 */ /* 0x000fe200000012ff */
[----:B------:R-:W-:Y:S01]  /*2a960*/  IMAD.X R21, RZ, RZ, R17, P3 ;  /* 0x000000ffff157224 */ /* 0x000fe200018e0611 */
[----:B------:R-:W-:Y:S02]  /*2a970*/  LOP3.LUT R201, R194, 0x380, RZ, 0xc0, !PT ;  /* 0x00000380c2c97812 */ /* 0x000fe400078ec0ff */
[----:B------:R-:W-:Y:S02]  /*2a980*/  IADD3 R192, P4, R16, 0x8040, RZ ;  /* 0x0000804010c07810 */ /* 0x000fe40007f9e0ff */
[----:B------:R-:W-:-:S02]  /*2a990*/  SHF.R.U64 R0, R0, 0x3, RZ ;  /* 0x0000000300007819 */ /* 0x000fc400000012ff */
[C---:B------:R-:W-:Y:S02]  /*2a9a0*/  IADD3 R190, P5, R16.reuse, 0x8060, RZ ;  /* 0x0000806010be7810 */ /* 0x040fe40007fbe0ff */
[C---:B------:R-:W-:Y:S02]  /*2a9b0*/  IADD3 R167, P0, R16.reuse, 0xc000, RZ ;  /* 0x0000c00010a77810 */ /* 0x040fe40007f1e0ff */
[----:B------:R-:W-:Y:S02]  /*2a9c0*/  IADD3 R181, P3, R16, 0xc060, RZ ;  /* 0x0000c06010b57810 */ /* 0x000fe40007f7e0ff */
[----:B------:R-:W-:Y:S02]  /*2a9d0*/  LOP3.LUT R16, R197, R16, RZ, 0x3c, !PT ;  /* 0x00000010c5107212 */ /* 0x000fe400078e3cff */
[----:B------:R-:W-:Y:S02]  /*2a9e0*/  SHF.R.U64 R199, R199, 0x3, RZ ;  /* 0x00000003c7c77819 */ /* 0x000fe400000012ff */
[----:B------:R-:W-:Y:S01]  /*2a9f0*/  ISETP.NE.AND.EX P1, PT, RZ, UR5, PT, P1 ;  /* 0x00000005ff007c0c */ /* 0x000fe2000bf25310 */
[----:B------:R-:W-:Y:S01]  /*2aa00*/  ULDC.64 UR4, c[0x0][0xce0] ;  /* 0x0003380000047ab9 */ /* 0x000fe20000000a00 */
[----:B------:R-:W-:Y:S01]  /*2aa10*/  LOP3.LUT R160, R203, R150, RZ, 0x3c, !PT ;  /* 0x00000096cba07212 */ /* 0x000fe200078e3cff */
[----:B------:R-:W-:Y:S01]  /*2aa20*/  IMAD.X R187, RZ, RZ, R17, P2 ;  /* 0x000000ffffbb7224 */ /* 0x000fe200010e0611 */
[----:B------:R-:W-:-:S02]  /*2aa30*/  SHF.R.U64 R201, R201, 0x3, RZ ;  /* 0x00000003c9c97819 */ /* 0x000fc400000012ff */
[----:B------:R-:W-:Y:S02]  /*2aa40*/  LOP3.LUT R150, R0, R205, RZ, 0x3c, !PT ;  /* 0x000000cd00967212 */ /* 0x000fe400078e3cff */
[----:B------:R-:W-:Y:S02]  /*2aa50*/  LOP3.LUT R203, R192, 0x380, RZ, 0xc0, !PT ;  /* 0x00000380c0cb7812 */ /* 0x000fe400078ec0ff */
[----:B------:R-:W-:Y:S02]  /*2aa60*/  LOP3.LUT R205, R190, 0x380, RZ, 0xc0, !PT ;  /* 0x00000380becd7812 */ /* 0x000fe400078ec0ff */
[----:B------:R-:W-:Y:S02]  /*2aa70*/  ISETP.NE.U32.AND P2, PT, RZ, UR4, PT ;  /* 0x00000004ff007c0c */ /* 0x000fe4000bf45070 */
[----:B------:R-:W-:Y:S02]  /*2aa80*/  LOP3.LUT R148, R199, R188, RZ, 0x3c, !PT ;  /* 0x000000bcc7947212 */ /* 0x000fe400078e3cff */
[----:B------:R-:W-:-:S02]  /*2aa90*/  LOP3.LUT R0, R167, 0x380, RZ, 0xc0, !PT ;  /* 0x00000380a7007812 */ /* 0x000fc400078ec0ff */
[----:B------:R-:W-:Y:S02]  /*2aaa0*/  MOV R16, R16 ;  /* 0x0000001000107202 */ /* 0x000fe40000000f00 */
[----:B------:R-:W-:Y:S02]  /*2aab0*/  LOP3.LUT R20, R201, R194, RZ, 0x3c, !PT ;  /* 0x000000c2c9147212 */ /* 0x000fe400078e3cff */
[----:B------:R-:W-:Y:S02]  /*2aac0*/  LOP3.LUT R199, R182, 0x380, RZ, 0xc0, !PT ;  /* 0x00000380b6c77812 */ /* 0x000fe400078ec0ff */
[----:B------:R-:W-:Y:S02]  /*2aad0*/  MOV R172, R172 ;  /* 0x000000ac00ac7202 */ /* 0x000fe40000000f00 */
[----:B------:R-:W-:Y:S02]  /*2aae0*/  SHF.R.U64 R203, R203, 0x3, RZ ;  /* 0x00000003cbcb7819 */ /* 0x000fe400000012ff */
[----:B------:R-:W-:-:S02]  /*2aaf0*/  LOP3.LUT R201, R186, 0x380, RZ, 0xc0, !PT ;  /* 0x00000380bac97812 */ /* 0x000fc400078ec0ff */
[----:B------:R-:W-:Y:S02]  /*2ab00*/  MOV R184, R184 ;  /* 0x000000b800b87202 */ /* 0x000fe40000000f00 */
[----:B------:R-:W-:Y:S02]  /*2ab10*/  SHF.R.U64 R205, R205, 0x3, RZ ;  /* 0x00000003cdcd7819 */ /* 0x000fe400000012ff */
[----:B------:R-:W-:Y:S02]  /*2ab20*/  LOP3.LUT R116, R181, 0x380, RZ, 0xc0, !PT ;  /* 0x00000380b5747812 */ /* 0x000fe400078ec0ff */
[----:B------:R-:W-:Y:S02]  /*2ab30*/  MOV R174, R174 ;  /* 0x000000ae00ae7202 */ /* 0x000fe40000000f00 */
[----:B------:R-:W-:Y:S01]  /*2ab40*/  ISETP.NE.AND.EX P2, PT, RZ, UR5, PT, P2 ;  /* 0x00000005ff007c0c */ /* 0x000fe2000bf45320 */
[----:B------:R-:W-:Y:S01]  /*2ab50*/  IMAD.X R195, RZ, RZ, R17, P4 ;  /* 0x000000ffffc37224 */ /* 0x000fe200020e0611 */
[----:B------:R-:W-:-:S02]  /*2ab60*/  SHF.R.U64 R0, R0, 0x3, RZ ;  /* 0x0000000300007819 */ /* 0x000fc400000012ff */
[----:B------:R-:W-:Y:S02]  /*2ab70*/  MOV R146, R146 ;  /* 0x0000009200927202 */ /* 0x000fe40000000f00 */
[----:B----4-:R-:W-:Y:S02]  /*2ab80*/  F2FP.F16.F32.PACK_AB R140, R141, R140 ;  /* 0x0000008c8d8c723e */ /* 0x010fe400000000ff */
[----:B------:R-:W-:Y:S02]  /*2ab90*/  F2FP.F16.F32.PACK_AB R141, R143, R142 ;  /* 0x0000008e8f8d723e */ /* 0x000fe400000000ff */
[----:B--2---:R-:W-:Y:S02]  /*2aba0*/  F2FP.F16.F32.PACK_AB R132, R133, R132 ;  /* 0x000000848584723e */ /* 0x004fe400000000ff */
[----:B------:R-:W-:Y:S02]  /*2abb0*/  F2FP.F16.F32.PACK_AB R133, R135, R134 ;  /* 0x000000868785723e */ /* 0x000fe400000000ff */
[----:B------:R-:W-:-:S02]  /*2abc0*/  F2FP.F16.F32.PACK_AB R142, R137, R136 ;  /* 0x00000088898e723e */ /* 0x000fc400000000ff */
[----:B------:R-:W-:Y:S01]  /*2abd0*/  F2FP.F16.F32.PACK_AB R143, R139, R138 ;  /* 0x0000008a8b8f723e */ /* 0x000fe200000000ff */
[----:B------:R-:W-:Y:S01]  /*2abe0*/  BAR.SYNC.DEFER_BLOCKING 0x1, 0x100 ;  /* 0x0044000000007b1d */ /* 0x000fe20000010000 */
        /* <DEDUP_REMOVED lines=17> */
[----:B------:R-:W-:Y:S01]  /*2ad00*/  F2FP.F16.F32.PACK_AB R88, R89, R88 ;  /* 0x000000585958723e */ /* 0x000fe200000000ff */
[----:B------:R-:W-:Y:S01]  /*2ad10*/  IMAD.X R193, RZ, RZ, R17, P5 ;  /* 0x000000ffffc17224 */ /* 0x000fe200028e0611 */
[----:B------:R-:W-:Y:S01]  /*2ad20*/  SHF.R.U64 R199, R199, 0x3, RZ ;  /* 0x00000003c7c77819 */ /* 0x000fe200000012ff */
[----:B------:R1:W-:Y:S01]  /*2ad30*/  STSM.16.M88.4 [R172], R132 ;  /* 0x00000084ac007844 */ /* 0x0003e20000000200 */
[----:B------:R-:W-:-:S02]  /*2ad40*/  MOV R162, R162 ;  /* 0x000000a200a27202 */ /* 0x000fc40000000f00 */
[----:B------:R-:W-:Y:S02]  /*2ad50*/  F2FP.F16.F32.PACK_AB R98, R93, R92 ;  /* 0x0000005c5d62723e */ /* 0x000fe400000000ff */
[----:B------:R-:W-:Y:S02]  /*2ad60*/  F2FP.F16.F32.PACK_AB R99, R95, R94 ;  /* 0x0000005e5f63723e */ /* 0x000fe400000000ff */
[----:B------:R-:W-:Y:S02]  /*2ad70*/  F2FP.F16.F32.PACK_AB R89, R91, R90 ;  /* 0x0000005a5b59723e */ /* 0x000fe400000000ff */
[----:B------:R-:W-:Y:S01]  /*2ad80*/  F2FP.F16.F32.PACK_AB R80, R81, R80 ;  /* 0x000000505150723e */ /* 0x000fe200000000ff */
[----:B------:R-:W-:Y:S01]  /*2ad90*/  IMAD.X R191, RZ, RZ, R17, P0 ;  /* 0x000000ffffbf7224 */ /* 0x000fe200000e0611 */
[----:B------:R-:W-:Y:S01]  /*2ada0*/  LOP3.LUT R194, R203, R192, RZ, 0x3c, !PT ;  /* 0x000000c0cbc27212 */ /* 0x000fe200078e3cff */
[----:B------:R1:W-:Y:S01]  /*2adb0*/  STSM.16.M88.4 [R184], R124 ;  /* 0x0000007cb8007844 */ /* 0x0003e20000000200 */
[----:B------:R-:W-:-:S02]  /*2adc0*/  SHF.R.U64 R201, R201, 0x3, RZ ;  /* 0x00000003c9c97819 */ /* 0x000fc400000012ff */
[----:B------:R-:W-:Y:S02]  /*2add0*/  MOV R160, R160 ;  /* 0x000000a000a07202 */ /* 0x000fe40000000f00 */
[----:B------:R-:W-:Y:S02]  /*2ade0*/  F2FP.F16.F32.PACK_AB R90, R85, R84 ;  /* 0x00000054555a723e */ /* 0x000fe400000000ff */
[----:B------:R-:W-:Y:S02]  /*2adf0*/  F2FP.F16.F32.PACK_AB R91, R87, R86 ;  /* 0x00000056575b723e */ /* 0x000fe400000000ff */
[----:B------:R-:W-:Y:S02]  /*2ae00*/  F2FP.F16.F32.PACK_AB R81, R83, R82 ;  /* 0x000000525351723e */ /* 0x000fe400000000ff */
[----:B------:R-:W-:Y:S01]  /*2ae10*/  F2FP.F16.F32.PACK_AB R72, R73, R72 ;  /* 0x000000484948723e */ /* 0x000fe200000000ff */
[----:B------:R1:W-:Y:S01]  /*2ae20*/  STSM.16.M88.4 [R174], R112 ;  /* 0x00000070ae007844 */ /* 0x0003e20000000200 */
[----:B------:R-:W-:-:S02]  /*2ae30*/  LOP3.LUT R192, R205, R190, RZ, 0x3c, !PT ;  /* 0x000000becdc07212 */ /* 0x000fc400078e3cff */
[----:B------:R-:W-:Y:S02]  /*2ae40*/  SHF.R.U64 R116, R116, 0x3, RZ ;  /* 0x0000000374747819 */ /* 0x000fe400000012ff */
[----:B------:R-:W-:Y:S02]  /*2ae50*/  MOV R150, R150 ;  /* 0x0000009600967202 */ /* 0x000fe40000000f00 */
[----:B------:R-:W-:Y:S02]  /*2ae60*/  F2FP.F16.F32.PACK_AB R82, R77, R76 ;  /* 0x0000004c4d52723e */ /* 0x000fe400000000ff */
[----:B------:R-:W-:Y:S02]  /*2ae70*/  F2FP.F16.F32.PACK_AB R83, R79, R78 ;  /* 0x0000004e4f53723e */ /* 0x000fe400000000ff */
[----:B------:R-:W-:Y:S02]  /*2ae80*/  F2FP.F16.F32.PACK_AB R73, R75, R74 ;  /* 0x0000004a4b49723e */ /* 0x000fe400000000ff */
[----:B------:R-:W-:Y:S01]  /*2ae90*/  F2FP.F16.F32.PACK_AB R64, R65, R64 ;  /* 0x000000404140723e */ /* 0x000fe200000000ff */
[----:B------:R1:W-:Y:S01]  /*2aea0*/  STSM.16.M88.4 [R146], R104 ;  /* 0x0000006892007844 */ /* 0x0003e20000000200 */
[----:B------:R-:W-:-:S02]  /*2aeb0*/  LOP3.LUT R190, R0, R167, RZ, 0x3c, !PT ;  /* 0x000000a700be7212 */ /* 0x000fc400078e3cff */
[----:B------:R-:W-:Y:S02]  /*2aec0*/  MOV R148, R148 ;  /* 0x0000009400947202 */ /* 0x000fe40000000f00 */
[----:B------:R-:W-:Y:S02]  /*2aed0*/  F2FP.F16.F32.PACK_AB R74, R69, R68 ;  /* 0x00000044454a723e */ /* 0x000fe400000000ff */
[----:B------:R-:W-:Y:S02]  /*2aee0*/  F2FP.F16.F32.PACK_AB R75, R71, R70 ;  /* 0x00000046474b723e */ /* 0x000fe400000000ff */
[----:B------:R-:W-:Y:S02]  /*2aef0*/  F2FP.F16.F32.PACK_AB R65, R67, R66 ;  /* 0x000000424341723e */ /* 0x000fe400000000ff */
[----:B------:R-:W-:Y:S01]  /*2af00*/  F2FP.F16.F32.PACK_AB R56, R57, R56 ;  /* 0x000000383938723e */ /* 0x000fe200000000ff */
[----:B------:R-:W-:Y:S01]  /*2af10*/  IMAD.X R197, RZ, RZ, R17, P3 ;  /* 0x000000ffffc57224 */ /* 0x000fe200018e0611 */
[----:B------:R-:W-:Y:S01]  /*2af20*/  LOP3.LUT R188, R199, R182, RZ, 0x3c, !PT ;  /* 0x000000b6c7bc7212 */ /* 0x000fe200078e3cff */
[----:B------:R1:W-:Y:S01]  /*2af30*/  STSM.16.M88.4 [R162], R96 ;  /* 0x00000060a2007844 */ /* 0x0003e20000000200 */
[----:B------:R-:W-:Y:S01]  /*2af40*/  MOV R20, R20 ;  /* 0x0000001400147202 */ /* 0x000fe20000000f00 */
[----:B0-----:R-:W0:Y:S01]  /*2af50*/  LDC.64 R16, c[0x0][0xcd8] ;  /* 0x00033600ff107b82 */ /* 0x001e220000000a00 */
[----:B------:R-:W-:-:S02]  /*2af60*/  F2FP.F16.F32.PACK_AB R66, R61, R60 ;  /* 0x0000003c3d42723e */ /* 0x000fc400000000ff */
[----:B------:R-:W-:Y:S02]  /*2af70*/  F2FP.F16.F32.PACK_AB R67, R63, R62 ;  /* 0x0000003e3f43723e */ /* 0x000fe400000000ff */
[----:B------:R-:W-:Y:S02]  /*2af80*/  F2FP.F16.F32.PACK_AB R57, R59, R58 ;  /* 0x0000003a3b39723e */ /* 0x000fe400000000ff */
[----:B------:R-:W-:Y:S01]  /*2af90*/  F2FP.F16.F32.PACK_AB R48, R49, R48 ;  /* 0x000000303130723e */ /* 0x000fe200000000ff */
[----:B------:R1:W-:Y:S01]  /*2afa0*/  STSM.16.M88.4 [R160], R88 ;  /* 0x00000058a0007844 */ /* 0x0003e20000000200 */
        /* <DEDUP_REMOVED lines=29> */
[----:B------:R-:W-:Y:S01]  /*2b180*/  F2FP.F16.F32.PACK_AB R9, R11, R10 ;  /* 0x0000000a0b09723e */ /* 0x000fe200000000ff */
[----:B------:R1:W-:Y:S01]  /*2b190*/  STSM.16.M88.4 [R192], R48 ;  /* 0x00000030c0007844 */ /* 0x0003e20000000200 */
[----:B------:R-:W-:-:S02]  /*2b1a0*/  MOV R196, R196 ;  /* 0x000000c400c47202 */ /* 0x000fc40000000f00 */
[----:B------:R-:W-:Y:S02]  /*2b1b0*/  F2FP.F16.F32.PACK_AB R10, R5, R4 ;  /* 0x00000004050a723e */ /* 0x000fe400000000ff */
[----:B------:R-:W-:Y:S01]  /*2b1c0*/  F2FP.F16.F32.PACK_AB R11, R7, R6 ;  /* 0x00000006070b723e */ /* 0x000fe200000000ff */
[----:B------:R1:W-:Y:S01]  /*2b1d0*/  STSM.16.M88.4 [R190], R40 ;  /* 0x00000028be007844 */ /* 0x0003e20000000200 */
[----:B------:R-:W2:Y:S03]  /*2b1e0*/  @P2 LDC.64 R6, c[0x0][0xce0] ;  /* 0x00033800ff062b82 */ /* 0x000ea60000000a00 */
[----:B------:R1:W-:Y:S04]  /*2b1f0*/  STSM.16.M88.4 [R188], R32 ;  /* 0x00000020bc007844 */ /* 0x0003e80000000200 */
[----:B------:R1:W-:Y:S04]  /*2b200*/  STSM.16.M88.4 [R186], R24 ;  /* 0x00000018ba007844 */ /* 0x0003e80000000200 */
[----:B------:R1:W-:Y:S01]  /*2b210*/  STSM.16.M88.4 [R196], R8 ;  /* 0x00000008c4007844 */ /* 0x0003e20000000200 */
[----:B------:R-:W-:Y:S01]  /*2b220*/  ULDC UR4, c[0x0][0xb88] ;  /* 0x0002e20000047ab9 */ /* 0x000fe20000000800 */
[----:B------:R-:W-:-:S02]  /*2b230*/  IMAD.MOV.U32 R4, RZ, RZ, RZ ;  /* 0x000000ffff047224 */ /* 0x000fc400078e00ff */
[----:B------:R-:W-:Y:S02]  /*2b240*/  IMAD.U32 R21, RZ, RZ, UR4 ;  /* 0x00000004ff157e24 */ /* 0x000fe4000f8e00ff */
[C---:B0-----:R-:W-:Y:S01]  /*2b250*/  IMAD.WIDE R16, R178.reuse, 0x4, R16 ;  /* 0x00000004b2107825 */ /* 0x041fe200078e0210 */
[----:B------:R-:W-:Y:S03]  /*2b260*/  BAR.SYNC.DEFER_BLOCKING 0x1, 0x100 ;  /* 0x0044000000007b1d */ /* 0x000fe60000010000 */
[----:B--2---:R-:W-:-:S03]  /*2b270*/  @P2 IMAD.WIDE R6, R178, 0x4, R6 ;  /* 0x00000004b2062825 */ /* 0x004fc600078e0206 */
[----:B------:R1:W5:Y:S04]  /*2b280*/  @P1 LDG.E R4, desc[UR56][R16.64] ;  /* 0x0000003810041981 */ /* 0x000368000c1e1900 */
[----:B------:R1:W5:Y:S01]  /*2b290*/  @P2 LDG.E R21, desc[UR56][R6.64] ;  /* 0x0000003806152981 */ /* 0x000362000c1e1900 */
[----:B------:R-:W-:Y:S01]  /*2b2a0*/  IMAD R14, R180, 0x80, R212 ;  /* 0x00000080b40e7824 */ /* 0x000fe200078e02d4 */
[----:B------:R-:W-:-:S03]  /*2b2b0*/  LOP3.LUT P0, RZ, R216, 0x3, RZ, 0xc0, !PT ;  /* 0x00000003d8ff7812 */ /* 0x000fc6000780c0ff */
[----:B------:R-:W-:Y:S01]  /*2b2c0*/  VIADD R0, R14, 0x8 ;  /* 0x000000080e007836 */ /* 0x000fe20000000000 */
[----:B------:R-:W-:Y:S09]  /*2b2d0*/  @P2 BRA `(.L_x_2969) ;  /* 0x0000000000102947 */ /* 0x000ff20003800000 */
[----:B------:R-:W-:Y:S05]  /*2b2e0*/  @!P1 BRA `(.L_x_2969) ;  /* 0x00000000000c9947 */ /* 0x000fea0003800000 */
[----:B-1----:R-:W2:Y:S04]  /*2b2f0*/  LDG.E R6, desc[UR56][R16.64] ;  /* 0x0000003810067981 */ /* 0x002ea8000c1e1900 */
[----:B-----5:R-:W2:Y:S02]  /*2b300*/  LDG.E R21, desc[UR56][R16.64+0x4] ;  /* 0x0000043810157981 */ /* 0x020ea4000c1e1900 */
[----:B--2---:R-:W-:-:S07]  /*2b310*/  IMAD.IADD R21, R21, 0x1, -R6 ;  /* 0x0000000115157824 */ /* 0x004fce00078e0a06 */
.L_x_2969:
[-C--:B-----5:R-:W-:Y:S01]  /*2b320*/  ISETP.GE.OR P2, PT, R14, R21.reuse, P0 ;  /* 0x000000150e00720c */ /* 0x0a0fe20000746670 */
[----:B------:R-:W-:Y:S01]  /*2b330*/  ULDC.64 UR4, c[0x0][0xc70] ;  /* 0x00031c0000047ab9 */ /* 0x000fe20000000a00 */
[----:B------:R-:W-:-:S11]  /*2b340*/  ISETP.GE.OR P0, PT, R0, R21, P0 ;  /* 0x000000150000720c */ /* 0x000fd60000706670 */
[----:B------:R-:W2:Y:S04]  /*2b350*/  @!P2 LDL R13, [R1+0x440] ;  /* 0x00044000010da983 */ /* 0x000ea80000100800 */
[----:B------:R-:W3:Y:S01]  /*2b360*/  @!P0 LDL R12, [R1+0x444] ;  /* 0x00044400010c8983 */ /* 0x000ee20000100800 */
[----:B-1----:R-:W-:Y:S01]  /*2b370*/  SHF.R.S32.HI R10, RZ, 0x1f, R177 ;  /* 0x0000001fff0a7819 */ /* 0x002fe200000114b1 */
[----:B------:R-:W-:Y:S01]  /*2b380*/  IMAD R7, R164, 0x40, R159 ;  /* 0x00000040a4077824 */ /* 0x000fe200078e029f */
[----:B------:R-:W-:Y:S02]  /*2b390*/  SHF.R.S32.HI R5, RZ, 0x1f, R4 ;  /* 0x0000001fff057819 */ /* 0x000fe40000011404 */
[----:B------:R-:W-:Y:S01]  /*2b3a0*/  SHF.R.S32.HI R0, RZ, 0x1f, R178 ;  /* 0x0000001fff007819 */ /* 0x000fe200000114b2 */
[----:B------:R-:W-:Y:S01]  /*2b3b0*/  IMAD R6, R10, UR4, RZ ;  /* 0x000000040a067c24 */ /* 0x000fe2000f8e02ff */
[----:B------:R-:W-:Y:S01]  /*2b3c0*/  SEL R17, R178, RZ, !P1 ;  /* 0x000000ffb2117207 */ /* 0x000fe20004800000 */
[----:B------:R-:W-:Y:S01]  /*2b3d0*/  IMAD.WIDE.U32 R8, R177, UR4, R4 ;  /* 0x00000004b1087c25 */ /* 0x000fe2000f8e0004 */
[----:B------:R-:W-:-:S03]  /*2b3e0*/  SEL R0, R0, RZ, !P1 ;  /* 0x000000ff00007207 */ /* 0x000fc60004800000 */
[----:B------:R-:W-:Y:S01]  /*2b3f0*/  IMAD R11, R177, UR5, R6 ;  /* 0x00000005b10b7c24 */ /* 0x000fe2000f8e0206 */
[----:B------:R-:W-:Y:S01]  /*2b400*/  ULDC.64 UR4, c[0x0][0xc78] ;  /* 0x00031e0000047ab9 */ /* 0x000fe20000000a00 */
[----:B------:R-:W-:-:S04]  /*2b410*/  IMAD.WIDE R2, R7, 0x2, R2 ;  /* 0x0000000207027825 */ /* 0x000fc800078e0202 */
[----:B------:R-:W-:Y:S01]  /*2b420*/  IMAD.IADD R9, R9, 0x1, R11 ;  /* 0x0000000109097824 */ /* 0x000fe200078e020b */
[----:B------:R-:W-:Y:S01]  /*2b430*/  IADD3 R29, P5, R2, 0x1000, RZ ;  /* 0x00001000021d7810 */ /* 0x000fe20007fbe0ff */
[----:B------:R-:W-:Y:S01]  /*2b440*/  IMAD R11, R0, UR4, RZ ;  /* 0x00000004000b7c24 */ /* 0x000fe2000f8e02ff */
[----:B------:R-:W-:Y:S01]  /*2b450*/  IADD3 R33, P1, R2, 0x2000, RZ ;  /* 0x0000200002217810 */ /* 0x000fe20007f3e0ff */
[----:B------:R-:W-:Y:S01]  /*2b460*/  IMAD.WIDE.U32 R6, R17, UR4, R8 ;  /* 0x0000000411067c25 */ /* 0x000fe2000f8e0008 */
[----:B------:R-:W-:Y:S02]  /*2b470*/  SHF.R.S32.HI R9, RZ, 0x1f, R14 ;  /* 0x0000001fff097819 */ /* 0x000fe4000001140e */
[----:B------:R-:W-:Y:S01]  /*2b480*/  LOP3.LUT R28, R29, 0x380, RZ, 0xc0, !PT ;  /* 0x000003801d1c7812 */ /* 0x000fe200078ec0ff */
[----:B------:R-:W-:Y:S01]  /*2b490*/  IMAD R11, R17, UR5, R11 ;  /* 0x00000005110b7c24 */ /* 0x000fe2000f8e020b */
[----:B------:R-:W-:Y:S01]  /*2b4a0*/  IADD3 R8, P3, R14, R6, RZ ;  /* 0x000000060e087210 */ /* 0x000fe20007f7e0ff */
[----:B------:R-:W-:Y:S01]  /*2b4b0*/  ULDC.64 UR4, c[0x0][0xc40] ;  /* 0x0003100000047ab9 */ /* 0x000fe20000000a00 */
[----:B------:R-:W-:-:S02]  /*2b4c0*/  LOP3.LUT R32, R33, 0x380, RZ, 0xc0, !PT ;  /* 0x0000038021207812 */ /* 0x000fc400078ec0ff */
[----:B------:R-:W-:Y:S02]  /*2b4d0*/  IADD3.X R9, R9, R7, R11, P3, !PT ;  /* 0x0000000709097210 */ /* 0x000fe40001ffe40b */
[----:B------:R-:W-:Y:S02]  /*2b4e0*/  LEA R6, P3, R8, UR4, 0x2 ;  /* 0x0000000408067c11 */ /* 0x000fe4000f8610ff */
[----:B------:R-:W-:Y:S02]  /*2b4f0*/  SHF.R.U64 R28, R28, 0x3, RZ ;  /* 0x000000031c1c7819 */ /* 0x000fe400000012ff */
[----:B------:R-:W-:Y:S01]  /*2b500*/  LEA.HI.X R7, R8, UR5, R9, 0x2, P3 ;  /* 0x0000000508077c11 */ /* 0x000fe200098f1409 */
[----:B------:R-:W-:Y:S01]  /*2b510*/  ULDC.64 UR4, c[0x0][0xba0] ;  /* 0x0002e80000047ab9 */ /* 0x000fe20000000a00 */
[----:B------:R-:W-:Y:S02]  /*2b520*/  IADD3 R37, P3, R2, 0x3000, RZ ;  /* 0x0000300002257810 */ /* 0x000fe40007f7e0ff */
[----:B------:R-:W-:-:S02]  /*2b530*/  SHF.R.U64 R32, R32, 0x3, RZ ;  /* 0x0000000320207819 */ /* 0x000fc400000012ff */
[----:B------:R-:W-:Y:S02]  /*2b540*/  LOP3.LUT R36, R37, 0x380, RZ, 0xc0, !PT ;  /* 0x0000038025247812 */ /* 0x000fe400078ec0ff */
[----:B------:R-:W-:Y:S01]  /*2b550*/  LOP3.LUT R28, R28, R29, RZ, 0x3c, !PT ;  /* 0x0000001d1c1c7212 */ /* 0x000fe200078e3cff */
[--C-:B------:R-:W-:Y:S01]  /*2b560*/  IMAD.X R29, RZ, RZ, R3.reuse, P5 ;  /* 0x000000ffff1d7224 */ /* 0x100fe200028e0603 */
[----:B------:R-:W-:Y:S02]  /*2b570*/  SHF.R.U64 R36, R36, 0x3, RZ ;  /* 0x0000000324247819 */ /* 0x000fe400000012ff */
        /* <DEDUP_REMOVED lines=49> */
[----:B------:R-:W-:Y:S01]  /*2b890*/  LOP3.LUT R72, R73, 0x380, RZ, 0xc0, !PT ;  /* 0x0000038049487812 */ /* 0x000fe200078ec0ff */
[----:B------:R-:W-:Y:S01]  /*2b8a0*/  IMAD.X R81, RZ, RZ, R3, P3 ;  /* 0x000000ffff517224 */ /* 0x000fe200018e0603 */
        /* <DEDUP_REMOVED lines=8> */
[----:B------:R-:W-:Y:S01]  /*2b930*/  LOP3.LUT R68, R68, R69, RZ, 0x3c, !PT ;  /* 0x0000004544447212 */ /* 0x000fe200078e3cff */
[--C-:B------:R-:W-:Y:S01]  /*2b940*/  IMAD.X R69, RZ, RZ, R3.reuse, P4 ;  /* 0x000000ffff457224 */ /* 0x100fe200020e0603 */
[----:B------:R-:W-:Y:S01]  /*2b950*/  LOP3.LUT R72, R72, R73, RZ, 0x3c, !PT ;  /* 0x0000004948487212 */ /* 0x000fe200078e3cff */
[--C-:B------:R-:W-:Y:S01]  /*2b960*/  IMAD.X R73, RZ, RZ, R3.reuse, P5 ;  /* 0x000000ffff497224 */ /* 0x100fe200028e0603 */
[----:B------:R-:W-:Y:S01]  /*2b970*/  LOP3.LUT R76, R76, R77, RZ, 0x3c, !PT ;  /* 0x0000004d4c4c7212 */ /* 0x000fe200078e3cff */
[----:B------:R-:W-:Y:S01]  /*2b980*/  IMAD.X R77, RZ, RZ, R3, P1 ;  /* 0x000000ffff4d7224 */ /* 0x000fe200008e0603 */
[----:B------:R-:W-:Y:S02]  /*2b990*/  LOP3.LUT R2, R11, R2, RZ, 0x3c, !PT ;  /* 0x000000020b027212 */ /* 0x000fe400078e3cff */
[----:B------:R-:W-:Y:S01]  /*2b9a0*/  LOP3.LUT R80, R8, R9, RZ, 0x3c, !PT ;  /* 0x0000000908507212 */ /* 0x000fe200078e3cff */
[----:B------:R-:W-:-:S04]  /*2b9b0*/  IMAD R5, R5, UR4, RZ ;  /* 0x0000000405057c24 */ /* 0x000fc8000f8e02ff */
[----:B------:R-:W-:Y:S02]  /*2b9c0*/  IMAD R5, R4, UR5, R5 ;  /* 0x0000000504057c24 */ /* 0x000fe4000f8e0205 */
[----:B------:R-:W-:-:S05]  /*2b9d0*/  IMAD R21, R180, -0x80, R21 ;  /* 0xffffff80b4157824 */ /* 0x000fca00078e0215 */
[----:B------:R-:W-:Y:S02]  /*2b9e0*/  ISETP.GE.AND P3, PT, R164, R21, PT ;  /* 0x00000015a400720c */ /* 0x000fe40003f66270 */
[----:B------:R-:W-:Y:S01]  /*2b9f0*/  SHF.R.S32.HI R165, RZ, 0x1f, R164 ;  /* 0x0000001fffa57819 */ /* 0x000fe200000114a4 */
[----:B------:R-:W-:Y:S01]  /*2ba00*/  BSSY B1, `(.L_x_2970) ;  /* 0x0000048000017945 */ /* 0x000fe20003800000 */
[----:B--2---:R-:W-:Y:S04]  /*2ba10*/  @!P2 STG.E desc[UR56][R6.64], R13 ;  /* 0x0000000d0600a986 */ /* 0x004fe8000c101938 */
[----:B---3--:R0:W-:Y:S04]  /*2ba20*/  @!P0 STG.E desc[UR56][R6.64+0x20], R12 ;  /* 0x0000200c06008986 */ /* 0x0081e8000c101938 */
[----:B------:R1:W5:Y:S04]  /*2ba30*/  LD.E.128 R24, desc[UR56][R2.64] ;  /* 0x0000003802187980 */ /* 0x000368000c101d00 */
[----:B------:R-:W5:Y:S04]  /*2ba40*/  LD.E.128 R28, desc[UR56][R28.64] ;  /* 0x000000381c1c7980 */ /* 0x000f68000c101d00 */
[----:B------:R-:W5:Y:S01]  /*2ba50*/  LD.E.128 R32, desc[UR56][R32.64] ;  /* 0x0000003820207980 */ /* 0x000f62000c101d00 */
[--C-:B-1----:R-:W-:Y:S01]  /*2ba60*/  SHF.R.S32.HI R3, RZ, 0x1f, R159.reuse ;  /* 0x0000001fff037819 */ /* 0x102fe2000001149f */
[----:B------:R-:W-:-:S02]  /*2ba70*/  IMAD.MOV.U32 R2, RZ, RZ, R159 ;  /* 0x000000ffff027224 */ /* 0x000fc400078e009f */
[----:B------:R-:W5:Y:S04]  /*2ba80*/  LD.E.128 R36, desc[UR56][R36.64] ;  /* 0x0000003824247980 */ /* 0x000f68000c101d00 */
[----:B------:R-:W5:Y:S04]  /*2ba90*/  LD.E.128 R40, desc[UR56][R40.64] ;  /* 0x0000003828287980 */ /* 0x000f68000c101d00 */
[----:B------:R-:W5:Y:S04]  /*2baa0*/  LD.E.128 R44, desc[UR56][R44.64] ;  /* 0x000000382c2c7980 */ /* 0x000f68000c101d00 */
[----:B------:R-:W5:Y:S04]  /*2bab0*/  LD.E.128 R48, desc[UR56][R48.64] ;  /* 0x0000003830307980 */ /* 0x000f68000c101d00 */
[----:B------:R-:W5:Y:S04]  /*2bac0*/  LD.E.128 R52, desc[UR56][R52.64] ;  /* 0x0000003834347980 */ /* 0x000f68000c101d00 */
[----:B------:R-:W5:Y:S04]  /*2bad0*/  LD.E.128 R56, desc[UR56][R56.64] ;  /* 0x0000003838387980 */ /* 0x000f68000c101d00 */
[----:B------:R-:W5:Y:S04]  /*2bae0*/  LD.E.128 R60, desc[UR56][R60.64] ;  /* 0x000000383c3c7980 */ /* 0x000f68000c101d00 */
[----:B0-----:R-:W5:Y:S04]  /*2baf0*/  LD.E.128 R12, desc[UR56][R14.64] ;  /* 0x000000380e0c7980 */ /* 0x001f68000c101d00 */
[----:B------:R-:W5:Y:S04]  /*2bb00*/  LD.E.128 R64, desc[UR56][R64.64] ;  /* 0x0000003840407980 */ /* 0x000f68000c101d00 */
[----:B------:R-:W5:Y:S04]  /*2bb10*/  LD.E.128 R68, desc[UR56][R68.64] ;  /* 0x0000003844447980 */ /* 0x000f68000c101d00 */
[----:B------:R-:W5:Y:S04]  /*2bb20*/  LD.E.128 R72, desc[UR56][R72.64] ;  /* 0x0000003848487980 */ /* 0x000f68000c101d00 */
[----:B------:R-:W5:Y:S04]  /*2bb30*/  LD.E.128 R76, desc[UR56][R76.64] ;  /* 0x000000384c4c7980 */ /* 0x000f68000c101d00 */
[----:B------:R-:W5:Y:S01]  /*2bb40*/  LD.E.128 R80, desc[UR56][R80.64] ;  /* 0x0000003850507980 */ /* 0x000f62000c101d00 */
[----:B------:R-:W-:Y:S01]  /*2bb50*/  IMAD.WIDE.U32 R2, R4, UR4, R2 ;  /* 0x0000000404027c25 */ /* 0x000fe2000f8e0002 */
[----:B------:R-:W-:Y:S01]  /*2bb60*/  ULDC.64 UR4, c[0x0][0xbe0] ;  /* 0x0002f80000047ab9 */ /* 0x000fe20000000a00 */
[----:B------:R-:W-:Y:S01]  /*2bb70*/  @!PT LDS RZ, [RZ] ;  /* 0x00000000fffff984 */ /* 0x000fe20000000800 */
[----:B------:R-:W-:Y:S01]  /*2bb80*/  @!PT LDS RZ, [RZ] ;  /* 0x00000000fffff984 */ /* 0x000fe20000000800 */
[----:B------:R-:W-:Y:S01]  /*2bb90*/  @!PT LDS RZ, [RZ] ;  /* 0x00000000fffff984 */ /* 0x000fe20000000800 */
[----:B------:R-:W-:Y:S01]  /*2bba0*/  @!PT LDS RZ, [RZ] ;  /* 0x00000000fffff984 */ /* 0x000fe20000000800 */
[----:B------:R0:W-:Y:S06]  /*2bbb0*/  MEMBAR.ALL.CTA ;  /* 0x0000000000007992 */ /* 0x0001ec0000008000 */
[----:B0-----:R-:W0:Y:S01]  /*2bbc0*/  FENCE.VIEW.ASYNC.S ;  /* 0x00000000000073c6 */ /* 0x001e220000000000 */
[----:B------:R-:W-:-:S02]  /*2bbd0*/  IMAD.IADD R3, R3, 0x1, R5 ;  /* 0x0000000103037824 */ /* 0x000fc400078e0205 */
[----:B------:R-:W-:Y:S02]  /*2bbe0*/  IMAD R10, R10, UR4, RZ ;  /* 0x000000040a0a7c24 */ /* 0x000fe4000f8e02ff */
[----:B------:R-:W-:Y:S02]  /*2bbf0*/  VIADD R4, R164, 0x20 ;  /* 0x00000020a4047836 */ /* 0x000fe40000000000 */
[C---:B------:R-:W-:Y:S02]  /*2bc00*/  IMAD R7, R177.reuse, UR5, R10 ;  /* 0x00000005b1077c24 */ /* 0x040fe4000f8e020a */
[----:B------:R-:W-:Y:S01]  /*2bc10*/  IMAD.WIDE.U32 R2, R177, UR4, R2 ;  /* 0x00000004b1027c25 */ /* 0x000fe2000f8e0002 */
[----:B------:R-:W-:Y:S01]  /*2bc20*/  ULDC.64 UR4, c[0x0][0xbe8] ;  /* 0x0002fa0000047ab9 */ /* 0x000fe20000000a00 */
[----:B------:R-:W-:Y:S02]  /*2bc30*/  ISETP.GE.AND P2, PT, R4, R21, PT ;  /* 0x000000150400720c */ /* 0x000fe40003f46270 */
[----:B------:R-:W-:-:S02]  /*2bc40*/  IMAD R4, R0, UR4, RZ ;  /* 0x0000000400047c24 */ /* 0x000fc4000f8e02ff */
[----:B------:R-:W-:Y:S02]  /*2bc50*/  VIADD R0, R145, 0x32420 ;  /* 0x0003242091007836 */ /* 0x000fe40000000000 */
[C---:B------:R-:W-:Y:S02]  /*2bc60*/  VIADD R6, R164.reuse, 0x60 ;  /* 0x00000060a4067836 */ /* 0x040fe40000000000 */
[----:B------:R-:W-:Y:S01]  /*2bc70*/  IMAD.IADD R3, R3, 0x1, R7 ;  /* 0x0000000103037824 */ /* 0x000fe200078e0207 */
[----:B------:R-:W-:Y:S01]  /*2bc80*/  PRMT R0, RZ, 0x654, R0 ;  /* 0x00000654ff007816 */ /* 0x000fe20000000000 */
[----:B------:R-:W-:Y:S01]  /*2bc90*/  VIADD R5, R164, 0x40 ;  /* 0x00000040a4057836 */ /* 0x000fe20000000000 */
[-C--:B------:R-:W-:Y:S01]  /*2bca0*/  ISETP.GE.AND P1, PT, R6, R21.reuse, PT ;  /* 0x000000150600720c */ /* 0x080fe20003f26270 */
[C---:B------:R-:W-:Y:S01]  /*2bcb0*/  IMAD R9, R17.reuse, UR5, R4 ;  /* 0x0000000511097c24 */ /* 0x040fe2000f8e0204 */
[----:B0-----:R0:W-:Y:S01]  /*2bcc0*/  SYNCS.ARRIVE.TRANS64.RED.A1T0 RZ, [R0+URZ], RZ ;  /* 0x000000ff00ff79a7 */ /* 0x0011e2000810043f */
[----:B------:R-:W-:Y:S01]  /*2bcd0*/  IMAD.WIDE.U32 R6, R17, UR4, R2 ;  /* 0x0000000411067c25 */ /* 0x000fe2000f8e0002 */
[----:B------:R-:W-:-:S03]  /*2bce0*/  ISETP.GE.AND P0, PT, R5, R21, PT ;  /* 0x000000150500720c */ /* 0x000fc60003f06270 */
[----:B------:R-:W-:-:S04]  /*2bcf0*/  IMAD.WIDE R4, R180, 0x80, R164 ;  /* 0x00000080b4047825 */ /* 0x000fc800078e02a4 */
[----:B------:R-:W-:Y:S01]  /*2bd00*/  IMAD.IADD R11, R7, 0x1, R9 ;  /* 0x00000001070b7824 */ /* 0x000fe200078e0209 */
[----:B0-----:R-:W-:Y:S06]  /*2bd10*/  @P3 BRA `(.L_x_2971) ;  /* 0x0000000000583947 */ /* 0x001fec0003800000 */
        /* <DEDUP_REMOVED lines=22> */
.L_x_2971:
[----:B------:R-:W-:Y:S05]  /*2be80*/  BSYNC B1 ;  /* 0x0000000000017941 */ /* 0x000fea0003800000 */
.L_x_2970:
[----:B------:R-:W-:Y:S04]  /*2be90*/  BSSY B1, `(.L_x_2972) ;  /* 0x000001a000017945 */ /* 0x000fe80003800000 */
[----:B------:R-:W-:Y:S05]  /*2bea0*/  @P2 BRA `(.L_x_2973) ;  /* 0x0000000000602947 */ /* 0x000fea0003800000 */
[----:B0-----:R-:W-:Y:S01]  /*2beb0*/  IADD3 R9, P2, R4, 0x20, RZ ;  /* 0x0000002004097810 */ /* 0x001fe20007f5e0ff */
[----:B------:R-:W-:Y:S01]  /*2bec0*/  ULDC.64 UR6, c[0x0][0xbd8] ;  /* 0x0002f60000067ab9 */ /* 0x000fe20000000a00 */
[----:B------:R-:W-:Y:S01]  /*2bed0*/  IMAD.MOV.U32 R2, RZ, RZ, R6 ;  /* 0x000000ffff027224 */ /* 0x000fe200078e0006 */
        /* <DEDUP_REMOVED lines=17> */
[----:B-----5:R1:W-:Y:S04]  /*2bff0*/  @!P4 STG.E.128 desc[UR56][R8.64], R28 ;  /* 0x0000001c0800c986 */ /* 0x0203e8000c101d38 */
[----:B------:R1:W-:Y:S04]  /*2c000*/  @!P3 STG.E.128 desc[UR56][R8.64+0x80], R44 ;  /* 0x0000802c0800b986 */ /* 0x0003e8000c101d38 */
[----:B------:R1:W-:Y:S04]  /*2c010*/  @!P2 STG.E.128 desc[UR56][R8.64+0x100], R60 ;  /* 0x0001003c0800a986 */ /* 0x0003e8000c101d38 */
[----:B------:R1:W-:Y:S02]  /*2c020*/  @!P5 STG.E.128 desc[UR56][R8.64+0x180], R72 ;  /* 0x000180480800d986 */ /* 0x0003e4000c101d38 */
.L_x_2973:
[----:B------:R-:W-:Y:S05]  /*2c030*/  BSYNC B1 ;  /* 0x0000000000017941 */ /* 0x000fea0003800000 */
.L_x_2972:
        /* <DEDUP_REMOVED lines=22> */
[----:B-----5:R2:W-:Y:S04]  /*2c1a0*/  @!P2 STG.E.128 desc[UR56][R8.64], R32 ;  /* 0x000000200800a986 */ /* 0x0205e8000c101d38 */
[----:B------:R2:W-:Y:S04]  /*2c1b0*/  @!P3 STG.E.128 desc[UR56][R8.64+0x80], R48 ;  /* 0x000080300800b986 */ /* 0x0005e8000c101d38 */
[----:B------:R2:W-:Y:S04]  /*2c1c0*/  @!P4 STG.E.128 desc[UR56][R8.64+0x100], R12 ;  /* 0x0001000c0800c986 */ /* 0x0005e8000c101d38 */
[----:B------:R2:W-:Y:S02]  /*2c1d0*/  @!P5 STG.E.128 desc[UR56][R8.64+0x180], R76 ;  /* 0x0001804c0800d986 */ /* 0x0005e4000c101d38 */
.L_x_2975:
[----:B------:R-:W-:Y:S05]  /*2c1e0*/  BSYNC B1 ;  /* 0x0000000000017941 */ /* 0x000fea0003800000 */
.L_x_2974:
        /* <DEDUP_REMOVED lines=21> */
[----:B-----5:R3:W-:Y:S04]  /*2c340*/  @!P1 STG.E.128 desc[UR56][R4.64], R36 ;  /* 0x0000002404009986 */ /* 0x0207e8000c101d38 */
[----:B------:R3:W-:Y:S04]  /*2c350*/  @!P2 STG.E.128 desc[UR56][R4.64+0x80], R52 ;  /* 0x000080340400a986 */ /* 0x0007e8000c101d38 */
[----:B------:R3:W-:Y:S02]  /*2c360*/  @!P3 STG.E.128 desc[UR56][R4.64+0x100], R64 ;  /* 0x000100400400b986 */ /* 0x0007e4000c101d38 */
[----:B------:R-:W-:Y:S05]  /*2c370*/  @P0 BRA `(.L_x_2976) ;  /* 0x0000000800e80947 */ /* 0x000fea0003800000 */
[----:B------:R4:W-:Y:S01]  /*2c380*/  STG.E.128 desc[UR56][R4.64+0x180], R80 ;  /* 0x0001805004007986 */ /* 0x0009e2000c101d38 */
[----:B------:R-:W-:Y:S05]  /*2c390*/  BRA `(.L_x_2976) ;  /* 0x0000000800e07947 */ /* 0x000fea0003800000 */
.L_x_2968:
[----:B------:R-:W-:Y:S01]  /*2c3a0*/  ULDC.64 UR4, c[0x0][0xcd8] ;  /* 0x0003360000047ab9 */ /* 0x000fe20000000a00 */
[----:B-1----:R-:W1:Y:S01]  /*2c3b0*/  LDC.64 R2, c[0x0][0xcd8] ;  /* 0x00033600ff027b82 */ /* 0x002e620000000a00 */
[----:B------:R-:W-:Y:S01]  /*2c3c0*/  ISETP.NE.U32.AND P0, PT, RZ, UR4, PT ;  /* 0x00000004ff007c0c */ /* 0x000fe2000bf05070 */
[----:B------:R-:W-:-:S03]  /*2c3d0*/  IMAD.MOV.U32 R9, RZ, RZ, RZ ;  /* 0x000000ffff097224 */ /* 0x000fc600078e00ff */
[----:B------:R-:W-:Y:S01]  /*2c3e0*/  ISETP.NE.AND.EX P0, PT, RZ, UR5, PT, P0 ;  /* 0x00000005ff007c0c */ /* 0x000fe2000bf05300 */
[----:B------:R-:W-:Y:S02]  /*2c3f0*/  ULDC.64 UR4, c[0x0][0xce0] ;  /* 0x0003380000047ab9 */ /* 0x000fe40000000a00 */
[----:B------:R-:W-:-:S04]  /*2c400*/  ISETP.NE.U32.AND P1, PT, RZ, UR4, PT ;  /* 0x00000004ff007c0c */ /* 0x000fc8000bf25070 */
[----:B------:R-:W-:Y:S01]  /*2c410*/  ISETP.NE.AND.EX P1, PT, RZ, UR5, PT, P1 ;  /* 0x00000005ff007c0c */ /* 0x000fe2000bf25310 */
[----:B-1----:R-:W-:-:S12]  /*2c420*/  IMAD.WIDE R2, R178, 0x4, R2 ;  /* 0x00000004b2027825 */ /* 0x002fd800078e0202 */
[----:B------:R-:W1:Y:S01]  /*2c430*/  @P1 LDC.64 R4, c[0x0][0xce0] ;  /* 0x00033800ff041b82 */ /* 0x000e620000000a00 */
[----:B------:R-:W-:Y:S02]  /*2c440*/  ULDC UR4, c[0x0][0xb88] ;  /* 0x0002e20000047ab9 */ /* 0x000fe40000000800 */
[----:B------:R-:W-:Y:S01]  /*2c450*/  IMAD.U32 R7, RZ, RZ, UR4 ;  /* 0x00000004ff077e24 */ /* 0x000fe2000f8e00ff */
[----:B------:R4:W5:Y:S01]  /*2c460*/  @P0 LDG.E R9, desc[UR56][R2.64] ;  /* 0x0000003802090981 */ /* 0x000962000c1e1900 */
[----:B-1----:R-:W-:-:S05]  /*2c470*/  @P1 IMAD.WIDE R4, R178, 0x4, R4 ;  /* 0x00000004b2041825 */ /* 0x002fca00078e0204 */
[----:B------:R4:W5:Y:S01]  /*2c480*/  @P1 LDG.E R7, desc[UR56][R4.64] ;  /* 0x0000003804071981 */ /* 0x000962000c1e1900 */
[----:B------:R-:W-:Y:S01]  /*2c490*/  ISETP.GT.AND P2, PT, R211, 0x7f, PT ;  /* 0x0000007fd300780c */ /* 0x000fe20003f44270 */
[----:B------:R-:W-:-:S12]  /*2c4a0*/  @P1 BRA `(.L_x_2977) ;  /* 0x0000000000101947 */ /* 0x000fd80003800000 */
[----:B------:R-:W-:Y:S05]  /*2c4b0*/  @!P0 BRA `(.L_x_2977) ;  /* 0x00000000000c8947 */ /* 0x000fea0003800000 */
[----:B------:R-:W2:Y:S04]  /*2c4c0*/  LDG.E R0, desc[UR56][R2.64] ;  /* 0x0000003802007981 */ /* 0x000ea8000c1e1900 */
[----:B-----5:R-:W2:Y:S02]  /*2c4d0*/  LDG.E R7, desc[UR56][R2.64+0x4] ;  /* 0x0000043802077981 */ /* 0x020ea4000c1e1900 */
[----:B--2---:R-:W-:-:S07]  /*2c4e0*/  IMAD.IADD R7, R7, 0x1, -R0 ;  /* 0x0000000107077824 */ /* 0x004fce00078e0a00 */
.L_x_2977:
[----:B------:R-:W-:Y:S01]  /*2c4f0*/  SHF.R.S32.HI R0, RZ, 0x1f, R178 ;  /* 0x0000001fff007819 */ /* 0x000fe200000114b2 */
[----:B------:R-:W-:Y:S01]  /*2c500*/  BSSY B1, `(.L_x_2978) ;  /* 0x000001d000017945 */ /* 0x000fe20003800000 */
[----:B------:R-:W-:Y:S02]  /*2c510*/  SHF.R.S32.HI R8, RZ, 0x1f, R177 ;  /* 0x0000001fff087819 */ /* 0x000fe400000114b1 */
[----:B------:R-:W-:Y:S02]  /*2c520*/  SHF.R.S32.HI R12, RZ, 0x1f, R159 ;  /* 0x0000001fff0c7819 */ /* 0x000fe4000001149f */
[----:B------:R-:W-:Y:S02]  /*2c530*/  SEL R13, R178, RZ, !P0 ;  /* 0x000000ffb20d7207 */ /* 0x000fe40004000000 */
[----:B------:R-:W-:Y:S02]  /*2c540*/  SEL R10, R0, RZ, !P0 ;  /* 0x000000ff000a7207 */ /* 0x000fe40004000000 */
[----:B-----5:R-:W-:Y:S01]  /*2c550*/  SHF.R.S32.HI R6, RZ, 0x1f, R9 ;  /* 0x0000001fff067819 */ /* 0x020fe20000011409 */
[----:B------:R-:W-:Y:S06]  /*2c560*/  @P2 BRA `(.L_x_2979) ;  /* 0x0000000000582947 */ /* 0x000fec0003800000 */
[----:B----4-:R-:W1:Y:S02]  /*2c570*/  S2R R2, SR_TID.X ;  /* 0x0000000000027919 */ /* 0x010e640000002100 */
[----:B-1----:R-:W-:-:S04]  /*2c580*/  IMAD R0, R180, 0x80, R2 ;  /* 0x00000080b4007824 */ /* 0x002fc800078e0202 */
[----:B------:R-:W-:-:S05]  /*2c590*/  VIADD R0, R0, 0xffffff80 ;  /* 0xffffff8000007836 */ /* 0x000fca0000000000 */
[----:B------:R-:W-:-:S13]  /*2c5a0*/  ISETP.GE.AND P0, PT, R0, R7, PT ;  /* 0x000000070000720c */ /* 0x000fda0003f06270 */
[----:B------:R-:W-:Y:S05]  /*2c5b0*/  @P0 BRA `(.L_x_2979) ;  /* 0x0000000000440947 */ /* 0x000fea0003800000 */
[----:B------:R-:W-:Y:S01]  /*2c5c0*/  IADD3 R2, P0, R0, R9, RZ ;  /* 0x0000000900027210 */ /* 0x000fe20007f1e0ff */
[----:B------:R-:W-:-:S03]  /*2c5d0*/  ULDC.64 UR4, c[0x0][0xc70] ;  /* 0x00031c0000047ab9 */ /* 0x000fc60000000a00 */
[----:B------:R-:W-:Y:S01]  /*2c5e0*/  LEA.HI.X.SX32 R3, R0, R6, 0x1, P0 ;  /* 0x0000000600037211 */ /* 0x000fe200000f0eff */
[----:B------:R-:W-:-:S04]  /*2c5f0*/  IMAD R0, R8, UR4, RZ ;  /* 0x0000000408007c24 */ /* 0x000fc8000f8e02ff */
        /* <DEDUP_REMOVED lines=13> */
.L_x_2979:
[----:B------:R-:W-:Y:S05]  /*2c6d0*/  BSYNC B1 ;  /* 0x0000000000017941 */ /* 0x000fea0003800000 */
.L_x_2978:
[----:B------:R-:W-:Y:S01]  /*2c6e0*/  ULDC.64 UR4, c[0x0][0xba0] ;  /* 0x0002e80000047ab9 */ /* 0x000fe20000000a00 */
[----:B----4-:R-:W-:Y:S01]  /*2c6f0*/  IMAD.MOV.U32 R2, RZ, RZ, R159 ;  /* 0x000000ffff027224 */ /* 0x010fe200078e009f */
[----:B------:R-:W-:Y:S01]  /*2c700*/  BSSY B1, `(.L_x_2980) ;  /* 0x000002f000017945 */ /* 0x000fe20003800000 */
[----:B-1----:R-:W-:Y:S02]  /*2c710*/  IMAD.MOV.U32 R3, RZ, RZ, R12 ;  /* 0x000000ffff037224 */ /* 0x002fe400078e000c */
[----:B------:R-:W-:Y:S02]  /*2c720*/  IMAD R0, R6, UR4, RZ ;  /* 0x0000000406007c24 */ /* 0x000fe4000f8e02ff */
[----:B------:R-:W-:-:S04]  /*2c730*/  IMAD.WIDE.U32 R2, R9, UR4, R2 ;  /* 0x0000000409027c25 */ /* 0x000fc8000f8e0002 */
[----:B------:R-:W-:Y:S01]  /*2c740*/  IMAD R9, R9, UR5, R0 ;  /* 0x0000000509097c24 */ /* 0x000fe2000f8e0200 */
[----:B------:R-:W-:Y:S01]  /*2c750*/  ULDC.64 UR4, c[0x0][0xbe0] ;  /* 0x0002f80000047ab9 */ /* 0x000fe20000000a00 */
[----:B------:R-:W-:Y:S01]  /*2c760*/  IMAD R11, R180, -0x80, R7 ;  /* 0xffffff80b40b7824 */ /* 0x000fe200078e0207 */
[----:B------:R-:W-:Y:S01]  /*2c770*/  SHF.R.S32.HI R7, RZ, 0x1f, R164 ;  /* 0x0000001fff077819 */ /* 0x000fe200000114a4 */
[----:B------:R-:W-:Y:S02]  /*2c780*/  IMAD R0, R8, UR4, RZ ;  /* 0x0000000408007c24 */ /* 0x000fe4000f8e02ff */
[----:B------:R-:W-:Y:S01]  /*2c790*/  IMAD.IADD R3, R3, 0x1, R9 ;  /* 0x0000000103037824 */ /* 0x000fe200078e0209 */
[C---:B------:R-:W-:Y:S01]  /*2c7a0*/  ISETP.GE.AND P1, PT, R164.reuse, R11, PT ;  /* 0x0000000ba400720c */ /* 0x040fe20003f26270 */
[----:B------:R-:W-:Y:S02]  /*2c7b0*/  IMAD R5, R177, UR5, R0 ;  /* 0x00000005b1057c24 */ /* 0x000fe4000f8e0200 */
[----:B------:R-:W-:-:S02]  /*2c7c0*/  VIADD R0, R164, 0x20 ;  /* 0x00000020a4007836 */ /* 0x000fc40000000000 */
[----:B------:R-:W-:Y:S01]  /*2c7d0*/  IMAD.WIDE.U32 R2, R177, UR4, R2 ;  /* 0x00000004b1027c25 */ /* 0x000fe2000f8e0002 */
[----:B------:R-:W-:Y:S02]  /*2c7e0*/  ULDC.64 UR4, c[0x0][0xbe8] ;  /* 0x0002fa0000047ab9 */ /* 0x000fe40000000a00 */
[----:B------:R-:W-:Y:S01]  /*2c7f0*/  ISETP.GE.AND P0, PT, R0, R11, PT ;  /* 0x0000000b0000720c */ /* 0x000fe20003f06270 */
        /* <DEDUP_REMOVED lines=31> */
.L_x_2981:
[----:B------:R-:W-:Y:S05]  /*2c9f0*/  BSYNC B1 ;  /* 0x0000000000017941 */ /* 0x000fea0003800000 */
.L_x_2980:
[----:B------:R-:W-:Y:S01]  /*2ca00*/  BSSY B1, `(.L_x_2982) ;  /* 0x000001c000017945 */ /* 0x000fe20003800000 */
[----:B------:R-:W-:Y:S01]  /*2ca10*/  ISETP.GE.AND P1, PT, R0, R11, PT ;  /* 0x0000000b0000720c */ /* 0x000fe20003f26270 */
[----:B-1----:R-:W-:Y:S02]  /*2ca20*/  VIADD R8, R164, 0x60 ;  /* 0x00000060a4087836 */ /* 0x002fe40000000000 */
        /* <DEDUP_REMOVED lines=25> */
.L_x_2983:
[----:B------:R-:W-:Y:S05]  /*2cbc0*/  BSYNC B1 ;  /* 0x0000000000017941 */ /* 0x000fea0003800000 */
.L_x_2982:
        /* <DEDUP_REMOVED lines=27> */
.L_x_2985:
[----:B------:R-:W-:Y:S05]  /*2cd80*/  BSYNC B1 ;  /* 0x0000000000017941 */ /* 0x000fea0003800000 */
.L_x_2984:
[----:B------:R-:W-:Y:S05]  /*2cd90*/  @P0 BRA `(.L_x_2976) ;  /* 0x0000000000600947 */ /* 0x000fea0003800000 */
[----:B------:R-:W-:Y:S01]  /*2cda0*/  IADD3 R5, P0, R6, 0x60, RZ ;  /* 0x0000006006057810 */ /* 0x000fe20007f1e0ff */
[C---:B------:R-:W-:Y:S01]  /*2cdb0*/  VIADD R0, R159.reuse, 0x40 ;  /* 0x000000409f007836 */ /* 0x040fe20000000000 */
[----:B------:R-:W-:Y:S01]  /*2cdc0*/  ULDC UR4, c[0x0][0xb8c] ;  /* 0x0002e30000047ab9 */ /* 0x000fe20000000800 */
[----:B------:R-:W-:Y:S01]  /*2cdd0*/  ULDC.64 UR6, c[0x0][0xbd8] ;  /* 0x0002f60000067ab9 */ /* 0x000fe20000000a00 */
[----:B------:R-:W-:Y:S01]  /*2cde0*/  IMAD.MOV.U32 R2, RZ, RZ, R4 ;  /* 0x000000ffff027224 */ /* 0x000fe200078e0004 */
[C---:B------:R-:W-:Y:S01]  /*2cdf0*/  IADD3 R4, R159.reuse, 0x80, RZ ;  /* 0x000000809f047810 */ /* 0x040fe20007ffe0ff */
[----:B------:R-:W-:Y:S01]  /*2ce00*/  IMAD.X R6, RZ, RZ, R7, P0 ;  /* 0x000000ffff067224 */ /* 0x000fe200000e0607 */
[----:B------:R-:W-:Y:S01]  /*2ce10*/  ISETP.GE.AND P2, PT, R0, UR4, PT ;  /* 0x0000000400007c0c */ /* 0x000fe2000bf46270 */
[----:B------:R-:W-:Y:S01]  /*2ce20*/  IMAD.MOV.U32 R3, RZ, RZ, R13 ;  /* 0x000000ffff037224 */ /* 0x000fe200078e000d */
[----:B------:R-:W-:Y:S01]  /*2ce30*/  ISETP.GE.AND P3, PT, R4, UR4, PT ;  /* 0x0000000404007c0c */ /* 0x000fe2000bf66270 */
[----:B------:R-:W-:Y:S01]  /*2ce40*/  IMAD R6, R6, UR6, RZ ;  /* 0x0000000606067c24 */ /* 0x000fe2000f8e02ff */
[C---:B------:R-:W-:Y:S01]  /*2ce50*/  ISETP.GE.AND P1, PT, R159.reuse, UR4, PT ;  /* 0x000000049f007c0c */ /* 0x040fe2000bf26270 */
[----:B------:R-:W-:-:S02]  /*2ce60*/  VIADD R0, R159, 0xc0 ;  /* 0x000000c09f007836 */ /* 0x000fc40000000000 */
        /* <DEDUP_REMOVED lines=11> */
.L_x_2976:
[----:B------:R-:W-:Y:S05]  /*2cf20*/  BSYNC B0 ;  /* 0x0000000000007941 */ /* 0x000fea0003800000 */
.L_x_2967:
[----:B------:R-:W-:Y:S02]  /*2cf30*/  ULDC UR4, c[0x0][0xd14] ;  /* 0x0003450000047ab9 */ /* 0x000fe40000000800 */
[----:B---3--:R-:W-:-:S13]  /*2cf40*/  ISETP.GE.AND P0, PT, R119, UR4, PT ;  /* 0x0000000477007c0c */ /* 0x008fda000bf06270 */
[----:B------:R-:W-:Y:S05]  /*2cf50*/  @!P0 BRA `(.L_x_2986) ;  /* 0xfffffd4000688947 */ /* 0x000fea000383ffff */
[----:B------:R-:W-:Y:S05]  /*2cf60*/  BRA `(.L_x_2764) ;  /* 0x0000006000ac7947 */ /* 0x000fea0003800000 */
.L_x_2762:
[----:B------:R-:W-:-:S08]  /*2cf70*/  NOP ;  /* 0x0000000000007918 */ /* 0x000fd00000000000 */
[----:B------:R-:W0:-:S00]  /*2cf80*/  USETMAXREG.DEALLOC.CTAPOOL 0x18 ;  /* 0x00000018000079c8 */ /* 0x000e0000080e0500 */
[----:B0-----:R-:W-:-:S06]  /*2cf90*/  LOP3.LUT R0, R0, 0x3, RZ, 0xc0, !PT ;  /* 0x0000000300007812 */ /* 0x001fcc00078ec0ff */
[----:B------:R-:W0:Y:S02]  /*2cfa0*/  SHFL.IDX PT, R0, R0, RZ, 0x1f ;  /* 0x00001fff00007589 */ /* 0x000e2400000e0000 */
[----:B0-----:R-:W-:-:S13]  /*2cfb0*/  ISETP.NE.AND P0, PT, R0, RZ, PT ;  /* 0x000000ff0000720c */ /* 0x001fda0003f05270 */
[----:B------:R-:W-:Y:S05]  /*2cfc0*/  @P0 BRA `(.L_x_2764) ;  /* 0x0000006000940947 */ /* 0x000fea0003800000 */
        /* <DEDUP_REMOVED lines=56> */
.L_x_2991:
        /* <DEDUP_REMOVED lines=16> */
.L_x_2990:
[----:B------:R-:W-:Y:S05]  /*2d450*/  BSYNC B0 ;  /* 0x0000000000007941 */ /* 0x000fea0003800000 */
.L_x_2989:
        /* <DEDUP_REMOVED lines=25> */
.L_x_2987:
        /* <DEDUP_REMOVED lines=20> */
.L_x_2992:
        /* <DEDUP_REMOVED lines=56> */
.L_x_2988:
[----:B------:R-:W-:Y:S02]  /*2dab0*/  IMAD.MOV.U32 R17, RZ, RZ, RZ ;  /* 0x000000ffff117224 */ /* 0x000fe400078e00ff */
[----:B------:R-:W-:Y:S02]  /*2dac0*/  IMAD.U32 R16, RZ, RZ, UR6 ;  /* 0x00000006ff107e24 */ /* 0x000fe4000f8e00ff */
[----:B------:R-:W-:-:S07]  /*2dad0*/  IMAD.MOV.U32 R18, RZ, RZ, RZ ;  /* 0x000000ffff127224 */ /* 0x000fce00078e00ff */
.L_x_2993:
        /* <DEDUP_REMOVED lines=16> */
[----:B------:R-:W-:Y:S01]  /*2dbe0*/  ULDC.64 UR54, c[0x0][0x198] ;  /* 0x0000660000367ab9 */ /* 0x000fe20000000a00 */
[----:B------:R-:W-:Y:S01]  /*2dbf0*/  ULDC UR51, c[0x0][0xc] ;  /* 0x0000030000337ab9 */ /* 0x000fe20000000800 */
[----:B------:R-:W-:Y:S01]  /*2dc00*/  UMOV UR52, URZ ;  /* 0x0000003f00347c82 */ /* 0x000fe20008000000 */
[----:B------:R1:W-:Y:S04]  /*2dc10*/  STL [R1+0x46c], R0 ;  /* 0x00046c0001007387 */ /* 0x0003e80000100800 */
[----:B------:R1:W-:Y:S04]  /*2dc20*/  STL [R1+0x460], RZ ;  /* 0x000460ff01007387 */ /* 0x0003e80000100800 */
[----:B------:R1:W-:Y:S02]  /*2dc30*/  STL [R1+0x468], R0 ;  /* 0x0004680001007387 */ /* 0x0003e40000100800 */
.L_x_3094:
        /* <DEDUP_REMOVED lines=45> */
.L_x_2995:
        /* <DEDUP_REMOVED lines=18> */
.L_x_2996:
[----:B------:R-:W-:Y:S05]  /*2e030*/  @!P3 BRA `(.L_x_2997) ;  /* 0x00000000000cb947 */ /* 0x000fea0003800000 */
[----:B------:R-:W2:Y:S04]  /*2e040*/  LDG.E R7, desc[UR56][R4.64] ;  /* 0x0000003804077981 */ /* 0x000ea8000c1e1900 */
[----:B-1----:R-:W2:Y:S02]  /*2e050*/  LDG.E R8, desc[UR56][R4.64+0x4] ;  /* 0x0000043804087981 */ /* 0x002ea4000c1e1900 */
[----:B--2---:R-:W-:-:S07]  /*2e060*/  IMAD.IADD R7, R8, 0x1, -R7 ;  /* 0x0000000108077824 */ /* 0x004fce00078e0a07 */
.L_x_2997:
[----:B--2---:R-:W2:Y:S04]  /*2e070*/  @P1 LDG.E R4, desc[UR56][R2.64] ;  /* 0x0000003802041981 */ /* 0x004ea8000c1e1900 */
[----:B------:R1:W2:Y:S02]  /*2e080*/  @P1 LDG.E R5, desc[UR56][R2.64+0x4] ;  /* 0x0000043802051981 */ /* 0x0002a4000c1e1900 */
[----:B-1----:R-:W1:Y:S02]  /*2e090*/  LDC.64 R2, c[0x0][0xad8] ;  /* 0x0002b600ff027b82 */ /* 0x002e640000000a00 */
[----:B-1----:R-:W-:Y:S01]  /*2e0a0*/  ISETP.GE.AND P2, PT, R3, 0x1, PT ;  /* 0x000000010300780c */ /* 0x002fe20003f46270 */
[----:B--2---:R-:W-:Y:S02]  /*2e0b0*/  @P1 IMAD.IADD R9, R5, 0x1, -R4 ;  /* 0x0000000105091824 */ /* 0x004fe400078e0a04 */
[----:B-----5:R-:W-:-:S04]  /*2e0c0*/  IMAD.IADD R5, R7, 0x1, -R6 ;  /* 0x0000000107057824 */ /* 0x020fc800078e0a06 */
[----:B------:R-:W-:-:S04]  /*2e0d0*/  IMAD.IADD R8, R5, 0x1, R9 ;  /* 0x0000000105087824 */ /* 0x000fc800078e0209 */
[----:B------:R-:W-:-:S04]  /*2e0e0*/  VIADD R4, R8, 0x5f ;  /* 0x0000005f08047836 */ /* 0x000fc80000000000 */
[----:B------:R-:W-:-:S05]  /*2e0f0*/  IMAD.HI R4, R4, 0x2aaaaaab, RZ ;  /* 0x2aaaaaab04047827 */ /* 0x000fca00078e02ff */
[----:B------:R-:W-:-:S04]  /*2e100*/  SHF.R.U32.HI R7, RZ, 0x1f, R4 ;  /* 0x0000001fff077819 */ /* 0x000fc80000011604 */
[----:B------:R-:W-:Y:S02]  /*2e110*/  LEA.HI.SX32 R20, R4, R7, 0x1c ;  /* 0x0000000704147211 */ /* 0x000fe400078fe2ff */
[----:B------:R-:W-:-:S04]  /*2e120*/  LEA R4, R17, 0x80, 0x7 ;  /* 0x0000008011047811 */ /* 0x000fc800078e38ff */
[----:B------:R-:W-:-:S05]  /*2e130*/  IADD3 R4, R8, R4, -R0 ;  /* 0x0000000408047210 */ /* 0x000fca0007ffe800 */
[----:B------:R-:W-:Y:S01]  /*2e140*/  IMAD.IADD R2, R4, 0x1, R2 ;  /* 0x0000000104027824 */ /* 0x000fe200078e0202 */
[----:B------:R-:W-:Y:S06]  /*2e150*/  @!P2 BRA `(.L_x_2998) ;  /* 0x000000000048a947 */ /* 0x000fec0003800000 */
[C---:B------:R-:W-:Y:S01]  /*2e160*/  ISETP.GT.AND P0, PT, R4.reuse, RZ, PT ;  /* 0x000000ff0400720c */ /* 0x040fe20003f04270 */
[----:B------:R-:W-:Y:S01]  /*2e170*/  BSSY B0, `(.L_x_2999) ;  /* 0x000000e000007945 */ /* 0x000fe20003800000 */
[----:B0-----:R-:W-:-:S11]  /*2e180*/  VIADD R11, R4, 0xffffffff ;  /* 0xffffffff040b7836 */ /* 0x001fd60000000000 */
        /* <DEDUP_REMOVED lines=8> */
.L_x_3000:
[----:B------:R-:W-:-:S13]  /*2e210*/  ISETP.NE.AND P0, PT, R3, 0x1, PT ;  /* 0x000000010300780c */ /* 0x000fda0003f05270 */
[----:B------:R-:W0:Y:S02]  /*2e220*/  @P0 LDC.64 R6, c[0x0][0xae0] ;  /* 0x0002b800ff060b82 */ /* 0x000e240000000a00 */
[----:B0-----:R-:W-:-:S05]  /*2e230*/  @P0 IMAD.HI.U32 R6, R11, R6, RZ ;  /* 0x000000060b060227 */ /* 0x001fca00078e00ff */
[----:B------:R-:W-:-:S07]  /*2e240*/  @P0 SHF.R.U32.HI R11, RZ, R7, R6 ;  /* 0x00000007ff0b0219 */ /* 0x000fce0000011606 */
.L_x_3001:
[----:B------:R-:W-:Y:S05]  /*2e250*/  BSYNC B0 ;  /* 0x0000000000007941 */ /* 0x000fea0003800000 */
.L_x_2999:
[----:B------:R-:W-:-:S05]  /*2e260*/  IMAD R11, R11, R3, R3 ;  /* 0x000000030b0b7224 */ /* 0x000fca00078e0203 */
[----:B------:R-:W-:-:S07]  /*2e270*/  VIMNMX R2, R2, R11, PT ;  /* 0x0000000b02027248 */ /* 0x000fce0003fe0100 */
.L_x_2998:
        /* <DEDUP_REMOVED lines=9> */
[----:B0-----:R-:W-:-:S11]  /*2e310*/  LOP3.LUT R11, RZ, R0, RZ, 0x33, !PT ;  /* 0x00000000ff0b7212 */ /* 0x001fd600078e33ff */
[----:B------:R-:W0:Y:S02]  /*2e320*/  @P0 LDC.64 R6, c[0x0][0xae0] ;  /* 0x0002b800ff060b82 */ /* 0x000e240000000a00 */
[----:B0-----:R-:W-:-:S05]  /*2e330*/  @P0 IMAD.HI.U32 R6, R11, R6, RZ ;  /* 0x000000060b060227 */ /* 0x001fca00078e00ff */
[----:B------:R-:W-:-:S04]  /*2e340*/  @P0 SHF.R.U32.HI R11, RZ, R7, R6 ;  /* 0x00000007ff0b0219 */ /* 0x000fc80000011606 */
[----:B------:R-:W-:Y:S01]  /*2e350*/  LOP3.LUT R11, RZ, R11, RZ, 0x33, !PT ;  /* 0x0000000bff0b7212 */ /* 0x000fe200078e33ff */
[----:B------:R-:W-:Y:S06]  /*2e360*/  BRA `(.L_x_3005) ;  /* 0x0000000000147947 */ /* 0x000fec0003800000 */
.L_x_3004:
[----:B------:R-:W-:Y:S01]  /*2e370*/  ISETP.NE.AND P0, PT, R3, 0x1, PT ;  /* 0x000000010300780c */ /* 0x000fe20003f05270 */
[----:B0-----:R-:W-:-:S12]  /*2e380*/  IMAD.MOV.U32 R11, RZ, RZ, R0 ;  /* 0x000000ffff0b7224 */ /* 0x001fd800078e0000 */
[----:B------:R-:W0:Y:S02]  /*2e390*/  @P0 LDC.64 R6, c[0x0][0xae0] ;  /* 0x0002b800ff060b82 */ /* 0x000e240000000a00 */
[----:B0-----:R-:W-:-:S05]  /*2e3a0*/  @P0 IMAD.HI.U32 R6, R0, R6, RZ ;  /* 0x0000000600060227 */ /* 0x001fca00078e00ff */
[----:B------:R-:W-:-:S07]  /*2e3b0*/  @P0 SHF.R.U32.HI R11, RZ, R7, R6 ;  /* 0x00000007ff0b0219 */ /* 0x000fce0000011606 */
.L_x_3005:
[----:B------:R-:W-:Y:S05]  /*2e3c0*/  BSYNC B0 ;  /* 0x0000000000007941 */ /* 0x000fea0003800000 */
.L_x_3003:
[----:B------:R-:W-:-:S05]  /*2e3d0*/  IMAD R3, R11, R3, RZ ;  /* 0x000000030b037224 */ /* 0x000fca00078e02ff */
[----:B------:R-:W-:-:S07]  /*2e3e0*/  VIMNMX R8, R8, R3, !PT ;  /* 0x0000000308087248 */ /* 0x000fce0007fe0100 */
.L_x_3002:
        /* <DEDUP_REMOVED lines=35> */
.L_x_3163:
[----:B------:R-:W-:-:S03]  /*2e620*/  UMOV UR4, 0xffffffff ;  /* 0xffffffff00047882 */ /* 0x000fc60000000000 */
[----:B------:R-:W-:Y:S05]  /*2e630*/  BRA.DIV UR4, `(.L_x_3009) ;  /* 0x0000005a04cc7947 */ /* 0x000fea000b800000 */
[----:B------:R-:W-:-:S13]  /*2e640*/  ELECT P6, URZ, PT ;  /* 0x00000000003f782f */ /* 0x000fda00038c0000 */
.L_x_3166:
        /* <DEDUP_REMOVED lines=11> */
.L_x_3167:
[----:B------:R-:W-:Y:S04]  /*2e700*/  BSSY B1, `(.L_x_3011) ;  /* 0x000004d000017945 */ /* 0x000fe80003800000 */
[----:B------:R-:W-:Y:S05]  /*2e710*/  @!P6 BRA `(.L_x_3012) ;  /* 0x00000004002ce947 */ /* 0x000fea0003800000 */
[----:B0-----:R-:W1:Y:S04]  /*2e720*/  LDL R11, [R1+0x464] ;  /* 0x00046400010b7983 */ /* 0x001e680000100800 */
[----:B------:R-:W2:Y:S01]  /*2e730*/  LDL R9, [R1+0x46c] ;  /* 0x00046c0001097983 */ /* 0x000ea20000100800 */
[----:B-1----:R-:W-:Y:S01]  /*2e740*/  IMAD R8, R11, 0x8, R7 ;  /* 0x000000080b087824 */ /* 0x002fe200078e0207 */
[----:B--2---:R-:W-:-:S04]  /*2e750*/  SHF.L.U32 R9, R9, 0x1f, RZ ;  /* 0x0000001f09097819 */ /* 0x004fc800000006ff */
[----:B------:R-:W0:Y:S02]  /*2e760*/  SYNCS.PHASECHK.TRANS64.TRYWAIT P0, [R8+URZ+0x324a0], R9 ;  /* 0x0324a009080075a7 */ /* 0x000e24000800017f */
[----:B0-----:R-:W-:Y:S05]  /*2e770*/  @!P0 BRA `(.L_x_3013) ;  /* 0x0000005800b08947 */ /* 0x001fea0003800000 */
.L_x_3168:
        /* <DEDUP_REMOVED lines=11> */
.L_x_3014:
        /* <DEDUP_REMOVED lines=17> */
[----:B------:R-:W2:Y:S02]  /*2e940*/  SYNCS.PHASECHK.TRANS64.TRYWAIT P0, [R8+URZ+0x324c0], R9 ;  /* 0x0324c009080075a7 */ /* 0x000ea4000800017f */
[----:B-12---:R-:W-:Y:S05]  /*2e950*/  @!P0 BRA `(.L_x_3015) ;  /* 0x00000058004c8947 */ /* 0x006fea0003800000 */
.L_x_3169:
        /* <DEDUP_REMOVED lines=8> */
.L_x_3016:
        /* <DEDUP_REMOVED lines=31> */
.L_x_3012:
[----:B------:R-:W-:Y:S05]  /*2ebd0*/  BSYNC B1 ;  /* 0x0000000000017941 */ /* 0x000fea0003800000 */
.L_x_3011:
[----:B-1----:R-:W2:Y:S04]  /*2ebe0*/  LDL.LU R8, [R1+0x464] ;  /* 0x0004640001087983 */ /* 0x002ea80000300800 */
[----:B0-----:R-:W3:Y:S01]  /*2ebf0*/  LDL.LU R11, [R1+0x46c] ;  /* 0x00046c00010b7983 */ /* 0x001ee20000300800 */
        /* <DEDUP_REMOVED lines=14> */
.L_x_3023:
        /* <DEDUP_REMOVED lines=9> */
.L_x_3170:
        /* <DEDUP_REMOVED lines=11> */
.L_x_3020:
        /* <DEDUP_REMOVED lines=17> */
.L_x_3171:
        /* <DEDUP_REMOVED lines=8> */
.L_x_3022:
        /* <DEDUP_REMOVED lines=31> */
.L_x_3018:
[----:B------:R-:W-:Y:S05]  /*2f1a0*/  BSYNC B1 ;  /* 0x0000000000017941 */ /* 0x000fea0003800000 */
.L_x_3017:
        /* <DEDUP_REMOVED lines=9> */
[----:B------:R-:W-:Y:S01]  /*2f240*/  ISETP.GT.AND P0, PT, R3, R2, PT ;  /* 0x000000020300720c */ /* 0x000fe20003f04270 */
[----:B------:R1:W-:Y:S04]  /*2f250*/  STL [R1+0x464], R9 ;  /* 0x0004640901007387 */ /* 0x0003e80000100800 */
[----:B------:R1:W-:Y:S08]  /*2f260*/  STL [R1+0x46c], R11 ;  /* 0x00046c0b01007387 */ /* 0x0003f00000100800 */
[----:B------:R-:W-:Y:S05]  /*2f270*/  @P0 BRA `(.L_x_3023) ;  /* 0xfffffff800980947 */ /* 0x000fea000383ffff */
.L_x_3007:
[----:B------:R-:W-:Y:S05]  /*2f280*/  BSYNC B0 ;  /* 0x0000000000007941 */ /* 0x000fea0003800000 */
.L_x_3006:
        /* <DEDUP_REMOVED lines=17> */
.L_x_3026:
[----:B------:R-:W-:-:S13]  /*2f3a0*/  ISETP.NE.AND P1, PT, R3, 0x1, PT ;  /* 0x000000010300780c */ /* 0x000fda0003f25270 */
[----:B------:R-:W2:Y:S02]  /*2f3b0*/  @P1 LDC.64 R4, c[0x0][0xae0] ;  /* 0x0002b800ff041b82 */ /* 0x000ea40000000a00 */
[----:B--2---:R-:W-:-:S05]  /*2f3c0*/  @P1 IMAD.HI.U32 R4, R6, R4, RZ ;  /* 0x0000000406041227 */ /* 0x004fca00078e00ff */
[----:B------:R-:W-:-:S07]  /*2f3d0*/  @P1 SHF.R.U32.HI R6, RZ, R5, R4 ;  /* 0x00000005ff061219 */ /* 0x000fce0000011604 */
.L_x_3027:
[----:B------:R-:W-:Y:S05]  /*2f3e0*/  BSYNC B0 ;  /* 0x0000000000007941 */ /* 0x000fea0003800000 */
.L_x_3025:
[----:B------:R-:W-:-:S05]  /*2f3f0*/  IMAD R5, R6, R3, R3 ;  /* 0x0000000306057224 */ /* 0x000fca00078e0203 */
[----:B------:R-:W-:-:S07]  /*2f400*/  VIMNMX R2, R2, R5, PT ;  /* 0x0000000502027248 */ /* 0x000fce0003fe0100 */
.L_x_3024:
        /* <DEDUP_REMOVED lines=19> */
.L_x_3030:
[----:B------:R-:W-:-:S13]  /*2f540*/  ISETP.NE.AND P0, PT, R3, 0x1, PT ;  /* 0x000000010300780c */ /* 0x000fda0003f05270 */
[----:B------:R-:W3:Y:S02]  /*2f550*/  @P0 LDC.64 R4, c[0x0][0xae0] ;  /* 0x0002b800ff040b82 */ /* 0x000ee40000000a00 */
[----:B---3--:R-:W-:-:S05]  /*2f560*/  @P0 IMAD.HI.U32 R4, R0, R4, RZ ;  /* 0x0000000400040227 */ /* 0x008fca00078e00ff */
[----:B------:R-:W-:-:S07]  /*2f570*/  @P0 SHF.R.U32.HI R0, RZ, R5, R4 ;  /* 0x00000005ff000219 */ /* 0x000fce0000011604 */
.L_x_3031:
[----:B------:R-:W-:Y:S05]  /*2f580*/  BSYNC B0 ;  /* 0x0000000000007941 */ /* 0x000fea0003800000 */
.L_x_3029:
[----:B------:R-:W-:-:S05]  /*2f590*/  IMAD R3, R0, R3, RZ ;  /* 0x0000000300037224 */ /* 0x000fca00078e02ff */
[----:B------:R-:W-:-:S07]  /*2f5a0*/  VIMNMX R2, R2, R3, !PT ;  /* 0x0000000302027248 */ /* 0x000fce0007fe0100 */
.L_x_3028:
        /* <DEDUP_REMOVED lines=25> */
.L_x_3033:
        /* <DEDUP_REMOVED lines=17> */
[----:B01----:R-:W-:Y:S02]  /*2f850*/  IMAD.U32 R11, RZ, RZ, UR5 ;  /* 0x00000005ff0b7e24 */ /* 0x003fe4000f8e00ff */
[----:B------:R-:W-:Y:S02]  /*2f860*/  IMAD.MOV.U32 R8, RZ, RZ, 0x70 ;  /* 0x00000070ff087424 */ /* 0x000fe400078e00ff */
[----:B------:R-:W-:Y:S02]  /*2f870*/  IMAD.MOV.U32 R12, RZ, RZ, 0x1 ;  /* 0x00000001ff0c7424 */ /* 0x000fe400078e00ff */
[----:B------:R-:W-:-:S07]  /*2f880*/  IMAD.MOV.U32 R13, RZ, RZ, RZ ;  /* 0x000000ffff0d7224 */ /* 0x000fce00078e00ff */
[----:B------:R-:W-:-:S07]  /*2f890*/  LEPC R20, `(.L_x_3035) ;  /* 0x000000001014794e */ /* 0x000fce0000000000 */
[----:B---3--:R-:W-:Y:S05]  /*2f8a0*/  CALL.ABS.NOINC R2 ;  /* 0x0000000002007343 */ /* 0x008fea0003c00000 */
.L_x_3035:
        /* <DEDUP_REMOVED lines=14> */
[----:B01----:R-:W-:Y:S02]  /*2f990*/  IMAD.U32 R11, RZ, RZ, UR5 ;  /* 0x00000005ff0b7e24 */ /* 0x003fe4000f8e00ff */
[----:B------:R-:W-:Y:S02]  /*2f9a0*/  IMAD.MOV.U32 R8, RZ, RZ, 0x70 ;  /* 0x00000070ff087424 */ /* 0x000fe400078e00ff */
[----:B------:R-:W-:Y:S02]  /*2f9b0*/  IMAD.MOV.U32 R12, RZ, RZ, 0x1 ;  /* 0x00000001ff0c7424 */ /* 0x000fe400078e00ff */
[----:B---3--:R-:W-:-:S07]  /*2f9c0*/  IMAD.MOV.U32 R13, RZ, RZ, RZ ;  /* 0x000000ffff0d7224 */ /* 0x008fce00078e00ff */
[----:B------:R-:W-:-:S07]  /*2f9d0*/  LEPC R20, `(.L_x_3037) ;  /* 0x000000001014794e */ /* 0x000fce0000000000 */
[----:B----4-:R-:W-:Y:S05]  /*2f9e0*/  CALL.ABS.NOINC R2 ;  /* 0x0000000002007343 */ /* 0x010fea0003c00000 */
.L_x_3037:
[----:B------:R-:W-:Y:S01]  /*2f9f0*/  MOV R2, 0x0 ;  /* 0x0000000000027802 */ /* 0x000fe20000000f00 */
[----:B------:R-:W-:Y:S01]  /*2fa00*/  ULDC.64 UR4, c[0x4][0x90] ;  /* 0x0100240000047ab9 */ /* 0x000fe20000000a00 */
[----:B------:R-:W-:Y:S01]  /*2fa10*/  ULDC.64 UR6, c[0x4][0x98] ;  /* 0x0100260000067ab9 */ /* 0x000fe20000000a00 */
[----:B------:R-:W-:Y:S01]  /*2fa20*/  ULDC.64 UR8, c[0x4][0x18] ;  /* 0x0100060000087ab9 */ /* 0x000fe20000000a00 */
[----:B------:R-:W-:Y:S01]  /*2fa30*/  MOV R4, UR4 ;  /* 0x0000000400047c02 */ /* 0x000fe20008000f00 */
[----:B------:R-:W-:Y:S01]  /*2fa40*/  IMAD.U32 R5, RZ, RZ, UR5 ;  /* 0x00000005ff057e24 */ /* 0x000fe2000f8e00ff */
        /* <DEDUP_REMOVED lines=10> */
.L_x_3036:
[----:B--2---:R-:W2:Y:S01]  /*2faf0*/  LDL.LU R6, [R1+0x480] ;  /* 0x0004800001067983 */ /* 0x004ea20000300800 */
[----:B------:R-:W3:Y:S01]  /*2fb00*/  LDC R0, c[0x0][0x428] ;  /* 0x00010a00ff007b82 */ /* 0x000ee20000000800 */
[----:B------:R-:W-:Y:S01]  /*2fb10*/  ULDC.64 UR4, c[0x0][0xaf0] ;  /* 0x0002bc0000047ab9 */ /* 0x000fe20000000a00 */
[----:B------:R-:W-:Y:S01]  /*2fb20*/  IMAD.MOV.U32 R4, RZ, RZ, R19 ;  /* 0x000000ffff047224 */ /* 0x000fe200078e0013 */
[----:B------:R-:W4:Y:S01]  /*2fb30*/  S2R R5, SR_TID.X ;  /* 0x0000000000057919 */ /* 0x000f220000002100 */
[----:B---3--:R-:W-:Y:S01]  /*2fb40*/  ISETP.NE.AND P0, PT, R0, 0x1, PT ;  /* 0x000000010000780c */ /* 0x008fe20003f05270 */
[----:B------:R-:W-:Y:S01]  /*2fb50*/  IMAD.MOV.U32 R0, RZ, RZ, R18 ;  /* 0x000000ffff007224 */ /* 0x000fe200078e0012 */
[----:B----4-:R-:W-:-:S11]  /*2fb60*/  LOP3.LUT R5, R5, 0x1f, RZ, 0xc0, !PT ;  /* 0x0000001f05057812 */ /* 0x010fd600078ec0ff */
        /* <DEDUP_REMOVED lines=17> */
[----:B------:R-:W-:Y:S01]  /*2fc80*/  VOTEU.ALL UP0, P6 ;  /* 0x00000000003f7886 */ /* 0x000fe20003000000 */
[----:B---3--:R-:W-:Y:S01]  /*2fc90*/  SEL R2, R19, RZ, !P0 ;  /* 0x000000ff13027207 */ /* 0x008fe20004000000 */
[----:B--2---:R-:W-:-:S07]  /*2fca0*/  IMAD R17, R17, 0x80, R6 ;  /* 0x0000008011117824 */ /* 0x004fce00078e0206 */
.L_x_3038:
        /* <DEDUP_REMOVED lines=10> */
[----:B------:R-:W2:Y:S01]  /*2fd50*/  LDL R3, [R1+0x47c] ;  /* 0x00047c0001037983 */ /* 0x000ea20000100800 */
[----:B------:R-:W3:Y:S01]  /*2fd60*/  LDC.64 R20, c[0x0][0x3f8] ;  /* 0x0000fe00ff147b82 */ /* 0x000ee20000000a00 */
[----:B------:R-:W-:Y:S02]  /*2fd70*/  ULDC.64 UR4, c[0x0][0xb00] ;  /* 0x0002c00000047ab9 */ /* 0x000fe40000000a00 */
[----:B---3--:R-:W-:Y:S01]  /*2fd80*/  LOP3.LUT P0, RZ, R20, UR4, RZ, 0xfc, !PT ;  /* 0x0000000414ff7c12 */ /* 0x008fe2000f80fcff */
[----:B------:R-:W-:-:S03]  /*2fd90*/  UMOV UR4, 0xffffffff ;  /* 0xffffffff00047882 */ /* 0x000fc60000000000 */
[----:B------:R-:W-:-:S04]  /*2fda0*/  LOP3.LUT P0, RZ, R21, UR5, RZ, 0xfc, P0 ;  /* 0x0000000515ff7c12 */ /* 0x000fc8000800fcff */
[----:B-----5:R-:W-:Y:S01]  /*2fdb0*/  SEL R6, R4, RZ, !P0 ;  /* 0x000000ff04067207 */ /* 0x020fe20004000000 */
[----:B--2---:R-:W-:Y:S01]  /*2fdc0*/  VIADD R3, R3, 0xffffffff ;  /* 0xffffffff03037836 */ /* 0x004fe20000000000 */
[----:B------:R-:W-:Y:S07]  /*2fdd0*/  BRA.DIV UR4, `(.L_x_3039) ;  /* 0x0000004604687947 */ /* 0x000fee000b800000 */
.L_x_3174:
[----:B------:R-:W-:Y:S01]  /*2fde0*/  UMOV UR4, 0xffffffff ;  /* 0xffffffff00047882 */ /* 0x000fe20000000000 */
[----:B------:R-:W-:Y:S02]  /*2fdf0*/  SHF.R.S32.HI R8, RZ, 0x1f, R4 ;  /* 0x0000001fff087819 */ /* 0x000fe40000011404 */
[----:B------:R-:W-:Y:S05]  /*2fe00*/  BRA.DIV UR4, `(.L_x_3040) ;  /* 0x0000004604907947 */ /* 0x000fea000b800000 */
[----:B------:R-:W-:-:S13]  /*2fe10*/  ELECT P6, URZ, PT ;  /* 0x00000000003f782f */ /* 0x000fda00038c0000 */
.L_x_3177:
[----:B------:R-:W-:Y:S05]  /*2fe20*/  @!P6 BRA `(.L_x_3041) ;  /* 0x0000000000fce947 */ /* 0x000fea0003800000 */
[----:B------:R-:W-:-:S04]  /*2fe30*/  ISETP.NE.U32.AND P0, PT, R20, RZ, PT ;  /* 0x000000ff1400720c */ /* 0x000fc80003f05070 */
[----:B------:R-:W-:-:S13]  /*2fe40*/  ISETP.NE.AND.EX P0, PT, R21, RZ, PT, P0 ;  /* 0x000000ff1500720c */ /* 0x000fda0003f05300 */
[----:B------:R-:W-:Y:S05]  /*2fe50*/  @!P0 BRA `(.L_x_3042) ;  /* 0x0000000000488947 */ /* 0x000fea0003800000 */
[----:B-1----:R-:W1:Y:S01]  /*2fe60*/  LDC R9, c[0x0][0x41c] ;  /* 0x00010700ff097b82 */ /* 0x002e620000000800 */
[----:B------:R-:W-:Y:S01]  /*2fe70*/  IMAD.MOV.U32 R5, RZ, RZ, R3 ;  /* 0x000000ffff057224 */ /* 0x000fe200078e0003 */
[----:B------:R-:W-:Y:S01]  /*2fe80*/  ULDC.64 UR4, c[0x0][0x408] ;  /* 0x0001020000047ab9 */ /* 0x000fe20000000a00 */
[----:B-1----:R-:W-:-:S13]  /*2fe90*/  ISETP.NE.AND P0, PT, R9, 0x1, PT ;  /* 0x000000010900780c */ /* 0x002fda0003f05270 */
[----:B------:R-:W1:Y:S02]  /*2fea0*/  @P0 LDC.64 R6, c[0x0][0x420] ;  /* 0x00010800ff060b82 */ /* 0x000e640000000a00 */
[----:B-1----:R-:W-:-:S05]  /*2feb0*/  @P0 IMAD.HI.U32 R6, R3, R6, RZ ;  /* 0x0000000603060227 */ /* 0x002fca00078e00ff */
        /* <DEDUP_REMOVED lines=10> */
[----:B0-----:R-:W-:-:S05]  /*2ff60*/  LEA.HI.X R11, R6, R21, R5, 0x2, P0 ;  /* 0x00000015060b7211 */ /* 0x001fca00000f1405 */
[----:B------:R2:W5:Y:S04]  /*2ff70*/  LDG.E R6, desc[UR56][R10.64] ;  /* 0x000000380a067981 */ /* 0x000568000c1e1900 */
.L_x_3042:
[----:B------:R-:W3:Y:S01]  /*2ff80*/  LDL R5, [R1+0x460] ;  /* 0x0004600001057983 */ /* 0x000ee20000100800 */
[----:B-1----:R-:W-:-:S03]  /*2ff90*/  MOV R9, 0x400 ;  /* 0x0000040000097802 */ /* 0x002fc60000000f00 */
[----:B------:R-:W4:Y:S01]  /*2ffa0*/  LDL R7, [R1+0x468] ;  /* 0x0004680001077983 */ /* 0x000f220000100800 */
[----:B--2---:R-:W1:Y:S02]  /*2ffb0*/  S2R R10, SR_CgaCtaId ;  /* 0x00000000000a7919 */ /* 0x004e640000008800 */
[----:B-1----:R-:W-:-:S05]  /*2ffc0*/  LEA R9, R10, R9, 0x18 ;  /* 0x000000090a097211 */ /* 0x002fca00078ec0ff */
[----:B---3--:R-:W-:Y:S01]  /*2ffd0*/  IMAD R5, R5, 0x8, R9 ;  /* 0x0000000805057824 */ /* 0x008fe200078e0209 */
[----:B----4-:R-:W-:-:S04]  /*2ffe0*/  SHF.L.U32 R7, R7, 0x1f, RZ ;  /* 0x0000001f07077819 */ /* 0x010fc800000006ff */
[----:B------:R-:W1:Y:S02]  /*2fff0*/  SYNCS.PHASECHK.TRANS64.TRYWAIT P0, [R5+URZ+0x32440], R7 ;  /* 0x03244007050075a7 */ /* 0x000e64000800017f */
[----:B-1----:R-:W-:Y:S05]  /*30000*/  @!P0 BRA `(.L_x_3043) ;  /* 0x0000004400308947 */ /* 0x002fea0003800000 */
.L_x_3178:
        /* <DEDUP_REMOVED lines=11> */
.L_x_3044:
[----:B------:R-:W2:Y:S01]  /*300c0*/  LDL R9, [R1+0x460] ;  /* 0x0004600001097983 */ /* 0x000ea20000100800 */
        /* <DEDUP_REMOVED lines=20> */
[----:B--2---:R-:W-:Y:S01]  /*30210*/  NOP ;  /* 0x0000000000007918 */ /* 0x004fe20000000000 */
.L_x_3041:
        /* <DEDUP_REMOVED lines=26> */
[----:B--2---:R-:W-:Y:S01]  /*303c0*/  IMAD.MOV.U32 R2, RZ, RZ, 0x10000 ;  /* 0x00010000ff027424 */ /* 0x004fe200078e00ff */
        /* <DEDUP_REMOVED lines=28> */
.L_x_3046:
[----:B------:R-:W-:Y:S05]  /*30590*/  BSYNC B0 ;  /* 0x0000000000007941 */ /* 0x000fea0003800000 */
.L_x_3045:
[----:B------:R-:W-:-:S04]  /*305a0*/  UIADD3 UR52, UR52, 0x1, URZ ;  /* 0x0000000134347890 */ /* 0x000fc8000fffe03f */
[----:B------:R-:W-:-:S04]  /*305b0*/  ULEA.HI UR4, UR52, UR52, URZ, 0x1 ;  /* 0x0000003434047291 */ /* 0x000fc8000f8f083f */
[----:B------:R-:W-:-:S04]  /*305c0*/  ULOP3.LUT UR4, UR4, 0xfffffffe, URZ, 0xc0, !UPT ;  /* 0xfffffffe04047892 */ /* 0x000fc8000f8ec03f */
[----:B------:R-:W-:-:S06]  /*305d0*/  UIADD3 UR4, UR52, -UR4, URZ ;  /* 0x8000000434047290 */ /* 0x000fcc000fffe03f */
[----:B------:R-:W-:-:S05]  /*305e0*/  IMAD.U32 R2, RZ, RZ, UR4 ;  /* 0x00000004ff027e24 */ /* 0x000fca000f8e00ff */
[----:B------:R-:W-:-:S04]  /*305f0*/  SHF.L.U32 R2, R2, 0x1f, RZ ;  /* 0x0000001f02027819 */ /* 0x000fc800000006ff */
[----:B------:R-:W2:Y:S02]  /*30600*/  SYNCS.PHASECHK.TRANS64.TRYWAIT P0, [R5+URZ+0x32420], R2 ;  /* 0x03242002050075a7 */ /* 0x000ea4000800017f */
[----:B--2---:R-:W-:Y:S05]  /*30610*/  @!P0 BRA `(.L_x_3047) ;  /* 0x0000003c00c08947 */ /* 0x004fea0003800000 */
.L_x_3179:
[----:B------:R-:W-:Y:S01]  /*30620*/  ULDC.64 UR46, c[0x0][0x3f8] ;  /* 0x0000fe00002e7ab9 */ /* 0x000fe20000000a00 */
[----:B------:R-:W-:Y:S01]  /*30630*/  ULDC.64 UR38, c[0x0][0x408] ;  /* 0x0001020000267ab9 */ /* 0x000fe20000000a00 */
[----:B------:R-:W-:Y:S04]  /*30640*/  BSSY B0, `(.L_x_3048) ;  /* 0x000003b000007945 */ /* 0x000fe80003800000 */
[----:B------:R-:W-:Y:S05]  /*30650*/  @!P6 BRA `(.L_x_3049) ;  /* 0x0000000000e4e947 */ /* 0x000fea0003800000 */
[----:B------:R-:W3:Y:S01]  /*30660*/  LDL R7, [R1+0x460] ;  /* 0x0004600001077983 */ /* 0x000ee20000100800 */
[----:B-1----:R-:W-:-:S03]  /*30670*/  MOV R9, 0x400 ;  /* 0x0000040000097802 */ /* 0x002fc60000000f00 */
[----:B--2---:R-:W2:Y:S01]  /*30680*/  LDL R5, [R1+0x468] ;  /* 0x0004680001057983 */ /* 0x004ea20000100800 */
[----:B------:R-:W1:Y:S02]  /*30690*/  S2R R10, SR_CgaCtaId ;  /* 0x00000000000a7919 */ /* 0x000e640000008800 */
[----:B-1----:R-:W-:-:S05]  /*306a0*/  LEA R9, R10, R9, 0x18 ;  /* 0x000000090a097211 */ /* 0x002fca00078ec0ff */
[----:B---3--:R-:W-:Y:S01]  /*306b0*/  IMAD R2, R7, 0x8, R9 ;  /* 0x0000000807027824 */ /* 0x008fe200078e0209 */
[----:B--2---:R-:W-:-:S04]  /*306c0*/  SHF.L.U32 R5, R5, 0x1f, RZ ;  /* 0x0000001f05057819 */ /* 0x004fc800000006ff */
[----:B------:R-:W1:Y:S02]  /*306d0*/  SYNCS.PHASECHK.TRANS64.TRYWAIT P0, [R2+URZ+0x32460], R5 ;  /* 0x03246005020075a7 */ /* 0x000e64000800017f */
[----:B-1----:R-:W-:Y:S05]  /*306e0*/  @!P0 BRA `(.L_x_3050) ;  /* 0x0000003c00ac8947 */ /* 0x002fea0003800000 */
.L_x_3180:
        /* <DEDUP_REMOVED lines=11> */
.L_x_3051:
[----:B------:R-:W2:Y:S01]  /*307a0*/  LDL R7, [R1+0x460] ;  /* 0x0004600001077983 */ /* 0x000ea20000100800 */
        /* <DEDUP_REMOVED lines=35> */
[----:B---3--:R-:W-:Y:S01]  /*309e0*/  NOP ;  /* 0x0000000000007918 */ /* 0x008fe20000000000 */
.L_x_3049:
[----:B------:R-:W-:Y:S05]  /*309f0*/  BSYNC B0 ;  /* 0x0000000000007941 */ /* 0x000fea0003800000 */
.L_x_3048:
[----:B------:R-:W3:Y:S04]  /*30a00*/  LDL R3, [R1+0x47c] ;  /* 0x00047c0001037983 */ /* 0x000ee80000100800 */
[----:B--2---:R-:W2:Y:S01]  /*30a10*/  LDL R2, [R1+0x474] ;  /* 0x0004740001027983 */ /* 0x004ea20000100800 */
[----:B------:R-:W-:Y:S01]  /*30a20*/  BSSY B0, `(.L_x_3052) ;  /* 0x000016a000007945 */ /* 0x000fe20003800000 */
[----:B---3--:R-:W-:-:S05]  /*30a30*/  VIADD R5, R3, 0xfffffffe ;  /* 0xfffffffe03057836 */ /* 0x008fca0000000000 */
[----:B--2---:R-:W-:-:S13]  /*30a40*/  ISETP.GE.AND P0, PT, R5, R2, PT ;  /* 0x000000020500720c */ /* 0x004fda0003f06270 */
[----:B------:R-:W-:Y:S05]  /*30a50*/  @!P0 BRA `(.L_x_3053) ;  /* 0x0000001400988947 */ /* 0x000fea0003800000 */
[----:B-1----:R-:W-:Y:S01]  /*30a60*/  LOP3.LUT R9, RZ, R2, RZ, 0x33, !PT ;  /* 0x00000002ff097212 */ /* 0x002fe200078e33ff */
[----:B------:R-:W-:Y:S01]  /*30a70*/  IMAD.MOV R2, RZ, RZ, -R3 ;  /* 0x000000ffff027224 */ /* 0x000fe200078e0a03 */
[----:B------:R-:W-:Y:S04]  /*30a80*/  BSSY B1, `(.L_x_3054) ;  /* 0x000007a000017945 */ /* 0x000fe80003800000 */
[----:B------:R-:W-:-:S05]  /*30a90*/  VIADDMNMX R9, R2, 0x1, R9, !PT ;  /* 0x0000000102097846 */ /* 0x000fca0007800109 */
[----:B------:R-:W-:-:S05]  /*30aa0*/  IMAD.IADD R2, R3, 0x1, R9 ;  /* 0x0000000103027824 */ /* 0x000fca00078e0209 */
[----:B------:R-:W-:-:S04]  /*30ab0*/  LOP3.LUT R2, R2, 0x1, RZ, 0xc0, !PT ;  /* 0x0000000102027812 */ /* 0x000fc800078ec0ff */
[----:B------:R-:W-:-:S13]  /*30ac0*/  ISETP.NE.U32.AND P0, PT, R2, 0x1, PT ;  /* 0x000000010200780c */ /* 0x000fda0003f05070 */
[----:B------:R-:W-:Y:S05]  /*30ad0*/  @P0 BRA `(.L_x_3055) ;  /* 0x0000000400d00947 */ /* 0x000fea0003800000 */
[----:B------:R-:W2:Y:S04]  /*30ae0*/  LDL.LU R3, [R1+0x460] ;  /* 0x0004600001037983 */ /* 0x000ea80000300800 */
        /* <DEDUP_REMOVED lines=13> */
[----:B0-----:R-:W0:Y:S01]  /*30bc0*/  LDC R11, c[0x0][0x41c] ;  /* 0x00010700ff0b7b82 */ /* 0x001e220000000800 */
[----:B------:R-:W-:Y:S01]  /*30bd0*/  ULDC.64 UR4, c[0x0][0x408] ;  /* 0x0001020000047ab9 */ /* 0x000fe20000000a00 */
[----:B0-----:R-:W-:-:S13]  /*30be0*/  ISETP.NE.AND P0, PT, R11, 0x1, PT ;  /* 0x000000010b00780c */ /* 0x001fda0003f05270 */
[----:B------:R-:W0:Y:S02]  /*30bf0*/  @P0 LDC.64 R2, c[0x0][0x420] ;  /* 0x00010800ff020b82 */ /* 0x000e240000000a00 */
[----:B0-----:R-:W-:-:S04]  /*30c00*/  @P0 IMAD.HI.U32 R6, R5, R2, RZ ;  /* 0x0000000205060227 */ /* 0x001fc800078e00ff */
        /* <DEDUP_REMOVED lines=12> */
.L_x_3058:
[----:B------:R-:W3:Y:S01]  /*30cd0*/  S2R R3, SR_CgaCtaId ;  /* 0x0000000000037919 */ /* 0x000ee20000008800 */
[----:B------:R-:W-:-:S04]  /*30ce0*/  MOV R2, 0x400 ;  /* 0x0000040000027802 */ /* 0x000fc80000000f00 */
[----:B---3--:R-:W-:Y:S02]  /*30cf0*/  LEA R2, R3, R2, 0x18 ;  /* 0x0000000203027211 */ /* 0x008fe400078ec0ff */
[----:B------:R-:W-:-:S03]  /*30d00*/  SHF.L.U32 R3, R12, 0x1f, RZ ;  /* 0x0000001f0c037819 */ /* 0x000fc600000006ff */
[----:B------:R-:W-:-:S04]  /*30d10*/  IMAD R2, R13, 0x8, R2 ;  /* 0x000000080d027824 */ /* 0x000fc800078e0202 */
[----:B------:R-:W3:Y:S02]  /*30d20*/  SYNCS.PHASECHK.TRANS64.TRYWAIT P0, [R2+URZ+0x32440], R3 ;  /* 0x03244003020075a7 */ /* 0x000ee4000800017f */
[----:B---3--:R-:W-:Y:S05]  /*30d30*/  @!P0 BRA `(.L_x_3059) ;  /* 0x00000038002c8947 */ /* 0x008fea0003800000 */
.L_x_3181:
        /* <DEDUP_REMOVED lines=11> */
.L_x_3060:
[----:B----4-:R-:W4:Y:S01]  /*30df0*/  LDL R7, [R1+0x460] ;  /* 0x0004600001077983 */ /* 0x010f220000100800 */
[----:B0-----:R-:W-:-:S03]  /*30e00*/  MOV R11, 0x400 ;  /* 0x00000400000b7802 */ /* 0x001fc60000000f00 */
[----:B------:R-:W2:Y:S01]  /*30e10*/  LDL R10, [R1+0x470] ;  /* 0x00047000010a7983 */ /* 0x000ea20000100800 */
[----:B-1----:R-:W0:Y:S01]  /*30e20*/  S2R R12, SR_CgaCtaId ;  /* 0x00000000000c7919 */ /* 0x002e220000008800 */
        /* <DEDUP_REMOVED lines=16> */
[----:B------:R-:W1:Y:S02]  /*30f30*/  SYNCS.PHASECHK.TRANS64.TRYWAIT P0, [R2+URZ+0x32460], R3 ;  /* 0x03246003020075a7 */ /* 0x000e64000800017f */
[----:B01----:R-:W-:Y:S05]  /*30f40*/  @!P0 BRA `(.L_x_3061) ;  /* 0x0000003400bc8947 */ /* 0x003fea0003800000 */
.L_x_3182:
        /* <DEDUP_REMOVED lines=8> */
.L_x_3062:
[----:B0--3--:R-:W2:Y:S01]  /*30fd0*/  LDL R3, [R1+0x460] ;  /* 0x0004600001037983 */ /* 0x009ea20000100800 */
        /* <DEDUP_REMOVED lines=33> */
.L_x_3057:
[----:B------:R-:W-:Y:S05]  /*311f0*/  BSYNC B2 ;  /* 0x0000000000027941 */ /* 0x000fea0003800000 */
.L_x_3056:
[----:B------:R-:W2:Y:S02]  /*31200*/  LDL R2, [R1+0x47c] ;  /* 0x00047c0001027983 */ /* 0x000ea40000100800 */
[----:B--2---:R-:W-:-:S07]  /*31210*/  VIADD R5, R2, 0xfffffffd ;  /* 0xfffffffd02057836 */ /* 0x004fce0000000000 */
.L_x_3055:
[----:B------:R-:W-:Y:S05]  /*31220*/  BSYNC B1 ;  /* 0x0000000000017941 */ /* 0x000fea0003800000 */
.L_x_3054:
[----:B------:R-:W2:Y:S01]  /*31230*/  LDL.LU R2, [R1+0x47c] ;  /* 0x00047c0001027983 */ /* 0x000ea20000300800 */
[----:B------:R-:W-:Y:S01]  /*31240*/  VIADD R9, R9, 0xfffffffe ;  /* 0xfffffffe09097836 */ /* 0x000fe20000000000 */
[----:B--2---:R-:W-:-:S04]  /*31250*/  LOP3.LUT R2, RZ, R2, RZ, 0x33, !PT ;  /* 0x00000002ff027212 */ /* 0x004fc800078e33ff */
[----:B------:R-:W-:-:S13]  /*31260*/  ISETP.NE.AND P0, PT, R9, R2, PT ;  /* 0x000000020900720c */ /* 0x000fda0003f05270 */
[----:B------:R-:W-:Y:S05]  /*31270*/  @!P0 BRA `(.L_x_3053) ;  /* 0x0000000c00908947 */ /* 0x000fea0003800000 */
.L_x_3077:
        /* <DEDUP_REMOVED lines=11> */
[----:B0-----:R-:W-:-:S03]  /*31330*/  IMAD.MOV.U32 R11, RZ, RZ, R5 ;  /* 0x000000ffff0b7224 */ /* 0x001fc600078e0005 */
[----:B------:R-:W-:-:S13]  /*31340*/  ISETP.NE.AND.EX P0, PT, RZ, UR47, PT, P0 ;  /* 0x0000002fff007c0c */ /* 0x000fda000bf05300 */
[----:B------:R-:W-:Y:S05]  /*31350*/  @!P0 BRA `(.L_x_3065) ;  /* 0x0000000000408947 */ /* 0x000fea0003800000 */
[----:B------:R-:W0:Y:S01]  /*31360*/  LDC R6, c[0x0][0x41c] ;  /* 0x00010700ff067b82 */ /* 0x000e220000000800 */
[----:B------:R-:W-:Y:S01]  /*31370*/  IMAD R7, R8, UR38, RZ ;  /* 0x0000002608077c24 */ /* 0x000fe2000f8e02ff */
[----:B0-----:R-:W-:-:S13]  /*31380*/  ISETP.NE.AND P0, PT, R6, 0x1, PT ;  /* 0x000000010600780c */ /* 0x001fda0003f05270 */
[----:B------:R-:W1:Y:S02]  /*31390*/  @P0 LDC.64 R2, c[0x0][0x420] ;  /* 0x00010800ff020b82 */ /* 0x000e640000000a00 */
[----:B-1----:R-:W-:-:S04]  /*313a0*/  @P0 IMAD.HI.U32 R12, R5, R2, RZ ;  /* 0x00000002050c0227 */ /* 0x002fc800078e00ff */
[----:B------:R-:W-:Y:S01]  /*313b0*/  IMAD.MOV.U32 R2, RZ, RZ, R5 ;  /* 0x000000ffff027224 */ /* 0x000fe200078e0005 */
[----:B------:R-:W-:-:S04]  /*313c0*/  @P0 SHF.R.U32.HI R2, RZ, R3, R12 ;  /* 0x00000003ff020219 */ /* 0x000fc8000001160c */
[--C-:B------:R-:W-:Y:S01]  /*313d0*/  SHF.R.S32.HI R3, RZ, 0x1f, R2.reuse ;  /* 0x0000001fff037819 */ /* 0x100fe20000011402 */
[----:B------:R-:W-:-:S04]  /*313e0*/  IMAD.MOV R11, RZ, RZ, -R2 ;  /* 0x000000ffff0b7224 */ /* 0x000fc800078e0a02 */
[----:B------:R-:W-:Y:S02]  /*313f0*/  IMAD R11, R6, R11, R5 ;  /* 0x0000000b060b7224 */ /* 0x000fe400078e0205 */
[C---:B------:R-:W-:Y:S02]  /*31400*/  IMAD R6, R4.reuse, UR39, R7 ;  /* 0x0000002704067c24 */ /* 0x040fe4000f8e0207 */
[----:B------:R-:W-:-:S04]  /*31410*/  IMAD.WIDE.U32 R2, R4, UR38, R2 ;  /* 0x0000002604027c25 */ /* 0x000fc8000f8e0002 */
[----:B------:R-:W-:Y:S01]  /*31420*/  IMAD.IADD R3, R6, 0x1, R3 ;  /* 0x0000000106037824 */ /* 0x000fe200078e0203 */
[----:B------:R-:W-:-:S04]  /*31430*/  LEA R6, P0, R2, UR46, 0x2 ;  /* 0x0000002e02067c11 */ /* 0x000fc8000f8010ff */
[----:B------:R-:W-:-:S05]  /*31440*/  LEA.HI.X R7, R2, UR47, R3, 0x2, P0 ;  /* 0x0000002f02077c11 */ /* 0x000fca00080f1403 */
[----:B------:R0:W5:Y:S04]  /*31450*/  LDG.E R6, desc[UR56][R6.64] ;  /* 0x0000003806067981 */ /* 0x000168000c1e1900 */
.L_x_3065:
[----:B------:R-:W2:Y:S01]  /*31460*/  S2R R3, SR_CgaCtaId ;  /* 0x0000000000037919 */ /* 0x000ea20000008800 */
[----:B------:R-:W-:-:S04]  /*31470*/  MOV R2, 0x400 ;  /* 0x0000040000027802 */ /* 0x000fc80000000f00 */
[----:B--2---:R-:W-:Y:S02]  /*31480*/  LEA R2, R3, R2, 0x18 ;  /* 0x0000000203027211 */ /* 0x004fe400078ec0ff */
[----:B------:R-:W-:-:S03]  /*31490*/  SHF.L.U32 R3, R10, 0x1f, RZ ;  /* 0x0000001f0a037819 */ /* 0x000fc600000006ff */
[----:B------:R-:W-:-:S04]  /*314a0*/  IMAD R2, R9, 0x8, R2 ;  /* 0x0000000809027824 */ /* 0x000fc800078e0202 */
[----:B------:R-:W2:Y:S02]  /*314b0*/  SYNCS.PHASECHK.TRANS64.TRYWAIT P0, [R2+URZ+0x32440], R3 ;  /* 0x03244003020075a7 */ /* 0x000ea4000800017f */
[----:B--2---:R-:W-:Y:S05]  /*314c0*/  @!P0 BRA `(.L_x_3066) ;  /* 0x0000003000708947 */ /* 0x004fea0003800000 */
.L_x_3183:
[----:B0-----:R-:W0:Y:S02]  /*314d0*/  S2R R7, SR_TID.X ;  /* 0x0000000000077919 */ /* 0x001e240000002100 */
[----:B0-----:R-:W-:-:S04]  /*314e0*/  LOP3.LUT R7, R7, 0x7f, RZ, 0xc0, !PT ;  /* 0x0000007f07077812 */ /* 0x001fc800078ec0ff */
[----:B------:R-:W-:-:S13]  /*314f0*/  ISETP.NE.AND P0, PT, R7, RZ, PT ;  /* 0x000000ff0700720c */ /* 0x000fda0003f05270 */
[----:B------:R-:W-:Y:S05]  /*31500*/  @P0 BRA `(.L_x_3067) ;  /* 0x00000000001c0947 */ /* 0x000fea0003800000 */
[----:B------:R-:W0:Y:S02]  /*31510*/  S2R R7, SR_TID.X ;  /* 0x0000000000077919 */ /* 0x000e240000002100 */
[----:B0-----:R-:W-:-:S04]  /*31520*/  LOP3.LUT R7, R7, 0x1f, RZ, 0xc0, !PT ;  /* 0x0000001f07077812 */ /* 0x001fc800078ec0ff */
[----:B------:R-:W-:Y:S01]  /*31530*/  ISETP.NE.AND P1, PT, R7, RZ, PT ;  /* 0x000000ff0700720c */ /* 0x000fe20003f25270 */
[----:B------:R-:W-:-:S04]  /*31540*/  IMAD.MOV.U32 R7, RZ, RZ, 0x3000 ;  /* 0x00003000ff077424 */ /* 0x000fc800078e00ff */
[----:B------:R0:W-:Y:S08]  /*31550*/  SYNCS.ARRIVE.TRANS64 RZ, [R2+URZ+0x32430], R7 ;  /* 0x0324300702ff79a7 */ /* 0x0001f0000800003f */
[----:B------:R-:W-:Y:S05]  /*31560*/  @!P1 BRA `(.L_x_3067) ;  /* 0x0000000000049947 */ /* 0x000fea0003800000 */
[----:B------:R-:W-:Y:S01]  /*31570*/  BPT.TRAP 0x1 ;  /* 0x000000040000795c */ /* 0x000fe20000300000 */
.L_x_3067:
[----:B-1----:R-:W3:Y:S01]  /*31580*/  LDL R12, [R1+0x470] ;  /* 0x00047000010c7983 */ /* 0x002ee20000100800 */
[----:B0-----:R-:W-:Y:S01]  /*31590*/  MOV R7, 0x400 ;  /* 0x0000040000077802 */ /* 0x001fe20000000f00 */
        /* <DEDUP_REMOVED lines=19> */
.L_x_3184:
        /* <DEDUP_REMOVED lines=8> */
.L_x_3069:
        /* <DEDUP_REMOVED lines=33> */
.L_x_3064:
[----:B------:R-:W-:Y:S05]  /*31960*/  BSYNC B1 ;  /* 0x0000000000017941 */ /* 0x000fea0003800000 */
.L_x_3063:
[----:B------:R-:W-:Y:S01]  /*31970*/  VIADD R9, R9, 0x1 ;  /* 0x0000000109097836 */ /* 0x000fe20000000000 */
[----:B------:R-:W-:Y:S04]  /*31980*/  BSSY B1, `(.L_x_3070) ;  /* 0x000006f000017945 */ /* 0x000fe80003800000 */
[----:B------:R-:W-:-:S04]  /*31990*/  ISETP.NE.AND P0, PT, R9, 0x2, PT ;  /* 0x000000020900780c */ /* 0x000fc80003f05270 */
[----:B------:R-:W-:Y:S02]  /*319a0*/  SEL R3, RZ, 0x1, P0 ;  /* 0x00000001ff037807 */ /* 0x000fe40000000000 */
[----:B-1----:R-:W-:Y:S01]  /*319b0*/  SEL R12, R9, RZ, P0 ;  /* 0x000000ff090c7207 */ /* 0x002fe20000000000 */
        /* <DEDUP_REMOVED lines=25> */
.L_x_3072:
[----:B------:R-:W2:Y:S01]  /*31b50*/  S2R R3, SR_CgaCtaId ;  /* 0x0000000000037919 */ /* 0x000ea20000008800 */
[----:B------:R-:W-:-:S04]  /*31b60*/  MOV R2, 0x400 ;  /* 0x0000040000027802 */ /* 0x000fc80000000f00 */
[----:B--2---:R-:W-:Y:S02]  /*31b70*/  LEA R2, R3, R2, 0x18 ;  /* 0x0000000203027211 */ /* 0x004fe400078ec0ff */
[----:B------:R-:W-:-:S03]  /*31b80*/  SHF.L.U32 R3, R11, 0x1f, RZ ;  /* 0x0000001f0b037819 */ /* 0x000fc600000006ff */
[----:B------:R-:W-:-:S04]  /*31b90*/  IMAD R2, R12, 0x8, R2 ;  /* 0x000000080c027824 */ /* 0x000fc800078e0202 */
[----:B------:R-:W2:Y:S02]  /*31ba0*/  SYNCS.PHASECHK.TRANS64.TRYWAIT P0, [R2+URZ+0x32440], R3 ;  /* 0x03244003020075a7 */ /* 0x000ea4000800017f */
[----:B--2---:R-:W-:Y:S05]  /*31bb0*/  @!P0 BRA `(.L_x_3073) ;  /* 0x0000002800dc8947 */ /* 0x004fea0003800000 */
.L_x_3185:
[----:B-1----:R-:W1:Y:S02]  /*31bc0*/  S2R R7, SR_TID.X ;  /* 0x0000000000077919 */ /* 0x002e640000002100 */
        /* <DEDUP_REMOVED lines=10> */
.L_x_3074:
[----:B-1----:R-:W3:Y:S01]  /*31c70*/  LDL R7, [R1+0x460] ;  /* 0x0004600001077983 */ /* 0x002ee20000100800 */
        /* <DEDUP_REMOVED lines=21> */
.L_x_3186:
        /* <DEDUP_REMOVED lines=8> */
.L_x_3076:
        /* <DEDUP_REMOVED lines=34> */
.L_x_3071:
[----:B------:R-:W-:Y:S05]  /*32070*/  BSYNC B1 ;  /* 0x0000000000017941 */ /* 0x000fea0003800000 */
.L_x_3070:
[----:B------:R-:W2:Y:S01]  /*32080*/  LDL R2, [R1+0x474] ;  /* 0x0004740001027983 */ /* 0x000ea20000100800 */
[----:B------:R-:W-:Y:S01]  /*32090*/  VIADD R5, R5, 0xfffffffe ;  /* 0xfffffffe05057836 */ /* 0x000fe20000000000 */
[----:B--2---:R-:W-:-:S13]  /*320a0*/  ISETP.GT.AND P0, PT, R9, R2, PT ;  /* 0x000000020900720c */ /* 0x004fda0003f04270 */
[----:B------:R-:W-:Y:S05]  /*320b0*/  @P0 BRA `(.L_x_3077) ;  /* 0xfffffff000700947 */ /* 0x000fea000383ffff */
.L_x_3053:
[----:B------:R-:W-:Y:S05]  /*320c0*/  BSYNC B0 ;  /* 0x0000000000007941 */ /* 0x000fea0003800000 */
.L_x_3052:
[----:B------:R-:W2:Y:S01]  /*320d0*/  LDL.LU R3, [R1+0x460] ;  /* 0x0004600001037983 */ /* 0x000ea20000300800 */
        /* <DEDUP_REMOVED lines=8> */
[----:B------:R2:W-:Y:S01]  /*32160*/  STL [R1+0x460], R2 ;  /* 0x0004600201007387 */ /* 0x0005e20000100800 */
        /* <DEDUP_REMOVED lines=13> */
.L_x_3079:
[----:B------:R-:W-:Y:S05]  /*32240*/  BSYNC B0 ;  /* 0x0000000000007941 */ /* 0x000fea0003800000 */
.L_x_3078:
[----:B--2---:R-:W2:Y:S02]  /*32250*/  LDL.LU R2, [R1+0x468] ;  /* 0x0004680001027983 */ /* 0x004ea40000300800 */
[----:B--2---:R-:W-:-:S05]  /*32260*/  LOP3.LUT R2, R2, R0, RZ, 0x3c, !PT ;  /* 0x0000000002027212 */ /* 0x004fca00078e3cff */
[----:B------:R3:W-:Y:S02]  /*32270*/  STL [R1+0x468], R2 ;  /* 0x0004680201007387 */ /* 0x0007e40000100800 */
.L_x_3034:
[----:B------:R-:W-:Y:S05]  /*32280*/  BSYNC B6 ;  /* 0x0000000000067941 */ /* 0x000fea0003800000 */
.L_x_3032:
[----:B------:R-:W-:-:S03]  /*32290*/  UMOV UR4, 0xffffffff ;  /* 0xffffffff00047882 */ /* 0x000fc60000000000 */
[----:B------:R-:W-:Y:S05]  /*322a0*/  BRA.DIV UR4, `(.L_x_3080) ;  /* 0x0000002604487947 */ /* 0x000fea000b800000 */
[----:B------:R4:W0:Y:S04]  /*322b0*/  SHFL.IDX PT, R4, R16, RZ, 0x1f ;  /* 0x00001fff10047589 */ /* 0x00082800000e0000 */
[----:B------:R-:W0:Y:S02]  /*322c0*/  SHFL.IDX PT, R16, R16, 0x1, 0x1f ;  /* 0x00201f0010107f89 */ /* 0x000e2400000e0000 */
.L_x_3190:
[----:B------:R-:W2:Y:S01]  /*322d0*/  S2R R0, SR_TID.X ;  /* 0x0000000000007919 */ /* 0x000ea20000002100 */
[----:B------:R-:W-:Y:S01]  /*322e0*/  ULDC UR4, c[0x0][0xd14] ;  /* 0x0003450000047ab9 */ /* 0x000fe20000000800 */
[----:B------:R-:W-:Y:S01]  /*322f0*/  BSSY B0, `(.L_x_3081) ;  /* 0x000000b000007945 */ /* 0x000fe20003800000 */
[----:B------:R-:W-:Y:S01]  /*32300*/  IMAD.MOV.U32 R17, RZ, RZ, RZ ;  /* 0x000000ffff117224 */ /* 0x000fe200078e00ff */
[----:B--2---:R-:W-:Y:S01]  /*32310*/  LOP3.LUT R6, R0, 0x1f, RZ, 0xc0, !PT ;  /* 0x0000001f00067812 */ /* 0x004fe200078ec0ff */
[----:B------:R-:W-:-:S03]  /*32320*/  IMAD.U32 R0, RZ, RZ, UR4 ;  /* 0x00000004ff007e24 */ /* 0x000fc6000f8e00ff */
[C---:B------:R-:W-:Y:S01]  /*32330*/  ISETP.NE.AND P0, PT, R6.reuse, 0x1f, PT ;  /* 0x0000001f0600780c */ /* 0x040fe20003f05270 */
[----:B------:R-:W-:-:S05]  /*32340*/  IMAD.IADD R5, R6, 0x1, R19 ;  /* 0x0000000106057824 */ /* 0x000fca00078e0213 */
[----:B------:R-:W-:-:S13]  /*32350*/  ISETP.GE.OR P0, PT, R5, R0, !P0 ;  /* 0x000000000500720c */ /* 0x000fda0004706670 */
[----:B------:R-:W-:Y:S05]  /*32360*/  @P0 BRA `(.L_x_3082) ;  /* 0x00000000000c0947 */ /* 0x000fea0003800000 */
[----:B---3--:R-:W2:Y:S02]  /*32370*/  LDC.64 R2, c[0x0][0xd58] ;  /* 0x00035600ff027b82 */ /* 0x008ea40000000a00 */
[----:B--2---:R-:W-:-:S05]  /*32380*/  IMAD.WIDE R2, R5, 0x4, R2 ;  /* 0x0000000405027825 */ /* 0x004fca00078e0202 */
[----:B------:R2:W5:Y:S02]  /*32390*/  LDG.E R17, desc[UR56][R2.64] ;  /* 0x0000003802117981 */ /* 0x000564000c1e1900 */
.L_x_3082:
[----:B------:R-:W-:Y:S05]  /*323a0*/  BSYNC B0 ;  /* 0x0000000000007941 */ /* 0x000fea0003800000 */
.L_x_3081:
[----:B------:R-:W-:-:S03]  /*323b0*/  UMOV UR4, 0xffffffff ;  /* 0xffffffff00047882 */ /* 0x000fc60000000000 */
[----:B------:R-:W-:Y:S05]  /*323c0*/  BRA.DIV UR4, `(.L_x_3083) ;  /* 0x00000026044c7947 */ /* 0x000fea000b800000 */
[----:B-----5:R-:W0:Y:S01]  /*323d0*/  SHFL.UP PT, R14, R17, 0x1, RZ ;  /* 0x04200000110e7989 */ /* 0x020e2200000e00ff */
[C---:B------:R-:W-:Y:S02]  /*323e0*/  ISETP.NE.AND P0, PT, R6.reuse, RZ, PT ;  /* 0x000000ff0600720c */ /* 0x040fe40003f05270 */
[----:B------:R-:W-:Y:S02]  /*323f0*/  ISETP.GE.U32.AND P1, PT, R6, 0x2, PT ;  /* 0x000000020600780c */ /* 0x000fe40003f26070 */
[----:B0-----:R-:W-:Y:S02]  /*32400*/  SEL R14, R14, RZ, P0 ;  /* 0x000000ff0e0e7207 */ /* 0x001fe40000000000 */
[----:B------:R-:W-:-:S03]  /*32410*/  ISETP.GE.U32.AND P0, PT, R6, 0x4, PT ;  /* 0x000000040600780c */ /* 0x000fc60003f06070 */
[----:B-1----:R-:W-:-:S05]  /*32420*/  IMAD.IADD R13, R17, 0x1, R14 ;  /* 0x00000001110d7824 */ /* 0x002fca00078e020e */
[----:B------:R-:W2:Y:S02]  /*32430*/  SHFL.UP PT, R14, R13, 0x2, RZ ;  /* 0x044000000d0e7989 */ /* 0x000ea400000e00ff */
[----:B--23--:R-:W-:Y:S02]  /*32440*/  SEL R2, R14, RZ, P1 ;  /* 0x000000ff0e027207 */ /* 0x00cfe40000800000 */
        /* <DEDUP_REMOVED lines=13> */
.L_x_3198:
[----:B------:R-:W-:Y:S02]  /*32520*/  ULDC UR4, c[0x0][0xd10] ;  /* 0x0003440000047ab9 */ /* 0x000fe40000000800 */
[----:B------:R-:W-:-:S04]  /*32530*/  IMAD.U32 R5, RZ, RZ, UR4 ;  /* 0x00000004ff057e24 */ /* 0x000fc8000f8e00ff */
[----:B-1----:R-:W-:-:S04]  /*32540*/  IMAD R3, R14, R5, RZ ;  /* 0x000000050e037224 */ /* 0x002fc800078e02ff */
[----:B----4-:R-:W-:-:S05]  /*32550*/  IMAD.IADD R16, R16, 0x1, R3 ;  /* 0x0000000110107824 */ /* 0x010fca00078e0203 */
[----:B------:R-:W-:-:S13]  /*32560*/  ISETP.GT.AND P0, PT, R16, R4, PT ;  /* 0x000000041000720c */ /* 0x000fda0003f04270 */
[----:B------:R-:W-:Y:S05]  /*32570*/  @P0 BRA `(.L_x_3084) ;  /* 0x0000000000b40947 */ /* 0x000fea0003800000 */
[----:B------:R-:W1:Y:S02]  /*32580*/  LDC R0, c[0x0][0xd14] ;  /* 0x00034500ff007b82 */ /* 0x000e640000000800 */
.L_x_3089:
        /* <DEDUP_REMOVED lines=14> */
.L_x_3087:
[----:B------:R-:W-:Y:S05]  /*32670*/  BSYNC B0 ;  /* 0x0000000000007941 */ /* 0x000fea0003800000 */
.L_x_3086:
        /* <DEDUP_REMOVED lines=23> */
.L_x_3206:
[----:B------:R-:W-:Y:S02]  /*327f0*/  ULDC UR4, c[0x0][0xd10] ;  /* 0x0003440000047ab9 */ /* 0x000fe40000000800 */
[----:B------:R-:W-:-:S04]  /*32800*/  IMAD.U32 R5, RZ, RZ, UR4 ;  /* 0x00000004ff057e24 */ /* 0x000fc8000f8e00ff */
[----:B-1----:R-:W-:-:S04]  /*32810*/  IMAD R3, R14, R5, RZ ;  /* 0x000000050e037224 */ /* 0x002fc800078e02ff */
[----:B------:R-:W-:-:S05]  /*32820*/  IMAD.IADD R16, R3, 0x1, R16 ;  /* 0x0000000103107824 */ /* 0x000fca00078e0210 */
[----:B------:R-:W-:-:S13]  /*32830*/  ISETP.GT.AND P0, PT, R16, R4, PT ;  /* 0x000000041000720c */ /* 0x000fda0003f04270 */
[----:B------:R-:W-:Y:S05]  /*32840*/  @!P0 BRA `(.L_x_3089) ;  /* 0xfffffffc00508947 */ /* 0x000fea000383ffff */
.L_x_3084:
[----:B------:R-:W-:Y:S01]  /*32850*/  IMAD.IADD R16, R16, 0x1, -R3 ;  /* 0x0000000110107824 */ /* 0x000fe200078e0a03 */
[----:B------:R-:W-:-:S03]  /*32860*/  UMOV UR4, 0xffffffff ;  /* 0xffffffff00047882 */ /* 0x000fc60000000000 */
[----:B------:R-:W-:-:S05]  /*32870*/  IMAD R3, R2, R5, R16 ;  /* 0x0000000502037224 */ /* 0x000fca00078e0210 */
[----:B------:R-:W-:Y:S01]  /*32880*/  ISETP.GT.AND P6, PT, R3, R4, PT ;  /* 0x000000040300720c */ /* 0x000fe20003fc4270 */
[----:B------:R-:W-:-:S12]  /*32890*/  BRA.DIV UR4, `(.L_x_3090) ;  /* 0x0000002604b87947 */ /* 0x000fd8000b800000 */
[----:B------:R-:W-:-:S04]  /*328a0*/  VOTE.ANY R3, PT, !P6 ;  /* 0x0000000000037806 */ /* 0x000fc800070e0100 */
[----:B------:R-:W1:Y:S02]  /*328b0*/  POPC R6, R3 ;  /* 0x0000000300067309 */ /* 0x000e640000000000 */
[----:B-1----:R1:W2:Y:S02]  /*328c0*/  SHFL.IDX PT, R17, R17, R6, 0x1f ;  /* 0x00001f0611117589 */ /* 0x0022a400000e0000 */
.L_x_3210:
[----:B------:R-:W-:Y:S01]  /*328d0*/  ISETP.NE.AND P0, PT, R3, RZ, PT ;  /* 0x000000ff0300720c */ /* 0x000fe20003f05270 */
[----:B------:R-:W-:-:S12]  /*328e0*/  IMAD.MOV.U32 R7, RZ, RZ, RZ ;  /* 0x000000ffff077224 */ /* 0x000fd800078e00ff */
[----:B------:R-:W-:Y:S05]  /*328f0*/  @!P0 BRA `(.L_x_3091) ;  /* 0x0000000000108947 */ /* 0x000fea0003800000 */
[----:B------:R-:W-:Y:S01]  /*32900*/  UMOV UR4, 0xffffffff ;  /* 0xffffffff00047882 */ /* 0x000fe20000000000 */
[----:B------:R-:W-:Y:S02]  /*32910*/  VIADD R12, R6, 0xffffffff ;  /* 0xffffffff060c7836 */ /* 0x000fe40000000000 */
[----:B------:R-:W-:Y:S05]  /*32920*/  BRA.DIV UR4, `(.L_x_3092) ;  /* 0x0000002604dc7947 */ /* 0x000fea000b800000 */
[----:B------:R3:W4:Y:S02]  /*32930*/  SHFL.IDX PT, R7, R2, R12, 0x1f ;  /* 0x00001f0c02077589 */ /* 0x00072400000e0000 */
.L_x_3091:
        /* <DEDUP_REMOVED lines=67> */
.L_x_3085:
[----:B------:R-:W-:Y:S01]  /*32d70*/  UMOV UR4, URZ ;  /* 0x0000003f00047c82 */ /* 0x000fe20008000000 */
[----:B------:R-:W-:Y:S01]  /*32d80*/  UMOV UR5, URZ ;  /* 0x0000003f00057c82 */ /* 0x000fe20008000000 */
[----:B------:R-:W-:Y:S01]  /*32d90*/  ULDC UR6, c[0x0][0xd14] ;  /* 0x0003450000067ab9 */ /* 0x000fe20000000800 */
[----:B------:R-:W-:Y:S02]  /*32da0*/  IMAD.MOV.U32 R16, RZ, RZ, R4 ;  /* 0x000000ffff107224 */ /* 0x000fe400078e0004 */
[----:B------:R-:W-:Y:S02]  /*32db0*/  IMAD.U32 R17, RZ, RZ, UR4 ;  /* 0x00000004ff117e24 */ /* 0x000fe4000f8e00ff */
[----:B------:R-:W-:Y:S02]  /*32dc0*/  IMAD.U32 R18, RZ, RZ, UR5 ;  /* 0x00000005ff127e24 */ /* 0x000fe4000f8e00ff */
[----:B------:R-:W-:-:S07]  /*32dd0*/  IMAD.U32 R19, RZ, RZ, UR6 ;  /* 0x00000006ff137e24 */ /* 0x000fce000f8e00ff */
.L_x_3093:
        /* <DEDUP_REMOVED lines=12> */
.L_x_2994:
        /* <DEDUP_REMOVED lines=11> */
.L_x_3213:
[----:B------:R-:W-:-:S03]  /*32f50*/  UMOV UR4, 0xffffffff ;  /* 0xffffffff00047882 */ /* 0x000fc60000000000 */
[----:B------:R-:W-:Y:S05]  /*32f60*/  BRA.DIV UR4, `(.L_x_3096) ;  /* 0x0000002204887947 */ /* 0x000fea000b800000 */
[----:B--2---:R-:W2:Y:S02]  /*32f70*/  S2R R2, SR_TID.X ;  /* 0x0000000000027919 */ /* 0x004ea40000002100 */
[----:B--2---:R-:W-:-:S04]  /*32f80*/  SHF.R.U32.HI R2, RZ, 0x5, R2 ;  /* 0x00000005ff027819 */ /* 0x004fc80000011602 */
[----:B------:R-:W-:-:S05]  /*32f90*/  LOP3.LUT R2, R2, 0x3, RZ, 0xc0, !PT ;  /* 0x0000000302027812 */ /* 0x000fca00078ec0ff */
[----:B------:R2:W3:Y:S02]  /*32fa0*/  SHFL.IDX PT, R14, R2, RZ, 0x1f ;  /* 0x00001fff020e7589 */ /* 0x0004e400000e0000 */
.L_x_3216:
[----:B---3--:R-:W-:-:S13]  /*32fb0*/  ISETP.NE.AND P0, PT, R14, RZ, PT ;  /* 0x000000ff0e00720c */ /* 0x008fda0003f05270 */
[----:B------:R-:W-:Y:S05]  /*32fc0*/  @P0 BRA `(.L_x_2764) ;  /* 0x0000000000940947 */ /* 0x000fea0003800000 */
[----:B------:R-:W-:-:S03]  /*32fd0*/  UMOV UR4, 0xffffffff ;  /* 0xffffffff00047882 */ /* 0x000fc60000000000 */
[----:B------:R-:W-:Y:S05]  /*32fe0*/  BRA.DIV UR4, `(.L_x_3097) ;  /* 0x00000022049c7947 */ /* 0x000fea000b800000 */
[----:B------:R-:W-:-:S13]  /*32ff0*/  ELECT P6, URZ, PT ;  /* 0x00000000003f782f */ /* 0x000fda00038c0000 */
.L_x_3219:
[----:B------:R-:W-:Y:S05]  /*33000*/  @!P6 BRA `(.L_x_2764) ;  /* 0x000000000084e947 */ /* 0x000fea0003800000 */
[----:B------:R-:W-:-:S06]  /*33010*/  ULOP3.LUT UR4, UR50, 0x2, URZ, 0xfc, !UPT ;  /* 0x0000000232047892 */ /* 0x000fcc000f8efc3f */
[----:B--2---:R-:W-:-:S05]  /*33020*/  IMAD.U32 R2, RZ, RZ, UR4 ;  /* 0x00000004ff027e24 */ /* 0x004fca000f8e00ff */
[----:B------:R-:W-:-:S13]  /*33030*/  ISETP.NE.AND P2, PT, R2, 0x3, PT ;  /* 0x000000030200780c */ /* 0x000fda0003f45270 */
[----:B------:R-:W-:Y:S05]  /*33040*/  @!P2 BRA `(.L_x_3098) ;  /* 0x000000000004a947 */ /* 0x000fea0003800000 */
[----:B------:R-:W-:Y:S01]  /*33050*/  BPT.TRAP 0x1 ;  /* 0x000000040000795c */ /* 0x000fe20000300000 */
.L_x_3098:
        /* <DEDUP_REMOVED lines=14> */
.L_x_3220:
[----:B------:R-:W2:Y:S02]  /*33140*/  SYNCS.PHASECHK.TRANS64.TRYWAIT P0, [R7+URZ], R2 ;  /* 0x00000002070075a7 */ /* 0x000ea4000800017f */
[----:B--2---:R-:W-:Y:S05]  /*33150*/  @!P0 BRA `(.L_x_3100) ;  /* 0x0000002000748947 */ /* 0x004fea0003800000 */
.L_x_3221:
[----:B------:R-:W-:Y:S05]  /*33160*/  @!P2 BRA `(.L_x_3101) ;  /* 0x000000000004a947 */ /* 0x000fea0003800000 */
[----:B------:R-:W-:Y:S01]  /*33170*/  BPT.TRAP 0x1 ;  /* 0x000000040000795c */ /* 0x000fe20000300000 */
.L_x_3101:
[----:B------:R-:W3:Y:S01]  /*33180*/  LDL.LU R4, [R1+0x460] ;  /* 0x0004600001047983 */ /* 0x000ee20000300800 */
[----:B------:R-:W-:-:S04]  /*33190*/  VIADD R0, R0, 0x32460 ;  /* 0x0003246000007836 */ /* 0x000fc80000000000 */
[----:B---3--:R-:W-:-:S04]  /*331a0*/  IMAD R4, R4, 0x8, R0 ;  /* 0x0000000804047824 */ /* 0x008fc800078e0200 */
[----:B------:R-:W3:Y:S02]  /*331b0*/  SYNCS.PHASECHK.TRANS64.TRYWAIT P0, [R4+URZ], R5 ;  /* 0x00000005040075a7 */ /* 0x000ee4000800017f */
[----:B---3--:R-:W-:Y:S05]  /*331c0*/  @!P0 BRA `(.L_x_3102) ;  /* 0x00000020006c8947 */ /* 0x008fea0003800000 */
.L_x_3222:
[----:B------:R-:W-:-:S07]  /*331d0*/  IMAD R3, R3, 0x8, R0 ;  /* 0x0000000803037824 */ /* 0x000fce00078e0200 */
.L_x_3103:
[----:B----4-:R4:W0:Y:S02]  /*331e0*/  SYNCS.PHASECHK.TRANS64.TRYWAIT P0, [R3+URZ], R2 ;  /* 0x00000002030075a7 */ /* 0x010824000800017f */
[----:B0-----:R-:W-:Y:S05]  /*331f0*/  @!P0 NANOSLEEP.SYNCS 0x989680 ;  /* 0x009896800000895d */ /* 0x001fea0003900000 */
[----:B------:R-:W0:Y:S02]  /*33200*/  @!P0 SYNCS.PHASECHK.TRANS64 P0, [R3+URZ], R2 ;  /* 0x00000002030085a7 */ /* 0x000e24000800007f */
[----:B0-----:R-:W-:Y:S05]  /*33210*/  @!P0 BRA `(.L_x_3103) ;  /* 0xfffffffc00f08947 */ /* 0x001fea000383ffff */
.L_x_2764:
[----:B------:R-:W-:Y:S05]  /*33220*/  BSYNC B7 ;  /* 0x0000000000077941 */ /* 0x000fea0003800000 */
.L_x_2761:
[----:B------:R-:W-:Y:S05]  /*33230*/  EXIT ;  /* 0x000000000000794d */ /* 0x000fea0003800000 */
.L_x_2790:
[----:B0-----:R0:W1:Y:S02]  /*33240*/  SYNCS.PHASECHK.TRANS64.TRYWAIT P6, [R84+URZ+0x32490], R105 ;  /* 0x03249069540075a7 */ /* 0x00106400080c017f */
[----:B-1----:R-:W-:Y:S05]  /*33250*/  @!P6 NANOSLEEP.SYNCS 0x989680 ;  /* 0x009896800000e95d */ /* 0x002fea0003900000 */
[----:B------:R-:W1:Y:S02]  /*33260*/  @!P6 SYNCS.PHASECHK.TRANS64 P6, [R84+URZ+0x32490], R105 ;  /* 0x032490695400e5a7 */ /* 0x000e6400080c007f */
[----:B-1----:R-:W-:Y:S05]  /*33270*/  @!P6 BRA `(.L_x_2790) ;  /* 0xfffffffc00f0e947 */ /* 0x002fea000383ffff */
[----:B------:R-:W-:Y:S05]  /*33280*/  BRA `(.L_x_3104) ;  /* 0xfffffcfc002c7947 */ /* 0x000fea000383ffff */
.L_x_2808:
[----:B0-----:R0:W1:Y:S02]  /*33290*/  SYNCS.PHASECHK.TRANS64.TRYWAIT P5, [R84+URZ+0x32490], R105 ;  /* 0x03249069540075a7 */ /* 0x00106400080a017f */
[----:B-1----:R-:W-:Y:S05]  /*332a0*/  @!P5 NANOSLEEP.SYNCS 0x989680 ;  /* 0x009896800000d95d */ /* 0x002fea0003900000 */
[----:B------:R-:W1:Y:S02]  /*332b0*/  @!P5 SYNCS.PHASECHK.TRANS64 P5, [R84+URZ+0x32490], R105 ;  /* 0x032490695400d5a7 */ /* 0x000e6400080a007f */
[----:B-1----:R-:W-:Y:S05]  /*332c0*/  @!P5 BRA `(.L_x_2808) ;  /* 0xfffffffc00f0d947 */ /* 0x002fea000383ffff */
[----:B------:R-:W-:Y:S05]  /*332d0*/  BRA `(.L_x_3105) ;  /* 0xfffffd0c00747947 */ /* 0x000fea000383ffff */
.L_x_2817:
[----:B0-----:R0:W1:Y:S02]  /*332e0*/  SYNCS.PHASECHK.TRANS64.TRYWAIT P4, [R84+URZ+0x32490], R105 ;  /* 0x03249069540075a7 */ /* 0x001064000808017f */
[----:B-1----:R-:W-:Y:S05]  /*332f0*/  @!P4 NANOSLEEP.SYNCS 0x989680 ;  /* 0x009896800000c95d */ /* 0x002fea0003900000 */
[----:B------:R-:W1:Y:S02]  /*33300*/  @!P4 SYNCS.PHASECHK.TRANS64 P4, [R84+URZ+0x32490], R105 ;  /* 0x032490695400c5a7 */ /* 0x000e64000808007f */
[----:B-1----:R-:W-:Y:S05]  /*33310*/  @!P4 BRA `(.L_x_2817) ;  /* 0xfffffffc00f0c947 */ /* 0x002fea000383ffff */
[----:B------:R-:W-:Y:S05]  /*33320*/  BRA `(.L_x_3106) ;  /* 0xfffffd1c004c7947 */ /* 0x000fea000383ffff */
.L_x_2823:
[----:B--2---:R2:W3:Y:S02]  /*33330*/  SYNCS.PHASECHK.TRANS64.TRYWAIT P3, [R84+URZ+0x324b0], R105 ;  /* 0x0324b069540075a7 */ /* 0x0044e4000806017f */
[----:B---3--:R-:W-:Y:S05]  /*33340*/  @!P3 NANOSLEEP.SYNCS 0x989680 ;  /* 0x009896800000b95d */ /* 0x008fea0003900000 */
[----:B------:R-:W3:Y:S02]  /*33350*/  @!P3 SYNCS.PHASECHK.TRANS64 P3, [R84+URZ+0x324b0], R105 ;  /* 0x0324b0695400b5a7 */ /* 0x000ee4000806007f */
[----:B---3--:R-:W-:Y:S05]  /*33360*/  @!P3 BRA `(.L_x_2823) ;  /* 0xfffffffc00f0b947 */ /* 0x008fea000383ffff */
[----:B------:R-:W-:Y:S05]  /*33370*/  BRA `(.L_x_3107) ;  /* 0xfffffd1c00dc7947 */ /* 0x000fea000383ffff */
.L_x_2839:
[----:B------:R-:W-:Y:S01]  /*33380*/  BSSY B0, `(.L_x_3108) ;  /* 0x0000008000007945 */ /* 0x000fe20003800000 */
[----:B------:R-:W-:Y:S01]  /*33390*/  IMAD.MOV.U32 R13, RZ, RZ, R217 ;  /* 0x000000ffff0d7224 */ /* 0x000fe200078e00d9 */
[----:B------:R-:W-:Y:S01]  /*333a0*/  MOV R11, 0x1f ;  /* 0x0000001f000b7802 */ /* 0x000fe20000000f00 */
[----:B------:R-:W-:Y:S02]  /*333b0*/  IMAD.MOV.U32 R12, RZ, RZ, RZ ;  /* 0x000000ffff0c7224 */ /* 0x000fe400078e00ff */
[----:B------:R-:W-:-:S07]  /*333c0*/  IMAD.MOV.U32 R15, RZ, RZ, -0x1 ;  /* 0xffffffffff0f7424 */ /* 0x000fce00078e00ff */
[----:B0----5:R-:W-:Y:S05]  /*333d0*/  WARPSYNC.COLLECTIVE R15, `(.L_x_3109) ;  /* 0x000000000f087348 */ /* 0x021fea0003c00000 */
[----:B------:R1:W2:Y:S02]  /*333e0*/  SHFL.IDX P6, R14, R13, R12, R11 ;  /* 0x0000000c0d0e7389 */ /* 0x0002a400000c000b */
[----:B012--5:R-:W-:Y:S01]  /*333f0*/  ENDCOLLECTIVE ;  /* 0x000000000000791b */ /* 0x027fe20003800000 */
.L_x_3109:
[----:B------:R-:W-:Y:S05]  /*33400*/  BSYNC B0 ;  /* 0x0000000000007941 */ /* 0x000fea0003800000 */
.L_x_3108:
[----:B------:R-:W-:Y:S05]  /*33410*/  BRA `(.L_x_3110) ;  /* 0xfffffd30000c7947 */ /* 0x000fea000383ffff */
.L_x_2855:
[----:B------:R-:W-:Y:S01]  /*33420*/  BSSY B1, `(.L_x_3111) ;  /* 0x0000008000017945 */ /* 0x000fe20003800000 */
[----:B------:R-:W-:Y:S02]  /*33430*/  IMAD.MOV.U32 R13, RZ, RZ, R5 ;  /* 0x000000ffff0d7224 */ /* 0x000fe400078e0005 */
[----:B------:R-:W-:Y:S02]  /*33440*/  IMAD.MOV.U32 R12, RZ, RZ, RZ ;  /* 0x000000ffff0c7224 */ /* 0x000fe400078e00ff */
[----:B------:R-:W-:Y:S02]  /*33450*/  IMAD.MOV.U32 R11, RZ, RZ, 0x1c1f ;  /* 0x00001c1fff0b7424 */ /* 0x000fe400078e00ff */
[----:B------:R-:W-:-:S07]  /*33460*/  IMAD.MOV.U32 R15, RZ, RZ, -0x1 ;  /* 0xffffffffff0f7424 */ /* 0x000fce00078e00ff */
[----:B------:R-:W-:Y:S05]  /*33470*/  WARPSYNC.COLLECTIVE R15, `(.L_x_3112) ;  /* 0x000000000f087348 */ /* 0x000fea0003c00000 */
[----:B------:R0:W1:Y:S02]  /*33480*/  SHFL.IDX P6, R14, R13, R12, R11 ;  /* 0x0000000c0d0e7389 */ /* 0x00006400000c000b */
[----:B01----:R-:W-:Y:S01]  /*33490*/  ENDCOLLECTIVE ;  /* 0x000000000000791b */ /* 0x003fe20003800000 */
.L_x_3112:
[----:B------:R-:W-:Y:S05]  /*334a0*/  BSYNC B1 ;  /* 0x0000000000017941 */ /* 0x000fea0003800000 */
.L_x_3111:
[----:B------:R-:W-:Y:S05]  /*334b0*/  BRA `(.L_x_3113) ;  /* 0xfffffd4000787947 */ /* 0x000fea000383ffff */
.L_x_2856:
        /* <DEDUP_REMOVED lines=8> */
.L_x_3115:
[----:B------:R-:W-:Y:S05]  /*33540*/  BSYNC B1 ;  /* 0x0000000000017941 */ /* 0x000fea0003800000 */
.L_x_3114:
[----:B------:R-:W-:Y:S05]  /*33550*/  BRA `(.L_x_3116) ;  /* 0xfffffd4000587947 */ /* 0x000fea000383ffff */
.L_x_2857:
        /* <DEDUP_REMOVED lines=8> */
.L_x_3118:
[----:B------:R-:W-:Y:S05]  /*335e0*/  BSYNC B1 ;  /* 0x0000000000017941 */ /* 0x000fea0003800000 */
.L_x_3117:
[----:B------:R-:W-:Y:S05]  /*335f0*/  BRA `(.L_x_3119) ;  /* 0xfffffd4000387947 */ /* 0x000fea000383ffff */
.L_x_2858:
        /* <DEDUP_REMOVED lines=8> */
.L_x_3121:
[----:B------:R-:W-:Y:S05]  /*33680*/  BSYNC B1 ;  /* 0x0000000000017941 */ /* 0x000fea0003800000 */
.L_x_3120:
[----:B------:R-:W-:Y:S05]  /*33690*/  BRA `(.L_x_3122) ;  /* 0xfffffd4000187947 */ /* 0x000fea000383ffff */
.L_x_2859:
[----:B------:R-:W-:Y:S01]  /*336a0*/  BSSY B1, `(.L_x_3123) ;  /* 0x0000008000017945 */ /* 0x000fe20003800000 */
[----:B------:R-:W-:Y:S02]  /*336b0*/  IMAD.MOV.U32 R13, RZ, RZ, R5 ;  /* 0x000000ffff0d7224 */ /* 0x000fe400078e0005 */
[----:B------:R-:W-:Y:S02]  /*336c0*/  IMAD.MOV.U32 R12, RZ, RZ, 0x1 ;  /* 0x00000001ff0c7424 */ /* 0x000fe400078e00ff */
[----:B------:R-:W-:Y:S02]  /*336d0*/  IMAD.MOV.U32 R11, RZ, RZ, 0x1c1f ;  /* 0x00001c1fff0b7424 */ /* 0x000fe400078e00ff */
[----:B------:R-:W-:-:S07]  /*336e0*/  IMAD.MOV.U32 R15, RZ, RZ, -0x1 ;  /* 0xffffffffff0f7424 */ /* 0x000fce00078e00ff */
[----:B------:R-:W-:Y:S05]  /*336f0*/  WARPSYNC.COLLECTIVE R15, `(.L_x_3124) ;  /* 0x000000000f087348 */ /* 0x000fea0003c00000 */
[----:B------:R0:W1:Y:S02]  /*33700*/  SHFL.IDX P6, R14, R13, R12, R11 ;  /* 0x0000000c0d0e7389 */ /* 0x00006400000c000b */
[----:B01----:R-:W-:Y:S01]  /*33710*/  ENDCOLLECTIVE ;  /* 0x000000000000791b */ /* 0x003fe20003800000 */
.L_x_3124:
[----:B------:R-:W-:Y:S05]  /*33720*/  BSYNC B1 ;  /* 0x0000000000017941 */ /* 0x000fea0003800000 */
.L_x_3123:
[----:B------:R-:W-:Y:S05]  /*33730*/  BRA `(.L_x_3125) ;  /* 0xfffffd3c00f87947 */ /* 0x000fea000383ffff */
.L_x_2860:
        /* <DEDUP_REMOVED lines=8> */
.L_x_3127:
[----:B------:R-:W-:Y:S05]  /*337c0*/  BSYNC B1 ;  /* 0x0000000000017941 */ /* 0x000fea0003800000 */
.L_x_3126:
[----:B------:R-:W-:Y:S05]  /*337d0*/  BRA `(.L_x_3128) ;  /* 0xfffffd3c00d87947 */ /* 0x000fea000383ffff */
.L_x_2861:
        /* <DEDUP_REMOVED lines=8> */
.L_x_3130:
[----:B------:R-:W-:Y:S05]  /*33860*/  BSYNC B1 ;  /* 0x0000000000017941 */ /* 0x000fea0003800000 */
.L_x_3129:
[----:B------:R-:W-:Y:S05]  /*33870*/  BRA `(.L_x_3131) ;  /* 0xfffffd3c00b87947 */ /* 0x000fea000383ffff */
.L_x_2862:
        /* <DEDUP_REMOVED lines=8> */
.L_x_3133:
[----:B------:R-:W-:Y:S05]  /*33900*/  BSYNC B1 ;  /* 0x0000000000017941 */ /* 0x000fea0003800000 */
.L_x_3132:
[----:B------:R-:W-:Y:S05]  /*33910*/  BRA `(.L_x_3134) ;  /* 0xfffffd3c00987947 */ /* 0x000fea000383ffff */
.L_x_2864:
[----:B0-----:R0:W1:Y:S02]  /*33920*/  SYNCS.PHASECHK.TRANS64.TRYWAIT P0, [R145+URZ+0x32400], R6 ;  /* 0x03240006910075a7 */ /* 0x001064000800017f */
[----:B-1----:R-:W-:Y:S05]  /*33930*/  @!P0 NANOSLEEP.SYNCS 0x989680 ;  /* 0x009896800000895d */ /* 0x002fea0003900000 */
[----:B------:R-:W1:Y:S02]  /*33940*/  @!P0 SYNCS.PHASECHK.TRANS64 P0, [R145+URZ+0x32400], R6 ;  /* 0x03240006910085a7 */ /* 0x000e64000800007f */
[----:B-1----:R-:W-:Y:S05]  /*33950*/  @!P0 BRA `(.L_x_2864) ;  /* 0xfffffffc00f08947 */ /* 0x002fea000383ffff */
[----:B------:R-:W-:Y:S05]  /*33960*/  BRA `(.L_x_3135) ;  /* 0xfffffd3c00907947 */ /* 0x000fea000383ffff */
.L_x_2872:
        /* <DEDUP_REMOVED lines=8> */
.L_x_3137:
[----:B------:R-:W-:Y:S05]  /*339f0*/  BSYNC B1 ;  /* 0x0000000000017941 */ /* 0x000fea0003800000 */
.L_x_3136:
[----:B------:R-:W-:Y:S05]  /*33a00*/  BRA `(.L_x_3138) ;  /* 0xfffffd4c00d07947 */ /* 0x000fea000383ffff */
.L_x_2873:
        /* <DEDUP_REMOVED lines=8> */
.L_x_3140:
[----:B------:R-:W-:Y:S05]  /*33a90*/  BSYNC B1 ;  /* 0x0000000000017941 */ /* 0x000fea0003800000 */
.L_x_3139:
[----:B------:R-:W-:Y:S05]  /*33aa0*/  BRA `(.L_x_3141) ;  /* 0xfffffd4c00b07947 */ /* 0x000fea000383ffff */
.L_x_2874:
        /* <DEDUP_REMOVED lines=8> */
.L_x_3143:
[----:B------:R-:W-:Y:S05]  /*33b30*/  BSYNC B1 ;  /* 0x0000000000017941 */ /* 0x000fea0003800000 */
.L_x_3142:
[----:B------:R-:W-:Y:S05]  /*33b40*/  BRA `(.L_x_3144) ;  /* 0xfffffd4c00907947 */ /* 0x000fea000383ffff */
.L_x_2875:
        /* <DEDUP_REMOVED lines=8> */
.L_x_3146:
[----:B------:R-:W-:Y:S05]  /*33bd0*/  BSYNC B1 ;  /* 0x0000000000017941 */ /* 0x000fea0003800000 */
.L_x_3145:
[----:B------:R-:W-:Y:S05]  /*33be0*/  BRA `(.L_x_3147) ;  /* 0xfffffd4c00707947 */ /* 0x000fea000383ffff */
.L_x_2876:
[----:B------:R-:W-:Y:S01]  /*33bf0*/  BSSY B1, `(.L_x_3148) ;  /* 0x0000008000017945 */ /* 0x000fe20003800000 */
[----:B------:R-:W-:Y:S02]  /*33c00*/  IMAD.MOV.U32 R13, RZ, RZ, R4 ;  /* 0x000000ffff0d7224 */ /* 0x000fe400078e0004 */
[----:B------:R-:W-:Y:S02]  /*33c10*/  IMAD.MOV.U32 R12, RZ, RZ, 0x1 ;  /* 0x00000001ff0c7424 */ /* 0x000fe400078e00ff */
[----:B------:R-:W-:Y:S02]  /*33c20*/  IMAD.MOV.U32 R11, RZ, RZ, 0x1c1f ;  /* 0x00001c1fff0b7424 */ /* 0x000fe400078e00ff */
[----:B------:R-:W-:-:S07]  /*33c30*/  IMAD.MOV.U32 R15, RZ, RZ, -0x1 ;  /* 0xffffffffff0f7424 */ /* 0x000fce00078e00ff */
[----:B-----5:R-:W-:Y:S05]  /*33c40*/  WARPSYNC.COLLECTIVE R15, `(.L_x_3149) ;  /* 0x000000000f087348 */ /* 0x020fea0003c00000 */
[----:B------:R0:W1:Y:S02]  /*33c50*/  SHFL.IDX P6, R14, R13, R12, R11 ;  /* 0x0000000c0d0e7389 */ /* 0x00006400000c000b */
[----:B01---5:R-:W-:Y:S01]  /*33c60*/  ENDCOLLECTIVE ;  /* 0x000000000000791b */ /* 0x023fe20003800000 */
.L_x_3149:
[----:B------:R-:W-:Y:S05]  /*33c70*/  BSYNC B1 ;  /* 0x0000000000017941 */ /* 0x000fea0003800000 */
.L_x_3148:
[----:B------:R-:W-:Y:S05]  /*33c80*/  BRA `(.L_x_3150) ;  /* 0xfffffd4c00507947 */ /* 0x000fea000383ffff */
.L_x_2877:
        /* <DEDUP_REMOVED lines=8> */
.L_x_3152:
[----:B------:R-:W-:Y:S05]  /*33d10*/  BSYNC B1 ;  /* 0x0000000000017941 */ /* 0x000fea0003800000 */
.L_x_3151:
[----:B------:R-:W-:Y:S05]  /*33d20*/  BRA `(.L_x_3153) ;  /* 0xfffffd4c00307947 */ /* 0x000fea000383ffff */
.L_x_2878:
        /* <DEDUP_REMOVED lines=8> */
.L_x_3155:
[----:B------:R-:W-:Y:S05]  /*33db0*/  BSYNC B1 ;  /* 0x0000000000017941 */ /* 0x000fea0003800000 */
.L_x_3154:
[----:B------:R-:W-:Y:S05]  /*33dc0*/  BRA `(.L_x_3156) ;  /* 0xfffffd4c00107947 */ /* 0x000fea000383ffff */
.L_x_2879:
        /* <DEDUP_REMOVED lines=8> */
.L_x_3158:
[----:B------:R-:W-:Y:S05]  /*33e50*/  BSYNC B1 ;  /* 0x0000000000017941 */ /* 0x000fea0003800000 */
.L_x_3157:
[----:B------:R-:W-:Y:S05]  /*33e60*/  BRA `(.L_x_3159) ;  /* 0xfffffd4800f07947 */ /* 0x000fea000383ffff */
.L_x_2881:
[----:B0-----:R0:W1:Y:S02]  /*33e70*/  SYNCS.PHASECHK.TRANS64.TRYWAIT P1, [R145+URZ+0x32400], R0 ;  /* 0x03240000910075a7 */ /* 0x001064000802017f */
[----:B-1----:R-:W-:Y:S05]  /*33e80*/  @!P1 NANOSLEEP.SYNCS 0x989680 ;  /* 0x009896800000995d */ /* 0x002fea0003900000 */
[----:B------:R-:W1:Y:S02]  /*33e90*/  @!P1 SYNCS.PHASECHK.TRANS64 P1, [R145+URZ+0x32400], R0 ;  /* 0x03240000910095a7 */ /* 0x000e64000802007f */
[----:B-1----:R-:W-:Y:S05]  /*33ea0*/  @!P1 BRA `(.L_x_2881) ;  /* 0xfffffffc00f09947 */ /* 0x002fea000383ffff */
[----:B------:R-:W-:Y:S05]  /*33eb0*/  BRA `(.L_x_3160) ;  /* 0xfffffd4c00307947 */ /* 0x000fea000383ffff */
.L_x_2896:
[----:B0-----:R0:W1:Y:S02]  /*33ec0*/  SYNCS.PHASECHK.TRANS64.TRYWAIT P0, [R2+URZ], R7 ;  /* 0x00000007020075a7 */ /* 0x001064000800017f */
[----:B-1----:R-:W-:Y:S05]  /*33ed0*/  @!P0 NANOSLEEP.SYNCS 0x989680 ;  /* 0x009896800000895d */ /* 0x002fea0003900000 */
[----:B------:R-:W1:Y:S02]  /*33ee0*/  @!P0 SYNCS.PHASECHK.TRANS64 P0, [R2+URZ], R7 ;  /* 0x00000007020085a7 */ /* 0x000e64000800007f */
[----:B-1----:R-:W-:Y:S05]  /*33ef0*/  @!P0 BRA `(.L_x_2896) ;  /* 0xfffffffc00f08947 */ /* 0x002fea000383ffff */
[----:B------:R-:W-:Y:S05]  /*33f00*/  BRA `(.L_x_2895) ;  /* 0xfffffd6000c07947 */ /* 0x000fea000383ffff */
.L_x_2903:
[----:B0-----:R0:W1:Y:S02]  /*33f10*/  SYNCS.PHASECHK.TRANS64.TRYWAIT P0, [R4+URZ], R5 ;  /* 0x00000005040075a7 */ /* 0x001064000800017f */
[----:B-1----:R-:W-:Y:S05]  /*33f20*/  @!P0 NANOSLEEP.SYNCS 0x989680 ;  /* 0x009896800000895d */ /* 0x002fea0003900000 */
[----:B------:R-:W1:Y:S02]  /*33f30*/  @!P0 SYNCS.PHASECHK.TRANS64 P0, [R4+URZ], R5 ;  /* 0x00000005040085a7 */ /* 0x000e64000800007f */
[----:B-1----:R-:W-:Y:S05]  /*33f40*/  @!P0 BRA `(.L_x_2903) ;  /* 0xfffffffc00f08947 */ /* 0x002fea000383ffff */
[----:B------:R-:W-:Y:S05]  /*33f50*/  BRA `(.L_x_2902) ;  /* 0xfffffd6400e47947 */ /* 0x000fea000383ffff */
.L_x_2928:
[----:B-1----:R1:W2:Y:S02]  /*33f60*/  SYNCS.PHASECHK.TRANS64.TRYWAIT P1, [R0+URZ], R9 ;  /* 0x00000009000075a7 */ /* 0x0022a4000802017f */
[----:B--2---:R-:W-:Y:S05]  /*33f70*/  @!P1 NANOSLEEP.SYNCS 0x989680 ;  /* 0x009896800000995d */ /* 0x004fea0003900000 */
[----:B------:R-:W2:Y:S02]  /*33f80*/  @!P1 SYNCS.PHASECHK.TRANS64 P1, [R0+URZ], R9 ;  /* 0x00000009000095a7 */ /* 0x000ea4000802007f */
[----:B--2---:R-:W-:Y:S05]  /*33f90*/  @!P1 BRA `(.L_x_2928) ;  /* 0xfffffffc00f09947 */ /* 0x004fea000383ffff */
[----:B------:R-:W-:Y:S05]  /*33fa0*/  BRA `(.L_x_2927) ;  /* 0xfffffe0c00e07947 */ /* 0x000fea000383ffff */
.L_x_2935:
[----:B-1----:R1:W2:Y:S02]  /*33fb0*/  SYNCS.PHASECHK.TRANS64.TRYWAIT P1, [R6+URZ], R7 ;  /* 0x00000007060075a7 */ /* 0x0022a4000802017f */
[----:B--2---:R-:W-:Y:S05]  /*33fc0*/  @!P1 NANOSLEEP.SYNCS 0x989680 ;  /* 0x009896800000995d */ /* 0x004fea0003900000 */
[----:B------:R-:W2:Y:S02]  /*33fd0*/  @!P1 SYNCS.PHASECHK.TRANS64 P1, [R6+URZ], R7 ;  /* 0x00000007060095a7 */ /* 0x000ea4000802007f */
[----:B--2---:R-:W-:Y:S05]  /*33fe0*/  @!P1 BRA `(.L_x_2935) ;  /* 0xfffffffc00f09947 */ /* 0x004fea000383ffff */
[----:B------:R-:W-:Y:S05]  /*33ff0*/  BRA `(.L_x_2934) ;  /* 0xfffffe1400047947 */ /* 0x000fea000383ffff */
.L_x_2946:
[----:B-1----:R1:W2:Y:S02]  /*34000*/  SYNCS.PHASECHK.TRANS64.TRYWAIT P0, [R6+URZ], R7 ;  /* 0x00000007060075a7 */ /* 0x0022a4000800017f */
[----:B--2---:R-:W-:Y:S05]  /*34010*/  @!P0 NANOSLEEP.SYNCS 0x989680 ;  /* 0x009896800000895d */ /* 0x004fea0003900000 */
[----:B------:R-:W2:Y:S02]  /*34020*/  @!P0 SYNCS.PHASECHK.TRANS64 P0, [R6+URZ], R7 ;  /* 0x00000007060085a7 */ /* 0x000ea4000800007f */
[----:B--2---:R-:W-:Y:S05]  /*34030*/  @!P0 BRA `(.L_x_2946) ;  /* 0xfffffffc00f08947 */ /* 0x004fea000383ffff */
[----:B------:R-:W-:Y:S05]  /*34040*/  BRA `(.L_x_2945) ;  /* 0xfffffea400ac7947 */ /* 0x000fea000383ffff */
.L_x_2953:
[----:B--2---:R2:W3:Y:S02]  /*34050*/  SYNCS.PHASECHK.TRANS64.TRYWAIT P0, [R6+URZ], R7 ;  /* 0x00000007060075a7 */ /* 0x0044e4000800017f */
[----:B---3--:R-:W-:Y:S05]  /*34060*/  @!P0 NANOSLEEP.SYNCS 0x989680 ;  /* 0x009896800000895d */ /* 0x008fea0003900000 */
[----:B------:R-:W3:Y:S02]  /*34070*/  @!P0 SYNCS.PHASECHK.TRANS64 P0, [R6+URZ], R7 ;  /* 0x00000007060085a7 */ /* 0x000ee4000800007f */
[----:B---3--:R-:W-:Y:S05]  /*34080*/  @!P0 BRA `(.L_x_2953) ;  /* 0xfffffffc00f08947 */ /* 0x008fea000383ffff */
[----:B------:R-:W-:Y:S05]  /*34090*/  BRA `(.L_x_2952) ;  /* 0xfffffea800d07947 */ /* 0x000fea000383ffff */
.L_x_3008:
[----:B0-----:R-:W0:Y:S01]  /*340a0*/  S2R R11, SR_TID.X ;  /* 0x00000000000b7919 */ /* 0x001e220000002100 */
[----:B------:R-:W-:Y:S01]  /*340b0*/  BSSY B1, `(.L_x_3161) ;  /* 0x000000a000017945 */ /* 0x000fe20003800000 */
[----:B------:R-:W-:Y:S02]  /*340c0*/  IMAD.MOV.U32 R12, RZ, RZ, RZ ;  /* 0x000000ffff0c7224 */ /* 0x000fe400078e00ff */
[----:B------:R-:W-:Y:S01]  /*340d0*/  IMAD.MOV.U32 R15, RZ, RZ, -0x1 ;  /* 0xffffffffff0f7424 */ /* 0x000fe200078e00ff */
[----:B0-----:R-:W-:-:S04]  /*340e0*/  SHF.R.U32.HI R11, RZ, 0x5, R11 ;  /* 0x00000005ff0b7819 */ /* 0x001fc8000001160b */
[----:B------:R-:W-:-:S05]  /*340f0*/  LOP3.LUT R11, R11, 0x3, RZ, 0xc0, !PT ;  /* 0x000000030b0b7812 */ /* 0x000fca00078ec0ff */
[----:B------:R-:W-:Y:S02]  /*34100*/  IMAD.MOV.U32 R13, RZ, RZ, R11 ;  /* 0x000000ffff0d7224 */ /* 0x000fe400078e000b */
[----:B------:R-:W-:-:S07]  /*34110*/  IMAD.MOV.U32 R11, RZ, RZ, 0x1f ;  /* 0x0000001fff0b7424 */ /* 0x000fce00078e00ff */
[----:B------:R-:W-:Y:S05]  /*34120*/  WARPSYNC.COLLECTIVE R15, `(.L_x_3162) ;  /* 0x000000000f087348 */ /* 0x000fea0003c00000 */
[----:B------:R0:W1:Y:S02]  /*34130*/  SHFL.IDX P6, R14, R13, R12, R11 ;  /* 0x0000000c0d0e7389 */ /* 0x00006400000c000b */
[----:B01----:R-:W-:Y:S01]  /*34140*/  ENDCOLLECTIVE ;  /* 0x000000000000791b */ /* 0x003fe20003800000 */
.L_x_3162:
[----:B------:R-:W-:Y:S05]  /*34150*/  BSYNC B1 ;  /* 0x0000000000017941 */ /* 0x000fea0003800000 */
.L_x_3161:
[----:B------:R-:W-:Y:S05]  /*34160*/  BRA `(.L_x_3163) ;  /* 0xffffffa4002c7947 */ /* 0x000fea000383ffff */
.L_x_3009:
[----:B------:R-:W-:Y:S01]  /*34170*/  BSSY B1, `(.L_x_3164) ;  /* 0x0000006000017945 */ /* 0x000fe20003800000 */
[----:B------:R-:W-:-:S07]  /*34180*/  IMAD.MOV.U32 R15, RZ, RZ, -0x1 ;  /* 0xffffffffff0f7424 */ /* 0x000fce00078e00ff */
[----:B0-----:R-:W-:Y:S05]  /*34190*/  WARPSYNC.COLLECTIVE R15, `(.L_x_3165) ;  /* 0x000000000f0c7348 */ /* 0x001fea0003c00000 */
[----:B------:R-:W-:Y:S02]  /*341a0*/  ELECT P6, UR62, PT ;  /* 0x00000000003e782f */ /* 0x000fe400038c0000 */
[----:B------:R-:W-:Y:S01]  /*341b0*/  MOV R14, UR62 ;  /* 0x0000003e000e7c02 */ /* 0x000fe20008000f00 */
[----:B0-----:R-:W-:Y:S10]  /*341c0*/  ENDCOLLECTIVE ;  /* 0x000000000000791b */ /* 0x001ff40003800000 */
.L_x_3165:
[----:B------:R-:W-:Y:S05]  /*341d0*/  BSYNC B1 ;  /* 0x0000000000017941 */ /* 0x000fea0003800000 */
.L_x_3164:
[----:B------:R-:W-:Y:S05]  /*341e0*/  BRA `(.L_x_3166) ;  /* 0xffffffa400187947 */ /* 0x000fea000383ffff */
.L_x_3010:
[----:B-1----:R1:W2:Y:S02]  /*341f0*/  SYNCS.PHASECHK.TRANS64.TRYWAIT P0, [R7+URZ+0x32420], R8 ;  /* 0x03242008070075a7 */ /* 0x0022a4000800017f */
[----:B--2---:R-:W-:Y:S05]  /*34200*/  @!P0 NANOSLEEP.SYNCS 0x989680 ;  /* 0x009896800000895d */ /* 0x004fea0003900000 */
[----:B------:R-:W2:Y:S02]  /*34210*/  @!P0 SYNCS.PHASECHK.TRANS64 P0, [R7+URZ+0x32420], R8 ;  /* 0x03242008070085a7 */ /* 0x000ea4000800007f */
[----:B--2---:R-:W-:Y:S05]  /*34220*/  @!P0 BRA `(.L_x_3010) ;  /* 0xfffffffc00f08947 */ /* 0x004fea000383ffff */
[----:B------:R-:W-:Y:S05]  /*34230*/  BRA `(.L_x_3167) ;  /* 0xffffffa400307947 */ /* 0x000fea000383ffff */
.L_x_3013:
[----:B0-----:R0:W1:Y:S02]  /*34240*/  SYNCS.PHASECHK.TRANS64.TRYWAIT P0, [R8+URZ+0x324a0], R9 ;  /* 0x0324a009080075a7 */ /* 0x001064000800017f */
[----:B-1----:R-:W-:Y:S05]  /*34250*/  @!P0 NANOSLEEP.SYNCS 0x989680 ;  /* 0x009896800000895d */ /* 0x002fea0003900000 */
[----:B------:R-:W1:Y:S02]  /*34260*/  @!P0 SYNCS.PHASECHK.TRANS64 P0, [R8+URZ+0x324a0], R9 ;  /* 0x0324a009080085a7 */ /* 0x000e64000800007f */
[----:B-1----:R-:W-:Y:S05]  /*34270*/  @!P0 BRA `(.L_x_3013) ;  /* 0xfffffffc00f08947 */ /* 0x002fea000383ffff */
[----:B------:R-:W-:Y:S05]  /*34280*/  BRA `(.L_x_3168) ;  /* 0xffffffa4003c7947 */ /* 0x000fea000383ffff */
.L_x_3015:
[----:B-1----:R1:W2:Y:S02]  /*34290*/  SYNCS.PHASECHK.TRANS64.TRYWAIT P0, [R8+URZ+0x324c0], R9 ;  /* 0x0324c009080075a7 */ /* 0x0022a4000800017f */
[----:B--2---:R-:W-:Y:S05]  /*342a0*/  @!P0 NANOSLEEP.SYNCS 0x989680 ;  /* 0x009896800000895d */ /* 0x004fea0003900000 */
[----:B------:R-:W2:Y:S02]  /*342b0*/  @!P0 SYNCS.PHASECHK.TRANS64 P0, [R8+URZ+0x324c0], R9 ;  /* 0x0324c009080085a7 */ /* 0x000ea4000800007f */
[----:B--2---:R-:W-:Y:S05]  /*342c0*/  @!P0 BRA `(.L_x_3015) ;  /* 0xfffffffc00f08947 */ /* 0x004fea000383ffff */
[----:B------:R-:W-:Y:S05]  /*342d0*/  BRA `(.L_x_3169) ;  /* 0xffffffa400a07947 */ /* 0x000fea000383ffff */
.L_x_3019:
[----:B0-----:R0:W1:Y:S02]  /*342e0*/  SYNCS.PHASECHK.TRANS64.TRYWAIT P0, [R9+URZ+0x324a0], R10 ;  /* 0x0324a00a090075a7 */ /* 0x001064000800017f */
[----:B-1----:R-:W-:Y:S05]  /*342f0*/  @!P0 NANOSLEEP.SYNCS 0x989680 ;  /* 0x009896800000895d */ /* 0x002fea0003900000 */
[----:B------:R-:W1:Y:S02]  /*34300*/  @!P0 SYNCS.PHASECHK.TRANS64 P0, [R9+URZ+0x324a0], R10 ;  /* 0x0324a00a090085a7 */ /* 0x000e64000800007f */
[----:B-1----:R-:W-:Y:S05]  /*34310*/  @!P0 BRA `(.L_x_3019) ;  /* 0xfffffffc00f08947 */ /* 0x002fea000383ffff */
[----:B------:R-:W-:Y:S05]  /*34320*/  BRA `(.L_x_3170) ;  /* 0xffffffa800907947 */ /* 0x000fea000383ffff */
.L_x_3021:
[----:B-1----:R1:W2:Y:S02]  /*34330*/  SYNCS.PHASECHK.TRANS64.TRYWAIT P1, [R9+URZ+0x324c0], R10 ;  /* 0x0324c00a090075a7 */ /* 0x0022a4000802017f */
[----:B--2---:R-:W-:Y:S05]  /*34340*/  @!P1 NANOSLEEP.SYNCS 0x989680 ;  /* 0x009896800000995d */ /* 0x004fea0003900000 */
[----:B------:R-:W2:Y:S02]  /*34350*/  @!P1 SYNCS.PHASECHK.TRANS64 P1, [R9+URZ+0x324c0], R10 ;  /* 0x0324c00a090095a7 */ /* 0x000ea4000802007f */
[----:B--2---:R-:W-:Y:S05]  /*34360*/  @!P1 BRA `(.L_x_3021) ;  /* 0xfffffffc00f09947 */ /* 0x004fea000383ffff */
[----:B------:R-:W-:Y:S05]  /*34370*/  BRA `(.L_x_3171) ;  /* 0xffffffa800ec7947 */ /* 0x000fea000383ffff */
.L_x_3039:
[----:B------:R-:W2:Y:S01]  /*34380*/  S2R R5, SR_TID.X ;  /* 0x0000000000057919 */ /* 0x000ea20000002100 */
[----:B------:R-:W-:Y:S01]  /*34390*/  BSSY B0, `(.L_x_3172) ;  /* 0x000000a000007945 */ /* 0x000fe20003800000 */
[----:B------:R-:W-:Y:S02]  /*343a0*/  IMAD.MOV.U32 R12, RZ, RZ, RZ ;  /* 0x000000ffff0c7224 */ /* 0x000fe400078e00ff */
[----:B01----:R-:W-:Y:S02]  /*343b0*/  IMAD.MOV.U32 R11, RZ, RZ, 0x1f ;  /* 0x0000001fff0b7424 */ /* 0x003fe400078e00ff */
[----:B------:R-:W-:Y:S01]  /*343c0*/  IMAD.MOV.U32 R15, RZ, RZ, -0x1 ;  /* 0xffffffffff0f7424 */ /* 0x000fe200078e00ff */
[----:B--2---:R-:W-:-:S04]  /*343d0*/  SHF.R.U32.HI R5, RZ, 0x5, R5 ;  /* 0x00000005ff057819 */ /* 0x004fc80000011605 */
[----:B------:R-:W-:-:S05]  /*343e0*/  LOP3.LUT R5, R5, 0x3, RZ, 0xc0, !PT ;  /* 0x0000000305057812 */ /* 0x000fca00078ec0ff */
[----:B------:R-:W-:-:S07]  /*343f0*/  IMAD.MOV.U32 R13, RZ, RZ, R5 ;  /* 0x000000ffff0d7224 */ /* 0x000fce00078e0005 */
[----:B------:R-:W-:Y:S05]  /*34400*/  WARPSYNC.COLLECTIVE R15, `(.L_x_3173) ;  /* 0x000000000f087348 */ /* 0x000fea0003c00000 */
[----:B------:R0:W1:Y:S02]  /*34410*/  SHFL.IDX P6, R14, R13, R12, R11 ;  /* 0x0000000c0d0e7389 */ /* 0x00006400000c000b */
[----:B01----:R-:W-:Y:S01]  /*34420*/  ENDCOLLECTIVE ;  /* 0x000000000000791b */ /* 0x003fe20003800000 */
.L_x_3173:
[----:B------:R-:W-:Y:S05]  /*34430*/  BSYNC B0 ;  /* 0x0000000000007941 */ /* 0x000fea0003800000 */
.L_x_3172:
[----:B------:R-:W-:Y:S05]  /*34440*/  BRA `(.L_x_3174) ;  /* 0xffffffb800647947 */ /* 0x000fea000383ffff */
.L_x_3040:
[----:B------:R-:W-:Y:S01]  /*34450*/  BSSY B0, `(.L_x_3175) ;  /* 0x0000006000007945 */ /* 0x000fe20003800000 */
[----:B------:R-:W-:-:S07]  /*34460*/  IMAD.MOV.U32 R15, RZ, RZ, -0x1 ;  /* 0xffffffffff0f7424 */ /* 0x000fce00078e00ff */
[----:B01----:R-:W-:Y:S05]  /*34470*/  WARPSYNC.COLLECTIVE R15, `(.L_x_3176) ;  /* 0x000000000f0c7348 */ /* 0x003fea0003c00000 */
[----:B------:R-:W-:Y:S02]  /*34480*/  ELECT P6, UR62, PT ;  /* 0x00000000003e782f */ /* 0x000fe400038c0000 */
[----:B------:R-:W-:Y:S01]  /*34490*/  MOV R14, UR62 ;  /* 0x0000003e000e7c02 */ /* 0x000fe20008000f00 */
[----:B01----:R-:W-:Y:S10]  /*344a0*/  ENDCOLLECTIVE ;  /* 0x000000000000791b */ /* 0x003ff40003800000 */
.L_x_3176:
[----:B------:R-:W-:Y:S05]  /*344b0*/  BSYNC B0 ;  /* 0x0000000000007941 */ /* 0x000fea0003800000 */
.L_x_3175:
[----:B------:R-:W-:Y:S05]  /*344c0*/  BRA `(.L_x_3177) ;  /* 0xffffffb800547947 */ /* 0x000fea000383ffff */
.L_x_3043:
[----:B-1----:R1:W2:Y:S02]  /*344d0*/  SYNCS.PHASECHK.TRANS64.TRYWAIT P0, [R5+URZ+0x32440], R7 ;  /* 0x03244007050075a7 */ /* 0x0022a4000800017f */
[----:B--2---:R-:W-:Y:S05]  /*344e0*/  @!P0 NANOSLEEP.SYNCS 0x989680 ;  /* 0x009896800000895d */ /* 0x004fea0003900000 */
[----:B------:R-:W2:Y:S02]  /*344f0*/  @!P0 SYNCS.PHASECHK.TRANS64 P0, [R5+URZ+0x32440], R7 ;  /* 0x03244007050085a7 */ /* 0x000ea4000800007f */
[----:B--2---:R-:W-:Y:S05]  /*34500*/  @!P0 BRA `(.L_x_3043) ;  /* 0xfffffffc00f08947 */ /* 0x004fea000383ffff */
[----:B------:R-:W-:Y:S05]  /*34510*/  BRA `(.L_x_3178) ;  /* 0xffffffb800bc7947 */ /* 0x000fea000383ffff */
.L_x_3047:
        /* <DEDUP_REMOVED lines=8> */
.L_x_3050:
[----:B-1----:R1:W2:Y:S02]  /*345a0*/  SYNCS.PHASECHK.TRANS64.TRYWAIT P0, [R2+URZ+0x32460], R5 ;  /* 0x03246005020075a7 */ /* 0x0022a4000800017f */
[----:B--2---:R-:W-:Y:S05]  /*345b0*/  @!P0 NANOSLEEP.SYNCS 0x989680 ;  /* 0x009896800000895d */ /* 0x004fea0003900000 */
[----:B------:R-:W2:Y:S02]  /*345c0*/  @!P0 SYNCS.PHASECHK.TRANS64 P0, [R2+URZ+0x32460], R5 ;  /* 0x03246005020085a7 */ /* 0x000ea4000800007f */
[----:B--2---:R-:W-:Y:S05]  /*345d0*/  @!P0 BRA `(.L_x_3050) ;  /* 0xfffffffc00f08947 */ /* 0x004fea000383ffff */
[----:B------:R-:W-:Y:S05]  /*345e0*/  BRA `(.L_x_3180) ;  /* 0xffffffc000407947 */ /* 0x000fea000383ffff */
.L_x_3059:
[----:B---3--:R3:W4:Y:S02]  /*345f0*/  SYNCS.PHASECHK.TRANS64.TRYWAIT P0, [R2+URZ+0x32440], R3 ;  /* 0x03244003020075a7 */ /* 0x008724000800017f */
[----:B----4-:R-:W-:Y:S05]  /*34600*/  @!P0 NANOSLEEP.SYNCS 0x989680 ;  /* 0x009896800000895d */ /* 0x010fea0003900000 */
[----:B------:R-:W4:Y:S02]  /*34610*/  @!P0 SYNCS.PHASECHK.TRANS64 P0, [R2+URZ+0x32440], R3 ;  /* 0x03244003020085a7 */ /* 0x000f24000800007f */
[----:B----4-:R-:W-:Y:S05]  /*34620*/  @!P0 BRA `(.L_x_3059) ;  /* 0xfffffffc00f08947 */ /* 0x010fea000383ffff */
[----:B------:R-:W-:Y:S05]  /*34630*/  BRA `(.L_x_3181) ;  /* 0xffffffc400c07947 */ /* 0x000fea000383ffff */
.L_x_3061:
[----:B0-----:R0:W1:Y:S02]  /*34640*/  SYNCS.PHASECHK.TRANS64.TRYWAIT P0, [R2+URZ+0x32460], R3 ;  /* 0x03246003020075a7 */ /* 0x001064000800017f */
[----:B-1----:R-:W-:Y:S05]  /*34650*/  @!P0 NANOSLEEP.SYNCS 0x989680 ;  /* 0x009896800000895d */ /* 0x002fea0003900000 */
[----:B------:R-:W1:Y:S02]  /*34660*/  @!P0 SYNCS.PHASECHK.TRANS64 P0, [R2+URZ+0x32460], R3 ;  /* 0x03246003020085a7 */ /* 0x000e64000800007f */
[----:B-1----:R-:W-:Y:S05]  /*34670*/  @!P0 BRA `(.L_x_3061) ;  /* 0xfffffffc00f08947 */ /* 0x002fea000383ffff */
[----:B------:R-:W-:Y:S05]  /*34680*/  BRA `(.L_x_3182) ;  /* 0xffffffc800307947 */ /* 0x000fea000383ffff */
.L_x_3066:
[----:B--2---:R2:W3:Y:S02]  /*34690*/  SYNCS.PHASECHK.TRANS64.TRYWAIT P0, [R2+URZ+0x32440], R3 ;  /* 0x03244003020075a7 */ /* 0x0044e4000800017f */
[----:B---3--:R-:W-:Y:S05]  /*346a0*/  @!P0 NANOSLEEP.SYNCS 0x989680 ;  /* 0x009896800000895d */ /* 0x008fea0003900000 */
[----:B------:R-:W3:Y:S02]  /*346b0*/  @!P0 SYNCS.PHASECHK.TRANS64 P0, [R2+URZ+0x32440], R3 ;  /* 0x03244003020085a7 */ /* 0x000ee4000800007f */
[----:B---3--:R-:W-:Y:S05]  /*346c0*/  @!P0 BRA `(.L_x_3066) ;  /* 0xfffffffc00f08947 */ /* 0x008fea000383ffff */
[----:B------:R-:W-:Y:S05]  /*346d0*/  BRA `(.L_x_3183) ;  /* 0xffffffcc007c7947 */ /* 0x000fea000383ffff */
.L_x_3068:
[----:B0-----:R0:W1:Y:S02]  /*346e0*/  SYNCS.PHASECHK.TRANS64.TRYWAIT P1, [R2+URZ+0x32460], R3 ;  /* 0x03246003020075a7 */ /* 0x001064000802017f */
[----:B-1----:R-:W-:Y:S05]  /*346f0*/  @!P1 NANOSLEEP.SYNCS 0x989680 ;  /* 0x009896800000995d */ /* 0x002fea0003900000 */
[----:B------:R-:W1:Y:S02]  /*34700*/  @!P1 SYNCS.PHASECHK.TRANS64 P1, [R2+URZ+0x32460], R3 ;  /* 0x03246003020095a7 */ /* 0x000e64000802007f */
[----:B-1----:R-:W-:Y:S05]  /*34710*/  @!P1 BRA `(.L_x_3068) ;  /* 0xfffffffc00f09947 */ /* 0x002fea000383ffff */
[----:B------:R-:W-:Y:S05]  /*34720*/  BRA `(.L_x_3184) ;  /* 0xffffffcc00e87947 */ /* 0x000fea000383ffff */
.L_x_3073:
[----:B--2---:R2:W3:Y:S02]  /*34730*/  SYNCS.PHASECHK.TRANS64.TRYWAIT P0, [R2+URZ+0x32440], R3 ;  /* 0x03244003020075a7 */ /* 0x0044e4000800017f */
[----:B---3--:R-:W-:Y:S05]  /*34740*/  @!P0 NANOSLEEP.SYNCS 0x989680 ;  /* 0x009896800000895d */ /* 0x008fea0003900000 */
[----:B------:R-:W3:Y:S02]  /*34750*/  @!P0 SYNCS.PHASECHK.TRANS64 P0, [R2+URZ+0x32440], R3 ;  /* 0x03244003020085a7 */ /* 0x000ee4000800007f */
[----:B---3--:R-:W-:Y:S05]  /*34760*/  @!P0 BRA `(.L_x_3073) ;  /* 0xfffffffc00f08947 */ /* 0x008fea000383ffff */
[----:B------:R-:W-:Y:S05]  /*34770*/  BRA `(.L_x_3185) ;  /* 0xffffffd400107947 */ /* 0x000fea000383ffff */
.L_x_3075:
[----:B0-----:R0:W1:Y:S02]  /*34780*/  SYNCS.PHASECHK.TRANS64.TRYWAIT P1, [R2+URZ+0x32460], R3 ;  /* 0x03246003020075a7 */ /* 0x001064000802017f */
[----:B-1----:R-:W-:Y:S05]  /*34790*/  @!P1 NANOSLEEP.SYNCS 0x989680 ;  /* 0x009896800000995d */ /* 0x002fea0003900000 */
[----:B------:R-:W1:Y:S02]  /*347a0*/  @!P1 SYNCS.PHASECHK.TRANS64 P1, [R2+URZ+0x32460], R3 ;  /* 0x03246003020095a7 */ /* 0x000e64000802007f */
[----:B-1----:R-:W-:Y:S05]  /*347b0*/  @!P1 BRA `(.L_x_3075) ;  /* 0xfffffffc00f09947 */ /* 0x002fea000383ffff */
[----:B------:R-:W-:Y:S05]  /*347c0*/  BRA `(.L_x_3186) ;  /* 0xffffffd400807947 */ /* 0x000fea000383ffff */
.L_x_3080:
[----:B------:R-:W-:Y:S01]  /*347d0*/  BSSY B0, `(.L_x_3187) ;  /* 0x0000008000007945 */ /* 0x000fe20003800000 */
[----:B-1----:R-:W-:Y:S02]  /*347e0*/  IMAD.MOV.U32 R13, RZ, RZ, R16 ;  /* 0x000000ffff0d7224 */ /* 0x002fe400078e0010 */
[----:B0-----:R-:W-:Y:S02]  /*347f0*/  IMAD.MOV.U32 R12, RZ, RZ, RZ ;  /* 0x000000ffff0c7224 */ /* 0x001fe400078e00ff */
[----:B------:R-:W-:Y:S02]  /*34800*/  IMAD.MOV.U32 R11, RZ, RZ, 0x1f ;  /* 0x0000001fff0b7424 */ /* 0x000fe400078e00ff */
[----:B------:R-:W-:-:S07]  /*34810*/  IMAD.MOV.U32 R15, RZ, RZ, -0x1 ;  /* 0xffffffffff0f7424 */ /* 0x000fce00078e00ff */
[----:B--23--:R-:W-:Y:S05]  /*34820*/  WARPSYNC.COLLECTIVE R15, `(.L_x_3188) ;  /* 0x000000000f087348 */ /* 0x00cfea0003c00000 */
[----:B------:R0:W1:Y:S02]  /*34830*/  SHFL.IDX P6, R14, R13, R12, R11 ;  /* 0x0000000c0d0e7389 */ /* 0x00006400000c000b */
[----:B0123--:R-:W-:Y:S01]  /*34840*/  ENDCOLLECTIVE ;  /* 0x000000000000791b */ /* 0x00ffe20003800000 */
.L_x_3188:
[----:B------:R-:W-:Y:S05]  /*34850*/  BSYNC B0 ;  /* 0x0000000000007941 */ /* 0x000fea0003800000 */
.L_x_3187:
        /* <DEDUP_REMOVED lines=8> */
.L_x_3189:
[----:B------:R-:W-:Y:S01]  /*348e0*/  IMAD.MOV.U32 R16, RZ, RZ, R14 ;  /* 0x000000ffff107224 */ /* 0x000fe200078e000e */
[----:B------:R-:W-:Y:S06]  /*348f0*/  BRA `(.L_x_3190) ;  /* 0xffffffd800747947 */ /* 0x000fec000383ffff */
.L_x_3083:
[----:B------:R-:W-:Y:S01]  /*34900*/  BSSY B0, `(.L_x_3191) ;  /* 0x0000008000007945 */ /* 0x000fe20003800000 */
[----:B-1---5:R-:W-:Y:S02]  /*34910*/  IMAD.MOV.U32 R13, RZ, RZ, R17 ;  /* 0x000000ffff0d7224 */ /* 0x022fe400078e0011 */
[----:B0-----:R-:W-:Y:S02]  /*34920*/  IMAD.MOV.U32 R12, RZ, RZ, 0x1 ;  /* 0x00000001ff0c7424 */ /* 0x001fe400078e00ff */
[----:B------:R-:W-:Y:S02]  /*34930*/  IMAD.MOV.U32 R11, RZ, RZ, RZ ;  /* 0x000000ffff0b7224 */ /* 0x000fe400078e00ff */
[----:B------:R-:W-:-:S07]  /*34940*/  IMAD.MOV.U32 R15, RZ, RZ, -0x1 ;  /* 0xffffffffff0f7424 */ /* 0x000fce00078e00ff */
[----:B--234-:R-:W-:Y:S05]  /*34950*/  WARPSYNC.COLLECTIVE R15, `(.L_x_3192) ;  /* 0x000000000f087348 */ /* 0x01cfea0003c00000 */
[----:B------:R0:W1:Y:S02]  /*34960*/  SHFL.UP P6, R14, R13, R12, R11 ;  /* 0x0400000c0d0e7389 */ /* 0x00006400000c000b */
[----:B01234-:R-:W-:Y:S01]  /*34970*/  ENDCOLLECTIVE ;  /* 0x000000000000791b */ /* 0x01ffe20003800000 */
.L_x_3192:
[----:B------:R-:W-:Y:S05]  /*34980*/  BSYNC B0 ;  /* 0x0000000000007941 */ /* 0x000fea0003800000 */
.L_x_3191:
        /* <DEDUP_REMOVED lines=10> */
.L_x_3193:
        /* <DEDUP_REMOVED lines=8> */
.L_x_3194:
        /* <DEDUP_REMOVED lines=8> */
.L_x_3195:
        /* <DEDUP_REMOVED lines=8> */
.L_x_3196:
        /* <DEDUP_REMOVED lines=8> */
.L_x_3197:
[----:B------:R-:W-:Y:S05]  /*34c30*/  BRA `(.L_x_3198) ;  /* 0xffffffd800387947 */ /* 0x000fea000383ffff */
.L_x_3088:
[----:B------:R-:W-:Y:S01]  /*34c40*/  BSSY B0, `(.L_x_3199) ;  /* 0x0000008000007945 */ /* 0x000fe20003800000 */
[----:B-----5:R-:W-:Y:S02]  /*34c50*/  IMAD.MOV.U32 R13, RZ, RZ, R17 ;  /* 0x000000ffff0d7224 */ /* 0x020fe400078e0011 */
[----:B------:R-:W-:Y:S02]  /*34c60*/  IMAD.MOV.U32 R12, RZ, RZ, 0x1 ;  /* 0x00000001ff0c7424 */ /* 0x000fe400078e00ff */
[----:B------:R-:W-:Y:S02]  /*34c70*/  IMAD.MOV.U32 R11, RZ, RZ, RZ ;  /* 0x000000ffff0b7224 */ /* 0x000fe400078e00ff */
[----:B------:R-:W-:-:S07]  /*34c80*/  IMAD.MOV.U32 R15, RZ, RZ, -0x1 ;  /* 0xffffffffff0f7424 */ /* 0x000fce00078e00ff */
[----:B0-----:R-:W-:Y:S05]  /*34c90*/  WARPSYNC.COLLECTIVE R15, `(.L_x_3200) ;  /* 0x000000000f087348 */ /* 0x001fea0003c00000 */
[----:B------:R1:W2:Y:S02]  /*34ca0*/  SHFL.UP P6, R14, R13, R12, R11 ;  /* 0x0400000c0d0e7389 */ /* 0x0002a400000c000b */
[----:B012---:R-:W-:Y:S01]  /*34cb0*/  ENDCOLLECTIVE ;  /* 0x000000000000791b */ /* 0x007fe20003800000 */
.L_x_3200:
[----:B------:R-:W-:Y:S05]  /*34cc0*/  BSYNC B0 ;  /* 0x0000000000007941 */ /* 0x000fea0003800000 */
.L_x_3199:
        /* <DEDUP_REMOVED lines=10> */
.L_x_3201:
        /* <DEDUP_REMOVED lines=8> */
.L_x_3202:
        /* <DEDUP_REMOVED lines=8> */
.L_x_3203:
        /* <DEDUP_REMOVED lines=8> */
.L_x_3204:
        /* <DEDUP_REMOVED lines=8> */
.L_x_3205:
[----:B------:R-:W-:Y:S05]  /*34f70*/  BRA `(.L_x_3206) ;  /* 0xffffffd8001c7947 */ /* 0x000fea000383ffff */
.L_x_3090:
[----:B------:R-:W-:Y:S01]  /*34f80*/  BSSY B0, `(.L_x_3207) ;  /* 0x0000006000007945 */ /* 0x000fe20003800000 */
[----:B------:R-:W-:Y:S01]  /*34f90*/  PLOP3.LUT P6, PT, P6, PT, PT, 0x8, 0x0 ;  /* 0x000000000000781c */ /* 0x000fe200037ce170 */
[----:B------:R-:W-:-:S12]  /*34fa0*/  IMAD.MOV.U32 R15, RZ, RZ, -0x1 ;  /* 0xffffffffff0f7424 */ /* 0x000fd800078e00ff */
[----:B0-----:R-:W-:Y:S05]  /*34fb0*/  WARPSYNC.COLLECTIVE R15, `(.L_x_3208) ;  /* 0x000000000f087348 */ /* 0x001fea0003c00000 */
[----:B------:R-:W-:Y:S01]  /*34fc0*/  VOTE.ANY R14, PT, P6 ;  /* 0x00000000000e7806 */ /* 0x000fe200030e0100 */
[----:B0-----:R-:W-:Y:S06]  /*34fd0*/  ENDCOLLECTIVE ;  /* 0x000000000000791b */ /* 0x001fec0003800000 */
.L_x_3208:
[----:B------:R-:W-:Y:S05]  /*34fe0*/  BSYNC B0 ;  /* 0x0000000000007941 */ /* 0x000fea0003800000 */
.L_x_3207:
        /* <DEDUP_REMOVED lines=9> */
.L_x_3209:
[----:B------:R-:W-:Y:S01]  /*35080*/  IMAD.MOV.U32 R17, RZ, RZ, R14 ;  /* 0x000000ffff117224 */ /* 0x000fe200078e000e */
[----:B------:R-:W-:Y:S06]  /*35090*/  BRA `(.L_x_3210) ;  /* 0xffffffd8000c7947 */ /* 0x000fec000383ffff */
.L_x_3092:
[----:B------:R-:W-:Y:S01]  /*350a0*/  BSSY B0, `(.L_x_3211) ;  /* 0x0000007000007945 */ /* 0x000fe20003800000 */
[----:B------:R-:W-:Y:S02]  /*350b0*/  IMAD.MOV.U32 R13, RZ, RZ, R2 ;  /* 0x000000ffff0d7224 */ /* 0x000fe400078e0002 */
[----:B------:R-:W-:Y:S02]  /*350c0*/  IMAD.MOV.U32 R11, RZ, RZ, 0x1f ;  /* 0x0000001fff0b7424 */ /* 0x000fe400078e00ff */
[----:B------:R-:W-:-:S07]  /*350d0*/  IMAD.MOV.U32 R15, RZ, RZ, -0x1 ;  /* 0xffffffffff0f7424 */ /* 0x000fce00078e00ff */
[----:B012---:R-:W-:Y:S05]  /*350e0*/  WARPSYNC.COLLECTIVE R15, `(.L_x_3212) ;  /* 0x000000000f087348 */ /* 0x007fea0003c00000 */
[----:B------:R3:W4:Y:S02]  /*350f0*/  SHFL.IDX P6, R14, R13, R12, R11 ;  /* 0x0000000c0d0e7389 */ /* 0x00072400000c000b */
[----:B01234-:R-:W-:Y:S01]  /*35100*/  ENDCOLLECTIVE ;  /* 0x000000000000791b */ /* 0x01ffe20003800000 */
.L_x_3212:
[----:B------:R-:W-:Y:S05]  /*35110*/  BSYNC B0 ;  /* 0x0000000000007941 */ /* 0x000fea0003800000 */
.L_x_3211:
[----:B------:R-:W-:Y:S01]  /*35120*/  IMAD.MOV.U32 R7, RZ, RZ, R14 ;  /* 0x000000ffff077224 */ /* 0x000fe200078e000e */
[----:B------:R-:W-:Y:S06]  /*35130*/  BRA `(.L_x_3091) ;  /* 0xffffffd800007947 */ /* 0x000fec000383ffff */
.L_x_3095:
[----:B-1----:R1:W3:Y:S02]  /*35140*/  SYNCS.PHASECHK.TRANS64.TRYWAIT P0, [R0+URZ+0x32420], R3 ;  /* 0x03242003000075a7 */ /* 0x0022e4000800017f */
[----:B---3--:R-:W-:Y:S05]  /*35150*/  @!P0 NANOSLEEP.SYNCS 0x989680 ;  /* 0x009896800000895d */ /* 0x008fea0003900000 */
[----:B------:R-:W3:Y:S02]  /*35160*/  @!P0 SYNCS.PHASECHK.TRANS64 P0, [R0+URZ+0x32420], R3 ;  /* 0x03242003000085a7 */ /* 0x000ee4000800007f */
[----:B---3--:R-:W-:Y:S05]  /*35170*/  @!P0 BRA `(.L_x_3095) ;  /* 0xfffffffc00f08947 */ /* 0x008fea000383ffff */
[----:B------:R-:W-:Y:S05]  /*35180*/  BRA `(.L_x_3213) ;  /* 0xffffffdc00707947 */ /* 0x000fea000383ffff */
.L_x_3096:
        /* <DEDUP_REMOVED lines=11> */
.L_x_3215:
[----:B------:R-:W-:Y:S05]  /*35240*/  BSYNC B0 ;  /* 0x0000000000007941 */ /* 0x000fea0003800000 */
.L_x_3214:
[----:B------:R-:W-:Y:S05]  /*35250*/  BRA `(.L_x_3216) ;  /* 0xffffffdc00547947 */ /* 0x000fea000383ffff */
.L_x_3097:
[----:B------:R-:W-:Y:S01]  /*35260*/  BSSY B0, `(.L_x_3217) ;  /* 0x0000006000007945 */ /* 0x000fe20003800000 */
[----:B------:R-:W-:-:S07]  /*35270*/  IMAD.MOV.U32 R15, RZ, RZ, -0x1 ;  /* 0xffffffffff0f7424 */ /* 0x000fce00078e00ff */
[----:B012---:R-:W-:Y:S05]  /*35280*/  WARPSYNC.COLLECTIVE R15, `(.L_x_3218) ;  /* 0x000000000f0c7348 */ /* 0x007fea0003c00000 */
[----:B------:R-:W-:Y:S02]  /*35290*/  ELECT P6, UR62, PT ;  /* 0x00000000003e782f */ /* 0x000fe400038c0000 */
[----:B------:R-:W-:Y:S01]  /*352a0*/  MOV R14, UR62 ;  /* 0x0000003e000e7c02 */ /* 0x000fe20008000f00 */
[----:B012---:R-:W-:Y:S10]  /*352b0*/  ENDCOLLECTIVE ;  /* 0x000000000000791b */ /* 0x007ff40003800000 */
.L_x_3218:
[----:B------:R-:W-:Y:S05]  /*352c0*/  BSYNC B0 ;  /* 0x0000000000007941 */ /* 0x000fea0003800000 */
.L_x_3217:
[----:B------:R-:W-:Y:S05]  /*352d0*/  BRA `(.L_x_3219) ;  /* 0xffffffdc00487947 */ /* 0x000fea000383ffff */
.L_x_3099:
[----:B-1----:R1:W2:Y:S02]  /*352e0*/  SYNCS.PHASECHK.TRANS64.TRYWAIT P0, [R6+URZ], R5 ;  /* 0x00000005060075a7 */ /* 0x0022a4000800017f */
[----:B--2---:R-:W-:Y:S05]  /*352f0*/  @!P0 NANOSLEEP.SYNCS 0x989680 ;  /* 0x009896800000895d */ /* 0x004fea0003900000 */
[----:B------:R-:W2:Y:S02]  /*35300*/  @!P0 SYNCS.PHASECHK.TRANS64 P0, [R6+URZ], R5 ;  /* 0x00000005060085a7 */ /* 0x000ea4000800007f */
[----:B--2---:R-:W-:Y:S05]  /*35310*/  @!P0 BRA `(.L_x_3099) ;  /* 0xfffffffc00f08947 */ /* 0x004fea000383ffff */
[----:B------:R-:W-:Y:S05]  /*35320*/  BRA `(.L_x_3220) ;  /* 0xffffffdc00847947 */ /* 0x000fea000383ffff */
.L_x_3100:
[----:B--2---:R2:W3:Y:S02]  /*35330*/  SYNCS.PHASECHK.TRANS64.TRYWAIT P0, [R7+URZ], R2 ;  /* 0x00000002070075a7 */ /* 0x0044e4000800017f */
[----:B---3--:R-:W-:Y:S05]  /*35340*/  @!P0 NANOSLEEP.SYNCS 0x989680 ;  /* 0x009896800000895d */ /* 0x008fea0003900000 */
[----:B------:R-:W3:Y:S02]  /*35350*/  @!P0 SYNCS.PHASECHK.TRANS64 P0, [R7+URZ], R2 ;  /* 0x00000002070085a7 */ /* 0x000ee4000800007f */
[----:B---3--:R-:W-:Y:S05]  /*35360*/  @!P0 BRA `(.L_x_3100) ;  /* 0xfffffffc00f08947 */ /* 0x008fea000383ffff */
[----:B------:R-:W-:Y:S05]  /*35370*/  BRA `(.L_x_3221) ;  /* 0xffffffdc00787947 */ /* 0x000fea000383ffff */
.L_x_3102:
[----:B---3--:R3:W4:Y:S02]  /*35380*/  SYNCS.PHASECHK.TRANS64.TRYWAIT P0, [R4+URZ], R5 ;  /* 0x00000005040075a7 */ /* 0x008724000800017f */
[----:B----4-:R-:W-:Y:S05]  /*35390*/  @!P0 NANOSLEEP.SYNCS 0x989680 ;  /* 0x009896800000895d */ /* 0x010fea0003900000 */
[----:B------:R-:W4:Y:S02]  /*353a0*/  @!P0 SYNCS.PHASECHK.TRANS64 P0, [R4+URZ], R5 ;  /* 0x00000005040085a7 */ /* 0x000f24000800007f */
[----:B----4-:R-:W-:Y:S05]  /*353b0*/  @!P0 BRA `(.L_x_3102) ;  /* 0xfffffffc00f08947 */ /* 0x010fea000383ffff */
[----:B------:R-:W-:Y:S05]  /*353c0*/  BRA `(.L_x_3222) ;  /* 0xffffffdc00807947 */ /* 0x000fea000383ffff */
        .type           $_ZN7cutlass13device_kernelIN5flash11enable_sm90INS1_16FlashAttnFwdSm90INS1_25CollectiveMainloopFwdSm90ILi2EN4cute5tupleIJNS5_1CILi1EEES8_S8_EEENS6_IJNS7_ILi128EEENS7_ILi96EEENS7_ILi64EEEEEELi256ENS_6half_tEfNS_4arch4Sm90ELb0ELb1ELb0ELb1ELb0ELb1ELb1ELb1ELb0ELb0ELb0ELb0EEENS1_21CollectiveEpilogueFwdINS6_IJSA_NS7_ILi256EEESB_EEES9_SE_SG_Li256ELb1ELb0ELb0ELb0EEENS1_36VarlenDynamicPersistentTileSchedulerILi128ELi96ELi256ELi32ELb0ELb0ELb1ELb1ELb0ELb1EEEEEEEEEvNT_6ParamsE$_ZZN5flash25CollectiveMainloopFwdSm90ILi2EN4cute5tupleIJNS1_1CILi1EEES4_S4_EEENS2_IJNS3_ILi128EEENS3_ILi96EEENS3_ILi64EEEEEELi256EN7cutlass6half_tEfNSA_4arch4Sm90ELb0ELb1ELb0ELb1ELb0ELb1ELb1ELb1ELb0ELb0ELb0ELb0EE3mmaINS_16FlashAttnFwdSm90ISE_NS_21CollectiveEpilogueFwdINS2_IJS6_NS3_ILi256EEES7_EEES5_SB_SD_Li256ELb1ELb0ELb0ELb0EEENS_36VarlenDynamicPersistentTileSchedulerILi128ELi96ELi256ELi32ELb0ELb0ELb1ELb1ELb0ELb1EEEE13SharedStorageENS1_6TensorINS1_11ArrayEngineIfLm128EEENS1_6LayoutINS2_IJNS2_IJNS3_ILi2EEEST_NS3_ILi32EEEEEES4_S4_EEENS2_IJNS2_IJS4_ST_NS3_ILi4EEEEEENS3_ILi0EEESZ_EEEEEEENS_7SoftmaxILi2ELi0EEEEEbRKNSE_6ParamsENSA_25PipelineTmaAsyncNoClusterILi2ENSA_16PipelineTmaAsyncILi2EEEEES1B_RNSA_13PipelineStateILj2EEERT0_RT1_iRiRKNS_16SeqlenInfoQKNewKILb1ELb1EEENS2_IJiiiiEEERT_ENKUliT_T0_T1_E_clIZSF_ISO_S12_S14_EbS17_S1B_S1B_S1E_S1G_S1I_iS1J_S1N_S1O_S1Q_EUlRS1R_iE0_NS3_ILb1EEES1Y_EEDaiS1R_S1S_S1T_,@function
        .size           $_ZN7cutlass13device_kernelIN5flash11enable_sm90INS1_16FlashAttnFwdSm90INS1_25CollectiveMainloopFwdSm90ILi2EN4cute5tupleIJNS5_1CILi1EEES8_S8_EEENS6_IJNS7_ILi128EEENS7_ILi96EEENS7_ILi64EEEEEELi256ENS_6half_tEfNS_4arch4Sm90ELb0ELb1ELb0ELb1ELb0ELb1ELb1ELb1ELb0ELb0ELb0ELb0EEENS1_21CollectiveEpilogueFwdINS6_IJSA_NS7_ILi256EEESB_EEES9_SE_SG_Li256ELb1ELb0ELb0ELb0EEENS1_36VarlenDynamicPersistentTileSchedulerILi128ELi96ELi256ELi32ELb0ELb0ELb1ELb1ELb0ELb1EEEEEEEEEvNT_6ParamsE$_ZZN5flash25CollectiveMainloopFwdSm90ILi2EN4cute5tupleIJNS1_1CILi1EEES4_S4_EEENS2_IJNS3_ILi128EEENS3_ILi96EEENS3_ILi64EEEEEELi256EN7cutlass6half_tEfNSA_4arch4Sm90ELb0ELb1ELb0ELb1ELb0ELb1ELb1ELb1ELb0ELb0ELb0ELb0EE3mmaINS_16FlashAttnFwdSm90ISE_NS_21CollectiveEpilogueFwdINS2_IJS6_NS3_ILi256EEES7_EEES5_SB_SD_Li256ELb1ELb0ELb0ELb0EEENS_36VarlenDynamicPersistentTileSchedulerILi128ELi96ELi256ELi32ELb0ELb0ELb1ELb1ELb0ELb1EEEE13SharedStorageENS1_6TensorINS1_11ArrayEngineIfLm128EEENS1_6LayoutINS2_IJNS2_IJNS3_ILi2EEEST_NS3_ILi32EEEEEES4_S4_EEENS2_IJNS2_IJS4_ST_NS3_ILi4EEEEEENS3_ILi0EEESZ_EEEEEEENS_7SoftmaxILi2ELi0EEEEEbRKNSE_6ParamsENSA_25PipelineTmaAsyncNoClusterILi2ENSA_16PipelineTmaAsyncILi2EEEEES1B_RNSA_13PipelineStateILj2EEERT0_RT1_iRiRKNS_16SeqlenInfoQKNewKILb1ELb1EEENS2_IJiiiiEEERT_ENKUliT_T0_T1_E_clIZSF_ISO_S12_S14_EbS17_S1B_S1B_S1E_S1G_S1I_iS1J_S1N_S1O_S1Q_EUlRS1R_iE0_NS3_ILb1EEES1Y_EEDaiS1R_S1S_S1T_,(.L_x_4727 - $_ZN7cutlass13device_kernelIN5flash11enable_sm90INS1_16FlashAttnFwdSm90INS1_25CollectiveMainloopFwdSm90ILi2EN4cute5tupleIJNS5_1CILi1EEES8_S8_EEENS6_IJNS7_ILi128EEENS7_ILi96EEENS7_ILi64EEEEEELi256ENS_6half_tEfNS_4arch4Sm90ELb0ELb1ELb0ELb1ELb0ELb1ELb1ELb1ELb0ELb0ELb0ELb0EEENS1_21CollectiveEpilogueFwdINS6_IJSA_NS7_ILi256EEESB_EEES9_SE_SG_Li256ELb1ELb0ELb0ELb0EEENS1_36VarlenDynamicPersistentTileSchedulerILi128ELi96ELi256ELi32ELb0ELb0ELb1ELb1ELb0ELb1EEEEEEEEEvNT_6ParamsE$_ZZN5flash25CollectiveMainloopFwdSm90ILi2EN4cute5tupleIJNS1_1CILi1EEES4_S4_EEENS2_IJNS3_ILi128EEENS3_ILi96EEENS3_ILi64EEEEEELi256EN7cutlass6half_tEfNSA_4arch4Sm90ELb0ELb1ELb0ELb1ELb0ELb1ELb1ELb1ELb0ELb0ELb0ELb0EE3mmaINS_16FlashAttnFwdSm90ISE_NS_21CollectiveEpilogueFwdINS2_IJS6_NS3_ILi256EEES7_EEES5_SB_SD_Li256ELb1ELb0ELb0ELb0EEENS_36VarlenDynamicPersistentTileSchedulerILi128ELi96ELi256ELi32ELb0ELb0ELb1ELb1ELb0ELb1EEEE13SharedStorageENS1_6TensorINS1_11ArrayEngineIfLm128EEENS1_6LayoutINS2_IJNS2_IJNS3_ILi2EEEST_NS3_ILi32EEEEEES4_S4_EEENS2_IJNS2_IJS4_ST_NS3_ILi4EEEEEENS3_ILi0EEESZ_EEEEEEENS_7SoftmaxILi2ELi0EEEEEbRKNSE_6ParamsENSA_25PipelineTmaAsyncNoClusterILi2ENSA_16PipelineTmaAsyncILi2EEEEES1B_RNSA_13PipelineStateILj2EEERT0_RT1_iRiRKNS_16SeqlenInfoQKNewKILb1ELb1EEENS2_IJiiiiEEERT_ENKUliT_T0_T1_E_clIZSF_ISO_S12_S14_EbS17_S1B_S1B_S1E_S1G_S1I_iS1J_S1N_S1O_S1Q_EUlRS1R_iE0_NS3_ILb1EEES1Y_EEDaiS1R_S1S_S1T_)
$_ZN7cutlass13device_kernelIN5flash11enable_sm90INS1_16FlashAttnFwdSm90INS1_25CollectiveMainloopFwdSm90ILi2EN4cute5tupleIJNS5_1CILi1EEES8_S8_EEENS6_IJNS7_ILi128EEENS7_ILi96EEENS7_ILi64EEEEEELi256ENS_6half_tEfNS_4arch4Sm90ELb0ELb1ELb0ELb1ELb0ELb1ELb1ELb1ELb0ELb0ELb0ELb0EEENS1_21CollectiveEpilogueFwdINS6_IJSA_NS7_ILi256EEESB_EEES9_SE_SG_Li256ELb1ELb0ELb0ELb0EEENS1_36VarlenDynamicPersistentTileSchedulerILi128ELi96ELi256ELi32ELb0ELb0ELb1ELb1ELb0ELb1EEEEEEEEEvNT_6ParamsE$_ZZN5flash25CollectiveMainloopFwdSm90ILi2EN4cute5tupleIJNS1_1CILi1EEES4_S4_EEENS2_IJNS3_ILi128EEENS3_ILi96EEENS3_ILi64EEEEEELi256EN7cutlass6half_tEfNSA_4arch4Sm90ELb0ELb1ELb0ELb1ELb0ELb1ELb1ELb1ELb0ELb0ELb0ELb0EE3mmaINS_16FlashAttnFwdSm90ISE_NS_21CollectiveEpilogueFwdINS2_IJS6_NS3_ILi256EEES7_EEES5_SB_SD_Li256ELb1ELb0ELb0ELb0EEENS_36VarlenDynamicPersistentTileSchedulerILi128ELi96ELi256ELi32ELb0ELb0ELb1ELb1ELb0ELb1EEEE13SharedStorageENS1_6TensorINS1_11ArrayEngineIfLm128EEENS1_6LayoutINS2_IJNS2_IJNS3_ILi2EEEST_NS3_ILi32EEEEEES4_S4_EEENS2_IJNS2_IJS4_ST_NS3_ILi4EEEEEENS3_ILi0EEESZ_EEEEEEENS_7SoftmaxILi2ELi0EEEEEbRKNSE_6ParamsENSA_25PipelineTmaAsyncNoClusterILi2ENSA_16PipelineTmaAsyncILi2EEEEES1B_RNSA_13PipelineStateILj2EEERT0_RT1_iRiRKNS_16SeqlenInfoQKNewKILb1ELb1EEENS2_IJiiiiEEERT_ENKUliT_T0_T1_E_clIZSF_ISO_S12_S14_EbS17_S1B_S1B_S1E_S1G_S1I_iS1J_S1N_S1O_S1Q_EUlRS1R_iE0_NS3_ILb1EEES1Y_EEDaiS1R_S1S_S1T_:
[----:B------:R-:W-:Y:S01]  /*353d0*/  R2UR UR5, R3 ;  /* 0x00000000030572ca */ /* 0x000fe200000e0000 */
[----:B------:R-:W-:-:S12]  /*353e0*/  ULDC UR4, c[0x0][0x20] ;  /* 0x0000080000047ab9 */ /* 0x000fd80000000800 */
[----:B------:R-:W-:-:S09]  /*353f0*/  UIADD3 UR4, -UR4, UR5, URZ ;  /* 0x0000000504047290 */ /* 0x000fd2000fffe13f */
[----:B------:R-:W2:Y:S04]  /*35400*/  LDL.64 R6, [UR4+0x18] ;  /* 0x00001804ff067983 */ /* 0x000ea80008100a00 */
[----:B------:R-:W3:Y:S01]  /*35410*/  LDL.64 R4, [UR4] ;  /* 0x00000004ff047983 */ /* 0x000ee20008100a00 */
[----:B------:R-:W-:-:S03]  /*35420*/  ULDC.64 UR6, c[0x0][0x208] ;  /* 0x0000820000067ab9 */ /* 0x000fc60000000a00 */
[----:B--2---:R-:W2:Y:S04]  /*35430*/  LD.E R8, desc[UR6][R6.64+0x1c] ;  /* 0x00001c0606087980 */ /* 0x004ea8000c101900 */
[----:B---3--:R0:W5:Y:S04]  /*35440*/  LD.E R3, desc[UR6][R4.64] ;  /* 0x0000000604037980 */ /* 0x008168000c101900 */
[----:B------:R0:W5:Y:S01]  /*35450*/  LD.E R10, desc[UR6][R4.64+0x4] ;  /* 0x00000406040a7980 */ /* 0x000162000c101900 */
[----:B------:R-:W-:Y:S01]  /*35460*/  BSSY B1, `(.L_x_3223) ;  /* 0x0000005000017945 */ /* 0x000fe20003800000 */
[----:B--2---:R-:W-:-:S04]  /*35470*/  LOP3.LUT R8, R8, 0x1, RZ, 0xfc, !PT ;  /* 0x0000000108087812 */ /* 0x004fc800078efcff */
[----:B------:R-:W-:-:S13]  /*35480*/  ISETP.NE.AND P0, PT, R8, 0x3, PT ;  /* 0x000000030800780c */ /* 0x000fda0003f05270 */
[----:B0-----:R-:W-:Y:S05]  /*35490*/  @!P0 BRA `(.L_x_3224) ;  /* 0x0000000000048947 */ /* 0x001fea0003800000 */
[----:B------:R-:W-:Y:S01]  /*354a0*/  BPT.TRAP 0x1 ;  /* 0x000000040000795c */ /* 0x000fe20000300000 */
.L_x_3224:
[----:B------:R-:W-:Y:S05]  /*354b0*/  BSYNC B1 ;  /* 0x0000000000017941 */ /* 0x000fea0003800000 */
.L_x_3223:
        /* <DEDUP_REMOVED lines=13> */
.L_x_3226:
[----:B------:R-:W-:Y:S05]  /*35590*/  BSYNC B1 ;  /* 0x0000000000017941 */ /* 0x000fea0003800000 */
.L_x_3225:
        /* <DEDUP_REMOVED lines=8> */
.L_x_3228:
[----:B------:R-:W-:Y:S05]  /*35620*/  BSYNC B1 ;  /* 0x0000000000017941 */ /* 0x000fea0003800000 */
.L_x_3227:
[----:B0----5:R-:W2:Y:S04]  /*35630*/  LDL.64 R8, [UR4] ;  /* 0x00000004ff087983 */ /* 0x021ea80008100a00 */
[----:B------:R-:W3:Y:S04]  /*35640*/  LDL.64 R6, [UR4+0x28] ;  /* 0x00002804ff067983 */ /* 0x000ee80008100a00 */
[----:B------:R-:W4:Y:S04]  /*35650*/  LDL.64 R4, [UR4+0x20] ;  /* 0x00002004ff047983 */ /* 0x000f280008100a00 */
[----:B------:R-:W4:Y:S04]  /*35660*/  LDL.64 R10, [UR4+0x8] ;  /* 0x00000804ff0a7983 */ /* 0x000f280008100a00 */
[----:B--2---:R-:W2:Y:S04]  /*35670*/  LD.E R9, desc[UR6][R8.64] ;  /* 0x0000000608097980 */ /* 0x004ea8000c101900 */
[----:B---3--:R-:W2:Y:S01]  /*35680*/  LD.E.64 R12, desc[UR6][R6.64] ;  /* 0x00000006060c7980 */ /* 0x008ea2000c101b00 */
[----:B------:R-:W-:Y:S05]  /*35690*/  WARPSYNC.ALL ;  /* 0x0000000000007948 */ /* 0x000fea0003800000 */
[----:B----4-:R0:W-:Y:S04]  /*356a0*/  ST.E desc[UR6][R10.64], RZ ;  /* 0x000000ff0a007985 */ /* 0x0101e8000c101906 */
[----:B------:R-:W3:Y:S01]  /*356b0*/  LD.E.64 R6, desc[UR6][R4.64] ;  /* 0x0000000604067980 */ /* 0x000ee2000c101b00 */
[----:B--2---:R-:W-:Y:S01]  /*356c0*/  IMAD R8, R9, 0x300, R12 ;  /* 0x0000030009087824 */ /* 0x004fe200078e020c */
[----:B------:R-:W-:Y:S01]  /*356d0*/  WARPGROUP.ARRIVE ;  /* 0x00000000000079c5 */ /* 0x000fe20000000000 */
[----:B------:R-:W-:-:S02]  /*356e0*/  IMAD.MOV.U32 R9, RZ, RZ, R13 ;  /* 0x000000ffff097224 */ /* 0x000fc400078e000d */
[----:B------:R-:W-:Y:S01]  /*356f0*/  IMAD.MOV.U32 R208, RZ, RZ, 0x1 ;  /* 0x00000001ffd07424 */ /* 0x000fe200078e00ff */
        /* <DEDUP_REMOVED lines=10> */
[----:B------:R-:W-:-:S03]  /*357a0*/  WARPGROUP.ARRIVE ;  /* 0x00000000000079c5 */ /* 0x000fc60000000000 */
        /* <DEDUP_REMOVED lines=21> */
[----:B------:R-:W-:-:S03]  /*35900*/  IMAD.MOV.U32 R9, RZ, RZ, R13 ;  /* 0x000000ffff097224 */ /* 0x000fc600078e000d */
        /* <DEDUP_REMOVED lines=8> */
[----:B------:R-:W2:Y:S04]  /*35990*/  LDL.64 R6, [UR4+0x38] ;  /* 0x00003804ff067983 */ /* 0x000ea80008100a00 */
[----:B------:R-:W3:Y:S04]  /*359a0*/  LDL.64 R4, [UR4+0x30] ;  /* 0x00003004ff047983 */ /* 0x000ee80008100a00 */
[----:B--2---:R-:W2:Y:S01]  /*359b0*/  LD.E R6, desc[UR6][R6.64] ;  /* 0x0000000606067980 */ /* 0x004ea2000c101900 */
[----:B---3--:R-:W-:Y:S01]  /*359c0*/  MOV R4, R4 ;  /* 0x0000000400047202 */ /* 0x008fe20000000f00 */
[----:B------:R-:W-:Y:S01]  /*359d0*/  BSSY B1, `(.L_x_3230) ;  /* 0x0000007000017945 */ /* 0x000fe20003800000 */
[----:B--2---:R-:W-:-:S04]  /*359e0*/  LEA.HI R3, R6, R6, RZ, 0x1 ;  /* 0x0000000606037211 */ /* 0x004fc800078f08ff */
[----:B------:R-:W-:-:S05]  /*359f0*/  LOP3.LUT R3, R3, 0xfffffffe, RZ, 0xc0, !PT ;  /* 0xfffffffe03037812 */ /* 0x000fca00078ec0ff */
[----:B------:R-:W-:-:S05]  /*35a00*/  IMAD.IADD R3, R6, 0x1, -R3 ;  /* 0x0000000106037824 */ /* 0x000fca00078e0a03 */
[----:B------:R-:W-:-:S04]  /*35a10*/  SHF.L.U32 R3, R3, 0x1f, RZ ;  /* 0x0000001f03037819 */ /* 0x000fc800000006ff */
[----:B------:R-:W1:Y:S02]  /*35a20*/  SYNCS.PHASECHK.TRANS64.TRYWAIT P0, [R4+URZ+0x32410], R3 ;  /* 0x03241003040075a7 */ /* 0x000e64000800017f */
[----:B01----:R-:W-:Y:S05]  /*35a30*/  @!P0 BRA `(.L_x_3231) ;  /* 0x000000ac00a48947 */ /* 0x003fea0003800000 */
.L_x_3254:
[----:B------:R-:W-:Y:S05]  /*35a40*/  BSYNC B1 ;  /* 0x0000000000017941 */ /* 0x000fea0003800000 */
.L_x_3230:
[----:B------:R-:W2:Y:S04]  /*35a50*/  LDL.64 R6, [UR4+0x40] ;  /* 0x00004004ff067983 */ /* 0x000ea80008100a00 */
[----:B0-----:R-:W3:Y:S04]  /*35a60*/  LDL.64 R4, [UR4] ;  /* 0x00000004ff047983 */ /* 0x001ee80008100a00 */
        /* <DEDUP_REMOVED lines=8> */
.L_x_3233:
[----:B------:R-:W-:Y:S05]  /*35af0*/  BSYNC B1 ;  /* 0x0000000000017941 */ /* 0x000fea0003800000 */
.L_x_3232:
        /* <DEDUP_REMOVED lines=13> */
.L_x_3235:
[----:B------:R-:W-:Y:S05]  /*35bd0*/  BSYNC B1 ;  /* 0x0000000000017941 */ /* 0x000fea0003800000 */
.L_x_3234:
        /* <DEDUP_REMOVED lines=8> */
.L_x_3237:
[----:B------:R-:W-:Y:S05]  /*35c60*/  BSYNC B1 ;  /* 0x0000000000017941 */ /* 0x000fea0003800000 */
.L_x_3236:
[----:B------:R-:W2:Y:S04]  /*35c70*/  LDL.64 R10, [UR4] ;  /* 0x00000004ff0a7983 */ /* 0x000ea80008100a00 */
[----:B------:R-:W3:Y:S04]  /*35c80*/  LDL.64 R6, [UR4+0x58] ;  /* 0x00005804ff067983 */ /* 0x000ee80008100a00 */
[----:B------:R-:W4:Y:S04]  /*35c90*/  LDL.64 R4, [UR4+0x48] ;  /* 0x00004804ff047983 */ /* 0x000f280008100a00 */
[----:B0----5:R-:W4:Y:S04]  /*35ca0*/  LDL.64 R8, [UR4+0x50] ;  /* 0x00005004ff087983 */ /* 0x021f280008100a00 */
[----:B------:R-:W4:Y:S04]  /*35cb0*/  LDL.LU R14, [R1+0x460] ;  /* 0x00046000010e7983 */ /* 0x000f280000300800 */
[----:B--2---:R-:W2:Y:S04]  /*35cc0*/  LD.E R11, desc[UR6][R10.64] ;  /* 0x000000060a0b7980 */ /* 0x004ea8000c101900 */
[----:B---3--:R-:W2:Y:S04]  /*35cd0*/  LD.E.64 R6, desc[UR6][R6.64] ;  /* 0x0000000606067980 */ /* 0x008ea8000c101b00 */
[----:B----4-:R-:W3:Y:S04]  /*35ce0*/  LD.E R3, desc[UR6][R4.64] ;  /* 0x0000000604037980 */ /* 0x010ee8000c101900 */
[----:B------:R-:W4:Y:S01]  /*35cf0*/  LD.E.64 R12, desc[UR6][R8.64] ;  /* 0x00000006080c7980 */ /* 0x000f22000c101b00 */
[----:B------:R-:W-:Y:S05]  /*35d00*/  WARPSYNC.ALL ;  /* 0x0000000000007948 */ /* 0x000fea0003800000 */
[----:B------:R-:W-:Y:S01]  /*35d10*/  WARPGROUP.ARRIVE ;  /* 0x00000000000079c5 */ /* 0x000fe20000000000 */
[----:B--2---:R-:W-:Y:S01]  /*35d20*/  IMAD R6, R11, 0xc00, R6 ;  /* 0x00000c000b067824 */ /* 0x004fe200078e0206 */
[----:B---3--:R-:W-:-:S04]  /*35d30*/  ISETP.NE.U32.AND P0, PT, R3, RZ, PT ;  /* 0x000000ff0300720c */ /* 0x008fc80003f05070 */
[----:B------:R-:W-:Y:S02]  /*35d40*/  R2UR UR10, R6 ;  /* 0x00000000060a72ca */ /* 0x000fe400000e0000 */
[----:B----4-:R-:W-:Y:S02]  /*35d50*/  R2UR UR8, R12 ;  /* 0x000000000c0872ca */ /* 0x010fe400000e0000 */
[----:B------:R-:W-:Y:S02]  /*35d60*/  R2UR UR9, R13 ;  /* 0x000000000d0972ca */ /* 0x000fe400000e0000 */
[----:B------:R-:W-:-:S03]  /*35d70*/  R2UR UR11, R7 ;  /* 0x00000000070b72ca */ /* 0x000fc600000e0000 */
[----:B------:R-:W-:-:S10]  /*35d80*/  VOTEU.ANY UP0, P0 ;  /* 0x00000000003f7886 */ /* 0x000fd40000000100 */
[----:B------:R-:W-:Y:S03]  /*35d90*/  HGMMA.64x96x16.F32 R24, gdesc[UR8], R24, UP0, gsb0 ;  /* 0x01600000081879f0 */ /* 0x000fe6000b800818 */
[----:B------:R-:W-:Y:S02]  /*35da0*/  WARPGROUP.DEPBAR.LE gsb0, 0x0 ;  /* 0x00008000000079c5 */ /* 0x000fe40000010000 */
[----:B------:R-:W-:Y:S04]  /*35db0*/  ST.E desc[UR6][R4.64], R208 ;  /* 0x000000d004007985 */ /* 0x000fe8000c101906 */
[----:B------:R-:W2:Y:S01]  /*35dc0*/  LD.E.64 R10, desc[UR6][R8.64] ;  /* 0x00000006080a7980 */ /* 0x000ea2000c101b00 */
[----:B------:R-:W-:-:S02]  /*35dd0*/  VIADD R12, R6, 0x2 ;  /* 0x00000002060c7836 */ /* 0x000fc40000000000 */
[----:B------:R-:W-:-:S03]  /*35de0*/  IMAD.MOV.U32 R13, RZ, RZ, R7 ;  /* 0x000000ffff0d7224 */ /* 0x000fc600078e0007 */
[----:B------:R-:W-:Y:S02]  /*35df0*/  R2UR UR10, R12 ;  /* 0x000000000c0a72ca */ /* 0x000fe400000e0000 */
[----:B------:R-:W-:Y:S01]  /*35e00*/  R2UR UR11, R13 ;  /* 0x000000000d0b72ca */ /* 0x000fe200000e0000 */
[----:B------:R-:W-:Y:S01]  /*35e10*/  WARPGROUP.ARRIVE ;  /* 0x00000000000079c5 */ /* 0x000fe20000000000 */
[----:B--2---:R-:W-:Y:S01]  /*35e20*/  VIADD R10, R10, 0x2 ;  /* 0x000000020a0a7836 */ /* 0x004fe20000000000 */
[----:B------:R-:W-:-:S04]  /*35e30*/  R2UR UR9, R11 ;  /* 0x000000000b0972ca */ /* 0x000fc800000e0000 */
[----:B------:R-:W-:-:S13]  /*35e40*/  R2UR UR8, R10 ;  /* 0x000000000a0872ca */ /* 0x000fda00000e0000 */
[----:B------:R-:W-:Y:S03]  /*35e50*/  HGMMA.64x96x16.F32 R24, gdesc[UR8], R24, gsb0 ;  /* 0x01600000081879f0 */ /* 0x000fe60008000818 */
        /* <DEDUP_REMOVED lines=163> */
[----:B------:R-:W-:-:S06]  /*36890*/  WARPGROUP.ARRIVE ;  /* 0x00000000000079c5 */ /* 0x000fcc0000000000 */
[----:B------:R-:W0:Y:S02]  /*368a0*/  S2R R209, SR_TID.X ;  /* 0x0000000000d17919 */ /* 0x000e240000002100 */
[----:B0-----:R-:W-:Y:S01]  /*368b0*/  LOP3.LUT P1, RZ, R209, 0x7f, RZ, 0xc0, !PT ;  /* 0x0000007fd1ff7812 */ /* 0x001fe2000782c0ff */
[----:B--2---:R-:W-:Y:S02]  /*368c0*/  VIADD R6, R12, 0xc06 ;  /* 0x00000c060c067836 */ /* 0x004fe40000000000 */
[----:B------:R-:W-:-:S03]  /*368d0*/  IMAD.MOV.U32 R7, RZ, RZ, R13 ;  /* 0x000000ffff077224 */ /* 0x000fc600078e000d */
[----:B------:R-:W-:Y:S02]  /*368e0*/  R2UR UR8, R6 ;  /* 0x00000000060872ca */ /* 0x000fe400000e0000 */
[----:B------:R-:W-:-:S13]  /*368f0*/  R2UR UR9, R7 ;  /* 0x00000000070972ca */ /* 0x000fda00000e0000 */
[----:B------:R-:W-:Y:S03]  /*36900*/  HGMMA.64x96x16.F32 R24, gdesc[UR8], R24, gsb0 ;  /* 0x01600000081879f0 */ /* 0x000fe60008000818 */
[----:B------:R-:W-:Y:S02]  /*36910*/  WARPGROUP.DEPBAR.LE gsb0, 0x0 ;  /* 0x00008000000079c5 */ /* 0x000fe40000010000 */
[----:B------:R0:W-:Y:S04]  /*36920*/  ST.E desc[UR6][R4.64], R208 ;  /* 0x000000d004007985 */ /* 0x0001e8000c101906 */
[----:B------:R-:W2:Y:S04]  /*36930*/  @!P1 LDL.64 R6, [UR4+0x18] ;  /* 0x00001804ff069983 */ /* 0x000ea80008100a00 */
[----:B------:R-:W3:Y:S01]  /*36940*/  @!P1 LDL.64 R8, [UR4] ;  /* 0x00000004ff089983 */ /* 0x000ee20008100a00 */
[----:B------:R-:W-:-:S04]  /*36950*/  SHF.R.U32.HI R3, RZ, 0x7, R209 ;  /* 0x00000007ff037819 */ /* 0x000fc800000116d1 */
[----:B------:R-:W-:-:S05]  /*36960*/  IADD3 R3, -R3, 0xb, RZ ;  /* 0x0000000b03037810 */ /* 0x000fca0007ffe1ff */
[----:B------:R1:W-:Y:S06]  /*36970*/  BAR.ARV R3, 0x100 ;  /* 0x000400030000751d */ /* 0x0003ec0000002000 */
[----:B--2---:R-:W2:Y:S04]  /*36980*/  @!P1 LD.E.64 R6, desc[UR6][R6.64+0x30] ;  /* 0x0000300606069980 */ /* 0x004ea8000c101b00 */
[----:B---3--:R-:W3:Y:S01]  /*36990*/  @!P1 LD.E R8, desc[UR6][R8.64] ;  /* 0x0000000608089980 */ /* 0x008ee2000c101900 */
[----:B------:R-:W-:-:S02]  /*369a0*/  IMAD.MOV.U32 R74, RZ, RZ, R72 ;  /* 0x000000ffff4a7224 */ /* 0x000fc400078e0048 */
[----:B-1----:R-:W-:Y:S01]  /*369b0*/  IMAD.MOV.U32 R3, RZ, RZ, R73 ;  /* 0x000000ffff037224 */ /* 0x002fe200078e0049 */
[----:B--2---:R-:W-:-:S05]  /*369c0*/  @!P1 MOV R11, R6 ;  /* 0x00000006000b9202 */ /* 0x004fca0000000f00 */
[----:B---3--:R-:W-:-:S05]  /*369d0*/  @!P1 IMAD R10, R8, 0x8, R11 ;  /* 0x00000008080a9824 */ /* 0x008fca00078e020b */
[----:B------:R-:W-:-:S04]  /*369e0*/  @!P1 PRMT R10, RZ, 0x654, R10 ;  /* 0x00000654ff0a9816 */ /* 0x000fc8000000000a */
[----:B------:R1:W-:Y:S01]  /*369f0*/  @!P1 SYNCS.ARRIVE.TRANS64.RED.A1T0 RZ, [R10+URZ], RZ ;  /* 0x000000ff0aff99a7 */ /* 0x0003e2000810043f */
[----:B0-----:R-:W2:Y:S04]  /*36a00*/  LD.E R4, desc[UR6][R74.64] ;  /* 0x000000064a047980 */ /* 0x001ea8000c101900 */
[----:B------:R0:W3:Y:S04]  /*36a10*/  LD.E R13, desc[UR6][R2.64] ;  /* 0x00000006020d7980 */ /* 0x0000e8000c101900 */
[----:B------:R-:W4:Y:S04]  /*36a20*/  LD.E R11, desc[UR6][R74.64+0x8] ;  /* 0x000008064a0b7980 */ /* 0x000f28000c101900 */
[----:B------:R-:W4:Y:S04]  /*36a30*/  LD.E R12, desc[UR6][R74.64+0x18] ;  /* 0x000018064a0c7980 */ /* 0x000f28000c101900 */
[----:B-1----:R-:W4:Y:S04]  /*36a40*/  LD.E R10, desc[UR6][R74.64+0x4] ;  /* 0x000004064a0a7980 */ /* 0x002f28000c101900 */
[----:B------:R-:W4:Y:S04]  /*36a50*/  LD.E R8, desc[UR6][R74.64+0xc] ;  /* 0x00000c064a087980 */ /* 0x000f28000c101900 */
[----:B------:R-:W4:Y:S04]  /*36a60*/  LD.E R15, desc[UR6][R74.64+0x10] ;  /* 0x000010064a0f7980 */ /* 0x000f28000c101900 */
[----:B------:R-:W4:Y:S01]  /*36a70*/  LD.E R17, desc[UR6][R74.64+0x14] ;  /* 0x000014064a117980 */ /* 0x000f22000c101900 */
[----:B------:R-:W-:-:S04]  /*36a80*/  LOP3.LUT R14, R14, 0xfff7ffff, RZ, 0xc0, !PT ;  /* 0xfff7ffff0e0e7812 */ /* 0x000fc800078ec0ff */
[----:B------:R-:W-:-:S05]  /*36a90*/  @P1 LOP3.LUT R14, R14, 0x80000, RZ, 0xfc, !PT ;  /* 0x000800000e0e1812 */ /* 0x000fca00078efcff */
[----:B------:R1:W-:Y:S01]  /*36aa0*/  STL [R1+0x460], R14 ;  /* 0x0004600e01007387 */ /* 0x0003e20000100800 */
[----:B------:R-:W-:Y:S01]  /*36ab0*/  BSSY B1, `(.L_x_3239) ;  /* 0x000003e000017945 */ /* 0x000fe20003800000 */
[----:B--2---:R-:W-:-:S04]  /*36ac0*/  SHF.R.S32.HI R5, RZ, 0x1f, R4 ;  /* 0x0000001fff057819 */ /* 0x004fc80000011404 */
[----:B------:R-:W-:-:S04]  /*36ad0*/  LEA.HI R5, R5, R4, RZ, 0x7 ;  /* 0x0000000405057211 */ /* 0x000fc800078f38ff */
[----:B------:R-:W-:-:S05]  /*36ae0*/  LOP3.LUT R7, R5, 0xffffff80, RZ, 0xc0, !PT ;  /* 0xffffff8005077812 */ /* 0x000fca00078ec0ff */
[----:B------:R-:W-:-:S05]  /*36af0*/  IMAD.IADD R7, R4, 0x1, -R7 ;  /* 0x0000000104077824 */ /* 0x000fca00078e0a07 */
[----:B0-----:R-:W-:-:S04]  /*36b00*/  SHF.R.S32.HI R2, RZ, 0x1f, R7 ;  /* 0x0000001fff027819 */ /* 0x001fc80000011407 */
[----:B------:R-:W-:-:S04]  /*36b10*/  LEA.HI R3, R2, R7, RZ, 0x2 ;  /* 0x0000000702037211 */ /* 0x000fc800078f10ff */
[--C-:B------:R-:W-:Y:S02]  /*36b20*/  SHF.R.S32.HI R4, RZ, 0x2, R3.reuse ;  /* 0x00000002ff047819 */ /* 0x100fe40000011403 */
[----:B------:R-:W-:Y:S02]  /*36b30*/  SHF.R.S32.HI R9, RZ, 0x1f, R3 ;  /* 0x0000001fff097819 */ /* 0x000fe40000011403 */
[----:B------:R-:W-:Y:S02]  /*36b40*/  LEA.HI R6, R2, R7, RZ, 0x5 ;  /* 0x0000000702067211 */ /* 0x000fe400078f28ff */
[----:B------:R-:W-:Y:S02]  /*36b50*/  LEA.HI R9, R9, R4, RZ, 0x3 ;  /* 0x0000000409097211 */ /* 0x000fe400078f18ff */
[----:B------:R-:W-:Y:S02]  /*36b60*/  SHF.R.S32.HI R2, RZ, 0x7, R5 ;  /* 0x00000007ff027819 */ /* 0x000fe40000011405 */
[----:B------:R-:W-:-:S02]  /*36b70*/  SHF.R.S32.HI R6, RZ, 0x5, R6 ;  /* 0x00000005ff067819 */ /* 0x000fc40000011406 */
[----:B------:R-:W-:Y:S02]  /*36b80*/  LOP3.LUT R9, R9, 0xfffffff8, RZ, 0xc0, !PT ;  /* 0xfffffff809097812 */ /* 0x000fe400078ec0ff */
[----:B------:R-:W-:Y:S01]  /*36b90*/  LEA.HI R5, R5, R2, RZ, 0x1 ;  /* 0x0000000205057211 */ /* 0x000fe200078f08ff */
[----:B---3--:R-:W-:Y:S02]  /*36ba0*/  IMAD R6, R13, 0x8, R6 ;  /* 0x000000080d067824 */ /* 0x008fe400078e0206 */
[----:B------:R-:W-:Y:S01]  /*36bb0*/  IMAD.IADD R9, R4, 0x1, -R9 ;  /* 0x0000000104097824 */ /* 0x000fe200078e0a09 */
[----:B------:R-:W-:Y:S01]  /*36bc0*/  LOP3.LUT R5, R5, 0x3fffffe, RZ, 0xc0, !PT ;  /* 0x03fffffe05057812 */ /* 0x000fe200078ec0ff */
[----:B----4-:R-:W-:Y:S01]  /*36bd0*/  IMAD R13, R0, -0x60, R11 ;  /* 0xffffffa0000d7824 */ /* 0x010fe200078e020b */
[----:B------:R-:W-:Y:S02]  /*36be0*/  LOP3.LUT R4, R3, 0x7ffffffc, RZ, 0xc0, !PT ;  /* 0x7ffffffc03047812 */ /* 0x000fe400078ec0ff */
[----:B------:R-:W-:Y:S01]  /*36bf0*/  ISETP.GE.AND P0, PT, R12, 0x1, PT ;  /* 0x000000010c00780c */ /* 0x000fe20003f06270 */
[----:B------:R-:W-:Y:S01]  /*36c00*/  IMAD.IADD R5, R2, 0x1, -R5 ;  /* 0x0000000102057824 */ /* 0x000fe200078e0a05 */
[----:B------:R-:W-:Y:S01]  /*36c10*/  IADD3 R3, -R10, 0x1, R13 ;  /* 0x000000010a037810 */ /* 0x000fe20007ffe10d */
[----:B------:R-:W-:-:S02]  /*36c20*/  IMAD.U32 R2, R6, 0x10, R9 ;  /* 0x0000001006027824 */ /* 0x000fc400078e0009 */
[----:B------:R-:W-:Y:S02]  /*36c30*/  IMAD.IADD R4, R7, 0x1, -R4 ;  /* 0x0000000107047824 */ /* 0x000fe400078e0a04 */
[----:B------:R-:W-:Y:S01]  /*36c40*/  IMAD R6, R5, 0x40, R2 ;  /* 0x0000004005067824 */ /* 0x000fe200078e0202 */
[----:B------:R-:W-:Y:S01]  /*36c50*/  LOP3.LUT R5, RZ, R8, RZ, 0x33, !PT ;  /* 0x00000008ff057212 */ /* 0x000fe200078e33ff */
[C---:B------:R-:W-:Y:S02]  /*36c60*/  IMAD R2, R4.reuse, -0x2, R3 ;  /* 0xfffffffe04027824 */ /* 0x040fe400078e0203 */
[C---:B------:R-:W-:Y:S02]  /*36c70*/  IMAD.SHL.U32 R3, R4.reuse, 0x2, RZ ;  /* 0x0000000204037824 */ /* 0x040fe400078e00ff */
[----:B------:R-:W-:Y:S02]  /*36c80*/  IMAD R13, R4, -0x2, R13 ;  /* 0xfffffffe040d7824 */ /* 0x000fe400078e020d */
[----:B------:R-:W-:-:S02]  /*36c90*/  IMAD.IADD R15, R2, 0x1, R15 ;  /* 0x00000001020f7824 */ /* 0x000fc400078e020f */
[----:B------:R-:W-:Y:S02]  /*36ca0*/  IMAD.IADD R9, R2, 0x1, R5 ;  /* 0x0000000102097824 */ /* 0x000fe400078e0205 */
[----:B------:R-:W-:Y:S01]  /*36cb0*/  IMAD R8, R0, -0x60, -R3 ;  /* 0xffffffa000087824 */ /* 0x000fe200078e0a03 */
[----:B------:R-:W-:Y:S01]  /*36cc0*/  VIADDMNMX R3, R6, R15, R13, PT ;  /* 0x0000000f06037246 */ /* 0x000fe2000380010d */
[----:B------:R-:W-:Y:S02]  /*36cd0*/  IMAD R17, R0, -0x60, R17 ;  /* 0xffffffa000117824 */ /* 0x000fe400078e0211 */
[----:B------:R-:W-:Y:S01]  /*36ce0*/  IMAD.IADD R0, R9, 0x1, R6 ;  /* 0x0000000109007824 */ /* 0x000fe200078e0206 */
[----:B-1----:R-:W-:Y:S06]  /*36cf0*/  @!P0 BRA `(.L_x_3240) ;  /* 0x0000000000648947 */ /* 0x002fec0003800000 */
        /* <DEDUP_REMOVED lines=8> */
[----:B------:R-:W2:Y:S04]  /*36d80*/  LD.E R2, desc[UR6][R74.64+0x1c] ;  /* 0x00001c064a027980 */ /* 0x000ea8000c101900 */
[----:B------:R-:W3:Y:S01]  /*36d90*/  LD.E R7, desc[UR6][R74.64+0x20] ;  /* 0x000020064a077980 */ /* 0x000ee2000c101900 */
[----:B--2---:R-:W-:-:S05]  /*36da0*/  IMAD.HI.U32 R2, R5, R2, RZ ;  /* 0x0000000205027227 */ /* 0x004fca00078e00ff */
[----:B---3--:R-:W-:-:S07]  /*36db0*/  SHF.R.U32.HI R5, RZ, R7, R2 ;  /* 0x00000007ff057219 */ /* 0x008fce0000011602 */
.L_x_3244:
[----:B------:R-:W-:Y:S05]  /*36dc0*/  BSYNC B3 ;  /* 0x0000000000037941 */ /* 0x000fea0003800000 */
.L_x_3243:
[----:B------:R-:W-:Y:S01]  /*36dd0*/  LOP3.LUT R5, RZ, R5, RZ, 0x33, !PT ;  /* 0x00000005ff057212 */ /* 0x000fe200078e33ff */
[----:B------:R-:W-:Y:S06]  /*36de0*/  BRA `(.L_x_3245) ;  /* 0x0000000000187947 */ /* 0x000fec0003800000 */
.L_x_3242:
[----:B------:R-:W-:-:S13]  /*36df0*/  ISETP.NE.AND P0, PT, R12, 0x1, PT ;  /* 0x000000010c00780c */ /* 0x000fda0003f05270 */
[----:B------:R-:W-:Y:S05]  /*36e00*/  @!P0 BRA `(.L_x_3245) ;  /* 0x0000000000108947 */ /* 0x000fea0003800000 */
[----:B------:R-:W2:Y:S04]  /*36e10*/  LD.E R2, desc[UR6][R74.64+0x1c] ;  /* 0x00001c064a027980 */ /* 0x000ea8000c101900 */
[----:B------:R-:W3:Y:S01]  /*36e20*/  LD.E R4, desc[UR6][R74.64+0x20] ;  /* 0x000020064a047980 */ /* 0x000ee2000c101900 */
[----:B--2---:R-:W-:-:S05]  /*36e30*/  IMAD.HI.U32 R5, R5, R2, RZ ;  /* 0x0000000205057227 */ /* 0x004fca00078e00ff */
[----:B---3--:R-:W-:-:S07]  /*36e40*/  SHF.R.U32.HI R5, RZ, R4, R5 ;  /* 0x00000004ff057219 */ /* 0x008fce0000011605 */
.L_x_3245:
[----:B------:R-:W-:Y:S05]  /*36e50*/  BSYNC B2 ;  /* 0x0000000000027941 */ /* 0x000fea0003800000 */
.L_x_3241:
[----:B------:R-:W-:-:S05]  /*36e60*/  IMAD R5, R12, R5, R8 ;  /* 0x000000050c057224 */ /* 0x000fca00078e0208 */
[----:B------:R-:W-:Y:S02]  /*36e70*/  VIMNMX R0, R0, R5, !PT ;  /* 0x0000000500007248 */ /* 0x000fe40007fe0100 */
[----:B------:R-:W-:-:S07]  /*36e80*/  VIADDMNMX R3, R5, R12, R3, PT ;  /* 0x0000000c05037246 */ /* 0x000fce0003800103 */
.L_x_3240:
[----:B------:R-:W-:Y:S05]  /*36e90*/  BSYNC B1 ;  /* 0x0000000000017941 */ /* 0x000fea0003800000 */
.L_x_3239:
[C---:B------:R-:W-:Y:S01]  /*36ea0*/  ISETP.GE.AND P1, PT, R17.reuse, 0x9, PT ;  /* 0x000000091100780c */ /* 0x040fe20003f26270 */
[----:B------:R-:W-:Y:S01]  /*36eb0*/  VIADD R6, R6, 0x8 ;  /* 0x0000000806067836 */ /* 0x000fe20000000000 */
[----:B------:R-:W-:Y:S01]  /*36ec0*/  ISETP.GE.AND P0, PT, R17, 0x2, PT ;  /* 0x000000021100780c */ /* 0x000fe20003f06270 */
[----:B------:R-:W-:Y:S01]  /*36ed0*/  BSSY B1, `(.L_x_3246) ;  /* 0x000008e000017945 */ /* 0x000fe20003800000 */
[C---:B------:R-:W-:Y:S01]  /*36ee0*/  ISETP.GT.AND P2, PT, R0.reuse, 0x8, !P1 ;  /* 0x000000080000780c */ /* 0x040fe20004f44270 */
[----:B------:R-:W-:Y:S01]  /*36ef0*/  IMAD.IADD R4, R9, 0x1, R6 ;  /* 0x0000000109047824 */ /* 0x000fe200078e0206 */
[----:B------:R-:W-:Y:S02]  /*36f00*/  ISETP.GT.AND P3, PT, R0, 0x1, !P0 ;  /* 0x000000010000780c */ /* 0x000fe40004764270 */
[----:B------:R-:W-:Y:S02]  /*36f10*/  ISETP.LT.OR P2, PT, R3, 0x9, P2 ;  /* 0x000000090300780c */ /* 0x000fe40001741670 */
[----:B------:R-:W-:-:S02]  /*36f20*/  ISETP.GE.AND P4, PT, R17, 0xa, PT ;  /* 0x0000000a1100780c */ /* 0x000fc40003f86270 */
[----:B------:R-:W-:Y:S02]  /*36f30*/  FSEL R28, R28, -INF , !P2 ;  /* 0xff8000001c1c7808 */ /* 0x000fe40005000000 */
[----:B------:R-:W-:Y:S02]  /*36f40*/  ISETP.LT.OR P3, PT, R3, 0x2, P3 ;  /* 0x000000020300780c */ /* 0x000fe40001f61670 */
        /* <DEDUP_REMOVED lines=80> */
[----:B------:R-:W-:Y:S02]  /*37450*/  ISETP.GE.AND P2, PT, R17, 0x4a, PT ;  /* 0x0000004a1100780c */ /* 0x000fe40003f46270 */
[----:B------:R-:W-:-:S02]  /*37460*/  VIADDMNMX R5, R6, R15, R13, PT ;  /* 0x0000000f06057246 */ /* 0x000fc4000380010d */
        /* <DEDUP_REMOVED lines=39> */
.L_x_3251:
[----:B------:R-:W-:Y:S05]  /*376e0*/  BSYNC B3 ;  /* 0x0000000000037941 */ /* 0x000fea0003800000 */
.L_x_3250:
[----:B------:R-:W-:Y:S01]  /*376f0*/  LOP3.LUT R11, RZ, R11, RZ, 0x33, !PT ;  /* 0x0000000bff0b7212 */ /* 0x000fe200078e33ff */
[----:B------:R-:W-:Y:S06]  /*37700*/  BRA `(.L_x_3252) ;  /* 0x0000000000187947 */ /* 0x000fec0003800000 */
.L_x_3249:
[----:B------:R-:W-:-:S13]  /*37710*/  ISETP.NE.AND P6, PT, R12, 0x1, PT ;  /* 0x000000010c00780c */ /* 0x000fda0003fc5270 */
[----:B------:R-:W-:Y:S05]  /*37720*/  @!P6 BRA `(.L_x_3252) ;  /* 0x000000000010e947 */ /* 0x000fea0003800000 */
[----:B------:R-:W2:Y:S04]  /*37730*/  LD.E R0, desc[UR6][R74.64+0x1c] ;  /* 0x00001c064a007980 */ /* 0x000ea8000c101900 */
[----:B------:R-:W3:Y:S01]  /*37740*/  LD.E R2, desc[UR6][R74.64+0x20] ;  /* 0x000020064a027980 */ /* 0x000ee2000c101900 */
[----:B--2---:R-:W-:-:S05]  /*37750*/  IMAD.HI.U32 R11, R11, R0, RZ ;  /* 0x000000000b0b7227 */ /* 0x004fca00078e00ff */
[----:B---3--:R-:W-:-:S07]  /*37760*/  SHF.R.U32.HI R11, RZ, R2, R11 ;  /* 0x00000002ff0b7219 */ /* 0x008fce000001160b */
.L_x_3252:
[----:B------:R-:W-:Y:S05]  /*37770*/  BSYNC B2 ;  /* 0x0000000000027941 */ /* 0x000fea0003800000 */
.L_x_3248:
[----:B------:R-:W-:-:S05]  /*37780*/  IMAD R11, R12, R11, R8 ;  /* 0x0000000b0c0b7224 */ /* 0x000fca00078e0208 */
[----:B------:R-:W-:Y:S02]  /*37790*/  VIADDMNMX R5, R11, R12, R5, PT ;  /* 0x0000000c0b057246 */ /* 0x000fe40003800105 */
[----:B------:R-:W-:-:S07]  /*377a0*/  VIMNMX R4, R4, R11, !PT ;  /* 0x0000000b04047248 */ /* 0x000fce0007fe0100 */
.L_x_3247:
[----:B------:R-:W-:Y:S05]  /*377b0*/  BSYNC B1 ;  /* 0x0000000000017941 */ /* 0x000fea0003800000 */
.L_x_3246:
[C---:B------:R-:W-:Y:S01]  /*377c0*/  ISETP.GT.AND P0, PT, R4.reuse, 0x1, !P0 ;  /* 0x000000010400780c */ /* 0x040fe20004704270 */
[----:B------:R-:W2:Y:S01]  /*377d0*/  LDL.64 R2, [UR4+0x70] ;  /* 0x00007004ff027983 */ /* 0x000ea20008100a00 */
        /* <DEDUP_REMOVED lines=70> */
[C---:B------:R-:W-:Y:S02]  /*37c40*/  ISETP.GT.AND P0, PT, R4.reuse, RZ, !P6 ;  /* 0x000000ff0400720c */ /* 0x040fe40007704270 */
[C---:B------:R-:W-:Y:S02]  /*37c50*/  ISETP.GT.AND P2, PT, R4.reuse, 0x49, !P2 ;  /* 0x000000490400780c */ /* 0x040fe40005744270 */
[----:B------:R-:W-:Y:S02]  /*37c60*/  ISETP.LT.OR P0, PT, R5, 0x1, P0 ;  /* 0x000000010500780c */ /* 0x000fe40000701670 */
[----:B------:R-:W-:Y:S02]  /*37c70*/  ISETP.GT.AND P3, PT, R4, 0x50, !P3 ;  /* 0x000000500400780c */ /* 0x000fe40005f64270 */
[----:B------:R-:W-:-:S02]  /*37c80*/  FSEL R9, R26, -INF , !P0 ;  /* 0xff8000001a097808 */ /* 0x000fc40004000000 */
        /* <DEDUP_REMOVED lines=18> */
[----:B------:R-:W-:Y:S02]  /*37db0*/  ISETP.LT.OR P2, PT, R5, 0x4a, P2 ;  /* 0x0000004a0500780c */ /* 0x000fe40001741670 */
[----:B------:R-:W-:Y:S02]  /*37dc0*/  FMNMX.FTZ R7, R59, R6, !PT ;  /* 0x000000063b077209 */ /* 0x000fe40007810000 */
        /* <DEDUP_REMOVED lines=16> */
[----:B------:R-:W-:-:S05]  /*37ed0*/  FMNMX.FTZ R7, R71, R4, !PT ;  /* 0x0000000447077209 */ /* 0x000fca0007810000 */
[----:B--2---:R-:W-:Y:S04]  /*37ee0*/  ST.E desc[UR6][R2.64+0x4], R7 ;  /* 0x0000040702007985 */ /* 0x004fe8000c101906 */
[----:B------:R-:W2:Y:S01]  /*37ef0*/  LD.E R8, desc[UR6][R2.64+0x4] ;  /* 0x0000040602087980 */ /* 0x000ea2000c101900 */
        /* <DEDUP_REMOVED lines=24> */
[----:B0-----:R-:W-:Y:S02]  /*38080*/  FMNMX.FTZ R4, R5, R4, !PT ;  /* 0x0000000405047209 */ /* 0x001fe40007810000 */
[----:B------:R-:W-:Y:S04]  /*38090*/  ST.E desc[UR6][R2.64], R5 ;  /* 0x0000000502007985 */ /* 0x000fe8000c101906 */
[----:B--2---:R-:W0:Y:S02]  /*380a0*/  SHFL.BFLY PT, R7, R8, 0x2, 0x1f ;  /* 0x0c401f0008077f89 */ /* 0x004e2400000e0000 */
[----:B0-----:R-:W-:-:S02]  /*380b0*/  FMNMX.FTZ R10, R8, R7, !PT ;  /* 0x00000007080a7209 */ /* 0x001fc40007810000 */
[----:B------:R-:W0:Y:S04]  /*380c0*/  SHFL.BFLY PT, R7, R4, 0x1, 0x1f ;  /* 0x0c201f0004077f89 */ /* 0x000e2800000e0000 */
[----:B------:R-:W1:Y:S01]  /*380d0*/  SHFL.BFLY PT, R13, R10, 0x1, 0x1f ;  /* 0x0c201f000a0d7f89 */ /* 0x000e6200000e0000 */
[----:B0-----:R-:W-:Y:S02]  /*380e0*/  FMNMX.FTZ R11, R4, R7, !PT ;  /* 0x00000007040b7209 */ /* 0x001fe40007810000 */
[----:B-1----:R-:W-:-:S03]  /*380f0*/  FMNMX.FTZ R13, R10, R13, !PT ;  /* 0x0000000d0a0d7209 */ /* 0x002fc60007810000 */
[----:B------:R-:W-:Y:S04]  /*38100*/  ST.E desc[UR6][R2.64], R11 ;  /* 0x0000000b02007985 */ /* 0x000fe8000c101906 */
[----:B------:R0:W-:Y:S04]  /*38110*/  ST.E desc[UR6][R2.64+0x4], R13 ;  /* 0x0000040d02007985 */ /* 0x0001e8000c101906 */
[----:B------:R-:W2:Y:S04]  /*38120*/  LDL.64 R6, [UR4+0x70] ;  /* 0x00007004ff067983 */ /* 0x000ea80008100a00 */
[----:B--2---:R-:W2:Y:S04]  /*38130*/  LD.E R72, desc[UR6][R6.64+0x20] ;  /* 0x0000200606487980 */ /* 0x004ea8000c101900 */
[----:B------:R-:W2:Y:S04]  /*38140*/  LD.E R8, desc[UR6][R6.64] ;  /* 0x0000000606087980 */ /* 0x000ea8000c101900 */
[----:B------:R-:W0:Y:S01]  /*38150*/  LD.E R17, desc[UR6][R6.64+0x4] ;  /* 0x0000040606117980 */ /* 0x000e22000c101900 */
[C---:B--2---:R-:W-:Y:S01]  /*38160*/  FMUL.FTZ R4, R8.reuse, R72 ;  /* 0x0000004808047220 */ /* 0x044fe20000410000 */
[----:B------:R-:W-:Y:S01]  /*38170*/  FSETP.NEU.FTZ.AND P0, PT, R8, -INF , PT ;  /* 0xff8000000800780b */ /* 0x000fe20003f1d000 */
[----:B0-----:R-:W-:-:S03]  /*38180*/  FMUL.FTZ R2, R72, R17 ;  /* 0x0000001148027220 */ /* 0x001fc60000410000 */
[----:B------:R-:W-:Y:S02]  /*38190*/  FSEL R15, R4, RZ, P0 ;  /* 0x000000ff040f7208 */ /* 0x000fe40000000000 */
[----:B------:R-:W-:-:S04]  /*381a0*/  FSETP.NEU.FTZ.AND P0, PT, R17, -INF , PT ;  /* 0xff8000001100780b */ /* 0x000fc80003f1d000 */
[----:B------:R-:W-:Y:S01]  /*381b0*/  FSEL R3, R2, RZ, P0 ;  /* 0x000000ff02037208 */ /* 0x000fe20000000000 */
[-CC-:B------:R-:W-:Y:S01]  /*381c0*/  FFMA.FTZ R172, R24, R72.reuse, -R15.reuse ;  /* 0x0000004818ac7223 */ /* 0x180fe2000001080f */
[----:B------:R-:W-:-:S03]  /*381d0*/  FFMA.FTZ R25, R25, R72, -R15 ;  /* 0x0000004819197223 */ /* 0x000fc6000001080f */
[-CC-:B------:R-:W-:Y:S01]  /*381e0*/  FFMA.FTZ R173, R9, R72.reuse, -R3.reuse ;  /* 0x0000004809ad7223 */ /* 0x180fe20000010803 */
[-C--:B------:R-:W-:Y:S01]  /*381f0*/  FFMA.FTZ R24, R0, R72.reuse, -R3 ;  /* 0x0000004800187223 */ /* 0x080fe20000010803 */
[-C--:B------:R-:W-:Y:S01]  /*38200*/  FFMA.FTZ R174, R28, R72.reuse, -R15 ;  /* 0x000000481cae7223 */ /* 0x080fe2000001080f */
[-C--:B------:R-:W-:Y:S01]  /*38210*/  FFMA.FTZ R175, R30, R72.reuse, -R3 ;  /* 0x000000481eaf7223 */ /* 0x080fe20000010803 */
[----:B------:R-:W-:Y:S01]  /*38220*/  MUFU.EX2 R172, R172 ;  /* 0x000000ac00ac7308 */ /* 0x000fe20000000800 */
[-C--:B------:R-:W-:Y:S01]  /*38230*/  FFMA.FTZ R27, R29, R72.reuse, -R15 ;  /* 0x000000481d1b7223 */ /* 0x080fe2000001080f */
[----:B------:R-:W-:-:S06]  /*38240*/  FFMA.FTZ R26, R31, R72, -R3 ;  /* 0x000000481f1a7223 */ /* 0x000fcc0000010803 */
[----:B------:R-:W0:Y:S01]  /*38250*/  MUFU.EX2 R25, R25 ;  /* 0x0000001900197308 */ /* 0x000e220000000800 */
[-C--:B------:R-:W-:Y:S01]  /*38260*/  FFMA.FTZ R12, R32, R72.reuse, -R15 ;  /* 0x00000048200c7223 */ /* 0x080fe2000001080f */
[----:B------:R-:W-:-:S06]  /*38270*/  FFMA.FTZ R16, R34, R72, -R3 ;  /* 0x0000004822107223 */ /* 0x000fcc0000010803 */
[----:B------:R-:W-:Y:S08]  /*38280*/  MUFU.EX2 R173, R173 ;  /* 0x000000ad00ad7308 */ /* 0x000ff00000000800 */
[----:B------:R-:W1:Y:S01]  /*38290*/  MUFU.EX2 R24, R24 ;  /* 0x0000001800187308 */ /* 0x000e620000000800 */
[-CC-:B------:R-:W-:Y:S01]  /*382a0*/  FFMA.FTZ R11, R33, R72.reuse, -R15.reuse ;  /* 0x00000048210b7223 */ /* 0x180fe2000001080f */
[----:B------:R-:W-:-:S06]  /*382b0*/  FFMA.FTZ R14, R36, R72, -R15 ;  /* 0x00000048240e7223 */ /* 0x000fcc000001080f */
[----:B------:R-:W2:Y:S01]  /*382c0*/  MUFU.EX2 R174, R174 ;  /* 0x000000ae00ae7308 */ /* 0x000ea20000000800 */
[-CC-:B------:R-:W-:Y:S01]  /*382d0*/  FFMA.FTZ R13, R37, R72.reuse, -R15.reuse ;  /* 0x00000048250d7223 */ /* 0x180fe2000001080f */
[-CC-:B------:R-:W-:Y:S01]  /*382e0*/  FFMA.FTZ R185, R40, R72.reuse, -R15.reuse ;  /* 0x0000004828b97223 */ /* 0x180fe2000001080f */
[----:B------:R-:W-:-:S05]  /*382f0*/  FFMA.FTZ R184, R41, R72, -R15 ;  /* 0x0000004829b87223 */ /* 0x000fca000001080f */
[----:B------:R-:W3:Y:S01]  /*38300*/  MUFU.EX2 R175, R175 ;  /* 0x000000af00af7308 */ /* 0x000ee20000000800 */
[-CC-:B------:R-:W-:Y:S01]  /*38310*/  FFMA.FTZ R187, R44, R72.reuse, -R15.reuse ;  /* 0x000000482cbb7223 */ /* 0x180fe2000001080f */
[-CC-:B------:R-:W-:Y:S01]  /*38320*/  FFMA.FTZ R186, R45, R72.reuse, -R15.reuse ;  /* 0x000000482dba7223 */ /* 0x180fe2000001080f */
[-CC-:B------:R-:W-:Y:S01]  /*38330*/  FFMA.FTZ R192, R48, R72.reuse, -R15.reuse ;  /* 0x0000004830c07223 */ /* 0x180fe2000001080f */
[-CC-:B------:R-:W-:Y:S01]  /*38340*/  FFMA.FTZ R191, R49, R72.reuse, -R15.reuse ;  /* 0x0000004831bf7223 */ /* 0x180fe2000001080f */
[-CC-:B------:R-:W-:Y:S01]  /*38350*/  FFMA.FTZ R194, R52, R72.reuse, -R15.reuse ;  /* 0x0000004834c27223 */ /* 0x180fe2000001080f */
[-CC-:B------:R-:W-:Y:S02]  /*38360*/  FFMA.FTZ R193, R53, R72.reuse, -R15.reuse ;  /* 0x0000004835c17223 */ /* 0x180fe4000001080f */
        /* <DEDUP_REMOVED lines=9> */
[-C--:B------:R-:W-:Y:S01]  /*38400*/  FFMA.FTZ R206, R69, R72.reuse, -R15 ;  /* 0x0000004845ce7223 */ /* 0x080fe2000001080f */
[-CC-:B------:R-:W-:Y:S01]  /*38410*/  FFMA.FTZ R15, R35, R72.reuse, -R3.reuse ;  /* 0x00000048230f7223 */ /* 0x180fe20000010803 */
[----:B------:R-:W-:-:S05]  /*38420*/  FFMA.FTZ R20, R38, R72, -R3 ;  /* 0x0000004826147223 */ /* 0x000fca0000010803 */
[----:B------:R-:W5:Y:S01]  /*38430*/  MUFU.EX2 R12, R12 ;  /* 0x0000000c000c7308 */ /* 0x000f620000000800 */
[----:B0-----:R-:W-:Y:S01]  /*38440*/  FADD.FTZ R5, R172, R25 ;  /* 0x00000019ac057221 */ /* 0x001fe20000010000 */
[----:B-1----:R-:W-:-:S06]  /*38450*/  FADD.FTZ R2, R173, R24 ;  /* 0x00000018ad027221 */ /* 0x002fcc0000010000 */
[----:B------:R-:W0:Y:S01]  /*38460*/  MUFU.EX2 R16, R16 ;  /* 0x0000001000107308 */ /* 0x000e220000000800 */
[----:B------:R-:W-:Y:S01]  /*38470*/  FFMA.FTZ R17, R39, R72, -R3 ;  /* 0x0000004827117223 */ /* 0x000fe20000010803 */
[----:B--2---:R-:W-:-:S06]  /*38480*/  FADD.FTZ R4, R174, R5 ;  /* 0x00000005ae047221 */ /* 0x004fcc0000010000 */
        /* <DEDUP_REMOVED lines=81> */
[----:B------:R-:W3:Y:S08]  /*389a0*/  MUFU.EX2 R204, R204 ;  /* 0x000000cc00cc7308 */ /* 0x000ef00000000800 */
        /* <DEDUP_REMOVED lines=10> */
[----:B----4-:R-:W-:-:S03]  /*38a50*/  FADD.FTZ R3, R21, R2 ;  /* 0x0000000215037221 */ /* 0x010fc60000010000 */
[----:B0-----:R-:W-:Y:S01]  /*38a60*/  FADD.FTZ R5, R207, R4 ;  /* 0x00000004cf057221 */ /* 0x001fe20000010000 */
[----:B-----5:R-:W-:-:S03]  /*38a70*/  FADD.FTZ R2, R182, R3 ;  /* 0x00000003b6027221 */ /* 0x020fc60000010000 */
[----:B-1----:R-:W-:Y:S01]  /*38a80*/  FADD.FTZ R31, R206, R5 ;  /* 0x00000005ce1f7221 */ /* 0x002fe20000010000 */
[----:B--2---:R-:W-:-:S04]  /*38a90*/  FADD.FTZ R33, R163, R2 ;  /* 0x00000002a3217221 */ /* 0x004fc80000010000 */
[----:B------:R-:W-:Y:S04]  /*38aa0*/  ST.E desc[UR6][R6.64+0x10], R31 ;  /* 0x0000101f06007985 */ /* 0x000fe8000c101906 */
[----:B------:R0:W-:Y:S04]  /*38ab0*/  ST.E desc[UR6][R6.64+0x14], R33 ;  /* 0x0000142106007985 */ /* 0x0001e8000c101906 */
[----:B------:R-:W2:Y:S04]  /*38ac0*/  LDL.64 R28, [UR4] ;  /* 0x00000004ff1c7983 */ /* 0x000ea80008100a00 */
[----:B------:R-:W3:Y:S04]  /*38ad0*/  LDL.64 R4, [UR4+0x98] ;  /* 0x00009804ff047983 */ /* 0x000ee80008100a00 */
[----:B------:R-:W4:Y:S01]  /*38ae0*/  LDL.64 R2, [UR4+0x80] ;  /* 0x00008004ff027983 */ /* 0x000f220008100a00 */
[----:B------:R-:W-:-:S03]  /*38af0*/  LEA.HI R30, R209, 0x8, RZ, 0x19 ;  /* 0x00000008d11e7811 */ /* 0x000fc600078fc8ff */
[----:B0-----:R-:W5:Y:S02]  /*38b00*/  LDL.64 R6, [UR4+0x88] ;  /* 0x00008804ff067983 */ /* 0x001f640008100a00 */
[----:B------:R0:W-:Y:S06]  /*38b10*/  BAR.SYNC.DEFER_BLOCKING R30, 0x100 ;  /* 0x0004001e0000751d */ /* 0x0001ec0000010000 */
[----:B--2---:R-:W2:Y:S04]  /*38b20*/  LD.E R29, desc[UR6][R28.64] ;  /* 0x000000061c1d7980 */ /* 0x004ea8000c101900 */
[----:B---3--:R-:W2:Y:S04]  /*38b30*/  LD.E.64 R4, desc[UR6][R4.64] ;  /* 0x0000000604047980 */ /* 0x008ea8000c101b00 */
[----:B----4-:R-:W3:Y:S04]  /*38b40*/  LD.E R35, desc[UR6][R2.64] ;  /* 0x0000000602237980 */ /* 0x010ee8000c101900 */
        /* <DEDUP_REMOVED lines=127> */
[----:B--2---:R-:W-:Y:S01]  /*39340*/  IMAD R4, R29, 0xc00, R4 ;  /* 0x00000c001d047824 */ /* 0x004fe200078e0204 */
[----:B------:R-:W-:-:S04]  /*39350*/  R2UR UR11, R5 ;  /* 0x00000000050b72ca */ /* 0x000fc800000e0000 */
[----:B------:R-:W-:Y:S02]  /*39360*/  R2UR UR10, R4 ;  /* 0x00000000040a72ca */ /* 0x000fe400000e0000 */
[----:B------:R-:W-:Y:S02]  /*39370*/  F2FP.F16.F32.PACK_AB R172, R25, R172 ;  /* 0x000000ac19ac723e */ /* 0x000fe400000000ff */
[----:B------:R-:W-:Y:S02]  /*39380*/  F2FP.F16.F32.PACK_AB R174, R27, R174 ;  /* 0x000000ae1bae723e */ /* 0x000fe400000000ff */
[----:B------:R-:W-:Y:S02]  /*39390*/  F2FP.F16.F32.PACK_AB R173, R24, R173 ;  /* 0x000000ad18ad723e */ /* 0x000fe400000000ff */
[----:B------:R-:W-:Y:S01]  /*393a0*/  F2FP.F16.F32.PACK_AB R175, R26, R175 ;  /* 0x000000af1aaf723e */ /* 0x000fe200000000ff */
        /* <DEDUP_REMOVED lines=128> */
[----:B------:R-:W-:Y:S01]  /*39bb0*/  ST.E desc[UR6][R6.64], RZ ;  /* 0x000000ff06007985 */ /* 0x000fe2000c101906 */
[----:B0-----:R-:W-:-:S06]  /*39bc0*/  WARPGROUP.ARRIVE ;  /* 0x00000000000079c5 */ /* 0x001fcc0000000000 */
[----:B------:R-:W-:Y:S03]  /*39bd0*/  HGMMA.64x256x16.F32 R24, R172, gdesc[UR8].tnspB, RZ, !UPT, gsb0 ;  /* 0x43e00008ac187df0 */ /* 0x000fe6000c0008ff */
[----:B------:R-:W-:Y:S02]  /*39be0*/  WARPGROUP.DEPBAR.LE gsb0, 0x0 ;  /* 0x00008000000079c5 */ /* 0x000fe40000010000 */
        /* <DEDUP_REMOVED lines=128> */
[----:B------:R-:W-:Y:S04]  /*3a3f0*/  ST.E desc[UR6][R6.64], R208 ;  /* 0x000000d006007985 */ /* 0x000fe8000c101906 */
[----:B0-----:R-:W5:Y:S04]  /*3a400*/  LD.E R24, desc[UR6][R2.64] ;  /* 0x0000000602187980 */ /* 0x001f68000c101900 */
[----:B-1----:R-:W5:Y:S04]  /*3a410*/  LD.E R25, desc[UR6][R2.64+0x4] ;  /* 0x0000040602197980 */ /* 0x002f68000c101900 */
[----:B--2---:R-:W2:Y:S04]  /*3a420*/  LD.E R26, desc[UR6][R2.64+0x8] ;  /* 0x00000806021a7980 */ /* 0x004ea8000c101900 */
[----:B---3--:R-:W2:Y:S04]  /*3a430*/  LD.E R27, desc[UR6][R2.64+0xc] ;  /* 0x00000c06021b7980 */ /* 0x008ea8000c101900 */
[----:B----4-:R-:W2:Y:S04]  /*3a440*/  LD.E R28, desc[UR6][R2.64+0x10] ;  /* 0x00001006021c7980 */ /* 0x010ea8000c101900 */
        /* <DEDUP_REMOVED lines=130> */
[----:B------:R-:W-:-:S04]  /*3ac70*/  F2FP.F16.F32.PACK_AB R175, R17, R20 ;  /* 0x0000001411af723e */ /* 0x000fc800000000ff */
[----:B--2---:R-:W-:-:S06]  /*3ac80*/  WARPGROUP.ARRIVE ;  /* 0x00000000000079c5 */ /* 0x004fcc0000000000 */
[----:B------:R-:W-:Y:S03]  /*3ac90*/  HGMMA.64x256x16.F32 R24, R172, gdesc[UR8].tnspB, R24, gsb0 ;  /* 0x43e00008ac187df0 */ /* 0x000fe60008000818 */
        /* <DEDUP_REMOVED lines=1457> */
[----:B------:R-:W-:-:S13]  /*407b0*/  LOP3.LUT P6, RZ, R209, 0x7f, RZ, 0xc0, !PT ;  /* 0x0000007fd1ff7812 */ /* 0x000fda00078cc0ff */
[----:B0-----:R-:W-:Y:S05]  /*407c0*/  @P6 BRA `(.L_x_3253) ;  /* 0x0000000000206947 */ /* 0x001fea0003800000 */
[----:B------:R-:W2:Y:S04]  /*407d0*/  LDL.64 R2, [UR4+0x40] ;  /* 0x00004004ff027983 */ /* 0x000ea80008100a00 */
[----:B------:R-:W3:Y:S04]  /*407e0*/  LDL.64 R4, [UR4] ;  /* 0x00000004ff047983 */ /* 0x000ee80008100a00 */
[----:B--2---:R-:W2:Y:S04]  /*407f0*/  LD.E.64 R2, desc[UR6][R2.64+0x30] ;  /* 0x0000300602027980 */ /* 0x004ea8000c101b00 */
[----:B---3--:R-:W3:Y:S01]  /*40800*/  LD.E R4, desc[UR6][R4.64] ;  /* 0x0000000604047980 */ /* 0x008ee2000c101900 */
[----:B--2---:R-:W-:-:S05]  /*40810*/  MOV R7, R2 ;  /* 0x0000000200077202 */ /* 0x004fca0000000f00 */
[----:B---3--:R-:W-:-:S05]  /*40820*/  IMAD R0, R4, 0x8, R7 ;  /* 0x0000000804007824 */ /* 0x008fca00078e0207 */
[----:B------:R-:W-:-:S04]  /*40830*/  PRMT R0, RZ, 0x654, R0 ;  /* 0x00000654ff007816 */ /* 0x000fc80000000000 */
[----:B------:R0:W-:Y:S03]  /*40840*/  SYNCS.ARRIVE.TRANS64.RED.A1T0 RZ, [R0+URZ], RZ ;  /* 0x000000ff00ff79a7 */ /* 0x0001e6000810043f */
.L_x_3253:
[----:B------:R-:W-:Y:S02]  /*40850*/  IMAD.MOV.U32 R2, RZ, RZ, R219 ;  /* 0x000000ffff027224 */ /* 0x000fe400078e00db */
[----:B------:R-:W-:-:S04]  /*40860*/  IMAD.MOV.U32 R3, RZ, RZ, 0x0 ;  /* 0x00000000ff037424 */ /* 0x000fc800078e00ff */
[----:B0-----:R-:W-:Y:S05]  /*40870*/  RET.REL.NODEC R2 `(_ZN7cutlass13device_kernelIN5flash11enable_sm90INS1_16FlashAttnFwdSm90INS1_25CollectiveMainloopFwdSm90ILi2EN4cute5tupleIJNS5_1CILi1EEES8_S8_EEENS6_IJNS7_ILi128EEENS7_ILi96EEENS7_ILi64EEEEEELi256ENS_6half_tEfNS_4arch4Sm90ELb0ELb1ELb0ELb1ELb0ELb1ELb1ELb1ELb0ELb0ELb0ELb0EEENS1_21CollectiveEpilogueFwdINS6_IJSA_NS7_ILi256EEESB_EEES9_SE_SG_Li256ELb1ELb0ELb0ELb0EEENS1_36VarlenDynamicPersistentTileSchedulerILi128ELi96ELi256ELi32ELb0ELb0ELb1ELb1ELb0ELb1EEEEEEEEEvNT_6ParamsE) ;  /* 0xfffffbf402e07950 */ /* 0x001fea0003c3ffff */
.L_x_3229:
[----:B0-----:R0:W1:Y:S02]  /*40880*/  SYNCS.PHASECHK.TRANS64.TRYWAIT P0, [R8+URZ], R9 ;  /* 0x00000009080075a7 */ /* 0x001064000800017f */
[----:B-1----:R-:W-:Y:S05]  /*40890*/  @!P0 NANOSLEEP.SYNCS 0x989680 ;  /* 0x009896800000895d */ /* 0x002fea0003900000 */
[----:B------:R-:W1:Y:S02]  /*408a0*/  @!P0 SYNCS.PHASECHK.TRANS64 P0, [R8+URZ], R9 ;  /* 0x00000009080085a7 */ /* 0x000e64000800007f */
[----:B-1----:R-:W-:Y:S05]  /*408b0*/  @!P0 BRA `(.L_x_3229) ;  /* 0xfffffffc00f08947 */ /* 0x002fea000383ffff */
[----:B------:R-:W-:Y:S05]  /*408c0*/  BRA `(.L_x_3228) ;  /* 0xffffff4c00547947 */ /* 0x000fea000383ffff */
.L_x_3231:
[----:B0-----:R0:W1:Y:S02]  /*408d0*/  SYNCS.PHASECHK.TRANS64.TRYWAIT P0, [R4+URZ+0x32410], R3 ;  /* 0x03241003040075a7 */ /* 0x001064000800017f */
[----:B-1----:R-:W-:Y:S05]  /*408e0*/  @!P0 NANOSLEEP.SYNCS 0x989680 ;  /* 0x009896800000895d */ /* 0x002fea0003900000 */
[----:B------:R-:W1:Y:S02]  /*408f0*/  @!P0 SYNCS.PHASECHK.TRANS64 P0, [R4+URZ+0x32410], R3 ;  /* 0x03241003040085a7 */ /* 0x000e64000800007f */
[----:B-1----:R-:W-:Y:S05]  /*40900*/  @!P0 BRA `(.L_x_3231) ;  /* 0xfffffffc00f08947 */ /* 0x002fea000383ffff */
[----:B------:R-:W-:Y:S05]  /*40910*/  BRA `(.L_x_3254) ;  /* 0xffffff5000487947 */ /* 0x000fea000383ffff */
.L_x_3238:
[----:B0-----:R0:W1:Y:S02]  /*40920*/  SYNCS.PHASECHK.TRANS64.TRYWAIT P0, [R8+URZ], R9 ;  /* 0x00000009080075a7 */ /* 0x001064000800017f */
[----:B-1----:R-:W-:Y:S05]  /*40930*/  @!P0 NANOSLEEP.SYNCS 0x989680 ;  /* 0x009896800000895d */ /* 0x002fea0003900000 */
[----:B------:R-:W1:Y:S02]  /*40940*/  @!P0 SYNCS.PHASECHK.TRANS64 P0, [R8+URZ], R9 ;  /* 0x00000009080085a7 */ /* 0x000e64000800007f */
[----:B-1----:R-:W-:Y:S05]  /*40950*/  @!P0 BRA `(.L_x_3238) ;  /* 0xfffffffc00f08947 */ /* 0x002fea000383ffff */
[----:B------:R-:W-:Y:S05]  /*40960*/  BRA `(.L_x_3237) ;  /* 0xffffff5000bc7947 */ /* 0x000fea000383ffff */
.L_x_3255:
        /* <DEDUP_REMOVED lines=9> */
.L_x_4727:


//--------------------- .text._ZN7cutlass13device_kernelIN5flash11enable_sm90INS1_16FlashAttnFwdSm90INS1_25CollectiveMainloopFwdSm90ILi2EN4cute5tupleIJNS5_1CILi1EEES8_S8_EEENS6_IJNS7_ILi128EEENS7_ILi96EEENS7_ILi64EEEEEELi256ENS_6half_tEfNS_4arch4Sm90ELb1ELb0ELb0ELb0ELb0ELb0ELb0ELb1ELb0ELb0ELb0ELb0EEENS1_21CollectiveEpilogueFwdINS6_IJSA_NS7_ILi256EEESB_EEES9_SE_SG_Li256ELb0ELb0ELb0ELb0EEENS1_30DynamicPersistentTileSchedulerILi256ELi32ELb0ELb0ELb1EEEEEEEEEvNT_6ParamsE --------------------------
	.section	.text._ZN7cutlass13device_kernelIN5flash11enable_sm90INS1_16FlashAttnFwdSm90INS1_25CollectiveMainloopFwdSm90ILi2EN4cute5tupleIJNS5_1CILi1EEES8_S8_EEENS6_IJNS7_ILi128EEENS7_ILi96EEENS7_ILi64EEEEEELi256ENS_6half_tEfNS_4arch4Sm90ELb1ELb0ELb0ELb0ELb0ELb0ELb0ELb1ELb0ELb0ELb0ELb0EEENS1_21CollectiveEpilogueFwdINS6_IJSA_NS7_ILi256EEESB_EEES9_SE_SG_Li256ELb0ELb0ELb0ELb0EEENS1_30DynamicPersistentTileSchedulerILi256ELi32ELb0ELb0ELb1EEEEEEEEEvNT_6ParamsE,"ax",@progbits
	.align	128
.text._ZN7cutlass13device_kernelIN5flash11enable_sm90INS1_16FlashAttnFwdSm90INS1_25CollectiveMainloopFwdSm90ILi2EN4cute5tupleIJNS5_1CILi1EEES8_S8_EEENS6_IJNS7_ILi128EEENS7_ILi96EEENS7_ILi64EEEEEELi256ENS_6half_tEfNS_4arch4Sm90ELb1ELb0ELb0ELb0ELb0ELb0ELb0ELb1ELb0ELb0ELb0ELb0EEENS1_21CollectiveEpilogueFwdINS6_IJSA_NS7_ILi256EEESB_EEES9_SE_SG_Li256ELb0ELb0ELb0ELb0EEENS1_30DynamicPersistentTileSchedulerILi256ELi32ELb0ELb0ELb1EEEEEEEEEvNT_6ParamsE:
        .type           _ZN7cutlass13device_kernelIN5flash11enable_sm90INS1_16FlashAttnFwdSm90INS1_25CollectiveMainloopFwdSm90ILi2EN4cute5tupleIJNS5_1CILi1EEES8_S8_EEENS6_IJNS7_ILi128EEENS7_ILi96EEENS7_ILi64EEEEEELi256ENS_6half_tEfNS_4arch4Sm90ELb1ELb0ELb0ELb0ELb0ELb0ELb0ELb1ELb0ELb0ELb0ELb0EEENS1_21CollectiveEpilogueFwdINS6_IJSA_NS7_ILi256EEESB_EEES9_SE_SG_Li256ELb0ELb0ELb0ELb0EEENS1_30DynamicPersistentTileSchedulerILi256ELi32ELb0ELb0ELb1EEEEEEEEEvNT_6ParamsE,@function
        .size           _ZN7cutlass13device_kernelIN5flash11enable_sm90INS1_16FlashAttnFwdSm90INS1_25CollectiveMainloopFwdSm90ILi2EN4cute5tupleIJNS5_1CILi1EEES8_S8_EEENS6_IJNS7_ILi128EEENS7_ILi96EEENS7_ILi64EEEEEELi256ENS_6half_tEfNS_4arch4Sm90ELb1ELb0ELb0ELb0ELb0ELb0ELb0ELb1ELb0ELb0ELb0ELb0EEENS1_21CollectiveEpilogueFwdINS6_IJSA_NS7_ILi256EEESB_EEES9_SE_SG_Li256ELb0ELb0ELb0ELb0EEENS1_30DynamicPersistentTileSchedulerILi256ELi32ELb0ELb0ELb1EEEEEEEEEvNT_6ParamsE,(.L_x_4729 - _ZN7cutlass13device_kernelIN5flash11enable_sm90INS1_16FlashAttnFwdSm90INS1_25CollectiveMainloopFwdSm90ILi2EN4cute5tupleIJNS5_1CILi1EEES8_S8_EEENS6_IJNS7_ILi128EEENS7_ILi96EEENS7_ILi64EEEEEELi256ENS_6half_tEfNS_4arch4Sm90ELb1ELb0ELb0ELb0ELb0ELb0ELb0ELb1ELb0ELb0ELb0ELb0EEENS1_21CollectiveEpilogueFwdINS6_IJSA_NS7_ILi256EEESB_EEES9_SE_SG_Li256ELb0ELb0ELb0ELb0EEENS1_30DynamicPersistentTileSchedulerILi256ELi32ELb0ELb0ELb1EEEEEEEEEvNT_6ParamsE)
        .other          _ZN7cutlass13device_kernelIN5flash11enable_sm90INS1_16FlashAttnFwdSm90INS1_25CollectiveMainloopFwdSm90ILi2EN4cute5tupleIJNS5_1CILi1EEES8_S8_EEENS6_IJNS7_ILi128EEENS7_ILi96EEENS7_ILi64EEEEEELi256ENS_6half_tEfNS_4arch4Sm90ELb1ELb0ELb0ELb0ELb0ELb0ELb0ELb1ELb0ELb0ELb0ELb0EEENS1_21CollectiveEpilogueFwdINS6_IJSA_NS7_ILi256EEESB_EEES9_SE_SG_Li256ELb0ELb0ELb0ELb0EEENS1_30DynamicPersistentTileSchedulerILi256ELi32ELb0ELb0ELb1EEEEEEEEEvNT_6ParamsE,@"STO_CUDA_ENTRY STV_DEFAULT"
_ZN7cutlass13device_kernelIN5flash11enable_sm90INS1_16FlashAttnFwdSm90INS1_25CollectiveMainloopFwdSm90ILi2EN4cute5tupleIJNS5_1CILi1EEES8_S8_EEENS6_IJNS7_ILi128EEENS7_ILi96EEENS7_ILi64EEEEEELi256ENS_6half_tEfNS_4arch4Sm90ELb1ELb0ELb0ELb0ELb0ELb0ELb0ELb1ELb0ELb0ELb0ELb0EEENS1_21CollectiveEpilogueFwdINS6_IJSA_NS7_ILi256EEESB_EEES9_SE_SG_Li256ELb0ELb0ELb0ELb0EEENS1_30DynamicPersistentTileSchedulerILi256ELi32ELb0ELb0ELb1EEEEEEEEEvNT_6ParamsE:
        /* <DEDUP_REMOVED lines=23> */
.L_x_3257:
[----:B------:R-:W-:Y:S05]  /*0170*/  BSYNC B0 ;  /* 0x0000000000007941 */ /* 0x000fea0003800000 */
.L_x_3256:
        /* <DEDUP_REMOVED lines=37> */
.L_x_3258:
        /* <DEDUP_REMOVED lines=22> */
.L_x_3259:
        /* <DEDUP_REMOVED lines=18> */
.L_x_3260:
        /* <DEDUP_REMOVED lines=22> */
.L_x_3261:
        /* <DEDUP_REMOVED lines=22> */
.L_x_3262:
[----:B------:R-:W-:Y:S01]  /*0910*/  PLOP3.LUT P0, PT, PT, PT, UP0, 0x80, 0x0 ;  /* 0x000000000000781c */ /* 0x000fe20003f0f008 */
[----:B------:R-:W-:Y:S01]  /*0920*/  UMOV UR36, 0x1 ;  /* 0x0000000100247882 */ /* 0x000fe20000000000 */
[----:B------:R-:W-:Y:S01]  /*0930*/  NOP ;  /* 0x0000000000007918 */ /* 0x000fe20000000000 */
[----:B------:R-:W-:Y:S01]  /*0940*/  USEL UR36, UR36, 0x2, !UP0 ;  /* 0x0000000224247887 */ /* 0x000fe2000c000000 */
[----:B------:R-:W-:Y:S01]  /*0950*/  ULDC.64 UR46, c[0x0][0x208] ;  /* 0x00008200002e7ab9 */ /* 0x000fe20000000a00 */
[----:B-123--:R-:W-:Y:S08]  /*0960*/  BAR.SYNC.DEFER_BLOCKING 0x0 ;  /* 0x0000000000007b1d */ /* 0x00eff00000010000 */
[----:B------:R-:W-:Y:S05]  /*0970*/  @!P0 BRA `(.L_x_3263) ;  /* 0x0000009000048947 */ /* 0x000fea0003800000 */
.L_x_3264:
        /* <DEDUP_REMOVED lines=24> */
[----:B---3--:R-:W-:Y:S02]  /*0b00*/  UMOV UR5, UR6 ;  /* 0x0000000600057c82 */ /* 0x008fe40008000000 */
[----:B------:R-:W-:Y:S01]  /*0b10*/  MOV R17, UR5 ;  /* 0x0000000500117c02 */ /* 0x000fe20008000f00 */
[----:B------:R-:W-:Y:S01]  /*0b20*/  IMAD.U32 R16, RZ, RZ, UR4 ;  /* 0x00000004ff107e24 */ /* 0x000fe2000f8e00ff */
[----:B------:R-:W-:Y:S01]  /*0b30*/  SHF.R.S32.HI R0, RZ, 0x1f, R205 ;  /* 0x0000001fff007819 */ /* 0x000fe200000114cd */
[----:B------:R-:W-:-:S03]  /*0b40*/  UMOV UR4, UR7 ;  /* 0x0000000700047c82 */ /* 0x000fc60008000000 */
[CC--:B------:R-:W-:Y:S02]  /*0b50*/  LEA.HI R3, R0.reuse, R205.reuse, RZ, 0x4 ;  /* 0x000000cd00037211 */ /* 0x0c0fe400078f20ff */
[-C--:B------:R-:W-:Y:S02]  /*0b60*/  LEA.HI R2, R0, R205.reuse, RZ, 0x7 ;  /* 0x000000cd00027211 */ /* 0x080fe400078f38ff */
[----:B------:R-:W-:Y:S02]  /*0b70*/  SHF.R.S32.HI R4, RZ, 0x4, R3 ;  /* 0x00000004ff047819 */ /* 0x000fe40000011403 */
[----:B------:R-:W-:Y:S02]  /*0b80*/  LOP3.LUT R202, R2, 0xffffff80, RZ, 0xc0, !PT ;  /* 0xffffff8002ca7812 */ /* 0x000fe400078ec0ff */
[----:B------:R-:W-:Y:S02]  /*0b90*/  LEA.HI R5, R3, R4, RZ, 0x1 ;  /* 0x0000000403057211 */ /* 0x000fe400078f08ff */
[----:B------:R-:W-:Y:S01]  /*0ba0*/  LEA.HI R204, R0, R205, RZ, 0x5 ;  /* 0x000000cd00cc7211 */ /* 0x000fe200078f28ff */
[----:B------:R-:W-:Y:S01]  /*0bb0*/  IMAD.IADD R202, R205, 0x1, -R202 ;  /* 0x00000001cdca7824 */ /* 0x000fe200078e0aca */
[----:B------:R-:W-:-:S02]  /*0bc0*/  LOP3.LUT R5, R5, 0x1ffffffe, RZ, 0xc0, !PT ;  /* 0x1ffffffe05057812 */ /* 0x000fc400078ec0ff */
[----:B------:R-:W-:Y:S02]  /*0bd0*/  SHF.R.S32.HI R203, RZ, 0x7, R2 ;  /* 0x00000007ffcb7819 */ /* 0x000fe40000011402 */
[----:B------:R-:W-:Y:S01]  /*0be0*/  SHF.R.S32.HI R7, RZ, 0x1f, R202 ;  /* 0x0000001fff077819 */ /* 0x000fe200000114ca */
[----:B------:R-:W-:Y:S01]  /*0bf0*/  IMAD.IADD R5, R4, 0x1, -R5 ;  /* 0x0000000104057824 */ /* 0x000fe200078e0a05 */
[----:B------:R-:W-:Y:S02]  /*0c00*/  LOP3.LUT R4, R3, 0x3fffff0, RZ, 0xc0, !PT ;  /* 0x03fffff003047812 */ /* 0x000fe400078ec0ff */
[----:B------:R-:W-:Y:S02]  /*0c10*/  LEA.HI R6, R7, R202, RZ, 0x2 ;  /* 0x000000ca07067211 */ /* 0x000fe400078f10ff */
[----:B------:R-:W-:Y:S01]  /*0c20*/  SHF.R.S32.HI R204, RZ, 0x5, R204 ;  /* 0x00000005ffcc7819 */ /* 0x000fe200000114cc */
[----:B------:R-:W-:Y:S01]  /*0c30*/  IMAD.IADD R3, R205, 0x1, -R4 ;  /* 0x00000001cd037824 */ /* 0x000fe200078e0a04 */
[----:B------:R-:W-:-:S02]  /*0c40*/  SHF.R.S32.HI R4, RZ, 0x2, R6 ;  /* 0x00000002ff047819 */ /* 0x000fc40000011406 */
[----:B------:R-:W-:Y:S01]  /*0c50*/  SHF.R.S32.HI R9, RZ, 0x1f, R6 ;  /* 0x0000001fff097819 */ /* 0x000fe20000011406 */
[----:B------:R-:W-:Y:S01]  /*0c60*/  IMAD R8, R204, 0x10, R3 ;  /* 0x00000010cc087824 */ /* 0x000fe200078e0203 */
[----:B------:R-:W-:Y:S02]  /*0c70*/  LEA.HI R2, R2, R203, RZ, 0x1 ;  /* 0x000000cb02027211 */ /* 0x000fe400078f08ff */
[----:B------:R-:W-:Y:S01]  /*0c80*/  LEA.HI R9, R9, R4, RZ, 0x3 ;  /* 0x0000000409097211 */ /* 0x000fe200078f18ff */
[----:B------:R-:W-:Y:S01]  /*0c90*/  IMAD R3, R8, 0x8, R5 ;  /* 0x0000000808037824 */ /* 0x000fe200078e0205 */
[----:B------:R-:W-:Y:S02]  /*0ca0*/  LOP3.LUT R2, R2, 0x3fffffe, RZ, 0xc0, !PT ;  /* 0x03fffffe02027812 */ /* 0x000fe400078ec0ff */
[----:B------:R-:W-:Y:S01]  /*0cb0*/  LEA.HI R0, R0, R205, RZ, 0x3 ;  /* 0x000000cd00007211 */ /* 0x000fe200078f18ff */
[----:B------:R-:W-:Y:S01]  /*0cc0*/  IMAD.SHL.U32 R3, R3, 0x8, RZ ;  /* 0x0000000803037824 */ /* 0x000fe200078e00ff */
[----:B------:R-:W-:Y:S01]  /*0cd0*/  LOP3.LUT R9, R9, 0xfffffff8, RZ, 0xc0, !PT ;  /* 0xfffffff809097812 */ /* 0x000fe200078ec0ff */
[----:B------:R-:W-:Y:S01]  /*0ce0*/  IMAD.IADD R22, R203, 0x1, -R2 ;  /* 0x00000001cb167824 */ /* 0x000fe200078e0a02 */
[----:B------:R-:W-:Y:S01]  /*0cf0*/  LEA.HI R7, R7, R202, RZ, 0x5 ;  /* 0x000000ca07077211 */ /* 0x000fe200078f28ff */
[----:B------:R-:W-:Y:S01]  /*0d00*/  IMAD.WIDE R16, R3, 0x2, R16 ;  /* 0x0000000203107825 */ /* 0x000fe200078e0210 */
[----:B------:R-:W-:-:S02]  /*0d10*/  LOP3.LUT R2, R0, 0x1ffffff8, RZ, 0xc0, !PT ;  /* 0x1ffffff800027812 */ /* 0x000fc400078ec0ff */
[----:B------:R-:W-:Y:S01]  /*0d20*/  SHF.R.S32.HI R7, RZ, 0x5, R7 ;  /* 0x00000005ff077819 */ /* 0x000fe20000011407 */
[----:B------:R-:W-:Y:S01]  /*0d30*/  IMAD.IADD R4, R4, 0x1, -R9 ;  /* 0x0000000104047824 */ /* 0x000fe200078e0a09 */
[----:B------:R-:W-:Y:S01]  /*0d40*/  LOP3.LUT R3, R6, 0x7ffffffc, RZ, 0xc0, !PT ;  /* 0x7ffffffc06037812 */ /* 0x000fe200078ec0ff */
[----:B------:R-:W-:Y:S01]  /*0d50*/  IMAD.IADD R2, R205, 0x1, -R2 ;  /* 0x00000001cd027824 */ /* 0x000fe200078e0a02 */
[----:B------:R-:W-:Y:S01]  /*0d60*/  SHF.R.S32.HI R200, RZ, 0x3, R0 ;  /* 0x00000003ffc87819 */ /* 0x000fe20000011400 */
[----:B------:R-:W-:Y:S02]  /*0d70*/  IMAD R7, R7, 0x10, R4 ;  /* 0x0000001007077824 */ /* 0x000fe400078e0204 */
[----:B------:R-:W-:Y:S02]  /*0d80*/  IMAD.SHL.U32 R18, R2, 0x8, RZ ;  /* 0x0000000802127824 */ /* 0x000fe400078e00ff */
[----:B------:R-:W-:Y:S02]  /*0d90*/  IMAD R22, R22, 0x40, R7 ;  /* 0x0000004016167824 */ /* 0x000fe400078e0207 */
[----:B------:R-:W-:-:S07]  /*0da0*/  IMAD.IADD R2, R202, 0x1, -R3 ;  /* 0x00000001ca027824 */ /* 0x000fce00078e0a03 */
.L_x_3311:
        /* <DEDUP_REMOVED lines=20> */
.L_x_3265:
[----:B------:R-:W-:Y:S01]  /*0ef0*/  ULDC UR6, c[0x0][0xdc4] ;  /* 0x0003710000067ab9 */ /* 0x000fe20000000800 */
[----:B------:R-:W-:Y:S01]  /*0f00*/  UMOV UR40, UR7 ;  /* 0x0000000700287c82 */ /* 0x000fe20008000000 */
[----:B------:R-:W-:-:S11]  /*0f10*/  UISETP.NE.AND UP0, UPT, UR6, 0x1, UPT ;  /* 0x000000010600788c */ /* 0x000fd6000bf05270 */
[----:B------:R-:W-:Y:S02]  /*0f20*/  @UP0 ULDC.64 UR10, c[0x0][0xdc8] ;  /* 0x00037200000a0ab9 */ /* 0x000fe40000000a00 */
[----:B------:R-:W-:-:S04]  /*0f30*/  UIMAD.WIDE.U32 UR4, UR7, UR10, URZ ;  /* 0x0000000a070472a5 */ /* 0x000fc8000f8e003f */
[----:B------:R-:W-:-:S04]  /*0f40*/  @UP0 USHF.R.U32.HI UR40, URZ, UR11, UR5 ;  /* 0x0000000b3f280299 */ /* 0x000fc80008011605 */
[----:B------:R-:W-:-:S12]  /*0f50*/  UIMAD UR4, UR40, UR6, URZ ;  /* 0x00000006280472a4 */ /* 0x000fd8000f8e023f */
.L_x_3266:
[----:B------:R-:W-:Y:S01]  /*0f60*/  ULDC.64 UR10, c[0x0][0x3f8] ;  /* 0x0000fe00000a7ab9 */ /* 0x000fe20000000a00 */
[----:B------:R-:W-:Y:S01]  /*0f70*/  UIADD3 UR9, UR7, -UR4, URZ ;  /* 0x8000000407097290 */ /* 0x000fe2000fffe03f */
[----:B------:R-:W-:Y:S01]  /*0f80*/  PLOP3.LUT P0, PT, PT, PT, PT, 0x80, 0x0 ;  /* 0x000000000000781c */ /* 0x000fe20003f0f070 */
[----:B------:R-:W-:Y:S01]  /*0f90*/  UISETP.NE.U32.AND UP0, UPT, UR10, URZ, UPT ;  /* 0x0000003f0a00728c */ /* 0x000fe2000bf05070 */
[----:B------:R-:W-:Y:S01]  /*0fa0*/  CS2R R20, SRZ ;  /* 0x0000000000147805 */ /* 0x000fe2000001ff00 */
[----:B------:R-:W-:Y:S01]  /*0fb0*/  ULOP3.LUT UR4, URZ, UR40, URZ, 0x33, !UPT ;  /* 0x000000283f047292 */ /* 0x000fe2000f8e333f */
[----:B------:R-:W-:Y:S01]  /*0fc0*/  IMAD.MOV.U32 R3, RZ, RZ, RZ ;  /* 0x000000ffff037224 */ /* 0x000fe200078e00ff */
[----:B------:R-:W-:Y:S01]  /*0fd0*/  ULDC UR5, c[0x0][0xdac] ;  /* 0x00036b0000057ab9 */ /* 0x000fe20000000800 */
[----:B------:R-:W-:Y:S01]  /*0fe0*/  UISETP.NE.AND.EX UP0, UPT, UR11, URZ, UPT, UP0 ;  /* 0x0000003f0b00728c */ /* 0x000fe2000bf05300 */
[----:B------:R-:W-:Y:S01]  /*0ff0*/  CS2R R150, SRZ ;  /* 0x0000000000967805 */ /* 0x000fe2000001ff00 */
[----:B------:R-:W-:Y:S01]  /*1000*/  UIADD3 UR4, UR4, UR5, URZ ;  /* 0x0000000504047290 */ /* 0x000fe2000fffe03f */
[----:B------:R-:W-:Y:S01]  /*1010*/  CS2R R148, SRZ ;  /* 0x0000000000947805 */ /* 0x000fe2000001ff00 */
[----:B------:R-:W-:Y:S01]  /*1020*/  ULDC UR45, c[0x0][0x404] ;  /* 0x00010100002d7ab9 */ /* 0x000fe20000000800 */
[----:B------:R-:W-:Y:S01]  /*1030*/  ULDC UR6, c[0x0][0x2e0] ;  /* 0x0000b80000067ab9 */ /* 0x000fe20000000800 */
[----:B------:R-:W-:Y:S01]  /*1040*/  USEL UR45, UR45, 0x1, UP0 ;  /* 0x000000012d2d7887 */ /* 0x000fe20008000000 */
[----:B------:R-:W-:Y:S01]  /*1050*/  CS2R R146, SRZ ;  /* 0x0000000000927805 */ /* 0x000fe2000001ff00 */
[----:B------:R-:W-:Y:S01]  /*1060*/  USHF.L.U32 UR42, UR4, 0x7, URZ ;  /* 0x00000007042a7899 */ /* 0x000fe2000800063f */
[----:B------:R-:W-:Y:S01]  /*1070*/  CS2R R144, SRZ ;  /* 0x0000000000907805 */ /* 0x000fe2000001ff00 */
[----:B------:R-:W-:Y:S01]  /*1080*/  ULDC UR7, c[0x0][0x288] ;  /* 0x0000a20000077ab9 */ /* 0x000fe20000000800 */
[----:B------:R-:W-:Y:S01]  /*1090*/  UIMAD UR45, UR45, UR6, URZ ;  /* 0x000000062d2d72a4 */ /* 0x000fe2000f8e023f */
[----:B------:R-:W-:Y:S01]  /*10a0*/  CS2R R142, SRZ ;  /* 0x00000000008e7805 */ /* 0x000fe2000001ff00 */
[----:B------:R-:W-:Y:S01]  /*10b0*/  UIADD3 UR5, UR42, 0xdf, -UR7 ;  /* 0x000000df2a057890 */ /* 0x000fe2000fffe807 */
[----:B------:R-:W-:Y:S01]  /*10c0*/  CS2R R140, SRZ ;  /* 0x00000000008c7805 */ /* 0x000fe2000001ff00 */
[----:B------:R-:W-:Y:S01]  /*10d0*/  UIADD3 UR4, UR45, 0x5f, URZ ;  /* 0x0000005f2d047890 */ /* 0x000fe2000fffe03f */
[----:B------:R-:W-:Y:S01]  /*10e0*/  CS2R R138, SRZ ;  /* 0x00000000008a7805 */ /* 0x000fe2000001ff00 */
[----:B------:R-:W-:Y:S01]  /*10f0*/  UIADD3 UR6, UR45, UR5, URZ ;  /* 0x000000052d067290 */ /* 0x000fe2000fffe03f */
[----:B------:R-:W-:Y:S01]  /*1100*/  CS2R R136, SRZ ;  /* 0x0000000000887805 */ /* 0x000fe2000001ff00 */
[----:B------:R-:W-:Y:S01]  /*1110*/  UIMAD.WIDE UR4, UR4, 0x2aaaaaab, URZ ;  /* 0x2aaaaaab040478a5 */ /* 0x000fe2000f8e023f */
[----:B------:R-:W-:Y:S01]  /*1120*/  CS2R R134, SRZ ;  /* 0x0000000000867805 */ /* 0x000fe2000001ff00 */
[----:B------:R-:W-:Y:S01]  /*1130*/  UIMAD.WIDE UR6, UR6, 0x2aaaaaab, URZ ;  /* 0x2aaaaaab060678a5 */ /* 0x000fe2000f8e023f */
[----:B------:R-:W-:Y:S01]  /*1140*/  CS2R R132, SRZ ;  /* 0x0000000000847805 */ /* 0x000fe2000001ff00 */
[----:B------:R-:W-:Y:S01]  /*1150*/  USHF.R.U32.HI UR4, URZ, 0x1f, UR5 ;  /* 0x0000001f3f047899 */ /* 0x000fe20008011605 */
[----:B------:R-:W-:Y:S01]  /*1160*/  CS2R R130, SRZ ;  /* 0x0000000000827805 */ /* 0x000fe2000001ff00 */
[----:B------:R-:W-:Y:S01]  /*1170*/  USHF.R.U32.HI UR6, URZ, 0x1f, UR7 ;  /* 0x0000001f3f067899 */ /* 0x000fe20008011607 */
[----:B------:R-:W-:Y:S01]  /*1180*/  CS2R R128, SRZ ;  /* 0x0000000000807805 */ /* 0x000fe2000001ff00 */
[----:B------:R-:W-:Y:S01]  /*1190*/  ULEA.HI.SX32 UR41, UR5, UR4, 0x1c ;  /* 0x0000000405297291 */ /* 0x000fe2000f8fe23f */
[----:B------:R-:W-:Y:S01]  /*11a0*/  CS2R R126, SRZ ;  /* 0x00000000007e7805 */ /* 0x000fe2000001ff00 */
[----:B------:R-:W-:Y:S01]  /*11b0*/  ULEA.HI.SX32 UR6, UR7, UR6, 0x1c ;  /* 0x0000000607067291 */ /* 0x000fe2000f8fe23f */
[----:B------:R-:W-:Y:S01]  /*11c0*/  CS2R R124, SRZ ;  /* 0x00000000007c7805 */ /* 0x000fe2000001ff00 */
[----:B------:R-:W-:Y:S01]  /*11d0*/  ULDC UR43, c[0x0][0xdb8] ;  /* 0x00036e00002b7ab9 */ /* 0x000fe20000000800 */
[----:B------:R-:W-:Y:S01]  /*11e0*/  ULDC UR10, c[0x0][0xdc4] ;  /* 0x00037100000a7ab9 */ /* 0x000fe20000000800 */
[----:B------:R-:W-:Y:S01]  /*11f0*/  UISETP.LT.AND UP0, UPT, UR41, UR6, UPT ;  /* 0x000000062900728c */ /* 0x000fe2000bf01270 */
[----:B------:R-:W-:Y:S01]  /*1200*/  CS2R R122, SRZ ;  /* 0x00000000007a7805 */ /* 0x000fe2000001ff00 */
[----:B------:R-:W-:Y:S01]  /*1210*/  UISETP.NE.AND UP1, UPT, UR43, 0x1, UPT ;  /* 0x000000012b00788c */ /* 0x000fe2000bf25270 */
[----:B------:R-:W-:Y:S01]  /*1220*/  CS2R R120, SRZ ;  /* 0x0000000000787805 */ /* 0x000fe2000001ff00 */
[----:B------:R-:W-:Y:S01]  /*1230*/  USEL UR41, UR41, UR6, UP0 ;  /* 0x0000000629297287 */ /* 0x000fe20008000000 */
[----:B------:R-:W-:Y:S01]  /*1240*/  CS2R R118, SRZ ;  /* 0x0000000000767805 */ /* 0x000fe2000001ff00 */
[----:B------:R-:W-:Y:S01]  /*1250*/  UIMAD UR9, UR8, UR10, UR9 ;  /* 0x0000000a080972a4 */ /* 0x000fe2000f8e0209 */
[----:B------:R-:W-:Y:S01]  /*1260*/  CS2R R116, SRZ ;  /* 0x0000000000747805 */ /* 0x000fe2000001ff00 */
[----:B------:R-:W-:Y:S01]  /*1270*/  UISETP.GE.AND UP0, UPT, UR41, 0x1, UPT ;  /* 0x000000012900788c */ /* 0x000fe2000bf06270 */
[----:B------:R-:W-:-:S02]  /*1280*/  CS2R R114, SRZ ;  /* 0x0000000000727805 */ /* 0x000fc4000001ff00 */
[----:B------:R-:W-:Y:S02]  /*1290*/  CS2R R112, SRZ ;  /* 0x0000000000707805 */ /* 0x000fe4000001ff00 */
[----:B------:R-:W-:Y:S02]  /*12a0*/  CS2R R110, SRZ ;  /* 0x00000000006e7805 */ /* 0x000fe4000001ff00 */
[----:B------:R-:W-:Y:S01]  /*12b0*/  CS2R R108, SRZ ;  /* 0x00000000006c7805 */ /* 0x000fe2000001ff00 */
[----:B------:R-:W-:Y:S01]  /*12c0*/  @UP1 ULDC UR8, c[0x0][0xdbc] ;  /* 0x00036f0000081ab9 */ /* 0x000fe20000000800 */
[----:B------:R-:W-:Y:S01]  /*12d0*/  PLOP3.LUT P1, PT, PT, PT, UP0, 0x80, 0x0 ;  /* 0x000000000000781c */ /* 0x000fe20003f2f008 */
[----:B------:R-:W-:Y:S01]  /*12e0*/  UIMAD.WIDE.U32 UR4, UR9, UR8, URZ ;  /* 0x00000008090472a5 */ /* 0x000fe2000f8e003f */
[----:B------:R-:W-:Y:S01]  /*12f0*/  CS2R R106, SRZ ;  /* 0x00000000006a7805 */ /* 0x000fe2000001ff00 */
[----:B------:R-:W-:Y:S01]  /*1300*/  @UP1 ULDC UR7, c[0x0][0xdc0] ;  /* 0x0003700000071ab9 */ /* 0x000fe20000000800 */
[----:B------:R-:W-:Y:S01]  /*1310*/  UMOV UR44, UR9 ;  /* 0x00000009002c7c82 */ /* 0x000fe20008000000 */
[----:B------:R-:W-:Y:S01]  /*1320*/  @UP1 USHF.R.U32.HI UR44, URZ, UR7, UR5 ;  /* 0x000000073f2c1299 */ /* 0x000fe20008011605 */
[----:B------:R-:W-:-:S02]  /*1330*/  CS2R R104, SRZ ;  /* 0x0000000000687805 */ /* 0x000fc4000001ff00 */
[----:B------:R-:W-:Y:S02]  /*1340*/  MOV R94, RZ ;  /* 0x000000ff005e7202 */ /* 0x000fe40000000f00 */
[----:B------:R-:W-:Y:S01]  /*1350*/  CS2R R98, SRZ ;  /* 0x0000000000627805 */ /* 0x000fe2000001ff00 */
[----:B------:R-:W-:Y:S01]  /*1360*/  UIADD3 UR4, -UR44, URZ, URZ ;  /* 0x0000003f2c047290 */ /* 0x000fe2000fffe13f */
[----:B------:R-:W-:Y:S02]  /*1370*/  CS2R R100, SRZ ;  /* 0x0000000000647805 */ /* 0x000fe4000001ff00 */
[----:B------:R-:W-:Y:S02]  /*1380*/  CS2R R86, SRZ ;  /* 0x0000000000567805 */ /* 0x000fe4000001ff00 */
[----:B------:R-:W-:Y:S01]  /*1390*/  CS2R R96, SRZ ;  /* 0x0000000000607805 */ /* 0x000fe2000001ff00 */
[----:B------:R-:W-:Y:S01]  /*13a0*/  UIMAD UR43, UR43, UR4, UR9 ;  /* 0x000000042b2b72a4 */ /* 0x000fe2000f8e0209 */
        /* <DEDUP_REMOVED lines=33> */
[----:B------:R-:W-:Y:S02]  /*15c0*/  IMAD.MOV.U32 R173, RZ, RZ, RZ ;  /* 0x000000ffffad7224 */ /* 0x000fe400078e00ff */
[----:B------:R-:W-:Y:S02]  /*15d0*/  IMAD.MOV.U32 R6, RZ, RZ, RZ ;  /* 0x000000ffff067224 */ /* 0x000fe400078e00ff */
[----:B------:R-:W-:Y:S02]  /*15e0*/  IMAD.MOV.U32 R175, RZ, RZ, RZ ;  /* 0x000000ffffaf7224 */ /* 0x000fe400078e00ff */
[----:B------:R-:W-:Y:S01]  /*15f0*/  IMAD.MOV.U32 R0, RZ, RZ, RZ ;  /* 0x000000ffff007224 */ /* 0x000fe200078e00ff */
[----:B------:R-:W-:Y:S06]  /*1600*/  @!P1 BRA `(.L_x_3267) ;  /* 0x0000006800609947 */ /* 0x000fec0003800000 */
[----:B------:R-:W1:Y:S01]  /*1610*/  SHFL.IDX PT, R0, R203, RZ, 0x1f ;  /* 0x00001fffcb007589 */ /* 0x000e6200000e0000 */
[----:B------:R-:W-:-:S04]  /*1620*/  UIADD3 UR6, UR49, 0x18400, URZ ;  /* 0x0001840031067890 */ /* 0x000fc8000fffe03f */
[----:B------:R-:W-:-:S06]  /*1630*/  ULOP3.LUT UP0, URZ, UR6, 0x1bf, URZ, 0xc0, !UPT ;  /* 0x000001bf063f7892 */ /* 0x000fcc000f80c03f */
[----:B------:R-:W-:Y:S02]  /*1640*/  PLOP3.LUT P0, PT, PT, PT, UP0, 0x80, 0x0 ;  /* 0x000000000000781c */ /* 0x000fe40003f0f008 */
        /* <DEDUP_REMOVED lines=24> */
.L_x_3268:
        /* <DEDUP_REMOVED lines=8> */
.L_x_3370:
[----:B-1----:R-:W-:Y:S01]  /*1850*/  IMAD.U32 R0, RZ, RZ, UR48 ;  /* 0x00000030ff007e24 */ /* 0x002fe2000f8e00ff */
[----:B------:R-:W-:Y:S05]  /*1860*/  WARPSYNC.ALL ;  /* 0x0000000000007948 */ /* 0x000fea0003800000 */
[----:B------:R1:W-:Y:S01]  /*1870*/  BAR.SYNC.DEFER_BLOCKING R6, 0x100 ;  /* 0x000400060000751d */ /* 0x0003e20000010000 */
[----:B------:R-:W-:-:S13]  /*1880*/  ISETP.NE.AND P0, PT, R0, 0x3, PT ;  /* 0x000000030000780c */ /* 0x000fda0003f05270 */
[----:B-1----:R-:W-:Y:S05]  /*1890*/  @!P0 BRA `(.L_x_3270) ;  /* 0x0000000000048947 */ /* 0x002fea0003800000 */
[----:B------:R-:W-:Y:S01]  /*18a0*/  BPT.TRAP 0x1 ;  /* 0x000000040000795c */ /* 0x000fe20000300000 */
.L_x_3270:
[----:B------:R-:W-:Y:S01]  /*18b0*/  ULEA UR21, UR37, UR49, 0x3 ;  /* 0x0000003125157291 */ /* 0x000fe2000f8e183f */
[----:B------:R-:W-:-:S05]  /*18c0*/  IMAD.U32 R7, RZ, RZ, UR38 ;  /* 0x00000026ff077e24 */ /* 0x000fca000f8e00ff */
[----:B------:R-:W-:-:S04]  /*18d0*/  SHF.L.U32 R7, R7, 0x1f, RZ ;  /* 0x0000001f07077819 */ /* 0x000fc800000006ff */
[----:B------:R1:W2:Y:S01]  /*18e0*/  SYNCS.PHASECHK.TRANS64.TRYWAIT P1, [UR21+0x22830], R7 ;  /* 0x02283007ff0075a7 */ /* 0x0002a20008020155 */
[----:B------:R-:W-:Y:S05]  /*18f0*/  @!P0 BRA `(.L_x_3271) ;  /* 0x0000000000048947 */ /* 0x000fea0003800000 */
[----:B------:R-:W-:Y:S01]  /*1900*/  BPT.TRAP 0x1 ;  /* 0x000000040000795c */ /* 0x000fe20000300000 */
.L_x_3271:
[----:B--2---:R-:W-:Y:S05]  /*1910*/  @P1 BRA `(.L_x_3272) ;  /* 0x0000000000081947 */ /* 0x004fea0003800000 */
[----:B------:R-:W2:Y:S02]  /*1920*/  SYNCS.PHASECHK.TRANS64.TRYWAIT P1, [UR21+0x22830], R7 ;  /* 0x02283007ff0075a7 */ /* 0x000ea40008020155 */
[----:B--2---:R-:W-:Y:S05]  /*1930*/  @!P1 BRA `(.L_x_3273) ;  /* 0x000000ac003c9947 */ /* 0x004fea0003800000 */
.L_x_3272:
[----:B------:R-:W-:Y:S01]  /*1940*/  UIADD3 UR4, UR49, 0x1c400, URZ ;  /* 0x0001c40031047890 */ /* 0x000fe2000fffe03f */
[----:B------:R-:W-:Y:S01]  /*1950*/  WARPGROUP.ARRIVE ;  /* 0x00000000000079c5 */ /* 0x000fe20000000000 */
[----:B------:R-:W-:Y:S01]  /*1960*/  ULOP3.LUT UR16, UR52, 0x10000, URZ, 0xfc, !UPT ;  /* 0x0001000034107892 */ /* 0x000fe2000f8efc3f */
[----:B------:R-:W-:Y:S01]  /*1970*/  VIADD R4, R22, UR42 ;  /* 0x0000002a16047c36 */ /* 0x000fe20008000000 */
        /* <DEDUP_REMOVED lines=20> */
[----:B------:R-:W-:Y:S01]  /*1ac0*/  ULDC UR25, c[0x0][0x988] ;  /* 0x0002620000197ab9 */ /* 0x000fe20000000800 */
[----:B------:R-:W-:-:S02]  /*1ad0*/  WARPGROUP.DEPBAR.LE gsb0, 0x0 ;  /* 0x00008000000079c5 */ /* 0x000fc40000010000 */
[----:B------:R-:W-:-:S06]  /*1ae0*/  WARPGROUP.ARRIVE ;  /* 0x00000000000079c5 */ /* 0x000fcc0000000000 */
[----:B------:R-:W-:Y:S01]  /*1af0*/  HGMMA.64x96x16.F32 R24, gdesc[UR4], R24, gsb0 ;  /* 0x01600000041879f0 */ /* 0x000fe20008000818 */
[----:B------:R-:W-:Y:S02]  /*1b00*/  UIMAD UR6, UR41, -0x60, UR45 ;  /* 0xffffffa0290678a4 */ /* 0x000fe4000f8e022d */
[----:B------:R-:W-:Y:S02]  /*1b10*/  WARPGROUP.DEPBAR.LE gsb0, 0x0 ;  /* 0x00008000000079c5 */ /* 0x000fe40000010000 */
[----:B------:R-:W-:-:S06]  /*1b20*/  WARPGROUP.ARRIVE ;  /* 0x00000000000079c5 */ /* 0x000fcc0000000000 */
[----:B------:R-:W-:Y:S01]  /*1b30*/  HGMMA.64x96x16.F32 R24, gdesc[UR8], R24, gsb0 ;  /* 0x01600000081879f0 */ /* 0x000fe20008000818 */
[----:B------:R-:W-:Y:S02]  /*1b40*/  ULDC UR11, c[0x0][0x288] ;  /* 0x0000a200000b7ab9 */ /* 0x000fe40000000800 */
[----:B------:R-:W-:Y:S02]  /*1b50*/  UIADD3 UR7, -UR11, 0x61, UR6 ;  /* 0x000000610b077890 */ /* 0x000fe4000fffe106 */
[----:B------:R-:W-:-:S04]  /*1b60*/  UIADD3 UR6, UR6, 0x60, URZ ;  /* 0x0000006006067890 */ /* 0x000fc8000fffe03f */
[----:B------:R-:W-:Y:S02]  /*1b70*/  MOV R3, UR7 ;  /* 0x0000000700037c02 */ /* 0x000fe40008000f00 */
[----:B------:R-:W-:-:S03]  /*1b80*/  IMAD.U32 R5, RZ, RZ, UR6 ;  /* 0x00000006ff057e24 */ /* 0x000fc6000f8e00ff */
[C---:B------:R-:W-:Y:S02]  /*1b90*/  IMAD R3, R2.reuse, -0x2, R3 ;  /* 0xfffffffe02037824 */ /* 0x040fe400078e0203 */
[----:B--2---:R-:W-:-:S03]  /*1ba0*/  IMAD R0, R2, -0x2, R5 ;  /* 0xfffffffe02007824 */ /* 0x004fc600078e0205 */
[----:B------:R-:W-:-:S04]  /*1bb0*/  IADD3 R5, R3, 0x8, R4 ;  /* 0x0000000803057810 */ /* 0x000fc80007ffe004 */
[----:B------:R-:W-:Y:S02]  /*1bc0*/  VIMNMX R5, R0, R5, PT ;  /* 0x0000000500057248 */ /* 0x000fe40003fe0100 */
[----:B------:R-:W-:Y:S02]  /*1bd0*/  VIADDMNMX R0, R4, R3, R0, PT ;  /* 0x0000000304007246 */ /* 0x000fe40003800100 */
[C---:B------:R-:W-:Y:S02]  /*1be0*/  ISETP.GT.AND P1, PT, R5.reuse, RZ, PT ;  /* 0x000000ff0500720c */ /* 0x040fe40003f24270 */
[C---:B------:R-:W-:Y:S02]  /*1bf0*/  ISETP.GT.AND P2, PT, R5.reuse, 0x1, PT ;  /* 0x000000010500780c */ /* 0x040fe40003f44270 */
[----:B------:R-:W-:Y:S02]  /*1c00*/  ISETP.GT.AND P3, PT, R5, 0x8, PT ;  /* 0x000000080500780c */ /* 0x000fe40003f64270 */
[----:B------:R-:W-:Y:S01]  /*1c10*/  ISETP.GT.AND P4, PT, R0, 0x9, PT ;  /* 0x000000090000780c */ /* 0x000fe20003f84270 */
[----:B------:R-:W-:-:S02]  /*1c20*/  WARPGROUP.DEPBAR.LE gsb0, 0x0 ;  /* 0x00008000000079c5 */ /* 0x000fc40000010000 */
[----:B------:R-:W-:-:S06]  /*1c30*/  WARPGROUP.ARRIVE ;  /* 0x00000000000079c5 */ /* 0x000fcc0000000000 */
[----:B------:R-:W-:Y:S03]  /*1c40*/  HGMMA.64x96x16.F32 R24, gdesc[UR12], R24, gsb0 ;  /* 0x016000000c1879f0 */ /* 0x000fe60008000818 */
[----:B------:R-:W-:Y:S02]  /*1c50*/  WARPGROUP.DEPBAR.LE gsb0, 0x0 ;  /* 0x00008000000079c5 */ /* 0x000fe40000010000 */
[----:B------:R-:W-:Y:S02]  /*1c60*/  FSEL R26, R26, -INF , P1 ;  /* 0xff8000001a1a7808 */ /* 0x000fe40000800000 */
[----:B------:R-:W-:Y:S02]  /*1c70*/  FSEL R27, R27, -INF , P2 ;  /* 0xff8000001b1b7808 */ /* 0x000fe40001000000 */
[----:B------:R-:W-:Y:S02]  /*1c80*/  ISETP.GT.AND P1, PT, R5, 0x9, PT ;  /* 0x000000090500780c */ /* 0x000fe40003f24270 */
[----:B------:R-:W-:-:S02]  /*1c90*/  FSEL R30, R30, -INF , P3 ;  /* 0xff8000001e1e7808 */ /* 0x000fc40001800000 */
[----:B------:R-:W-:Y:S02]  /*1ca0*/  FMNMX.FTZ R9, R26, R27, !PT ;  /* 0x0000001b1a097209 */ /* 0x000fe40007810000 */
[----:B------:R-:W-:Y:S02]  /*1cb0*/  ISETP.GT.AND P2, PT, R5, 0x10, PT ;  /* 0x000000100500780c */ /* 0x000fe40003f44270 */
[----:B------:R-:W-:Y:S02]  /*1cc0*/  FSEL R31, R31, -INF , P1 ;  /* 0xff8000001f1f7808 */ /* 0x000fe40000800000 */
[----:B------:R-:W-:Y:S02]  /*1cd0*/  FMNMX.FTZ R8, R30, R9, !PT ;  /* 0x000000091e087209 */ /* 0x000fe40007810000 */
        /* <DEDUP_REMOVED lines=57> */
[----:B------:R-:W-:Y:S02]  /*2070*/  FSEL R71, R71, -INF , P1 ;  /* 0xff80000047477808 */ /* 0x000fe40000800000 */
[----:B------:R-:W-:Y:S02]  /*2080*/  FMNMX.FTZ R8, R70, R5, !PT ;  /* 0x0000000546087209 */ /* 0x000fe40007810000 */
[C---:B------:R-:W-:Y:S02]  /*2090*/  ISETP.GT.AND P1, PT, R0.reuse, RZ, PT ;  /* 0x000000ff0000720c */ /* 0x040fe40003f24270 */
[----:B------:R-:W-:Y:S02]  /*20a0*/  FMNMX.FTZ R8, R71, R8, !PT ;  /* 0x0000000847087209 */ /* 0x000fe40007810000 */
[----:B------:R-:W-:-:S02]  /*20b0*/  ISETP.GT.AND P2, PT, R0, 0x1, PT ;  /* 0x000000010000780c */ /* 0x000fc40003f44270 */
[----:B------:R-:W-:Y:S01]  /*20c0*/  ISETP.GT.AND P3, PT, R0, 0x8, PT ;  /* 0x000000080000780c */ /* 0x000fe20003f64270 */
[----:B------:R-:W2:Y:S01]  /*20d0*/  SHFL.BFLY PT, R5, R8, 0x2, 0x1f ;  /* 0x0c401f0008057f89 */ /* 0x000ea200000e0000 */
[----:B------:R-:W-:Y:S02]  /*20e0*/  FSEL R24, R24, -INF , P1 ;  /* 0xff80000018187808 */ /* 0x000fe40000800000 */
[----:B------:R-:W-:Y:S02]  /*20f0*/  FSEL R25, R25, -INF , P2 ;  /* 0xff80000019197808 */ /* 0x000fe40001000000 */
[----:B------:R-:W-:Y:S02]  /*2100*/  FSEL R28, R28, -INF , P3 ;  /* 0xff8000001c1c7808 */ /* 0x000fe40001800000 */
[----:B------:R-:W-:Y:S02]  /*2110*/  FMNMX.FTZ R3, R24, R25, !PT ;  /* 0x0000001918037209 */ /* 0x000fe40007810000 */
[----:B------:R-:W-:-:S02]  /*2120*/  ISETP.GT.AND P1, PT, R0, 0x10, PT ;  /* 0x000000100000780c */ /* 0x000fc40003f24270 */
[----:B------:R-:W-:Y:S02]  /*2130*/  FSEL R29, R29, -INF , P4 ;  /* 0xff8000001d1d7808 */ /* 0x000fe40002000000 */
[----:B------:R-:W-:Y:S02]  /*2140*/  FSEL R32, R32, -INF , P1 ;  /* 0xff80000020207808 */ /* 0x000fe40000800000 */
[----:B------:R-:W-:-:S04]  /*2150*/  ISETP.GT.AND P1, PT, R0, 0x18, PT ;  /* 0x000000180000780c */ /* 0x000fc80003f24270 */
[----:B------:R-:W-:Y:S02]  /*2160*/  FSEL R36, R36, -INF , P1 ;  /* 0xff80000024247808 */ /* 0x000fe40000800000 */
[----:B------:R-:W-:Y:S02]  /*2170*/  ISETP.GT.AND P1, PT, R0, 0x20, PT ;  /* 0x000000200000780c */ /* 0x000fe40003f24270 */
[----:B--2---:R-:W-:Y:S02]  /*2180*/  FMNMX.FTZ R9, R8, R5, !PT ;  /* 0x0000000508097209 */ /* 0x004fe40007810000 */
[----:B------:R-:W-:Y:S02]  /*2190*/  FSEL R40, R40, -INF , P1 ;  /* 0xff80000028287808 */ /* 0x000fe40000800000 */
[----:B------:R-:W-:Y:S01]  /*21a0*/  ISETP.GT.AND P1, PT, R0, 0x28, PT ;  /* 0x000000280000780c */ /* 0x000fe20003f24270 */
[----:B------:R-:W2:Y:S03]  /*21b0*/  SHFL.BFLY PT, R10, R9, 0x1, 0x1f ;  /* 0x0c201f00090a7f89 */ /* 0x000ea600000e0000 */
[----:B------:R-:W-:-:S02]  /*21c0*/  FSEL R44, R44, -INF , P1 ;  /* 0xff8000002c2c7808 */ /* 0x000fc40000800000 */
[----:B------:R-:W-:-:S04]  /*21d0*/  ISETP.GT.AND P1, PT, R0, 0x30, PT ;  /* 0x000000300000780c */ /* 0x000fc80003f24270 */
[----:B------:R-:W-:Y:S02]  /*21e0*/  FSEL R48, R48, -INF , P1 ;  /* 0xff80000030307808 */ /* 0x000fe40000800000 */
[----:B------:R-:W-:-:S04]  /*21f0*/  ISETP.GT.AND P1, PT, R0, 0x38, PT ;  /* 0x000000380000780c */ /* 0x000fc80003f24270 */
[----:B------:R-:W-:Y:S02]  /*2200*/  FSEL R52, R52, -INF , P1 ;  /* 0xff80000034347808 */ /* 0x000fe40000800000 */
[----:B------:R-:W-:-:S04]  /*2210*/  ISETP.GT.AND P1, PT, R0, 0x40, PT ;  /* 0x000000400000780c */ /* 0x000fc80003f24270 */
[----:B------:R-:W-:Y:S02]  /*2220*/  FSEL R56, R56, -INF , P1 ;  /* 0xff80000038387808 */ /* 0x000fe40000800000 */
[----:B------:R-:W-:Y:S02]  /*2230*/  ISETP.GT.AND P1, PT, R0, 0x48, PT ;  /* 0x000000480000780c */ /* 0x000fe40003f24270 */
[----:B--2---:R-:W-:Y:S02]  /*2240*/  FMNMX.FTZ R5, R9, R10, !PT ;  /* 0x0000000a09057209 */ /* 0x004fe40007810000 */
[----:B------:R-:W-:Y:S02]  /*2250*/  FSEL R60, R60, -INF , P1 ;  /* 0xff8000003c3c7808 */ /* 0x000fe40000800000 */
[C---:B------:R-:W-:Y:S01]  /*2260*/  FSETP.NEU.FTZ.AND P2, PT, R5.reuse, -INF , PT ;  /* 0xff8000000500780b */ /* 0x040fe20003f5d000 */
[----:B------:R-:W-:Y:S01]  /*2270*/  FMUL.FTZ R4, R5, UR25 ;  /* 0x0000001905047c20 */ /* 0x000fe20008410000 */
[----:B------:R-:W-:-:S04]  /*2280*/  ISETP.GT.AND P1, PT, R0, 0x50, PT ;  /* 0x000000500000780c */ /* 0x000fc80003f24270 */
[----:B------:R-:W-:Y:S02]  /*2290*/  FSEL R8, R4, RZ, P2 ;  /* 0x000000ff04087208 */ /* 0x000fe40001000000 */
[----:B------:R-:W-:Y:S02]  /*22a0*/  FMNMX.FTZ R4, R28, R3, !PT ;  /* 0x000000031c047209 */ /* 0x000fe40007810000 */
[----:B------:R-:W-:Y:S01]  /*22b0*/  ISETP.GT.AND P2, PT, R0, 0x11, PT ;  /* 0x000000110000780c */ /* 0x000fe20003f44270 */
[--C-:B------:R-:W-:Y:S01]  /*22c0*/  FFMA.FTZ R26, R26, UR25, -R8.reuse ;  /* 0x000000191a1a7c23 */ /* 0x100fe20008010808 */
[----:B------:R-:W-:Y:S01]  /*22d0*/  FMNMX.FTZ R3, R29, R4, !PT ;  /* 0x000000041d037209 */ /* 0x000fe20007810000 */
[--C-:B------:R-:W-:Y:S01]  /*22e0*/  FFMA.FTZ R27, R27, UR25, -R8.reuse ;  /* 0x000000191b1b7c23 */ /* 0x100fe20008010808 */
[----:B------:R-:W-:Y:S01]  /*22f0*/  FSEL R33, R33, -INF , P2 ;  /* 0xff80000021217808 */ /* 0x000fe20001000000 */
[--C-:B------:R-:W-:Y:S01]  /*2300*/  FFMA.FTZ R30, R30, UR25, -R8.reuse ;  /* 0x000000191e1e7c23 */ /* 0x100fe20008010808 */
[----:B------:R-:W-:Y:S01]  /*2310*/  FMNMX.FTZ R4, R32, R3, !PT ;  /* 0x0000000320047209 */ /* 0x000fe20007810000 */
[----:B------:R-:W-:Y:S01]  /*2320*/  MUFU.EX2 R26, R26 ;  /* 0x0000001a001a7308 */ /* 0x000fe20000000800 */
[----:B------:R-:W-:Y:S01]  /*2330*/  ISETP.GT.AND P2, PT, R0, 0x19, PT ;  /* 0x000000190000780c */ /* 0x000fe20003f44270 */
[--C-:B------:R-:W-:Y:S01]  /*2340*/  FFMA.FTZ R31, R31, UR25, -R8.reuse ;  /* 0x000000191f1f7c23 */ /* 0x100fe20008010808 */
[----:B------:R-:W-:Y:S01]  /*2350*/  FMNMX.FTZ R3, R33, R4, !PT ;  /* 0x0000000421037209 */ /* 0x000fe20007810000 */
[--C-:B------:R-:W-:Y:S01]  /*2360*/  FFMA.FTZ R34, R34, UR25, -R8.reuse ;  /* 0x0000001922227c23 */ /* 0x100fe20008010808 */
[----:B------:R-:W-:Y:S01]  /*2370*/  FSEL R37, R37, -INF , P2 ;  /* 0xff80000025257808 */ /* 0x000fe20001000000 */
[--C-:B------:R-:W-:Y:S01]  /*2380*/  FFMA.FTZ R35, R35, UR25, -R8.reuse ;  /* 0x0000001923237c23 */ /* 0x100fe20008010808 */
[----:B------:R-:W-:Y:S01]  /*2390*/  FMNMX.FTZ R4, R36, R3, !PT ;  /* 0x0000000324047209 */ /* 0x000fe20007810000 */
[----:B------:R-:W2:Y:S01]  /*23a0*/  MUFU.EX2 R27, R27 ;  /* 0x0000001b001b7308 */ /* 0x000ea20000000800 */
        /* <DEDUP_REMOVED lines=15> */
[----:B------:R-:W4:Y:S01]  /*24a0*/  MUFU.EX2 R31, R31 ;  /* 0x0000001f001f7308 */ /* 0x000f220000000800 */
[----:B------:R-:W-:Y:S01]  /*24b0*/  ISETP.GT.AND P2, PT, R0, 0x31, PT ;  /* 0x000000310000780c */ /* 0x000fe20003f44270 */
[----:B--2---:R-:W-:Y:S01]  /*24c0*/  FADD.FTZ R9, R26, R27 ;  /* 0x0000001b1a097221 */ /* 0x004fe20000010000 */
        /* <DEDUP_REMOVED lines=29> */
[----:B------:R-:W5:Y:S01]  /*26a0*/  MUFU.EX2 R39, R39 ;  /* 0x0000002700277308 */ /* 0x000f620000000800 */
[----:B------:R-:W-:Y:S01]  /*26b0*/  ISETP.GT.AND P2, PT, R0, 0x51, PT ;  /* 0x000000510000780c */ /* 0x000fe20003f44270 */
[----:B------:R-:W-:Y:S01]  /*26c0*/  FFMA.FTZ R8, R71, UR25, -R8 ;  /* 0x0000001947087c23 */ /* 0x000fe20008010808 */
[----:B------:R-:W-:-:S02]  /*26d0*/  FSEL R64, R64, -INF , P1 ;  /* 0xff80000040407808 */ /* 0x000fc40000800000 */
[----:B------:R-:W-:Y:S02]  /*26e0*/  FMNMX.FTZ R3, R61, R4, !PT ;  /* 0x000000043d037209 */ /* 0x000fe40007810000 */
[----:B------:R-:W-:Y:S01]  /*26f0*/  ISETP.GT.AND P1, PT, R0, 0x58, PT ;  /* 0x000000580000780c */ /* 0x000fe20003f24270 */
[----:B------:R-:W-:Y:S01]  /*2700*/  MUFU.EX2 R42, R42 ;  /* 0x0000002a002a7308 */ /* 0x000fe20000000800 */
[----:B------:R-:W-:Y:S02]  /*2710*/  FSEL R65, R65, -INF , P2 ;  /* 0xff80000041417808 */ /* 0x000fe40001000000 */
[----:B------:R-:W-:Y:S02]  /*2720*/  FMNMX.FTZ R4, R64, R3, !PT ;  /* 0x0000000340047209 */ /* 0x000fe40007810000 */
[----:B------:R-:W-:Y:S02]  /*2730*/  ISETP.GT.AND P2, PT, R0, 0x59, PT ;  /* 0x000000590000780c */ /* 0x000fe40003f44270 */
[----:B------:R-:W-:Y:S01]  /*2740*/  FSEL R68, R68, -INF , P1 ;  /* 0xff80000044447808 */ /* 0x000fe20000800000 */
[----:B------:R-:W1:Y:S01]  /*2750*/  MUFU.EX2 R43, R43 ;  /* 0x0000002b002b7308 */ /* 0x000e620000000800 */
[----:B------:R-:W-:-:S02]  /*2760*/  FMNMX.FTZ R3, R65, R4, !PT ;  /* 0x0000000441037209 */ /* 0x000fc40007810000 */
[----:B------:R-:W-:Y:S02]  /*2770*/  FSEL R69, R69, -INF , P2 ;  /* 0xff80000045457808 */ /* 0x000fe40001000000 */
[----:B------:R-:W-:Y:S02]  /*2780*/  FMNMX.FTZ R0, R68, R3, !PT ;  /* 0x0000000344007209 */ /* 0x000fe40007810000 */
[----:B------:R-:W-:Y:S01]  /*2790*/  F2FP.F16.F32.PACK_AB R153, R27, R26 ;  /* 0x0000001a1b99723e */ /* 0x000fe200000000ff */
[----:B------:R-:W-:Y:S01]  /*27a0*/  MUFU.EX2 R46, R46 ;  /* 0x0000002e002e7308 */ /* 0x000fe20000000800 */
[----:B------:R-:W-:Y:S02]  /*27b0*/  FMNMX.FTZ R0, R69, R0, !PT ;  /* 0x0000000045007209 */ /* 0x000fe40007810000 */
[----:B----4-:R-:W-:Y:S02]  /*27c0*/  F2FP.F16.F32.PACK_AB R155, R31, R30 ;  /* 0x0000001e1f9b723e */ /* 0x010fe400000000ff */
[----:B--2---:R-:W-:Y:S01]  /*27d0*/  F2FP.F16.F32.PACK_AB R157, R35, R34 ;  /* 0x00000022239d723e */ /* 0x004fe200000000ff */
[----:B------:R-:W2:Y:S01]  /*27e0*/  SHFL.BFLY PT, R3, R0, 0x2, 0x1f ;  /* 0x0c401f0000037f89 */ /* 0x000ea200000e0000 */
[----:B-----5:R-:W-:Y:S01]  /*27f0*/  F2FP.F16.F32.PACK_AB R159, R39, R38 ;  /* 0x00000026279f723e */ /* 0x020fe200000000ff */
[----:B------:R-:W4:Y:S01]  /*2800*/  MUFU.EX2 R47, R47 ;  /* 0x0000002f002f7308 */ /* 0x000f220000000800 */
[----:B-1----:R-:W-:-:S07]  /*2810*/  F2FP.F16.F32.PACK_AB R161, R43, R42 ;  /* 0x0000002a2ba1723e */ /* 0x002fce00000000ff */
[----:B------:R1:W-:Y:S08]  /*2820*/  MUFU.EX2 R175, R8 ;  /* 0x0000000800af7308 */ /* 0x0003f00000000800 */
[----:B------:R-:W-:Y:S01]  /*2830*/  MUFU.EX2 R50, R50 ;  /* 0x0000003200327308 */ /* 0x000fe20000000800 */
[----:B-1----:R-:W-:Y:S01]  /*2840*/  IMAD.U32 R8, RZ, RZ, UR21 ;  /* 0x00000015ff087e24 */ /* 0x002fe2000f8e00ff */
[----:B----4-:R-:W-:-:S02]  /*2850*/  F2FP.F16.F32.PACK_AB R163, R47, R46 ;  /* 0x0000002e2fa3723e */ /* 0x010fc400000000ff */
[----:B--2---:R-:W-:-:S04]  /*2860*/  FMNMX.FTZ R3, R0, R3, !PT ;  /* 0x0000000300037209 */ /* 0x004fc80007810000 */
[----:B------:R-:W1:Y:S01]  /*2870*/  MUFU.EX2 R51, R51 ;  /* 0x0000003300337308 */ /* 0x000e620000000800 */
[----:B------:R-:W2:Y:S07]  /*2880*/  SHFL.BFLY PT, R4, R3, 0x1, 0x1f ;  /* 0x0c201f0003047f89 */ /* 0x000eae00000e0000 */
[----:B------:R-:W-:Y:S08]  /*2890*/  MUFU.EX2 R54, R54 ;  /* 0x0000003600367308 */ /* 0x000ff00000000800 */
[----:B------:R-:W4:Y:S01]  /*28a0*/  MUFU.EX2 R55, R55 ;  /* 0x0000003700377308 */ /* 0x000f220000000800 */
[----:B-1----:R-:W-:-:S07]  /*28b0*/  F2FP.F16.F32.PACK_AB R165, R51, R50 ;  /* 0x0000003233a5723e */ /* 0x002fce00000000ff */
[----:B------:R-:W-:Y:S01]  /*28c0*/  MUFU.EX2 R58, R58 ;  /* 0x0000003a003a7308 */ /* 0x000fe20000000800 */
[----:B--2---:R-:W-:-:S04]  /*28d0*/  FMNMX.FTZ R4, R3, R4, !PT ;  /* 0x0000000403047209 */ /* 0x004fc80007810000 */
[C---:B------:R-:W-:Y:S01]  /*28e0*/  FSETP.NEU.FTZ.AND P1, PT, R4.reuse, -INF , PT ;  /* 0xff8000000400780b */ /* 0x040fe20003f3d000 */
[----:B------:R-:W-:Y:S02]  /*28f0*/  FMUL.FTZ R0, R4, UR25 ;  /* 0x0000001904007c20 */ /* 0x000fe40008410000 */
[----:B------:R-:W-:Y:S01]  /*2900*/  MUFU.EX2 R59, R59 ;  /* 0x0000003b003b7308 */ /* 0x000fe20000000800 */
[----:B----4-:R-:W-:Y:S02]  /*2910*/  F2FP.F16.F32.PACK_AB R167, R55, R54 ;  /* 0x0000003637a7723e */ /* 0x010fe400000000ff */
[----:B------:R-:W-:Y:S01]  /*2920*/  FSEL R3, R0, RZ, P1 ;  /* 0x000000ff00037208 */ /* 0x000fe20000800000 */
[----:B------:R-:W-:Y:S01]  /*2930*/  FADD.FTZ R0, R30, R9 ;  /* 0x000000091e007221 */ /* 0x000fe20000010000 */
[----:B---3--:R-:W-:-:S03]  /*2940*/  LOP3.LUT P1, RZ, R11, 0x7f, RZ, 0xc0, !PT ;  /* 0x0000007f0bff7812 */ /* 0x008fc6000782c0ff */
[----:B------:R-:W-:Y:S01]  /*2950*/  MUFU.EX2 R62, R62 ;  /* 0x0000003e003e7308 */ /* 0x000fe20000000800 */
[--C-:B------:R-:W-:Y:S01]  /*2960*/  FFMA.FTZ R24, R24, UR25, -R3.reuse ;  /* 0x0000001918187c23 */ /* 0x100fe20008010803 */
        /* <DEDUP_REMOVED lines=18> */
[----:B------:R-:W-:Y:S01]  /*2a90*/  IADD3 R9, -R23, 0xb, RZ ;  /* 0x0000000b17097810 */ /* 0x000fe20007ffe1ff */
[--C-:B------:R-:W-:Y:S01]  /*2aa0*/  FFMA.FTZ R49, R49, UR25, -R3.reuse ;  /* 0x0000001931317c23 */ /* 0x100fe20008010803 */
[--C-:B------:R-:W-:Y:S01]  /*2ab0*/  FFMA.FTZ R52, R52, UR25, -R3.reuse ;  /* 0x0000001934347c23 */ /* 0x100fe20008010803 */
[----:B------:R-:W-:Y:S01]  /*2ac0*/  FADD.FTZ R13, R39, R10 ;  /* 0x0000000a270d7221 */ /* 0x000fe20000010000 */
[----:B------:R-:W2:Y:S01]  /*2ad0*/  MUFU.EX2 R28, R28 ;  /* 0x0000001c001c7308 */ /* 0x000ea20000000800 */
[--C-:B------:R-:W-:Y:S01]  /*2ae0*/  FFMA.FTZ R53, R53, UR25, -R3.reuse ;  /* 0x0000001935357c23 */ /* 0x100fe20008010803 */
[----:B------:R-:W-:Y:S01]  /*2af0*/  FFMA.FTZ R56, R56, UR25, -R3 ;  /* 0x0000001938387c23 */ /* 0x000fe20008010803 */
[----:B------:R-:W-:Y:S01]  /*2b00*/  FADD.FTZ R12, R42, R13 ;  /* 0x0000000d2a0c7221 */ /* 0x000fe20000010000 */
[--C-:B------:R-:W-:Y:S01]  /*2b10*/  FFMA.FTZ R57, R57, UR25, -R3.reuse ;  /* 0x0000001939397c23 */ /* 0x100fe20008010803 */
[--C-:B------:R-:W-:Y:S01]  /*2b20*/  FFMA.FTZ R60, R60, UR25, -R3.reuse ;  /* 0x000000193c3c7c23 */ /* 0x100fe20008010803 */
[----:B------:R-:W-:Y:S01]  /*2b30*/  FFMA.FTZ R61, R61, UR25, -R3 ;  /* 0x000000193d3d7c23 */ /* 0x000fe20008010803 */
[----:B------:R-:W-:Y:S01]  /*2b40*/  FADD.FTZ R13, R43, R12 ;  /* 0x0000000c2b0d7221 */ /* 0x000fe20000010000 */
[----:B------:R-:W3:Y:S01]  /*2b50*/  MUFU.EX2 R29, R29 ;  /* 0x0000001d001d7308 */ /* 0x000ee20000000800 */
        /* <DEDUP_REMOVED lines=8> */
[----:B--2---:R-:W-:Y:S01]  /*2be0*/  FADD.FTZ R0, R28, R11 ;  /* 0x0000000b1c007221 */ /* 0x004fe20000010000 */
[----:B------:R-:W-:-:S02]  /*2bf0*/  F2FP.F16.F32.PACK_AB R169, R59, R58 ;  /* 0x0000003a3ba9723e */ /* 0x000fc400000000ff */
[----:B------:R-:W-:-:S04]  /*2c00*/  F2FP.F16.F32.PACK_AB R152, R25, R24 ;  /* 0x000000181998723e */ /* 0x000fc800000000ff */
[----:B------:R-:W2:Y:S01]  /*2c10*/  MUFU.EX2 R33, R33 ;  /* 0x0000002100217308 */ /* 0x000ea20000000800 */
[C---:B---3--:R-:W-:Y:S01]  /*2c20*/  FADD.FTZ R11, R29.reuse, R0 ;  /* 0x000000001d0b7221 */ /* 0x048fe20000010000 */
[----:B------:R-:W-:Y:S01]  /*2c30*/  @!P1 VIADD R0, R8, 0x22840 ;  /* 0x0002284008009836 */ /* 0x000fe20000000000 */
[----:B------:R-:W-:-:S04]  /*2c40*/  F2FP.F16.F32.PACK_AB R154, R29, R28 ;  /* 0x0000001c1d9a723e */ /* 0x000fc800000000ff */
[----:B------:R-:W-:Y:S01]  /*2c50*/  @!P1 PRMT R0, RZ, 0x654, R0 ;  /* 0x00000654ff009816 */ /* 0x000fe20000000000 */
[----:B------:R-:W3:Y:S01]  /*2c60*/  MUFU.EX2 R36, R36 ;  /* 0x0000002400247308 */ /* 0x000ee20000000800 */
[----:B-1----:R-:W-:Y:S01]  /*2c70*/  FADD.FTZ R10, R32, R11 ;  /* 0x0000000b200a7221 */ /* 0x002fe20000010000 */
[----:B------:R1:W-:Y:S06]  /*2c80*/  BAR.ARV R9, 0x100 ;  /* 0x000400090000751d */ /* 0x0003ec0000002000 */
[----:B------:R-:W4:Y:S01]  /*2c90*/  MUFU.EX2 R37, R37 ;  /* 0x0000002500257308 */ /* 0x000f220000000800 */
[C---:B--2---:R-:W-:Y:S01]  /*2ca0*/  FADD.FTZ R11, R33.reuse, R10 ;  /* 0x0000000a210b7221 */ /* 0x044fe20000010000 */
[----:B------:R2:W-:Y:S01]  /*2cb0*/  @!P1 SYNCS.ARRIVE.TRANS64.RED.A1T0 RZ, [R0+URZ], RZ ;  /* 0x000000ff00ff99a7 */ /* 0x0005e2000810043f */
[----:B------:R-:W-:-:S05]  /*2cc0*/  F2FP.F16.F32.PACK_AB R156, R33, R32 ;  /* 0x00000020219c723e */ /* 0x000fca00000000ff */
[----:B------:R-:W2:Y:S01]  /*2cd0*/  MUFU.EX2 R40, R40 ;  /* 0x0000002800287308 */ /* 0x000ea20000000800 */
[----:B---3--:R-:W-:-:S07]  /*2ce0*/  FADD.FTZ R10, R36, R11 ;  /* 0x0000000b240a7221 */ /* 0x008fce0000010000 */
        /* <DEDUP_REMOVED lines=11> */
[----:B------:R-:W-:Y:S01]  /*2da0*/  FADD.FTZ R10, R58, R13 ;  /* 0x0000000d3a0a7221 */ /* 0x000fe20000010000 */
[----:B------:R-:W-:-:S03]  /*2db0*/  F2FP.F16.F32.PACK_AB R160, R41, R40 ;  /* 0x0000002829a0723e */ /* 0x000fc600000000ff */
[----:B------:R-:W-:Y:S02]  /*2dc0*/  FADD.FTZ R13, R59, R10 ;  /* 0x0000000a3b0d7221 */ /* 0x000fe40000010000 */
[----:B------:R-:W3:Y:S01]  /*2dd0*/  MUFU.EX2 R48, R48 ;  /* 0x0000003000307308 */ /* 0x000ee20000000800 */
[----:B----4-:R-:W-:Y:S01]  /*2de0*/  FADD.FTZ R0, R44, R11 ;  /* 0x0000000b2c007221 */ /* 0x010fe20000010000 */
[----:B------:R-:W-:-:S06]  /*2df0*/  FADD.FTZ R10, R62, R13 ;  /* 0x0000000d3e0a7221 */ /* 0x000fcc0000010000 */
        /* <DEDUP_REMOVED lines=14> */
[C---:B----4-:R-:W-:Y:S01]  /*2ee0*/  FADD.FTZ R13, R63.reuse, R10 ;  /* 0x0000000a3f0d7221 */ /* 0x050fe20000010000 */
[----:B------:R-:W-:-:S06]  /*2ef0*/  F2FP.F16.F32.PACK_AB R171, R63, R62 ;  /* 0x0000003e3fab723e */ /* 0x000fcc00000000ff */
[----:B------:R-:W4:Y:S01]  /*2f00*/  MUFU.EX2 R57, R57 ;  /* 0x0000003900397308 */ /* 0x000f220000000800 */
[----:B--2---:R-:W-:-:S07]  /*2f10*/  FADD.FTZ R0, R56, R11 ;  /* 0x0000000b38007221 */ /* 0x004fce0000010000 */
[----:B------:R-:W2:Y:S01]  /*2f20*/  MUFU.EX2 R67, R67 ;  /* 0x0000004300437308 */ /* 0x000ea20000000800 */
[----:B---3--:R-:W-:-:S07]  /*2f30*/  FADD.FTZ R10, R66, R13 ;  /* 0x0000000d420a7221 */ /* 0x008fce0000010000 */
[----:B------:R-:W3:Y:S01]  /*2f40*/  MUFU.EX2 R60, R60 ;  /* 0x0000003c003c7308 */ /* 0x000ee20000000800 */
[C---:B----4-:R-:W-:Y:S01]  /*2f50*/  FADD.FTZ R11, R57.reuse, R0 ;  /* 0x00000000390b7221 */ /* 0x050fe20000010000 */
[----:B------:R-:W-:-:S06]  /*2f60*/  F2FP.F16.F32.PACK_AB R168, R57, R56 ;  /* 0x0000003839a8723e */ /* 0x000fcc00000000ff */
[----:B------:R-:W4:Y:S01]  /*2f70*/  MUFU.EX2 R70, R70 ;  /* 0x0000004600467308 */ /* 0x000f220000000800 */
[C---:B--2---:R-:W-:Y:S01]  /*2f80*/  FADD.FTZ R13, R67.reuse, R10 ;  /* 0x0000000a430d7221 */ /* 0x044fe20000010000 */
[----:B------:R-:W-:-:S06]  /*2f90*/  F2FP.F16.F32.PACK_AB R173, R67, R66 ;  /* 0x0000004243ad723e */ /* 0x000fcc00000000ff */
[----:B------:R-:W2:Y:S01]  /*2fa0*/  MUFU.EX2 R61, R61 ;  /* 0x0000003d003d7308 */ /* 0x000ea20000000800 */
[----:B---3--:R-:W-:-:S07]  /*2fb0*/  FADD.FTZ R0, R60, R11 ;  /* 0x0000000b3c007221 */ /* 0x008fce0000010000 */
[----:B------:R-:W3:Y:S01]  /*2fc0*/  MUFU.EX2 R64, R64 ;  /* 0x0000004000407308 */ /* 0x000ee20000000800 */
[----:B----4-:R-:W-:-:S07]  /*2fd0*/  FADD.FTZ R10, R70, R13 ;  /* 0x0000000d460a7221 */ /* 0x010fce0000010000 */
[----:B------:R-:W4:Y:S01]  /*2fe0*/  MUFU.EX2 R65, R65 ;  /* 0x0000004100417308 */ /* 0x000f220000000800 */
[----:B--2---:R-:W-:Y:S01]  /*2ff0*/  FADD.FTZ R13, R61, R0 ;  /* 0x000000003d0d7221 */ /* 0x004fe20000010000 */
[C---:B------:R-:W-:Y:S01]  /*3000*/  FADD.FTZ R0, R175.reuse, R10 ;  /* 0x0000000aaf007221 */ /* 0x040fe20000010000 */
[----:B------:R-:W-:Y:S02]  /*3010*/  F2FP.F16.F32.PACK_AB R175, R175, R70 ;  /* 0x00000046afaf723e */ /* 0x000fe400000000ff */
[----:B------:R-:W-:-:S03]  /*3020*/  F2FP.F16.F32.PACK_AB R170, R61, R60 ;  /* 0x0000003c3daa723e */ /* 0x000fc600000000ff */
[----:B------:R-:W2:Y:S01]  /*3030*/  MUFU.EX2 R68, R68 ;  /* 0x0000004400447308 */ /* 0x000ea20000000800 */
[----:B---3--:R-:W-:-:S07]  /*3040*/  FADD.FTZ R10, R64, R13 ;  /* 0x0000000d400a7221 */ /* 0x008fce0000010000 */
[----:B------:R-:W3:Y:S01]  /*3050*/  MUFU.EX2 R11, R3 ;  /* 0x00000003000b7308 */ /* 0x000ee20000000800 */
[C---:B----4-:R-:W-:Y:S01]  /*3060*/  FADD.FTZ R13, R65.reuse, R10 ;  /* 0x0000000a410d7221 */ /* 0x050fe20000010000 */
[----:B------:R-:W-:-:S03]  /*3070*/  F2FP.F16.F32.PACK_AB R172, R65, R64 ;  /* 0x0000004041ac723e */ /* 0x000fc600000000ff */
[----:B--2---:R-:W-:-:S04]  /*3080*/  FADD.FTZ R10, R68, R13 ;  /* 0x0000000d440a7221 */ /* 0x004fc80000010000 */
[C---:B---3--:R-:W-:Y:S01]  /*3090*/  FADD.FTZ R3, R11.reuse, R10 ;  /* 0x0000000a0b037221 */ /* 0x048fe20000010000 */
[----:B------:R-:W-:Y:S01]  /*30a0*/  F2FP.F16.F32.PACK_AB R174, R11, R68 ;  /* 0x000000440bae723e */ /* 0x000fe200000000ff */
[----:B-1----:R-:W-:Y:S06]  /*30b0*/  @!P0 BRA `(.L_x_3274) ;  /* 0x0000000000048947 */ /* 0x002fec0003800000 */
[----:B------:R-:W-:Y:S01]  /*30c0*/  BPT.TRAP 0x1 ;  /* 0x000000040000795c */ /* 0x000fe20000300000 */
.L_x_3274:
[----:B------:R1:W2:Y:S01]  /*30d0*/  SYNCS.PHASECHK.TRANS64.TRYWAIT P2, [UR21+0x22850], R7 ;  /* 0x02285007ff0075a7 */ /* 0x0002a20008040155 */
[----:B------:R-:W-:Y:S05]  /*30e0*/  @!P0 BRA `(.L_x_3275) ;  /* 0x0000000000048947 */ /* 0x000fea0003800000 */
[----:B------:R-:W-:Y:S01]  /*30f0*/  BPT.TRAP 0x1 ;  /* 0x000000040000795c */ /* 0x000fe20000300000 */
.L_x_3275:
[----:B--2---:R-:W-:Y:S05]  /*3100*/  @P2 BRA `(.L_x_3276) ;  /* 0x0000000000082947 */ /* 0x004fea0003800000 */
[----:B------:R-:W2:Y:S02]  /*3110*/  SYNCS.PHASECHK.TRANS64.TRYWAIT P2, [UR21+0x22850], R7 ;  /* 0x02285007ff0075a7 */ /* 0x000ea40008040155 */
[----:B--2---:R-:W-:Y:S05]  /*3120*/  @!P2 BRA `(.L_x_3277) ;  /* 0x000000940058a947 */ /* 0x004fea0003800000 */
.L_x_3276:
[----:B------:R3:W-:Y:S01]  /*3130*/  BAR.SYNC.DEFER_BLOCKING R6, 0x100 ;  /* 0x000400060000751d */ /* 0x0007e20000010000 */
[----:B------:R-:W-:Y:S01]  /*3140*/  UIADD3 UR6, UR49, 0x400, URZ ;  /* 0x0000040031067890 */ /* 0x000fe2000fffe03f */
[----:B--2---:R-:W-:Y:S01]  /*3150*/  @!P1 VIADD R8, R8, 0x22860 ;  /* 0x0002286008089836 */ /* 0x004fe20000000000 */
[----:B------:R-:W-:Y:S02]  /*3160*/  UIADD3 UR28, UR41, -0x2, URZ ;  /* 0xfffffffe291c7890 */ /* 0x000fe4000fffe03f */
[----:B------:R-:W-:Y:S01]  /*3170*/  USHF.R.U32.HI UR6, URZ, 0x4, UR6 ;  /* 0x000000043f067899 */ /* 0x000fe20008011606 */
[----:B------:R-:W-:Y:S01]  /*3180*/  UMOV UR7, 0x40000040 ;  /* 0x4000004000077882 */ /* 0x000fe20000000000 */
[----:B------:R-:W-:Y:S02]  /*3190*/  @!P1 PRMT R8, RZ, 0x654, R8 ;  /* 0x00000654ff089816 */ /* 0x000fe40000000008 */
[----:B------:R-:W-:-:S04]  /*31a0*/  ULOP3.LUT UR6, UR6, 0x3fff, URZ, 0xc0, !UPT ;  /* 0x00003fff06067892 */ /* 0x000fc8000f8ec03f */
        /* <DEDUP_REMOVED lines=35> */
[----:B------:R-:W-:-:S04]  /*33e0*/  UIADD3 UR6, UR42, -UR11, UR45 ;  /* 0x8000000b2a067290 */ /* 0x000fc8000fffe02d */
[----:B------:R-:W-:-:S04]  /*33f0*/  UIMAD.WIDE UR6, UR6, 0x2aaaaaab, URZ ;  /* 0x2aaaaaab060678a5 */ /* 0x000fc8000f8e023f */
[----:B------:R-:W-:-:S04]  /*3400*/  USHF.R.U32.HI UR6, URZ, 0x1f, UR7 ;  /* 0x0000001f3f067899 */ /* 0x000fc80008011607 */
[----:B------:R-:W-:-:S04]  /*3410*/  ULEA.HI.SX32 UR6, UR7, UR6, 0x1c ;  /* 0x0000000607067291 */ /* 0x000fc8000f8fe23f */
[----:B------:R-:W-:-:S04]  /*3420*/  UISETP.LT.AND UP0, UPT, URZ, UR6, UPT ;  /* 0x000000063f00728c */ /* 0x000fc8000bf01270 */
[----:B------:R-:W-:-:S04]  /*3430*/  USEL UR24, URZ, UR6, !UP0 ;  /* 0x000000063f187287 */ /* 0x000fc8000c000000 */
[----:B------:R-:W-:-:S06]  /*3440*/  UISETP.GE.AND UP0, UPT, UR28, UR24, UPT ;  /* 0x000000181c00728c */ /* 0x000fcc000bf06270 */
[----:B------:R-:W-:Y:S01]  /*3450*/  PLOP3.LUT P2, PT, PT, PT, UP0, 0x80, 0x0 ;  /* 0x000000000000781c */ /* 0x000fe20003f4f008 */
[----:B------:R-:W-:Y:S02]  /*3460*/  WARPGROUP.DEPBAR.LE gsb0, 0x0 ;  /* 0x00008000000079c5 */ /* 0x000fe40000010000 */
[----:B------:R3:W-:Y:S10]  /*3470*/  @!P1 SYNCS.ARRIVE.TRANS64.RED.A1T0 RZ, [R8+URZ], RZ ;  /* 0x000000ff08ff99a7 */ /* 0x0007f4000810043f */
[----:B---3--:R-:W-:Y:S05]  /*3480*/  @!P2 BRA `(.L_x_3278) ;  /* 0x000000240000a947 */ /* 0x008fea0003800000 */
[----:B------:R-:W-:Y:S01]  /*3490*/  IMAD.MOV.U32 R8, RZ, RZ, R5 ;  /* 0x000000ffff087224 */ /* 0x000fe200078e0005 */
[----:B------:R-:W-:Y:S01]  /*34a0*/  ULDC UR26, c[0x0][0x404] ;  /* 0x00010100001a7ab9 */ /* 0x000fe20000000800 */
[----:B-1----:R-:W-:Y:S01]  /*34b0*/  IMAD.MOV.U32 R7, RZ, RZ, R4 ;  /* 0x000000ffff077224 */ /* 0x002fe200078e0004 */
[----:B------:R-:W-:Y:S01]  /*34c0*/  ULDC UR27, c[0x0][0x2e0] ;  /* 0x0000b800001b7ab9 */ /* 0x000fe20000000800 */
[----:B------:R-:W-:Y:S01]  /*34d0*/  ULDC UR25, c[0x0][0x988] ;  /* 0x0002620000197ab9 */ /* 0x000fe20000000800 */
[----:B------:R-:W-:-:S05]  /*34e0*/  ULDC.64 UR22, c[0x0][0x3f8] ;  /* 0x0000fe0000167ab9 */ /* 0x000fca0000000a00 */
.L_x_3287:
[----:B------:R-:W-:-:S04]  /*34f0*/  UIADD3 UR37, UR37, 0x1, URZ ;  /* 0x0000000125257890 */ /* 0x000fc8000fffe03f */
[----:B------:R-:W-:-:S04]  /*3500*/  UISETP.NE.AND UP0, UPT, UR37, 0x2, UPT ;  /* 0x000000022500788c */ /* 0x000fc8000bf05270 */
[----:B------:R-:W-:Y:S02]  /*3510*/  USEL UR6, URZ, 0x1, UP0 ;  /* 0x000000013f067887 */ /* 0x000fe40008000000 */
[----:B------:R-:W-:Y:S02]  /*3520*/  USEL UR37, UR37, URZ, UP0 ;  /* 0x0000003f25257287 */ /* 0x000fe40008000000 */
[----:B------:R-:W-:Y:S01]  /*3530*/  ULOP3.LUT UR38, UR38, UR6, URZ, 0x3c, !UPT ;  /* 0x0000000626267292 */ /* 0x000fe2000f8e3c3f */
[----:B--2---:R-:W-:Y:S11]  /*3540*/  @!P0 BRA `(.L_x_3279) ;  /* 0x0000000000048947 */ /* 0x004ff60003800000 */
[----:B------:R-:W-:Y:S01]  /*3550*/  BPT.TRAP 0x1 ;  /* 0x000000040000795c */ /* 0x000fe20000300000 */
.L_x_3279:
[----:B------:R-:W-:Y:S01]  /*3560*/  ULEA UR29, UR37, UR49, 0x3 ;  /* 0x00000031251d7291 */ /* 0x000fe2000f8e183f */
[----:B------:R-:W-:-:S04]  /*3570*/  MOV R6, UR38 ;  /* 0x0000002600067c02 */ /* 0x000fc80008000f00 */
[----:B------:R-:W-:-:S04]  /*3580*/  SHF.L.U32 R6, R6, 0x1f, RZ ;  /* 0x0000001f06067819 */ /* 0x000fc800000006ff */
[----:B------:R1:W2:Y:S01]  /*3590*/  SYNCS.PHASECHK.TRANS64.TRYWAIT P2, [UR29+0x22830], R6 ;  /* 0x02283006ff0075a7 */ /* 0x0002a2000804015d */
[----:B------:R-:W-:Y:S05]  /*35a0*/  @!P0 BRA `(.L_x_3280) ;  /* 0x0000000000048947 */ /* 0x000fea0003800000 */
[----:B------:R-:W-:Y:S01]  /*35b0*/  BPT.TRAP 0x1 ;  /* 0x000000040000795c */ /* 0x000fe20000300000 */
.L_x_3280:
[----:B--2---:R-:W-:Y:S05]  /*35c0*/  @P2 BRA `(.L_x_3281) ;  /* 0x0000000000082947 */ /* 0x004fea0003800000 */
[----:B------:R-:W2:Y:S02]  /*35d0*/  SYNCS.PHASECHK.TRANS64.TRYWAIT P2, [UR29+0x22830], R6 ;  /* 0x02283006ff0075a7 */ /* 0x000ea4000804015d */
[----:B--2---:R-:W-:Y:S05]  /*35e0*/  @!P2 BRA `(.L_x_3282) ;  /* 0x00000090003ca947 */ /* 0x004fea0003800000 */
.L_x_3281:
[----:B------:R-:W-:Y:S01]  /*35f0*/  UIMAD UR18, UR37, 0x300, UR20 ;  /* 0x00000300251278a4 */ /* 0x000fe2000f8e0214 */
[----:B------:R-:W-:Y:S01]  /*3600*/  WARPGROUP.ARRIVE ;  /* 0x00000000000079c5 */ /* 0x000fe20000000000 */
[----:B------:R-:W-:Y:S01]  /*3610*/  UMOV UR19, 0x40000040 ;  /* 0x4000004000137882 */ /* 0x000fe20000000000 */
[----:B------:R-:W-:Y:S01]  /*3620*/  UMOV UR7, 0x40000040 ;  /* 0x4000004000077882 */ /* 0x000fe20000000000 */
[----:B------:R-:W-:Y:S01]  /*3630*/  UIADD3 UR6, UR18, 0x2, URZ ;  /* 0x0000000212067890 */ /* 0x000fe2000fffe03f */
[----:B--2---:R-:W2:Y:S01]  /*3640*/  LDC R5, c[0x0][0x288] ;  /* 0x0000a200ff057b82 */ /* 0x004ea20000000800 */
[----:B------:R-:W-:Y:S01]  /*3650*/  UIADD3 UR10, UR18, 0x4, URZ ;  /* 0x00000004120a7890 */ /* 0x000fe2000fffe03f */
[----:B------:R-:W-:Y:S02]  /*3660*/  UMOV UR11, 0x40000040 ;  /* 0x40000040000b7882 */ /* 0x000fe40000000000 */
[----:B------:R-:W-:Y:S01]  /*3670*/  HGMMA.64x96x16.F32 R152, gdesc[UR16], RZ, !UPT, gsb0 ;  /* 0x01600000109879f0 */ /* 0x000fe2000c0008ff */
[----:B------:R-:W-:Y:S01]  /*3680*/  UIADD3 UR14, UR18, 0x6, URZ ;  /* 0x00000006120e7890 */ /* 0x000fe2000fffe03f */
[----:B------:R-:W-:Y:S01]  /*3690*/  UMOV UR15, 0x40000040 ;  /* 0x40000040000f7882 */ /* 0x000fe20000000000 */
[----:B------:R-:W-:-:S04]  /*36a0*/  UISETP.NE.U32.AND UP0, UPT, UR22, URZ, UPT ;  /* 0x0000003f1600728c */ /* 0x000fc8000bf05070 */
[----:B------:R-:W-:Y:S01]  /*36b0*/  UISETP.NE.AND.EX UP0, UPT, UR23, URZ, UPT, UP0 ;  /* 0x0000003f1700728c */ /* 0x000fe2000bf05300 */
[----:B------:R-:W-:Y:S02]  /*36c0*/  WARPGROUP.DEPBAR.LE gsb0, 0x0 ;  /* 0x00008000000079c5 */ /* 0x000fe40000010000 */
[----:B------:R-:W-:-:S06]  /*36d0*/  WARPGROUP.ARRIVE ;  /* 0x00000000000079c5 */ /* 0x000fcc0000000000 */
[----:B------:R-:W-:Y:S01]  /*36e0*/  HGMMA.64x96x16.F32 R152, gdesc[UR4], R152, gsb0 ;  /* 0x01600000049879f0 */ /* 0x000fe20008000898 */
[----:B------:R-:W-:Y:S02]  /*36f0*/  UIMAD UR6, UR28, -0x60, UR42 ;  /* 0xffffffa01c0678a4 */ /* 0x000fe4000f8e022a */
[----:B------:R-:W-:Y:S02]  /*3700*/  USEL UR7, UR26, 0x1, UP0 ;  /* 0x000000011a077887 */ /* 0x000fe40008000000 */
[----:B------:R-:W-:-:S04]  /*3710*/  UIADD3 UR6, UR6, 0x1, URZ ;  /* 0x0000000106067890 */ /* 0x000fc8000fffe03f */
[----:B------:R-:W-:-:S06]  /*3720*/  UIMAD UR6, UR7, UR27, UR6 ;  /* 0x0000001b070672a4 */ /* 0x000fcc000f8e0206 */
[----:B--2---:R-:W-:-:S05]  /*3730*/  IADD3 R5, -R5, UR6, RZ ;  /* 0x0000000605057c10 */ /* 0x004fca000fffe1ff */
[----:B------:R-:W-:-:S04]  /*3740*/  IMAD R5, R2, -0x2, R5 ;  /* 0xfffffffe02057824 */ /* 0x000fc800078e0205 */
[----:B------:R-:W-:-:S05]  /*3750*/  IMAD.IADD R14, R22, 0x1, R5 ;  /* 0x00000001160e7824 */ /* 0x000fca00078e0205 */
[C---:B------:R-:W-:Y:S02]  /*3760*/  ISETP.GT.AND P2, PT, R14.reuse, RZ, PT ;  /* 0x000000ff0e00720c */ /* 0x040fe40003f44270 */
[----:B------:R-:W-:Y:S01]  /*3770*/  ISETP.GT.AND P3, PT, R14, 0x1, PT ;  /* 0x000000010e00780c */ /* 0x000fe20003f64270 */
        /* <DEDUP_REMOVED lines=8> */
[----:B------:R-:W-:Y:S02]  /*3800*/  ISETP.GT.AND P2, PT, R14, 0x8, PT ;  /* 0x000000080e00780c */ /* 0x000fe40003f44270 */
[----:B------:R-:W-:Y:S02]  /*3810*/  FSEL R11, R153, -INF , P3 ;  /* 0xff800000990b7808 */ /* 0x000fe40001800000 */
[----:B------:R-:W-:-:S02]  /*3820*/  FMNMX.FTZ R4, R207, R7, !PT ;  /* 0x00000007cf047209 */ /* 0x000fc40007810000 */
[----:B------:R-:W-:Y:S02]  /*3830*/  ISETP.GT.AND P3, PT, R14, 0x9, PT ;  /* 0x000000090e00780c */ /* 0x000fe40003f64270 */
[----:B------:R-:W-:Y:S02]  /*3840*/  FSEL R15, R156, -INF , P2 ;  /* 0xff8000009c0f7808 */ /* 0x000fe40001000000 */
[----:B------:R-:W-:Y:S02]  /*3850*/  FMNMX.FTZ R4, R11, R4, !PT ;  /* 0x000000040b047209 */ /* 0x000fe40007810000 */
        /* <DEDUP_REMOVED lines=57> */
[C---:B------:R-:W-:Y:S01]  /*3bf0*/  ISETP.GT.AND P3, PT, R14.reuse, 0x59, PT ;  /* 0x000000590e00780c */ /* 0x040fe20003f64270 */
[----:B------:R-:W-:Y:S01]  /*3c00*/  VIADD R14, R14, 0x8 ;  /* 0x000000080e0e7836 */ /* 0x000fe20000000000 */
[----:B------:R-:W-:Y:S02]  /*3c10*/  FSEL R196, R196, -INF , P2 ;  /* 0xff800000c4c47808 */ /* 0x000fe40001000000 */
[----:B------:R-:W-:Y:S02]  /*3c20*/  FMNMX.FTZ R9, R193, R4, !PT ;  /* 0x00000004c1097209 */ /* 0x000fe40007810000 */
[----:B------:R-:W-:Y:S02]  /*3c30*/  FSEL R197, R197, -INF , P3 ;  /* 0xff800000c5c57808 */ /* 0x000fe40001800000 */
[----:B------:R-:W-:Y:S02]  /*3c40*/  FMNMX.FTZ R4, R196, R9, !PT ;  /* 0x00000009c4047209 */ /* 0x000fe40007810000 */
[----:B------:R-:W-:-:S02]  /*3c50*/  ISETP.GT.AND P3, PT, R14, RZ, PT ;  /* 0x000000ff0e00720c */ /* 0x000fc40003f64270 */
[----:B------:R-:W-:Y:S02]  /*3c60*/  FMNMX.FTZ R10, R197, R4, !PT ;  /* 0x00000004c50a7209 */ /* 0x000fe40007810000 */
[----:B------:R-:W-:-:S03]  /*3c70*/  ISETP.GT.AND P4, PT, R14, 0x1, PT ;  /* 0x000000010e00780c */ /* 0x000fc60003f84270 */
[----:B------:R-:W2:Y:S01]  /*3c80*/  SHFL.BFLY PT, R9, R10, 0x2, 0x1f ;  /* 0x0c401f000a097f89 */ /* 0x000ea200000e0000 */
[----:B------:R-:W-:Y:S02]  /*3c90*/  FSEL R155, R155, -INF , P4 ;  /* 0xff8000009b9b7808 */ /* 0x000fe40002000000 */
        /* <DEDUP_REMOVED lines=23> */
[----:B------:R-:W-:-:S02]  /*3e10*/  ISETP.GT.AND P3, PT, R14, 0x8, PT ;  /* 0x000000080e00780c */ /* 0x000fc40003f64270 */
[----:B------:R-:W-:Y:S02]  /*3e20*/  FMNMX.FTZ R12, R9, R8, !PT ;  /* 0x00000008090c7209 */ /* 0x000fe40007810000 */
[----:B------:R-:W-:Y:S02]  /*3e30*/  FSEL R10, R20, RZ, P2 ;  /* 0x000000ff140a7208 */ /* 0x000fe40001000000 */
[----:B------:R-:W-:Y:S02]  /*3e40*/  FSEL R158, R158, -INF , P3 ;  /* 0xff8000009e9e7808 */ /* 0x000fe40001800000 */
[----:B------:R-:W-:Y:S01]  /*3e50*/  ISETP.GT.AND P3, PT, R14, 0x10, PT ;  /* 0x000000100e00780c */ /* 0x000fe20003f64270 */
[--C-:B------:R-:W-:Y:S01]  /*3e60*/  FFMA.FTZ R152, R207, UR25, -R10.reuse ;  /* 0x00000019cf987c23 */ /* 0x100fe2000801080a */
[----:B------:R-:W-:Y:S01]  /*3e70*/  FMNMX.FTZ R207, R155, R12, !PT ;  /* 0x0000000c9bcf7209 */ /* 0x000fe20007810000 */
[--C-:B------:R-:W-:Y:S01]  /*3e80*/  FFMA.FTZ R154, R15, UR25, -R10.reuse ;  /* 0x000000190f9a7c23 */ /* 0x100fe2000801080a */
[----:B------:R-:W-:Y:S01]  /*3e90*/  FSEL R162, R162, -INF , P3 ;  /* 0xff800000a2a27808 */ /* 0x000fe20001800000 */
[--C-:B------:R-:W-:Y:S01]  /*3ea0*/  FFMA.FTZ R156, R21, UR25, -R10.reuse ;  /* 0x00000019159c7c23 */ /* 0x100fe2000801080a */
[----:B------:R-:W-:Y:S01]  /*3eb0*/  FMNMX.FTZ R12, R158, R207, !PT ;  /* 0x000000cf9e0c7209 */ /* 0x000fe20007810000 */
[--C-:B------:R-:W-:Y:S01]  /*3ec0*/  FFMA.FTZ R160, R153, UR25, -R10.reuse ;  /* 0x0000001999a07c23 */ /* 0x100fe2000801080a */
[----:B------:R-:W-:Y:S01]  /*3ed0*/  ISETP.GT.AND P3, PT, R14, 0x18, PT ;  /* 0x000000180e00780c */ /* 0x000fe20003f64270 */
[--C-:B------:R-:W-:Y:S01]  /*3ee0*/  FFMA.FTZ R168, R184, UR25, -R10.reuse ;  /* 0x00000019b8a87c23 */ /* 0x100fe2000801080a */
[----:B------:R-:W-:Y:S01]  /*3ef0*/  FMNMX.FTZ R207, R159, R12, !PT ;  /* 0x0000000c9fcf7209 */ /* 0x000fe20007810000 */
[--C-:B------:R-:W-:Y:S01]  /*3f00*/  FFMA.FTZ R11, R11, UR25, -R10.reuse ;  /* 0x000000190b0b7c23 */ /* 0x100fe2000801080a */
[----:B------:R-:W-:Y:S01]  /*3f10*/  FSEL R166, R166, -INF , P3 ;  /* 0xff800000a6a67808 */ /* 0x000fe20001800000 */
[----:B------:R-:W-:Y:S01]  /*3f20*/  MUFU.EX2 R152, R152 ;  /* 0x0000009800987308 */ /* 0x000fe20000000800 */
        /* <DEDUP_REMOVED lines=11> */
[----:B------:R-:W-:Y:S01]  /*3fe0*/  FFMA.FTZ R197, R197, UR25, -R10 ;  /* 0x00000019c5c57c23 */ /* 0x000fe2000801080a */
[----:B------:R-:W-:-:S02]  /*3ff0*/  FMNMX.FTZ R157, R167, R12, !PT ;  /* 0x0000000ca79d7209 */ /* 0x000fc40007810000 */
[----:B------:R-:W-:Y:S01]  /*4000*/  FSEL R174, R174, -INF , P3 ;  /* 0xff800000aeae7808 */ /* 0x000fe20001800000 */
[----:B------:R-:W-:Y:S01]  /*4010*/  MUFU.EX2 R154, R154 ;  /* 0x0000009a009a7308 */ /* 0x000fe20000000800 */
[----:B------:R-:W-:Y:S02]  /*4020*/  FMNMX.FTZ R12, R170, R157, !PT ;  /* 0x0000009daa0c7209 */ /* 0x000fe40007810000 */
[----:B------:R-:W-:Y:S02]  /*4030*/  ISETP.GT.AND P3, PT, R14, 0x30, PT ;  /* 0x000000300e00780c */ /* 0x000fe40003f64270 */
[----:B------:R-:W-:Y:S02]  /*4040*/  FMNMX.FTZ R21, R171, R12, !PT ;  /* 0x0000000cab157209 */ /* 0x000fe40007810000 */
[----:B------:R-:W-:Y:S01]  /*4050*/  FSEL R178, R178, -INF , P3 ;  /* 0xff800000b2b27808 */ /* 0x000fe20001800000 */
[----:B------:R-:W-:Y:S01]  /*4060*/  MUFU.EX2 R15, R15 ;  /* 0x0000000f000f7308 */ /* 0x000fe20000000800 */
[----:B------:R-:W-:Y:S01]  /*4070*/  FMNMX.FTZ R12, R174, R21, !PT ;  /* 0x00000015ae0c7209 */ /* 0x000fe20007810000 */
[--C-:B------:R-:W-:Y:S01]  /*4080*/  FFMA.FTZ R21, R161, UR25, -R10.reuse ;  /* 0x00000019a1157c23 */ /* 0x100fe2000801080a */
[----:B------:R-:W-:Y:S01]  /*4090*/  ISETP.GT.AND P3, PT, R14, 0x38, PT ;  /* 0x000000380e00780c */ /* 0x000fe20003f64270 */
[--C-:B------:R-:W-:Y:S01]  /*40a0*/  FFMA.FTZ R161, R177, UR25, -R10.reuse ;  /* 0x00000019b1a17c23 */ /* 0x100fe2000801080a */
[----:B------:R-:W-:Y:S01]  /*40b0*/  FMNMX.FTZ R157, R175, R12, !PT ;  /* 0x0000000caf9d7209 */ /* 0x000fe20007810000 */
[----:B------:R-:W-:Y:S01]  /*40c0*/  FFMA.FTZ R177, R193, UR25, -R10 ;  /* 0x00000019c1b17c23 */ /* 0x000fe2000801080a */
[----:B------:R-:W-:Y:S01]  /*40d0*/  FSEL R182, R182, -INF , P3 ;  /* 0xff800000b6b67808 */ /* 0x000fe20001800000 */
[----:B------:R-:W-:Y:S01]  /*40e0*/  MUFU.EX2 R156, R156 ;  /* 0x0000009c009c7308 */ /* 0x000fe20000000800 */
[----:B------:R-:W-:-:S02]  /*40f0*/  FMNMX.FTZ R12, R178, R157, !PT ;  /* 0x0000009db20c7209 */ /* 0x000fc40007810000 */
[----:B------:R-:W-:Y:S02]  /*4100*/  ISETP.GT.AND P3, PT, R14, 0x40, PT ;  /* 0x000000400e00780c */ /* 0x000fe40003f64270 */
[----:B------:R-:W-:Y:S02]  /*4110*/  FMNMX.FTZ R153, R179, R12, !PT ;  /* 0x0000000cb3997209 */ /* 0x000fe40007810000 */
[----:B------:R-:W-:Y:S01]  /*4120*/  FSEL R186, R186, -INF , P3 ;  /* 0xff800000baba7808 */ /* 0x000fe20001800000 */
[----:B------:R2:W-:Y:S01]  /*4130*/  MUFU.EX2 R12, R160 ;  /* 0x000000a0000c7308 */ /* 0x0005e20000000800 */
[----:B------:R-:W-:Y:S01]  /*4140*/  FMNMX.FTZ R20, R182, R153, !PT ;  /* 0x00000099b6147209 */ /* 0x000fe20007810000 */
[--C-:B------:R-:W-:Y:S01]  /*4150*/  FFMA.FTZ R153, R165, UR25, -R10.reuse ;  /* 0x00000019a5997c23 */ /* 0x100fe2000801080a */
[----:B------:R-:W-:Y:S01]  /*4160*/  ISETP.GT.AND P3, PT, R14, 0x48, PT ;  /* 0x000000480e00780c */ /* 0x000fe20003f64270 */
[----:B------:R-:W-:Y:S01]  /*4170*/  FFMA.FTZ R165, R181, UR25, -R10 ;  /* 0x00000019b5a57c23 */ /* 0x000fe2000801080a */
[----:B------:R-:W-:-:S02]  /*4180*/  FMNMX.FTZ R157, R183, R20, !PT ;  /* 0x00000014b79d7209 */ /* 0x000fc40007810000 */
[----:B------:R-:W-:Y:S01]  /*4190*/  FSEL R190, R190, -INF , P3 ;  /* 0xff800000bebe7808 */ /* 0x000fe20001800000 */
[----:B------:R-:W-:Y:S01]  /*41a0*/  MUFU.EX2 R21, R21 ;  /* 0x0000001500157308 */ /* 0x000fe20000000800 */
[----:B------:R-:W-:Y:S01]  /*41b0*/  FMNMX.FTZ R20, R186, R157, !PT ;  /* 0x0000009dba147209 */ /* 0x000fe20007810000 */
[--C-:B--2---:R-:W-:Y:S01]  /*41c0*/  FFMA.FTZ R160, R13, UR25, -R10.reuse ;  /* 0x000000190da07c23 */ /* 0x104fe2000801080a */
[----:B------:R-:W-:Y:S02]  /*41d0*/  ISETP.GT.AND P3, PT, R14, 0x50, PT ;  /* 0x000000500e00780c */ /* 0x000fe40003f64270 */
[----:B------:R-:W-:Y:S02]  /*41e0*/  FMNMX.FTZ R13, R187, R20, !PT ;  /* 0x00000014bb0d7209 */ /* 0x000fe40007810000 */
[----:B------:R-:W-:Y:S01]  /*41f0*/  FSEL R191, R191, -INF , P4 ;  /* 0xff800000bfbf7808 */ /* 0x000fe20002000000 */
[----:B------:R-:W-:Y:S01]  /*4200*/  MUFU.EX2 R153, R153 ;  /* 0x0000009900997308 */ /* 0x000fe20000000800 */
[----:B------:R-:W-:Y:S01]  /*4210*/  FMNMX.FTZ R20, R190, R13, !PT ;  /* 0x0000000dbe147209 */ /* 0x000fe20007810000 */
[--C-:B------:R-:W-:Y:S01]  /*4220*/  FFMA.FTZ R13, R169, UR25, -R10.reuse ;  /* 0x00000019a90d7c23 */ /* 0x100fe2000801080a */
[----:B------:R-:W-:Y:S01]  /*4230*/  ISETP.GT.AND P4, PT, R14, 0x51, PT ;  /* 0x000000510e00780c */ /* 0x000fe20003f84270 */
[----:B------:R-:W-:Y:S01]  /*4240*/  FFMA.FTZ R169, R185, UR25, -R10 ;  /* 0x00000019b9a97c23 */ /* 0x000fe2000801080a */
[----:B------:R-:W-:-:S02]  /*4250*/  FSEL R194, R194, -INF , P3 ;  /* 0xff800000c2c27808 */ /* 0x000fc40001800000 */
[----:B------:R-:W-:Y:S01]  /*4260*/  FMNMX.FTZ R157, R191, R20, !PT ;  /* 0x00000014bf9d7209 */ /* 0x000fe20007810000 */
[----:B------:R-:W-:Y:S01]  /*4270*/  MUFU.EX2 R160, R160 ;  /* 0x000000a000a07308 */ /* 0x000fe20000000800 */
[----:B------:R-:W-:Y:S02]  /*4280*/  ISETP.GT.AND P3, PT, R14, 0x58, PT ;  /* 0x000000580e00780c */ /* 0x000fe40003f64270 */
[----:B------:R-:W-:Y:S02]  /*4290*/  FSEL R195, R195, -INF , P4 ;  /* 0xff800000c3c37808 */ /* 0x000fe40002000000 */
[----:B------:R-:W-:Y:S01]  /*42a0*/  FMNMX.FTZ R20, R194, R157, !PT ;  /* 0x0000009dc2147209 */ /* 0x000fe20007810000 */
[--C-:B------:R-:W-:Y:S01]  /*42b0*/  FFMA.FTZ R157, R173, UR25, -R10.reuse ;  /* 0x00000019ad9d7c23 */ /* 0x100fe2000801080a */
[----:B------:R-:W-:Y:S01]  /*42c0*/  ISETP.GT.AND P4, PT, R14, 0x59, PT ;  /* 0x000000590e00780c */ /* 0x000fe20003f84270 */
[--C-:B------:R-:W-:Y:S01]  /*42d0*/  FFMA.FTZ R14, R5, UR25, -R10.reuse ;  /* 0x00000019050e7c23 */ /* 0x100fe2000801080a */
[----:B------:R-:W-:Y:S01]  /*42e0*/  FSEL R198, R198, -INF , P3 ;  /* 0xff800000c6c67808 */ /* 0x000fe20001800000 */
[----:B------:R-:W-:Y:S01]  /*42f0*/  FFMA.FTZ R173, R189, UR25, -R10 ;  /* 0x00000019bdad7c23 */ /* 0x000fe2000801080a */
[----:B------:R-:W-:Y:S01]  /*4300*/  FMNMX.FTZ R5, R195, R20, !PT ;  /* 0x00000014c3057209 */ /* 0x000fe20007810000 */
[----:B------:R-:W-:Y:S01]  /*4310*/  MUFU.EX2 R13, R13 ;  /* 0x0000000d000d7308 */ /* 0x000fe20000000800 */
[----:B------:R-:W-:-:S02]  /*4320*/  FSEL R199, R199, -INF , P4 ;  /* 0xff800000c7c77808 */ /* 0x000fc40002000000 */
[----:B------:R-:W-:Y:S02]  /*4330*/  FMNMX.FTZ R20, R198, R5, !PT ;  /* 0x00000005c6147209 */ /* 0x000fe40007810000 */
[----:B------:R-:W-:Y:S02]  /*4340*/  FSEL R184, R4, RZ, P2 ;  /* 0x000000ff04b87208 */ /* 0x000fe40001000000 */
[----:B------:R-:W-:Y:S01]  /*4350*/  FMNMX.FTZ R5, R199, R20, !PT ;  /* 0x00000014c7057209 */ /* 0x000fe20007810000 */
[----:B------:R-:W-:Y:S01]  /*4360*/  FFMA.FTZ R20, R180, UR25, -R10 ;  /* 0x00000019b4147c23 */ /* 0x000fe2000801080a */
[----:B------:R-:W-:Y:S01]  /*4370*/  MUFU.EX2 R14, R14 ;  /* 0x0000000e000e7308 */ /* 0x000fe20000000800 */
[----:B------:R-:W-:Y:S02]  /*4380*/  FADD.FTZ R184, -R184, R7 ;  /* 0x00000007b8b87221 */ /* 0x000fe40000010100 */
[----:B------:R-:W2:Y:S02]  /*4390*/  SHFL.BFLY PT, R172, R5, 0x2, 0x1f ;  /* 0x0c401f0005ac7f89 */ /* 0x000ea400000e0000 */
[----:B------:R-:W-:-:S03]  /*43a0*/  FMUL.FTZ R181, R184, UR25 ;  /* 0x00000019b8b57c20 */ /* 0x000fc60008410000 */
[----:B------:R-:W-:Y:S08]  /*43b0*/  MUFU.EX2 R157, R157 ;  /* 0x0000009d009d7308 */ /* 0x000ff00000000800 */
[----:B------:R-:W3:Y:S08]  /*43c0*/  MUFU.EX2 R181, R181 ;  /* 0x000000b500b57308 */ /* 0x000ef00000000800 */
[----:B------:R-:W4:Y:S01]  /*43d0*/  MUFU.EX2 R164, R164 ;  /* 0x000000a400a47308 */ /* 0x000f220000000800 */
[----:B--2---:R-:W-:Y:S01]  /*43e0*/  FMNMX.FTZ R180, R5, R172, !PT ;  /* 0x000000ac05b47209 */ /* 0x004fe20007810000 */
[----:B------:R-:W-:-:S04]  /*43f0*/  FFMA.FTZ R172, R188, UR25, -R10 ;  /* 0x00000019bcac7c23 */ /* 0x000fc8000801080a */
[----:B------:R-:W2:Y:S02]  /*4400*/  SHFL.BFLY PT, R5, R180, 0x1, 0x1f ;  /* 0x0c201f00b4057f89 */ /* 0x000ea400000e0000 */
        /* <DEDUP_REMOVED lines=31> */
[----:B------:R-:W-:Y:S01]  /*4600*/  FSEL R193, R5, RZ, P2 ;  /* 0x000000ff05c17208 */ /* 0x000fe20001000000 */
[----:B------:R-:W-:Y:S01]  /*4610*/  MUFU.EX2 R169, R169 ;  /* 0x000000a900a97308 */ /* 0x000fe20000000800 */
[----:B------:R-:W-:Y:S01]  /*4620*/  FSEL R192, R192, RZ, P2 ;  /* 0x000000ffc0c07208 */ /* 0x000fe20001000000 */
[-C--:B------:R-:W-:Y:S01]  /*4630*/  FMUL.FTZ R72, R72, R181.reuse ;  /* 0x000000b548487220 */ /* 0x080fe20000410000 */
[-C--:B------:R-:W-:Y:S01]  /*4640*/  FMUL.FTZ R73, R73, R181.reuse ;  /* 0x000000b549497220 */ /* 0x080fe20000410000 */
[----:B------:R-:W-:Y:S01]  /*4650*/  FADD.FTZ R193, -R193, R8 ;  /* 0x00000008c1c17221 */ /* 0x000fe20000010100 */
[----:B------:R-:W-:Y:S01]  /*4660*/  FMUL.FTZ R76, R76, R181 ;  /* 0x000000b54c4c7220 */ /* 0x000fe20000410000 */
[--C-:B------:R-:W-:Y:S01]  /*4670*/  FFMA.FTZ R10, R155, UR25, -R192.reuse ;  /* 0x000000199b0a7c23 */ /* 0x100fe200080108c0 */
[----:B------:R-:W-:Y:S01]  /*4680*/  FFMA.FTZ R155, R158, UR25, -R192 ;  /* 0x000000199e9b7c23 */ /* 0x000fe200080108c0 */
[----:B------:R-:W-:Y:S01]  /*4690*/  FFMA.FTZ R158, R181, R3, R152 ;  /* 0x00000003b59e7223 */ /* 0x000fe20000010098 */
[--C-:B------:R-:W-:Y:S01]  /*46a0*/  FFMA.FTZ R208, R175, UR25, -R192.reuse ;  /* 0x00000019afd07c23 */ /* 0x100fe200080108c0 */
[--C-:B------:R-:W-:Y:S01]  /*46b0*/  FFMA.FTZ R175, R178, UR25, -R192.reuse ;  /* 0x00000019b2af7c23 */ /* 0x100fe200080108c0 */
[----:B------:R-:W-:Y:S01]  /*46c0*/  FFMA.FTZ R178, R179, UR25, -R192 ;  /* 0x00000019b3b27c23 */ /* 0x000fe200080108c0 */
[----:B------:R-:W-:Y:S01]  /*46d0*/  FADD.FTZ R3, R11, R158 ;  /* 0x0000009e0b037221 */ /* 0x000fe20000010000 */
[--C-:B------:R-:W-:Y:S01]  /*46e0*/  FFMA.FTZ R179, R182, UR25, -R192.reuse ;  /* 0x00000019b6b37c23 */ /* 0x100fe200080108c0 */
[--C-:B------:R-:W-:Y:S01]  /*46f0*/  FFMA.FTZ R182, R183, UR25, -R192.reuse ;  /* 0x00000019b7b67c23 */ /* 0x100fe200080108c0 */
[--C-:B------:R-:W-:Y:S01]  /*4700*/  FFMA.FTZ R183, R186, UR25, -R192.reuse ;  /* 0x00000019bab77c23 */ /* 0x100fe200080108c0 */
[----:B------:R-:W-:Y:S01]  /*4710*/  FADD.FTZ R158, R154, R3 ;  /* 0x000000039a9e7221 */ /* 0x000fe20000010000 */
[----:B------:R-:W-:Y:S01]  /*4720*/  FFMA.FTZ R186, R187, UR25, -R192 ;  /* 0x00000019bbba7c23 */ /* 0x000fe200080108c0 */
[----:B------:R-:W-:Y:S01]  /*4730*/  IMAD.U32 R187, RZ, RZ, UR29 ;  /* 0x0000001dffbb7e24 */ /* 0x000fe2000f8e00ff */
[----:B------:R-:W-:Y:S01]  /*4740*/  MUFU.EX2 R172, R172 ;  /* 0x000000ac00ac7308 */ /* 0x000fe20000000800 */
[----:B------:R-:W-:Y:S01]  /*4750*/  FADD.FTZ R3, R15, R158 ;  /* 0x0000009e0f037221 */ /* 0x000fe20000010000 */
[--C-:B------:R-:W-:Y:S01]  /*4760*/  FFMA.FTZ R185, R9, UR25, -R192.reuse ;  /* 0x0000001909b97c23 */ /* 0x100fe200080108c0 */
[----:B------:R-:W-:Y:S01]  /*4770*/  IADD3 R9, -R23, 0xb, RZ ;  /* 0x0000000b17097810 */ /* 0x000fe20007ffe1ff */
[--C-:B------:R-:W-:Y:S01]  /*4780*/  FFMA.FTZ R189, R190, UR25, -R192.reuse ;  /* 0x00000019bebd7c23 */ /* 0x100fe200080108c0 */
[----:B------:R-:W-:Y:S01]  /*4790*/  FADD.FTZ R158, R156, R3 ;  /* 0x000000039c9e7221 */ /* 0x000fe20000010000 */
[--C-:B------:R-:W-:Y:S01]  /*47a0*/  FFMA.FTZ R184, R159, UR25, -R192.reuse ;  /* 0x000000199fb87c23 */ /* 0x100fe200080108c0 */
[----:B------:R-:W-:Y:S01]  /*47b0*/  FFMA.FTZ R188, R163, UR25, -R192 ;  /* 0x00000019a3bc7c23 */ /* 0x000fe200080108c0 */
[----:B------:R-:W-:Y:S01]  /*47c0*/  MUFU.EX2 R173, R173 ;  /* 0x000000ad00ad7308 */ /* 0x000fe20000000800 */
[----:B------:R-:W-:Y:S01]  /*47d0*/  FADD.FTZ R3, R21, R158 ;  /* 0x0000009e15037221 */ /* 0x000fe20000010000 */
[--C-:B------:R-:W-:Y:S01]  /*47e0*/  FFMA.FTZ R206, R171, UR25, -R192.reuse ;  /* 0x00000019abce7c23 */ /* 0x100fe200080108c0 */
[--C-:B------:R-:W-:Y:S01]  /*47f0*/  FFMA.FTZ R190, R191, UR25, -R192.reuse ;  /* 0x00000019bfbe7c23 */ /* 0x100fe200080108c0 */
[--C-:B------:R-:W-:Y:S01]  /*4800*/  FFMA.FTZ R159, R162, UR25, -R192.reuse ;  /* 0x00000019a29f7c23 */ /* 0x100fe200080108c0 */
[----:B------:R-:W-:Y:S01]  /*4810*/  FADD.FTZ R158, R12, R3 ;  /* 0x000000030c9e7221 */ /* 0x000fe20000010000 */
[--C-:B------:R-:W-:Y:S01]  /*4820*/  FFMA.FTZ R163, R166, UR25, -R192.reuse ;  /* 0x00000019a6a37c23 */ /* 0x100fe200080108c0 */
[----:B------:R-:W-:Y:S01]  /*4830*/  FFMA.FTZ R171, R174, UR25, -R192 ;  /* 0x00000019aeab7c23 */ /* 0x000fe200080108c0 */
[----:B------:R1:W-:Y:S01]  /*4840*/  MUFU.EX2 R7, R197 ;  /* 0x000000c500077308 */ /* 0x0003e20000000800 */
[----:B------:R-:W-:Y:S01]  /*4850*/  FADD.FTZ R3, R153, R158 ;  /* 0x0000009e99037221 */ /* 0x000fe20000010000 */
[--C-:B------:R-:W-:Y:S01]  /*4860*/  FFMA.FTZ R191, R194, UR25, -R192.reuse ;  /* 0x00000019c2bf7c23 */ /* 0x100fe200080108c0 */
[--C-:B------:R-:W-:Y:S01]  /*4870*/  FFMA.FTZ R195, R195, UR25, -R192.reuse ;  /* 0x00000019c3c37c23 */ /* 0x100fe200080108c0 */
[--C-:B------:R-:W-:Y:S01]  /*4880*/  FFMA.FTZ R198, R198, UR25, -R192.reuse ;  /* 0x00000019c6c67c23 */ /* 0x100fe200080108c0 */
[----:B------:R-:W-:Y:S01]  /*4890*/  FADD.FTZ R158, R160, R3 ;  /* 0x00000003a09e7221 */ /* 0x000fe20000010000 */
[----:B------:R-:W-:Y:S01]  /*48a0*/  FFMA.FTZ R199, R199, UR25, -R192 ;  /* 0x00000019c7c77c23 */ /* 0x000fe200080108c0 */
[----:B------:R-:W-:Y:S01]  /*48b0*/  F2FP.F16.F32.PACK_AB R162, R157, R14 ;  /* 0x0000000e9da2723e */ /* 0x000fe200000000ff */
[----:B------:R-:W-:Y:S01]  /*48c0*/  MUFU.EX2 R176, R176 ;  /* 0x000000b000b07308 */ /* 0x000fe20000000800 */
[----:B------:R-:W-:Y:S01]  /*48d0*/  FADD.FTZ R3, R13, R158 ;  /* 0x0000009e0d037221 */ /* 0x000fe20000010000 */
[----:B------:R-:W-:Y:S01]  /*48e0*/  F2FP.F16.F32.PACK_AB R152, R11, R152 ;  /* 0x000000980b98723e */ /* 0x000fe200000000ff */
[-C--:B------:R-:W-:Y:S01]  /*48f0*/  FMUL.FTZ R77, R77, R181.reuse ;  /* 0x000000b54d4d7220 */ /* 0x080fe20000410000 */
[----:B------:R-:W-:Y:S01]  /*4900*/  F2FP.F16.F32.PACK_AB R154, R15, R154 ;  /* 0x0000009a0f9a723e */ /* 0x000fe200000000ff */
[----:B------:R-:W-:Y:S01]  /*4910*/  FADD.FTZ R158, R14, R3 ;  /* 0x000000030e9e7221 */ /* 0x000fe20000010000 */
[----:B------:R-:W-:Y:S01]  /*4920*/  F2FP.F16.F32.PACK_AB R156, R21, R156 ;  /* 0x0000009c159c723e */ /* 0x000fe200000000ff */
[-C--:B------:R-:W-:Y:S01]  /*4930*/  FMUL.FTZ R80, R80, R181.reuse ;  /* 0x000000b550507220 */ /* 0x080fe20000410000 */
[----:B------:R-:W-:Y:S01]  /*4940*/  MUFU.EX2 R177, R177 ;  /* 0x000000b100b17308 */ /* 0x000fe20000000800 */
[----:B------:R-:W-:Y:S01]  /*4950*/  FADD.FTZ R3, R157, R158 ;  /* 0x0000009e9d037221 */ /* 0x000fe20000010000 */
[----:B------:R-:W-:Y:S01]  /*4960*/  F2FP.F16.F32.PACK_AB R160, R13, R160 ;  /* 0x000000a00da0723e */ /* 0x000fe200000000ff */
[-C--:B------:R-:W-:Y:S01]  /*4970*/  FMUL.FTZ R81, R81, R181.reuse ;  /* 0x000000b551517220 */ /* 0x080fe20000410000 */
[-C--:B------:R-:W-:Y:S01]  /*4980*/  FMUL.FTZ R84, R84, R181.reuse ;  /* 0x000000b554547220 */ /* 0x080fe20000410000 */
[----:B----4-:R-:W-:Y:S01]  /*4990*/  FADD.FTZ R158, R164, R3 ;  /* 0x00000003a49e7221 */ /* 0x010fe20000010000 */
[----:B-----5:R-:W-:Y:S01]  /*49a0*/  F2FP.F16.F32.PACK_AB R164, R161, R164 ;  /* 0x000000a4a1a4723e */ /* 0x020fe200000000ff */
[-C--:B------:R-:W-:Y:S01]  /*49b0*/  FMUL.FTZ R85, R85, R181.reuse ;  /* 0x000000b555557220 */ /* 0x080fe20000410000 */
[----:B------:R4:W5:Y:S01]  /*49c0*/  MUFU.EX2 R180, R196 ;  /* 0x000000c400b47308 */ /* 0x0009620000000800 */
[----:B------:R-:W-:Y:S01]  /*49d0*/  FADD.FTZ R3, R161, R158 ;  /* 0x0000009ea1037221 */ /* 0x000fe20000010000 */
[-C--:B------:R-:W-:Y:S01]  /*49e0*/  FMUL.FTZ R88, R88, R181.reuse ;  /* 0x000000b558587220 */ /* 0x080fe20000410000 */
[-C--:B------:R-:W-:Y:S01]  /*49f0*/  FMUL.FTZ R89, R89, R181.reuse ;  /* 0x000000b559597220 */ /* 0x080fe20000410000 */
[----:B------:R-:W-:Y:S01]  /*4a00*/  FMUL.FTZ R92, R92, R181 ;  /* 0x000000b55c5c7220 */ /* 0x000fe20000410000 */
[----:B---3--:R-:W-:Y:S01]  /*4a10*/  FADD.FTZ R158, R20, R3 ;  /* 0x00000003149e7221 */ /* 0x008fe20000010000 */
[----:B------:R-:W-:-:S02]  /*4a20*/  @!P1 VIADD R3, R187, 0x22840 ;  /* 0x00022840bb039836 */ /* 0x000fc40000000000 */
[-C--:B------:R-:W-:Y:S01]  /*4a30*/  FMUL.FTZ R93, R93, R181.reuse ;  /* 0x000000b55d5d7220 */ /* 0x080fe20000410000 */
[----:B------:R-:W-:Y:S01]  /*4a40*/  MUFU.EX2 R185, R185 ;  /* 0x000000b900b97308 */ /* 0x000fe20000000800 */
[----:B-1----:R-:W-:Y:S01]  /*4a50*/  FADD.FTZ R197, R165, R158 ;  /* 0x0000009ea5c57221 */ /* 0x002fe20000010000 */
[--C-:B----4-:R-:W-:Y:S01]  /*4a60*/  FFMA.FTZ R196, R167, UR25, -R192.reuse ;  /* 0x00000019a7c47c23 */ /* 0x110fe200080108c0 */
[----:B------:R-:W-:Y:S01]  /*4a70*/  @!P1 PRMT R3, RZ, 0x654, R3 ;  /* 0x00000654ff039816 */ /* 0x000fe20000000003 */
[----:B------:R1:W-:Y:S06]  /*4a80*/  BAR.ARV R9, 0x100 ;  /* 0x000400090000751d */ /* 0x0003ec0000002000 */
[----:B--2---:R-:W-:Y:S01]  /*4a90*/  FADD.FTZ R158, R168, R197 ;  /* 0x000000c5a89e7221 */ /* 0x004fe20000010000 */
[----:B------:R2:W-:Y:S01]  /*4aa0*/  @!P1 SYNCS.ARRIVE.TRANS64.RED.A1T0 RZ, [R3+URZ], RZ ;  /* 0x000000ff03ff99a7 */ /* 0x0005e2000810043f */
[----:B------:R-:W-:Y:S01]  /*4ab0*/  FFMA.FTZ R167, R170, UR25, -R192 ;  /* 0x00000019aaa77c23 */ /* 0x000fe200080108c0 */
[----:B------:R-:W-:Y:S01]  /*4ac0*/  FMUL.FTZ R192, R193, UR25 ;  /* 0x00000019c1c07c20 */ /* 0x000fe20008410000 */
[----:B------:R-:W-:Y:S01]  /*4ad0*/  MUFU.EX2 R10, R10 ;  /* 0x0000000a000a7308 */ /* 0x000fe20000000800 */
[----:B-----5:R-:W-:Y:S01]  /*4ae0*/  F2FP.F16.F32.PACK_AB R174, R7, R180 ;  /* 0x000000b407ae723e */ /* 0x020fe200000000ff */
[-C--:B------:R-:W-:Y:S01]  /*4af0*/  FMUL.FTZ R96, R96, R181.reuse ;  /* 0x000000b560607220 */ /* 0x080fe20000410000 */
[----:B------:R-:W-:Y:S01]  /*4b00*/  F2FP.F16.F32.PACK_AB R168, R169, R168 ;  /* 0x000000a8a9a8723e */ /* 0x000fe200000000ff */
[-C--:B------:R-:W-:Y:S01]  /*4b10*/  FMUL.FTZ R97, R97, R181.reuse ;  /* 0x000000b561617220 */ /* 0x080fe20000410000 */
[----:B--2---:R-:W-:Y:S01]  /*4b20*/  FADD.FTZ R3, R169, R158 ;  /* 0x0000009ea9037221 */ /* 0x004fe20000010000 */
[----:B------:R-:W-:Y:S01]  /*4b30*/  F2FP.F16.F32.PACK_AB R170, R173, R172 ;  /* 0x000000acadaa723e */ /* 0x000fe200000000ff */
[-C--:B------:R-:W-:Y:S01]  /*4b40*/  FMUL.FTZ R100, R100, R181.reuse ;  /* 0x000000b564647220 */ /* 0x080fe20000410000 */
[----:B------:R-:W2:Y:S01]  /*4b50*/  MUFU.EX2 R192, R192 ;  /* 0x000000c000c07308 */ /* 0x000ea20000000800 */
[----:B------:R-:W-:Y:S01]  /*4b60*/  FADD.FTZ R158, R172, R3 ;  /* 0x00000003ac9e7221 */ /* 0x000fe20000010000 */
[----:B------:R-:W-:Y:S01]  /*4b70*/  F2FP.F16.F32.PACK_AB R172, R177, R176 ;  /* 0x000000b0b1ac723e */ /* 0x000fe200000000ff */
[-C--:B------:R-:W-:Y:S01]  /*4b80*/  FMUL.FTZ R101, R101, R181.reuse ;  /* 0x000000b565657220 */ /* 0x080fe20000410000 */
[-C--:B------:R-:W-:Y:S01]  /*4b90*/  FMUL.FTZ R104, R104, R181.reuse ;  /* 0x000000b568687220 */ /* 0x080fe20000410000 */
[----:B------:R-:W-:Y:S01]  /*4ba0*/  FADD.FTZ R3, R173, R158 ;  /* 0x0000009ead037221 */ /* 0x000fe20000010000 */
[----:B------:R-:W-:Y:S01]  /*4bb0*/  F2FP.F16.F32.PACK_AB R158, R153, R12 ;  /* 0x0000000c999e723e */ /* 0x000fe200000000ff */
[-C--:B------:R-:W-:Y:S01]  /*4bc0*/  FMUL.FTZ R105, R105, R181.reuse ;  /* 0x000000b569697220 */ /* 0x080fe20000410000 */
[----:B------:R-:W3:Y:S01]  /*4bd0*/  MUFU.EX2 R155, R155 ;  /* 0x0000009b009b7308 */ /* 0x000ee20000000800 */
[----:B------:R-:W-:Y:S01]  /*4be0*/  FADD.FTZ R166, R176, R3 ;  /* 0x00000003b0a67221 */ /* 0x000fe20000010000 */
[-C--:B------:R-:W-:Y:S01]  /*4bf0*/  FMUL.FTZ R108, R108, R181.reuse ;  /* 0x000000b56c6c7220 */ /* 0x080fe20000410000 */
[-C--:B------:R-:W-:Y:S01]  /*4c00*/  FMUL.FTZ R109, R109, R181.reuse ;  /* 0x000000b56d6d7220 */ /* 0x080fe20000410000 */
[-C--:B------:R-:W-:Y:S01]  /*4c10*/  FMUL.FTZ R112, R112, R181.reuse ;  /* 0x000000b570707220 */ /* 0x080fe20000410000 */
[----:B------:R-:W-:Y:S01]  /*4c20*/  FADD.FTZ R3, R177, R166 ;  /* 0x000000a6b1037221 */ /* 0x000fe20000010000 */
[----:B------:R-:W-:Y:S01]  /*4c30*/  F2FP.F16.F32.PACK_AB R166, R165, R20 ;  /* 0x00000014a5a6723e */ /* 0x000fe200000000ff */
[-C--:B------:R-:W-:Y:S01]  /*4c40*/  FMUL.FTZ R113, R113, R181.reuse ;  /* 0x000000b571717220 */ /* 0x080fe20000410000 */
[----:B------:R-:W4:Y:S01]  /*4c50*/  MUFU.EX2 R184, R184 ;  /* 0x000000b800b87308 */ /* 0x000f220000000800 */
[----:B------:R-:W-:Y:S01]  /*4c60*/  FADD.FTZ R12, R180, R3 ;  /* 0x00000003b40c7221 */ /* 0x000fe20000010000 */
[-C--:B------:R-:W-:Y:S01]  /*4c70*/  FMUL.FTZ R116, R116, R181.reuse ;  /* 0x000000b574747220 */ /* 0x080fe20000410000 */
[-C--:B------:R-:W-:Y:S01]  /*4c80*/  FMUL.FTZ R117, R117, R181.reuse ;  /* 0x000000b575757220 */ /* 0x080fe20000410000 */
[-C--:B------:R-:W-:Y:S01]  /*4c90*/  FMUL.FTZ R120, R120, R181.reuse ;  /* 0x000000b578787220 */ /* 0x080fe20000410000 */
[----:B------:R-:W-:Y:S01]  /*4ca0*/  FADD.FTZ R3, R7, R12 ;  /* 0x0000000c07037221 */ /* 0x000fe20000010000 */
[----:B--2---:R-:W-:Y:S01]  /*4cb0*/  FFMA.FTZ R7, R192, R0, R185 ;  /* 0x00000000c0077223 */ /* 0x004fe200000100b9 */
[-C--:B------:R-:W-:Y:S01]  /*4cc0*/  FMUL.FTZ R121, R121, R181.reuse ;  /* 0x000000b579797220 */ /* 0x080fe20000410000 */
[----:B------:R-:W2:Y:S01]  /*4cd0*/  MUFU.EX2 R159, R159 ;  /* 0x0000009f009f7308 */ /* 0x000ea20000000800 */
[-C--:B------:R-:W-:Y:S01]  /*4ce0*/  FMUL.FTZ R124, R124, R181.reuse ;  /* 0x000000b57c7c7220 */ /* 0x080fe20000410000 */
[----:B------:R-:W-:Y:S01]  /*4cf0*/  FADD.FTZ R0, R10, R7 ;  /* 0x000000070a007221 */ /* 0x000fe20000010000 */
[-C--:B------:R-:W-:Y:S01]  /*4d00*/  FMUL.FTZ R125, R125, R181.reuse ;  /* 0x000000b57d7d7220 */ /* 0x080fe20000410000 */
[-C--:B------:R-:W-:Y:S01]  /*4d10*/  FMUL.FTZ R128, R128, R181.reuse ;  /* 0x000000b580807220 */ /* 0x080fe20000410000 */
[-C--:B------:R-:W-:Y:S01]  /*4d20*/  FMUL.FTZ R129, R129, R181.reuse ;  /* 0x000000b581817220 */ /* 0x080fe20000410000 */
[----:B---3--:R-:W-:Y:S01]  /*4d30*/  FADD.FTZ R7, R155, R0 ;  /* 0x000000009b077221 */ /* 0x008fe20000010000 */
[-C--:B------:R-:W-:Y:S01]  /*4d40*/  FMUL.FTZ R132, R132, R181.reuse ;  /* 0x000000b584847220 */ /* 0x080fe20000410000 */
[----:B------:R-:W3:Y:S01]  /*4d50*/  MUFU.EX2 R188, R188 ;  /* 0x000000bc00bc7308 */ /* 0x000ee20000000800 */
[-C--:B------:R-:W-:Y:S01]  /*4d60*/  FMUL.FTZ R133, R133, R181.reuse ;  /* 0x000000b585857220 */ /* 0x080fe20000410000 */
[----:B----4-:R-:W-:Y:S01]  /*4d70*/  FADD.FTZ R0, R184, R7 ;  /* 0x00000007b8007221 */ /* 0x010fe20000010000 */
[-C--:B------:R-:W-:Y:S01]  /*4d80*/  FMUL.FTZ R136, R136, R181.reuse ;  /* 0x000000b588887220 */ /* 0x080fe20000410000 */
[-C--:B------:R-:W-:Y:S01]  /*4d90*/  FMUL.FTZ R137, R137, R181.reuse ;  /* 0x000000b589897220 */ /* 0x080fe20000410000 */
[-C--:B------:R-:W-:Y:S01]  /*4da0*/  FMUL.FTZ R140, R140, R181.reuse ;  /* 0x000000b58c8c7220 */ /* 0x080fe20000410000 */
[-C--:B------:R-:W-:Y:S01]  /*4db0*/  FMUL.FTZ R141, R141, R181.reuse ;  /* 0x000000b58d8d7220 */ /* 0x080fe20000410000 */
[-C--:B------:R-:W-:Y:S01]  /*4dc0*/  FMUL.FTZ R144, R144, R181.reuse ;  /* 0x000000b590907220 */ /* 0x080fe20000410000 */
[----:B------:R-:W4:Y:S01]  /*4dd0*/  MUFU.EX2 R163, R163 ;  /* 0x000000a300a37308 */ /* 0x000f220000000800 */
[----:B--2---:R-:W-:Y:S01]  /*4de0*/  FADD.FTZ R7, R159, R0 ;  /* 0x000000009f077221 */ /* 0x004fe20000010000 */
[-C--:B------:R-:W-:Y:S01]  /*4df0*/  FMUL.FTZ R145, R145, R181.reuse ;  /* 0x000000b591917220 */ /* 0x080fe20000410000 */
[-C--:B------:R-:W-:Y:S01]  /*4e00*/  FMUL.FTZ R148, R148, R181.reuse ;  /* 0x000000b594947220 */ /* 0x080fe20000410000 */
[----:B------:R-:W-:Y:S01]  /*4e10*/  FMUL.FTZ R149, R149, R181 ;  /* 0x000000b595957220 */ /* 0x000fe20000410000 */
[----:B------:R-:W-:Y:S01]  /*4e20*/  F2FP.F16.F32.PACK_AB R153, R10, R185 ;  /* 0x000000b90a99723e */ /* 0x000fe200000000ff */
[-C--:B------:R-:W-:Y:S01]  /*4e30*/  FMUL.FTZ R26, R26, R192.reuse ;  /* 0x000000c01a1a7220 */ /* 0x080fe20000410000 */
[----:B------:R-:W-:Y:S01]  /*4e40*/  F2FP.F16.F32.PACK_AB R155, R184, R155 ;  /* 0x0000009bb89b723e */ /* 0x000fe200000000ff */
        /* <DEDUP_REMOVED lines=17> */
[C---:B--2---:R-:W-:Y:S01]  /*4f60*/  FADD.FTZ R0, R196.reuse, R7 ;  /* 0x00000007c4007221 */ /* 0x044fe20000010000 */
[----:B------:R-:W-:Y:S01]  /*4f70*/  F2FP.F16.F32.PACK_AB R159, R196, R163 ;  /* 0x000000a3c49f723e */ /* 0x000fe200000000ff */
        /* <DEDUP_REMOVED lines=73> */
[----:B------:R-:W-:-:S04]  /*5410*/  FMUL.FTZ R151, R151, R192 ;  /* 0x000000c097977220 */ /* 0x000fc80000410000 */
        /* <DEDUP_REMOVED lines=18> */
.L_x_3283:
[----:B------:R1:W2:Y:S01]  /*5540*/  SYNCS.PHASECHK.TRANS64.TRYWAIT P2, [UR29+0x22850], R6 ;  /* 0x02285006ff0075a7 */ /* 0x0002a2000804015d */
[----:B------:R-:W-:Y:S05]  /*5550*/  @!P0 BRA `(.L_x_3284) ;  /* 0x0000000000048947 */ /* 0x000fea0003800000 */
[----:B------:R-:W-:Y:S01]  /*5560*/  BPT.TRAP 0x1 ;  /* 0x000000040000795c */ /* 0x000fe20000300000 */
.L_x_3284:
[----:B--2---:R-:W-:Y:S05]  /*5570*/  @P2 BRA `(.L_x_3285) ;  /* 0x0000000000082947 */ /* 0x004fea0003800000 */
[----:B------:R-:W2:Y:S02]  /*5580*/  SYNCS.PHASECHK.TRANS64.TRYWAIT P2, [UR29+0x22850], R6 ;  /* 0x02285006ff0075a7 */ /* 0x000ea4000804015d */
[----:B--2---:R-:W-:Y:S05]  /*5590*/  @!P2 BRA `(.L_x_3286) ;  /* 0x000000700068a947 */ /* 0x004fea0003800000 */
.L_x_3285:
[----:B-12---:R-:W-:Y:S01]  /*55a0*/  VIADD R6, R23, 0x8 ;  /* 0x0000000817067836 */ /* 0x006fe20000000000 */
[----:B------:R-:W-:Y:S01]  /*55b0*/  UIMAD UR10, UR37, 0xc00, UR21 ;  /* 0x00000c00250a78a4 */ /* 0x000fe2000f8e0215 */
[----:B------:R-:W-:Y:S01]  /*55c0*/  @!P1 VIADD R187, R187, 0x22860 ;  /* 0x00022860bbbb9836 */ /* 0x000fe20000000000 */
[----:B------:R-:W-:Y:S01]  /*55d0*/  UMOV UR7, 0x40000040 ;  /* 0x4000004000077882 */ /* 0x000fe20000000000 */
[----:B------:R-:W-:Y:S01]  /*55e0*/  UISETP.GT.AND UP0, UPT, UR28, UR24, UPT ;  /* 0x000000181c00728c */ /* 0x000fe2000bf04270 */
[----:B------:R2:W-:Y:S01]  /*55f0*/  BAR.SYNC.DEFER_BLOCKING R6, 0x100 ;  /* 0x000400060000751d */ /* 0x0005e20000010000 */
[----:B------:R-:W-:Y:S01]  /*5600*/  UIADD3 UR28, UR28, -0x1, URZ ;  /* 0xffffffff1c1c7890 */ /* 0x000fe2000fffe03f */
[----:B------:R-:W-:Y:S01]  /*5610*/  @!P1 PRMT R187, RZ, 0x654, R187 ;  /* 0x00000654ffbb9816 */ /* 0x000fe200000000bb */
[----:B------:R-:W-:Y:S01]  /*5620*/  IMAD.MOV.U32 R8, RZ, RZ, R5 ;  /* 0x000000ffff087224 */ /* 0x000fe200078e0005 */
[----:B------:R-:W-:Y:S02]  /*5630*/  MOV R7, R4 ;  /* 0x0000000400077202 */ /* 0x000fe40000000f00 */
[----:B------:R-:W-:Y:S01]  /*5640*/  UMOV UR6, UR10 ;  /* 0x0000000a00067c82 */ /* 0x000fe20008000000 */
[----:B------:R-:W-:Y:S01]  /*5650*/  PLOP3.LUT P2, PT, PT, PT, UP0, 0x80, 0x0 ;  /* 0x000000000000781c */ /* 0x000fe20003f4f008 */
        /* <DEDUP_REMOVED lines=35> */
.L_x_3278:
[----:B------:R-:W-:-:S13]  /*5890*/  ISETP.LE.AND P2, PT, RZ, UR28, PT ;  /* 0x0000001cff007c0c */ /* 0x000fda000bf43270 */
[----:B------:R-:W-:Y:S05]  /*58a0*/  @!P2 BRA `(.L_x_3288) ;  /* 0x0000001c002ca947 */ /* 0x000fea0003800000 */
[----:B------:R-:W-:Y:S01]  /*58b0*/  IMAD.MOV.U32 R206, RZ, RZ, R5 ;  /* 0x000000ffffce7224 */ /* 0x000fe200078e0005 */
[----:B------:R-:W-:Y:S01]  /*58c0*/  ULDC UR25, c[0x0][0x988] ;  /* 0x0002620000197ab9 */ /* 0x000fe20000000800 */
[----:B-1----:R-:W-:-:S07]  /*58d0*/  IMAD.MOV.U32 R7, RZ, RZ, R4 ;  /* 0x000000ffff077224 */ /* 0x002fce00078e0004 */
.L_x_3297:
[----:B------:R-:W-:-:S04]  /*58e0*/  UIADD3 UR37, UR37, 0x1, URZ ;  /* 0x0000000125257890 */ /* 0x000fc8000fffe03f */
[----:B------:R-:W-:-:S04]  /*58f0*/  UISETP.NE.AND UP0, UPT, UR37, 0x2, UPT ;  /* 0x000000022500788c */ /* 0x000fc8000bf05270 */
[----:B------:R-:W-:Y:S02]  /*5900*/  USEL UR6, URZ, 0x1, UP0 ;  /* 0x000000013f067887 */ /* 0x000fe40008000000 */
[----:B------:R-:W-:Y:S02]  /*5910*/  USEL UR37, UR37, URZ, UP0 ;  /* 0x0000003f25257287 */ /* 0x000fe40008000000 */
[----:B------:R-:W-:Y:S01]  /*5920*/  ULOP3.LUT UR38, UR38, UR6, URZ, 0x3c, !UPT ;  /* 0x0000000626267292 */ /* 0x000fe2000f8e3c3f */
[----:B---3--:R-:W-:Y:S11]  /*5930*/  @!P0 BRA `(.L_x_3289) ;  /* 0x0000000000048947 */ /* 0x008ff60003800000 */
[----:B------:R-:W-:Y:S01]  /*5940*/  BPT.TRAP 0x1 ;  /* 0x000000040000795c */ /* 0x000fe20000300000 */
.L_x_3289:
[----:B------:R-:W-:Y:S01]  /*5950*/  ULEA UR22, UR37, UR49, 0x3 ;  /* 0x0000003125167291 */ /* 0x000fe2000f8e183f */
[----:B--2---:R-:W-:-:S05]  /*5960*/  IMAD.U32 R6, RZ, RZ, UR38 ;  /* 0x00000026ff067e24 */ /* 0x004fca000f8e00ff */
[----:B------:R-:W-:-:S04]  /*5970*/  SHF.L.U32 R6, R6, 0x1f, RZ ;  /* 0x0000001f06067819 */ /* 0x000fc800000006ff */
[----:B------:R1:W2:Y:S01]  /*5980*/  SYNCS.PHASECHK.TRANS64.TRYWAIT P2, [UR22+0x22830], R6 ;  /* 0x02283006ff0075a7 */ /* 0x0002a20008040156 */
[----:B------:R-:W-:Y:S05]  /*5990*/  @!P0 BRA `(.L_x_3290) ;  /* 0x0000000000048947 */ /* 0x000fea0003800000 */
[----:B------:R-:W-:Y:S01]  /*59a0*/  BPT.TRAP 0x1 ;  /* 0x000000040000795c */ /* 0x000fe20000300000 */
.L_x_3290:
[----:B--2---:R-:W-:Y:S05]  /*59b0*/  @P2 BRA `(.L_x_3291) ;  /* 0x0000000000082947 */ /* 0x004fea0003800000 */
[----:B------:R-:W2:Y:S02]  /*59c0*/  SYNCS.PHASECHK.TRANS64.TRYWAIT P2, [UR22+0x22830], R6 ;  /* 0x02283006ff0075a7 */ /* 0x000ea40008040156 */
[----:B--2---:R-:W-:Y:S05]  /*59d0*/  @!P2 BRA `(.L_x_3292) ;  /* 0x0000006c006ca947 */ /* 0x004fea0003800000 */
.L_x_3291:
        /* <DEDUP_REMOVED lines=20> */
[----:B------:R-:W-:Y:S02]  /*5b20*/  FMNMX.FTZ R4, R152, R7, !PT ;  /* 0x0000000798047209 */ /* 0x000fe40007810000 */
[----:B------:R-:W-:Y:S02]  /*5b30*/  FMNMX.FTZ R10, R154, R206, !PT ;  /* 0x000000ce9a0a7209 */ /* 0x000fe40007810000 */
        /* <DEDUP_REMOVED lines=23> */
[----:B------:R-:W2:Y:S02]  /*5cb0*/  SHFL.BFLY PT, R4, R5, 0x2, 0x1f ;  /* 0x0c401f0005047f89 */ /* 0x000ea400000e0000 */
        /* <DEDUP_REMOVED lines=22> */
[----:B------:R-:W-:Y:S01]  /*5e20*/  FMUL.FTZ R8, R7, UR25 ;  /* 0x0000001907087c20 */ /* 0x000fe20008410000 */
[----:B------:R-:W-:Y:S01]  /*5e30*/  FMNMX.FTZ R12, R178, R5, !PT ;  /* 0x00000005b20c7209 */ /* 0x000fe20007810000 */
[--C-:B------:R-:W-:Y:S01]  /*5e40*/  FFMA.FTZ R7, R152, UR25, -R9.reuse ;  /* 0x0000001998077c23 */ /* 0x100fe20008010809 */
[--C-:B------:R-:W-:Y:S01]  /*5e50*/  FFMA.FTZ R152, R153, UR25, -R9.reuse ;  /* 0x0000001999987c23 */ /* 0x100fe20008010809 */
[----:B------:R2:W-:Y:S01]  /*5e60*/  MUFU.EX2 R13, R161 ;  /* 0x000000a1000d7308 */ /* 0x0005e20000000800 */
        /* <DEDUP_REMOVED lines=9> */
[--C-:B--2---:R-:W-:Y:S01]  /*5f00*/  FFMA.FTZ R161, R172, UR25, -R9.reuse ;  /* 0x00000019aca17c23 */ /* 0x104fe20008010809 */
[--C-:B------:R-:W-:Y:S01]  /*5f10*/  FFMA.FTZ R168, R184, UR25, -R9.reuse ;  /* 0x00000019b8a87c23 */ /* 0x100fe20008010809 */
[--C-:B------:R-:W-:Y:S01]  /*5f20*/  FFMA.FTZ R165, R185, UR25, -R9.reuse ;  /* 0x00000019b9a57c23 */ /* 0x100fe20008010809 */
[----:B------:R-:W-:Y:S01]  /*5f30*/  FMNMX.FTZ R14, R186, R5, !PT ;  /* 0x00000005ba0e7209 */ /* 0x000fe20007810000 */
[--C-:B------:R-:W-:Y:S01]  /*5f40*/  FFMA.FTZ R169, R188, UR25, -R9.reuse ;  /* 0x00000019bca97c23 */ /* 0x100fe20008010809 */
[--C-:B------:R-:W-:Y:S01]  /*5f50*/  FFMA.FTZ R173, R192, UR25, -R9.reuse ;  /* 0x00000019c0ad7c23 */ /* 0x100fe20008010809 */
[--C-:B------:R-:W-:Y:S01]  /*5f60*/  FFMA.FTZ R196, R196, UR25, -R9.reuse ;  /* 0x00000019c4c47c23 */ /* 0x100fe20008010809 */
[----:B------:R-:W-:Y:S01]  /*5f70*/  FMNMX.FTZ R5, R187, R14, !PT ;  /* 0x0000000ebb057209 */ /* 0x000fe20007810000 */
[--C-:B---3--:R-:W-:Y:S01]  /*5f80*/  FFMA.FTZ R164, R176, UR25, -R9.reuse ;  /* 0x00000019b0a47c23 */ /* 0x108fe20008010809 */
[----:B------:R-:W-:Y:S01]  /*5f90*/  FFMA.FTZ R176, R193, UR25, -R9 ;  /* 0x00000019c1b07c23 */ /* 0x000fe20008010809 */
[----:B------:R-:W2:Y:S01]  /*5fa0*/  MUFU.EX2 R8, R8 ;  /* 0x0000000800087308 */ /* 0x000ea20000000800 */
[----:B------:R-:W-:-:S04]  /*5fb0*/  FMNMX.FTZ R14, R190, R5, !PT ;  /* 0x00000005be0e7209 */ /* 0x000fc80007810000 */
[----:B------:R-:W-:-:S03]  /*5fc0*/  FMNMX.FTZ R5, R191, R14, !PT ;  /* 0x0000000ebf057209 */ /* 0x000fc60007810000 */
[----:B------:R-:W3:Y:S01]  /*5fd0*/  MUFU.EX2 R7, R7 ;  /* 0x0000000700077308 */ /* 0x000ee20000000800 */
[----:B------:R-:W-:-:S04]  /*5fe0*/  FMNMX.FTZ R14, R194, R5, !PT ;  /* 0x00000005c20e7209 */ /* 0x000fc80007810000 */
[----:B------:R-:W-:-:S03]  /*5ff0*/  FMNMX.FTZ R5, R195, R14, !PT ;  /* 0x0000000ec3057209 */ /* 0x000fc60007810000 */
[----:B------:R4:W-:Y:S01]  /*6000*/  MUFU.EX2 R14, R161 ;  /* 0x000000a1000e7308 */ /* 0x0009e20000000800 */
[----:B------:R-:W-:Y:S01]  /*6010*/  FMNMX.FTZ R20, R198, R5, !PT ;  /* 0x00000005c6147209 */ /* 0x000fe20007810000 */
[-C--:B--2---:R-:W-:Y:S01]  /*6020*/  FMUL.FTZ R24, R24, R8.reuse ;  /* 0x0000000818187220 */ /* 0x084fe20000410000 */
[-C--:B------:R-:W-:Y:S01]  /*6030*/  FMUL.FTZ R25, R25, R8.reuse ;  /* 0x0000000819197220 */ /* 0x080fe20000410000 */
[----:B------:R-:W-:Y:S01]  /*6040*/  FMUL.FTZ R28, R28, R8 ;  /* 0x000000081c1c7220 */ /* 0x000fe20000410000 */
[----:B------:R-:W-:Y:S01]  /*6050*/  FMNMX.FTZ R5, R199, R20, !PT ;  /* 0x00000014c7057209 */ /* 0x000fe20007810000 */
[--C-:B------:R-:W-:Y:S01]  /*6060*/  FFMA.FTZ R20, R180, UR25, -R9.reuse ;  /* 0x00000019b4147c23 */ /* 0x100fe20008010809 */
[-C--:B------:R-:W-:Y:S01]  /*6070*/  FMUL.FTZ R29, R29, R8.reuse ;  /* 0x000000081d1d7220 */ /* 0x080fe20000410000 */
[----:B------:R-:W2:Y:S01]  /*6080*/  MUFU.EX2 R152, R152 ;  /* 0x0000009800987308 */ /* 0x000ea20000000800 */
[----:B----4-:R-:W-:Y:S01]  /*6090*/  FFMA.FTZ R161, R181, UR25, -R9 ;  /* 0x00000019b5a17c23 */ /* 0x010fe20008010809 */
[----:B------:R-:W4:Y:S01]  /*60a0*/  SHFL.BFLY PT, R172, R5, 0x2, 0x1f ;  /* 0x0c401f0005ac7f89 */ /* 0x000f2200000e0000 */
[----:B---3--:R-:W-:Y:S01]  /*60b0*/  FFMA.FTZ R3, R8, R3, R7 ;  /* 0x0000000308037223 */ /* 0x008fe20000010007 */
        /* <DEDUP_REMOVED lines=13> */
[C---:B--2---:R-:W-:Y:S01]  /*6190*/  FADD.FTZ R3, R152.reuse, R3 ;  /* 0x0000000398037221 */ /* 0x044fe20000010000 */
[----:B------:R-:W-:Y:S01]  /*61a0*/  F2FP.F16.F32.PACK_AB R152, R152, R7 ;  /* 0x000000079898723e */ /* 0x000fe200000000ff */
        /* <DEDUP_REMOVED lines=8> */
[--C-:B------:R-:W-:Y:S01]  /*6230*/  FFMA.FTZ R172, R189, UR25, -R9.reuse ;  /* 0x00000019bdac7c23 */ /* 0x100fe20008010809 */
[-C--:B------:R-:W-:Y:S01]  /*6240*/  FMUL.FTZ R65, R65, R8.reuse ;  /* 0x0000000841417220 */ /* 0x080fe20000410000 */
[-C--:B------:R-:W-:Y:S01]  /*6250*/  FMUL.FTZ R68, R68, R8.reuse ;  /* 0x0000000844447220 */ /* 0x080fe20000410000 */
[-C--:B------:R-:W-:Y:S01]  /*6260*/  FMUL.FTZ R69, R69, R8.reuse ;  /* 0x0000000845457220 */ /* 0x080fe20000410000 */
[----:B------:R-:W2:Y:S01]  /*6270*/  SHFL.BFLY PT, R180, R177, 0x1, 0x1f ;  /* 0x0c201f00b1b47f89 */ /* 0x000ea200000e0000 */
        /* <DEDUP_REMOVED lines=23> */
[----:B--2---:R-:W-:Y:S01]  /*63f0*/  FMNMX.FTZ R5, R177, R180, !PT ;  /* 0x000000b4b1057209 */ /* 0x004fe20007810000 */
[----:B------:R-:W-:Y:S01]  /*6400*/  FFMA.FTZ R180, R197, UR25, -R9 ;  /* 0x00000019c5b47c23 */ /* 0x000fe20008010809 */
[----:B------:R-:W-:Y:S01]  /*6410*/  MUFU.EX2 R177, R196 ;  /* 0x000000c400b17308 */ /* 0x000fe20000000800 */
        /* <DEDUP_REMOVED lines=19> */
[----:B------:R-:W3:Y:S01]  /*6550*/  MUFU.EX2 R184, R184 ;  /* 0x000000b800b87308 */ /* 0x000ee20000000800 */
[--C-:B------:R-:W-:Y:S01]  /*6560*/  FFMA.FTZ R192, R163, UR25, -R189.reuse ;  /* 0x00000019a3c07c23 */ /* 0x100fe200080108bd */
[--C-:B------:R-:W-:Y:S01]  /*6570*/  FFMA.FTZ R163, R166, UR25, -R189.reuse ;  /* 0x00000019a6a37c23 */ /* 0x100fe200080108bd */
[----:B------:R-:W-:Y:S01]  /*6580*/  @!P1 VIADD R154, R183, 0x22840 ;  /* 0x00022840b79a9836 */ /* 0x000fe20000000000 */
[----:B--2---:R-:W-:Y:S01]  /*6590*/  IADD3 R9, -R23, 0xb, RZ ;  /* 0x0000000b17097810 */ /* 0x004fe20007ffe1ff */
[--C-:B------:R-:W-:Y:S01]  /*65a0*/  FFMA.FTZ R196, R167, UR25, -R189.reuse ;  /* 0x00000019a7c47c23 */ /* 0x100fe200080108bd */
[--C-:B------:R-:W-:Y:S01]  /*65b0*/  FFMA.FTZ R167, R170, UR25, -R189.reuse ;  /* 0x00000019aaa77c23 */ /* 0x100fe200080108bd */
[--C-:B------:R-:W-:Y:S01]  /*65c0*/  FFMA.FTZ R206, R171, UR25, -R189.reuse ;  /* 0x00000019abce7c23 */ /* 0x100fe200080108bd */
[----:B------:R-:W2:Y:S01]  /*65d0*/  MUFU.EX2 R155, R155 ;  /* 0x0000009b009b7308 */ /* 0x000ea20000000800 */
[----:B------:R-:W-:Y:S01]  /*65e0*/  @!P1 PRMT R154, RZ, 0x654, R154 ;  /* 0x00000654ff9a9816 */ /* 0x000fe2000000009a */
[----:B------:R4:W-:Y:S06]  /*65f0*/  BAR.ARV R9, 0x100 ;  /* 0x000400090000751d */ /* 0x0009ec0000002000 */
[----:B------:R-:W5:Y:S01]  /*6600*/  MUFU.EX2 R185, R185 ;  /* 0x000000b900b97308 */ /* 0x000f620000000800 */
[----:B---3--:R-:W-:Y:S01]  /*6610*/  FFMA.FTZ R0, R181, R0, R184 ;  /* 0x00000000b5007223 */ /* 0x008fe200000100b8 */
[----:B------:R3:W-:Y:S01]  /*6620*/  @!P1 SYNCS.ARRIVE.TRANS64.RED.A1T0 RZ, [R154+URZ], RZ ;  /* 0x000000ff9aff99a7 */ /* 0x0007e2000810043f */
[--C-:B------:R-:W-:Y:S01]  /*6630*/  FFMA.FTZ R171, R174, UR25, -R189.reuse ;  /* 0x00000019aeab7c23 */ /* 0x100fe200080108bd */
[--C-:B------:R-:W-:Y:S01]  /*6640*/  FFMA.FTZ R186, R186, UR25, -R189.reuse ;  /* 0x00000019baba7c23 */ /* 0x100fe200080108bd */
[--C-:B------:R-:W-:Y:S01]  /*6650*/  FFMA.FTZ R187, R187, UR25, -R189.reuse ;  /* 0x00000019bbbb7c23 */ /* 0x100fe200080108bd */
[--C-:B------:R-:W-:Y:S01]  /*6660*/  FFMA.FTZ R190, R190, UR25, -R189.reuse ;  /* 0x00000019bebe7c23 */ /* 0x100fe200080108bd */
[----:B------:R-:W-:Y:S01]  /*6670*/  FFMA.FTZ R191, R191, UR25, -R189 ;  /* 0x00000019bfbf7c23 */ /* 0x000fe200080108bd */
[----:B------:R-:W1:Y:S01]  /*6680*/  MUFU.EX2 R188, R188 ;  /* 0x000000bc00bc7308 */ /* 0x000e620000000800 */
[----:B--2---:R-:W-:Y:S01]  /*6690*/  FADD.FTZ R0, R155, R0 ;  /* 0x000000009b007221 */ /* 0x004fe20000010000 */
[----:B---3--:R-:W-:Y:S01]  /*66a0*/  FADD.FTZ R154, R10, R3 ;  /* 0x000000030a9a7221 */ /* 0x008fe20000010000 */
[--C-:B------:R-:W-:Y:S01]  /*66b0*/  FFMA.FTZ R194, R194, UR25, -R189.reuse ;  /* 0x00000019c2c27c23 */ /* 0x100fe200080108bd */
[--C-:B------:R-:W-:Y:S01]  /*66c0*/  FFMA.FTZ R195, R195, UR25, -R189.reuse ;  /* 0x00000019c3c37c23 */ /* 0x100fe200080108bd */
[--C-:B------:R-:W-:Y:S01]  /*66d0*/  FFMA.FTZ R198, R198, UR25, -R189.reuse ;  /* 0x00000019c6c67c23 */ /* 0x100fe200080108bd */
[----:B------:R-:W-:Y:S01]  /*66e0*/  FADD.FTZ R3, R11, R154 ;  /* 0x0000009a0b037221 */ /* 0x000fe20000010000 */
[----:B------:R-:W-:Y:S01]  /*66f0*/  FFMA.FTZ R199, R199, UR25, -R189 ;  /* 0x00000019c7c77c23 */ /* 0x000fe200080108bd */
        /* <DEDUP_REMOVED lines=8> */
[----:B------:R-:W3:Y:S01]  /*6780*/  MUFU.EX2 R192, R192 ;  /* 0x000000c000c07308 */ /* 0x000ee20000000800 */
        /* <DEDUP_REMOVED lines=24> */
[----:B-1----:R-:W-:Y:S01]  /*6910*/  FADD.FTZ R7, R163, R0 ;  /* 0x00000000a3077221 */ /* 0x002fe20000010000 */
[----:B------:R-:W-:Y:S01]  /*6920*/  F2FP.F16.F32.PACK_AB R162, R153, R14 ;  /* 0x0000000e99a2723e */ /* 0x000fe200000000ff */
[-C--:B------:R-:W-:Y:S01]  /*6930*/  FMUL.FTZ R26, R26, R181.reuse ;  /* 0x000000b51a1a7220 */ /* 0x080fe20000410000 */
[----:B------:R-:W-:Y:S01]  /*6940*/  F2FP.F16.F32.PACK_AB R153, R155, R184 ;  /* 0x000000b89b99723e */ /* 0x000fe200000000ff */
[-C--:B------:R-:W-:Y:S01]  /*6950*/  FMUL.FTZ R27, R27, R181.reuse ;  /* 0x000000b51b1b7220 */ /* 0x080fe20000410000 */
[----:B------:R-:W-:Y:S01]  /*6960*/  F2FP.F16.F32.PACK_AB R156, R13, R156 ;  /* 0x0000009c0d9c723e */ /* 0x000fe200000000ff */
[-C--:B------:R-:W-:Y:S01]  /*6970*/  FMUL.FTZ R30, R30, R181.reuse ;  /* 0x000000b51e1e7220 */ /* 0x080fe20000410000 */
[----:B------:R-:W1:Y:S01]  /*6980*/  MUFU.EX2 R206, R206 ;  /* 0x000000ce00ce7308 */ /* 0x000e620000000800 */
[----:B--2---:R-:W-:Y:S01]  /*6990*/  FADD.FTZ R0, R196, R7 ;  /* 0x00000007c4007221 */ /* 0x004fe20000010000 */
        /* <DEDUP_REMOVED lines=58> */
[----:B------:R-:W-:Y:S01]  /*6d40*/  F2FP.F16.F32.PACK_AB R157, R192, R159 ;  /* 0x0000009fc09d723e */ /* 0x000fe200000000ff */
[----:B------:R-:W-:Y:S01]  /*6d50*/  FMUL.FTZ R115, R115, R181 ;  /* 0x000000b573737220 */ /* 0x000fe20000410000 */
[----:B------:R-:W-:Y:S01]  /*6d60*/  F2FP.F16.F32.PACK_AB R159, R196, R163 ;  /* 0x000000a3c49f723e */ /* 0x000fe200000000ff */
[----:B------:R-:W-:Y:S01]  /*6d70*/  FMUL.FTZ R118, R118, R181 ;  /* 0x000000b576767220 */ /* 0x000fe20000410000 */
[----:B------:R-:W3:Y:S01]  /*6d80*/  MUFU.EX2 R179, R179 ;  /* 0x000000b300b37308 */ /* 0x000ee20000000800 */
        /* <DEDUP_REMOVED lines=24> */
[C---:B-1----:R-:W-:Y:S01]  /*6f10*/  FADD.FTZ R3, R161.reuse, R154 ;  /* 0x0000009aa1037221 */ /* 0x042fe20000010000 */
[----:B------:R-:W-:-:S02]  /*6f20*/  F2FP.F16.F32.PACK_AB R166, R161, R20 ;  /* 0x00000014a1a6723e */ /* 0x000fc400000000ff */
[----:B------:R-:W-:Y:S02]  /*6f30*/  F2FP.F16.F32.PACK_AB R161, R206, R167 ;  /* 0x000000a7cea1723e */ /* 0x000fe400000000ff */
[----:B------:R-:W-:Y:S02]  /*6f40*/  F2FP.F16.F32.PACK_AB R155, R188, R185 ;  /* 0x000000b9bc9b723e */ /* 0x000fe400000000ff */
[----:B------:R-:W1:Y:S01]  /*6f50*/  MUFU.EX2 R186, R186 ;  /* 0x000000ba00ba7308 */ /* 0x000e620000000800 */
[C---:B--2---:R-:W-:Y:S01]  /*6f60*/  FADD.FTZ R7, R182.reuse, R7 ;  /* 0x00000007b6077221 */ /* 0x044fe20000010000 */
[----:B------:R-:W-:-:S06]  /*6f70*/  F2FP.F16.F32.PACK_AB R167, R182, R179 ;  /* 0x000000b3b6a7723e */ /* 0x000fcc00000000ff */
[----:B------:R-:W2:Y:S01]  /*6f80*/  MUFU.EX2 R165, R165 ;  /* 0x000000a500a57308 */ /* 0x000ea20000000800 */
[----:B---3--:R-:W-:-:S07]  /*6f90*/  FADD.FTZ R154, R168, R3 ;  /* 0x00000003a89a7221 */ /* 0x008fce0000010000 */
[----:B------:R-:W3:Y:S01]  /*6fa0*/  MUFU.EX2 R187, R187 ;  /* 0x000000bb00bb7308 */ /* 0x000ee20000000800 */
[----:B-1----:R-:W-:-:S07]  /*6fb0*/  FADD.FTZ R0, R186, R7 ;  /* 0x00000007ba007221 */ /* 0x002fce0000010000 */
[----:B------:R-:W1:Y:S01]  /*6fc0*/  MUFU.EX2 R169, R169 ;  /* 0x000000a900a97308 */ /* 0x000e620000000800 */
[C---:B--2---:R-:W-:Y:S01]  /*6fd0*/  FADD.FTZ R154, R165.reuse, R154 ;  /* 0x0000009aa59a7221 */ /* 0x044fe20000010000 */
[----:B------:R-:W-:Y:S02]  /*6fe0*/  F2FP.F16.F32.PACK_AB R168, R165, R168 ;  /* 0x000000a8a5a8723e */ /* 0x000fe400000000ff */
[----:B------:R-:W-:-:S04]  /*6ff0*/  F2FP.F16.F32.PACK_AB R165, R178, R175 ;  /* 0x000000afb2a5723e */ /* 0x000fc800000000ff */
[----:B------:R-:W2:Y:S01]  /*7000*/  MUFU.EX2 R190, R190 ;  /* 0x000000be00be7308 */ /* 0x000ea20000000800 */
[----:B---3--:R-:W-:-:S07]  /*7010*/  FADD.FTZ R7, R187, R0 ;  /* 0x00000000bb077221 */ /* 0x008fce0000010000 */
[----:B------:R-:W3:Y:S01]  /*7020*/  MUFU.EX2 R172, R172 ;  /* 0x000000ac00ac7308 */ /* 0x000ee20000000800 */
[----:B-1----:R-:W-:Y:S01]  /*7030*/  FADD.FTZ R3, R169, R154 ;  /* 0x0000009aa9037221 */ /* 0x002fe20000010000 */
[----:B------:R-:W-:-:S06]  /*7040*/  F2FP.F16.F32.PACK_AB R154, R11, R10 ;  /* 0x0000000a0b9a723e */ /* 0x000fcc00000000ff */
[----:B------:R-:W1:Y:S01]  /*7050*/  MUFU.EX2 R191, R191 ;  /* 0x000000bf00bf7308 */ /* 0x000e620000000800 */
[----:B--2---:R-:W-:-:S07]  /*7060*/  FADD.FTZ R0, R190, R7 ;  /* 0x00000007be007221 */ /* 0x004fce0000010000 */
[----:B------:R-:W2:Y:S01]  /*7070*/  MUFU.EX2 R173, R173 ;  /* 0x000000ad00ad7308 */ /* 0x000ea20000000800 */
[C---:B---3--:R-:W-:Y:S01]  /*7080*/  FADD.FTZ R158, R172.reuse, R3 ;  /* 0x00000003ac9e7221 */ /* 0x048fe20000010000 */
[----:B------:R-:W-:Y:S02]  /*7090*/  F2FP.F16.F32.PACK_AB R170, R172, R169 ;  /* 0x000000a9acaa723e */ /* 0x000fe400000000ff */
[----:B------:R-:W-:-:S04]  /*70a0*/  F2FP.F16.F32.PACK_AB R169, R187, R186 ;  /* 0x000000babba9723e */ /* 0x000fc800000000ff */
[----:B------:R-:W3:Y:S01]  /*70b0*/  MUFU.EX2 R189, R194 ;  /* 0x000000c200bd7308 */ /* 0x000ee20000000800 */
[C---:B-1----:R-:W-:Y:S01]  /*70c0*/  FADD.FTZ R0, R191.reuse, R0 ;  /* 0x00000000bf007221 */ /* 0x042fe20000010000 */
[----:B------:R-:W-:-:S06]  /*70d0*/  F2FP.F16.F32.PACK_AB R171, R191, R190 ;  /* 0x000000bebfab723e */ /* 0x000fcc00000000ff */
[----:B------:R-:W1:Y:S01]  /*70e0*/  MUFU.EX2 R176, R176 ;  /* 0x000000b000b07308 */ /* 0x000e620000000800 */
[----:B--2---:R-:W-:Y:S01]  /*70f0*/  FADD.FTZ R3, R173, R158 ;  /* 0x0000009ead037221 */ /* 0x004fe20000010000 */
[----:B------:R-:W-:-:S06]  /*7100*/  F2FP.F16.F32.PACK_AB R158, R15, R12 ;  /* 0x0000000c0f9e723e */ /* 0x000fcc00000000ff */
[----:B------:R-:W2:Y:S01]  /*7110*/  MUFU.EX2 R8, R195 ;  /* 0x000000c300087308 */ /* 0x000ea20000000800 */
[----:B---3--:R-:W-:-:S07]  /*7120*/  FADD.FTZ R7, R189, R0 ;  /* 0x00000000bd077221 */ /* 0x008fce0000010000 */
[----:B------:R-:W3:Y:S01]  /*7130*/  MUFU.EX2 R198, R198 ;  /* 0x000000c600c67308 */ /* 0x000ee20000000800 */
[C---:B-1----:R-:W-:Y:S01]  /*7140*/  FADD.FTZ R10, R176.reuse, R3 ;  /* 0x00000003b00a7221 */ /* 0x042fe20000010000 */
[----:B------:R-:W-:-:S03]  /*7150*/  F2FP.F16.F32.PACK_AB R172, R176, R173 ;  /* 0x000000adb0ac723e */ /* 0x000fc600000000ff */
[----:B------:R-:W-:-:S03]  /*7160*/  FADD.FTZ R3, R177, R10 ;  /* 0x0000000ab1037221 */ /* 0x000fc60000010000 */
[----:B------:R-:W1:Y:S01]  /*7170*/  MUFU.EX2 R180, R180 ;  /* 0x000000b400b47308 */ /* 0x000e620000000800 */
[C---:B--2---:R-:W-:Y:S01]  /*7180*/  FADD.FTZ R7, R8.reuse, R7 ;  /* 0x0000000708077221 */ /* 0x044fe20000010000 */
[----:B------:R-:W-:-:S06]  /*7190*/  F2FP.F16.F32.PACK_AB R173, R8, R189 ;  /* 0x000000bd08ad723e */ /* 0x000fcc00000000ff */
[----:B------:R-:W2:Y:S01]  /*71a0*/  MUFU.EX2 R199, R199 ;  /* 0x000000c700c77308 */ /* 0x000ea20000000800 */
[----:B---3--:R-:W-:Y:S01]  /*71b0*/  FADD.FTZ R0, R198, R7 ;  /* 0x00000007c6007221 */ /* 0x008fe20000010000 */
[C---:B-1----:R-:W-:Y:S01]  /*71c0*/  FADD.FTZ R3, R180.reuse, R3 ;  /* 0x00000003b4037221 */ /* 0x042fe20000010000 */
[----:B------:R-:W-:Y:S02]  /*71d0*/  F2FP.F16.F32.PACK_AB R174, R180, R177 ;  /* 0x000000b1b4ae723e */ /* 0x000fe400000000ff */
[C---:B--2---:R-:W-:Y:S01]  /*71e0*/  FADD.FTZ R0, R199.reuse, R0 ;  /* 0x00000000c7007221 */ /* 0x044fe20000010000 */
[----:B------:R-:W-:Y:S01]  /*71f0*/  F2FP.F16.F32.PACK_AB R175, R199, R198 ;  /* 0x000000c6c7af723e */ /* 0x000fe200000000ff */
[----:B----4-:R-:W-:Y:S06]  /*7200*/  @!P0 BRA `(.L_x_3293) ;  /* 0x0000000000048947 */ /* 0x010fec0003800000 */
[----:B------:R-:W-:Y:S01]  /*7210*/  BPT.TRAP 0x1 ;  /* 0x000000040000795c */ /* 0x000fe20000300000 */
.L_x_3293:
[----:B------:R1:W2:Y:S01]  /*7220*/  SYNCS.PHASECHK.TRANS64.TRYWAIT P2, [UR22+0x22850], R6 ;  /* 0x02285006ff0075a7 */ /* 0x0002a20008040156 */
[----:B------:R-:W-:Y:S05]  /*7230*/  @!P0 BRA `(.L_x_3294) ;  /* 0x0000000000048947 */ /* 0x000fea0003800000 */
[----:B------:R-:W-:Y:S01]  /*7240*/  BPT.TRAP 0x1 ;  /* 0x000000040000795c */ /* 0x000fe20000300000 */
.L_x_3294:
[----:B--2---:R-:W-:Y:S05]  /*7250*/  @P2 BRA `(.L_x_3295) ;  /* 0x0000000000082947 */ /* 0x004fea0003800000 */
[----:B------:R-:W2:Y:S02]  /*7260*/  SYNCS.PHASECHK.TRANS64.TRYWAIT P2, [UR22+0x22850], R6 ;  /* 0x02285006ff0075a7 */ /* 0x000ea40008040156 */
[----:B--2---:R-:W-:Y:S05]  /*7270*/  @!P2 BRA `(.L_x_3296) ;  /* 0x00000054005ca947 */ /* 0x004fea0003800000 */
.L_x_3295:
[----:B-12---:R-:W-:Y:S01]  /*7280*/  VIADD R6, R23, 0x8 ;  /* 0x0000000817067836 */ /* 0x006fe20000000000 */
[----:B------:R-:W-:-:S04]  /*7290*/  UIMAD UR10, UR37, 0xc00, UR21 ;  /* 0x00000c00250a78a4 */ /* 0x000fc8000f8e0215 */
[----:B------:R3:W-:Y:S01]  /*72a0*/  BAR.SYNC.DEFER_BLOCKING R6, 0x100 ;  /* 0x000400060000751d */ /* 0x0007e20000010000 */
[----:B------:R-:W-:Y:S01]  /*72b0*/  ISETP.LT.AND P2, PT, RZ, UR28, PT ;  /* 0x0000001cff007c0c */ /* 0x000fe2000bf41270 */
[----:B------:R-:W-:Y:S01]  /*72c0*/  @!P1 VIADD R183, R183, 0x22860 ;  /* 0x00022860b7b79836 */ /* 0x000fe20000000000 */
[----:B------:R-:W-:Y:S01]  /*72d0*/  UIADD3 UR28, UR28, -0x1, URZ ;  /* 0xffffffff1c1c7890 */ /* 0x000fe2000fffe03f */
[----:B------:R-:W-:Y:S01]  /*72e0*/  MOV R206, R5 ;  /* 0x0000000500ce7202 */ /* 0x000fe20000000f00 */
[----:B------:R-:W-:Y:S01]  /*72f0*/  IMAD.MOV.U32 R7, RZ, RZ, R4 ;  /* 0x000000ffff077224 */ /* 0x000fe200078e0004 */
[----:B------:R-:W-:Y:S01]  /*7300*/  UMOV UR6, UR10 ;  /* 0x0000000a00067c82 */ /* 0x000fe20008000000 */
[----:B------:R-:W-:Y:S01]  /*7310*/  UMOV UR7, 0x40000040 ;  /* 0x4000004000077882 */ /* 0x000fe20000000000 */
        /* <DEDUP_REMOVED lines=36> */
.L_x_3288:
[----:B--23--:R-:W2:Y:S01]  /*7560*/  SHFL.BFLY PT, R6, R3, 0x2, 0x1f ;  /* 0x0c401f0003067f89 */ /* 0x00cea200000e0000 */
[----:B------:R-:W-:Y:S01]  /*7570*/  IMAD.MOV.U32 R13, RZ, RZ, RZ ;  /* 0x000000ffff0d7224 */ /* 0x000fe200078e00ff */
[----:B------:R-:W-:Y:S01]  /*7580*/  UIADD3 UR37, UR37, 0x1, URZ ;  /* 0x0000000125257890 */ /* 0x000fe2000fffe03f */
[----:B------:R-:W-:Y:S01]  /*7590*/  IMAD.U32 R177, RZ, RZ, UR25 ;  /* 0x00000019ffb17e24 */ /* 0x000fe2000f8e00ff */
[----:B------:R-:W3:Y:S01]  /*75a0*/  SHFL.BFLY PT, R11, R0, 0x2, 0x1f ;  /* 0x0c401f00000b7f89 */ /* 0x000ee200000e0000 */
[----:B------:R-:W-:Y:S01]  /*75b0*/  IMAD.U32 R179, RZ, RZ, UR25 ;  /* 0x00000019ffb37e24 */ /* 0x000fe2000f8e00ff */
[----:B------:R-:W-:Y:S01]  /*75c0*/  UISETP.NE.AND UP0, UPT, UR37, 0x2, UPT ;  /* 0x000000022500788c */ /* 0x000fe2000bf05270 */
[----:B------:R-:W-:Y:S01]  /*75d0*/  IMAD.MOV.U32 R20, RZ, RZ, -0x800000 ;  /* 0xff800000ff147424 */ /* 0x000fe200078e00ff */
[----:B------:R4:W-:Y:S06]  /*75e0*/  BAR.ARV R9, 0x100 ;  /* 0x000400090000751d */ /* 0x0009ec0000002000 */
[----:B------:R-:W-:-:S02]  /*75f0*/  USEL UR4, URZ, 0x1, UP0 ;  /* 0x000000013f047887 */ /* 0x000fc40008000000 */
[----:B------:R-:W-:Y:S06]  /*7600*/  BAR.ARV 0x8, 0x120 ;  /* 0x0204800000007b1d */ /* 0x000fec0000002000 */
[----:B------:R-:W-:Y:S01]  /*7610*/  PLOP3.LUT P0, PT, PT, PT, PT, 0x8, 0x0 ;  /* 0x000000000000781c */ /* 0x000fe20003f0e170 */
[----:B------:R-:W-:Y:S01]  /*7620*/  UIADD3 UR39, UR39, 0x1, URZ ;  /* 0x0000000127277890 */ /* 0x000fe2000fffe03f */
[----:B--2---:R-:W-:Y:S01]  /*7630*/  FADD.FTZ R6, R6, R3 ;  /* 0x0000000306067221 */ /* 0x004fe20000010000 */
[----:B------:R-:W-:Y:S01]  /*7640*/  IMAD.MOV.U32 R3, RZ, RZ, -0x800000 ;  /* 0xff800000ff037424 */ /* 0x000fe200078e00ff */
[----:B------:R-:W-:Y:S01]  /*7650*/  USEL UR37, UR37, URZ, UP0 ;  /* 0x0000003f25257287 */ /* 0x000fe20008000000 */
[----:B---3--:R-:W-:-:S02]  /*7660*/  FADD.FTZ R11, R11, R0 ;  /* 0x000000000b0b7221 */ /* 0x008fc40000010000 */
[----:B-1----:R-:W1:Y:S01]  /*7670*/  SHFL.BFLY PT, R7, R6, 0x1, 0x1f ;  /* 0x0c201f0006077f89 */ /* 0x002e6200000e0000 */
[----:B------:R-:W-:-:S03]  /*7680*/  ULOP3.LUT UR38, UR38, UR4, URZ, 0x3c, !UPT ;  /* 0x0000000426267292 */ /* 0x000fc6000f8e3c3f */
[----:B------:R-:W2:Y:S01]  /*7690*/  SHFL.BFLY PT, R8, R11, 0x1, 0x1f ;  /* 0x0c201f000b087f89 */ /* 0x000ea200000e0000 */
[----:B-1----:R-:W-:Y:S01]  /*76a0*/  FADD.FTZ R172, R6, R7 ;  /* 0x0000000706ac7221 */ /* 0x002fe20000010000 */
[----:B------:R-:W-:Y:S02]  /*76b0*/  IMAD.MOV.U32 R7, RZ, RZ, RZ ;  /* 0x000000ffff077224 */ /* 0x000fe400078e00ff */
[----:B--2---:R-:W-:Y:S02]  /*76c0*/  FADD.FTZ R174, R11, R8 ;  /* 0x000000080bae7221 */ /* 0x004fe40000010000 */
[----:B------:R-:W-:-:S03]  /*76d0*/  FSETP.NE.FTZ.AND P1, PT, R172, RZ, PT ;  /* 0x000000ffac00720b */ /* 0x000fc60003f35000 */
[----:B------:R-:W-:-:S10]  /*76e0*/  FSETP.NE.FTZ.AND P2, PT, R174, RZ, PT ;  /* 0x000000ffae00720b */ /* 0x000fd40003f55000 */
[----:B------:R-:W1:Y:S01]  /*76f0*/  @P1 MUFU.RCP R13, R172 ;  /* 0x000000ac000d1308 */ /* 0x000e620000001000 */
[----:B------:R-:W-:Y:S02]  /*7700*/  @P1 FMUL.FTZ R177, R177, 0.69314718246459960938 ;  /* 0x3f317218b1b11820 */ /* 0x000fe40000410000 */
[----:B------:R-:W-:-:S05]  /*7710*/  @P2 FMUL.FTZ R179, R179, 0.69314718246459960938 ;  /* 0x3f317218b3b32820 */ /* 0x000fca0000410000 */
[----:B------:R-:W2:Y:S08]  /*7720*/  @P2 MUFU.RCP R7, R174 ;  /* 0x000000ae00072308 */ /* 0x000eb00000001000 */
[----:B------:R-:W3:Y:S01]  /*7730*/  @P1 MUFU.LG2 R172, R172 ;  /* 0x000000ac00ac1308 */ /* 0x000ee20000000c00 */
[-C--:B-1----:R-:W-:Y:S01]  /*7740*/  FMUL.FTZ R0, R24, R13.reuse ;  /* 0x0000000d18007220 */ /* 0x082fe20000410000 */
[-C--:B------:R-:W-:Y:S01]  /*7750*/  FMUL.FTZ R6, R28, R13.reuse ;  /* 0x0000000d1c067220 */ /* 0x080fe20000410000 */
[-C--:B------:R-:W-:Y:S01]  /*7760*/  FMUL.FTZ R25, R25, R13.reuse ;  /* 0x0000000d19197220 */ /* 0x080fe20000410000 */
[-C--:B------:R-:W-:Y:S01]  /*7770*/  FMUL.FTZ R29, R29, R13.reuse ;  /* 0x0000000d1d1d7220 */ /* 0x080fe20000410000 */
[-C--:B------:R-:W-:Y:S01]  /*7780*/  FMUL.FTZ R32, R32, R13.reuse ;  /* 0x0000000d20207220 */ /* 0x080fe20000410000 */
[-C--:B------:R-:W-:Y:S01]  /*7790*/  FMUL.FTZ R33, R33, R13.reuse ;  /* 0x0000000d21217220 */ /* 0x080fe20000410000 */
[----:B------:R-:W-:Y:S01]  /*77a0*/  FMUL.FTZ R36, R36, R13 ;  /* 0x0000000d24247220 */ /* 0x000fe20000410000 */
[----:B------:R-:W1:Y:S01]  /*77b0*/  @P2 MUFU.LG2 R174, R174 ;  /* 0x000000ae00ae2308 */ /* 0x000e620000000c00 */
[-C--:B--2---:R-:W-:Y:S01]  /*77c0*/  FMUL.FTZ R157, R87, R7.reuse ;  /* 0x00000007579d7220 */ /* 0x084fe20000410000 */
[----:B------:R-:W-:Y:S01]  /*77d0*/  FMUL.FTZ R155, R91, R7 ;  /* 0x000000075b9b7220 */ /* 0x000fe20000410000 */
[-C--:B------:R-:W-:Y:S01]  /*77e0*/  FMUL.FTZ R37, R37, R13.reuse ;  /* 0x0000000d25257220 */ /* 0x080fe20000410000 */
[-C--:B------:R-:W-:Y:S01]  /*77f0*/  FMUL.FTZ R8, R40, R13.reuse ;  /* 0x0000000d28087220 */ /* 0x080fe20000410000 */
[-C--:B------:R-:W-:Y:S01]  /*7800*/  FMUL.FTZ R41, R41, R13.reuse ;  /* 0x0000000d29297220 */ /* 0x080fe20000410000 */
[-C--:B------:R-:W-:Y:S01]  /*7810*/  FMUL.FTZ R10, R44, R13.reuse ;  /* 0x0000000d2c0a7220 */ /* 0x080fe20000410000 */
[-C--:B------:R-:W-:Y:S01]  /*7820*/  FMUL.FTZ R45, R45, R13.reuse ;  /* 0x0000000d2d2d7220 */ /* 0x080fe20000410000 */
[-C--:B------:R-:W-:Y:S01]  /*7830*/  FMUL.FTZ R12, R48, R13.reuse ;  /* 0x0000000d300c7220 */ /* 0x080fe20000410000 */
[----:B---3--:R-:W-:Y:S01]  /*7840*/  @P1 FMUL.FTZ R172, R172, 0.69314718246459960938 ;  /* 0x3f317218acac1820 */ /* 0x008fe20000410000 */
[-C--:B------:R-:W-:Y:S01]  /*7850*/  FMUL.FTZ R49, R49, R13.reuse ;  /* 0x0000000d31317220 */ /* 0x080fe20000410000 */
[-C--:B------:R-:W-:Y:S01]  /*7860*/  FMUL.FTZ R14, R52, R13.reuse ;  /* 0x0000000d340e7220 */ /* 0x080fe20000410000 */
[-C--:B------:R-:W-:Y:S01]  /*7870*/  FMUL.FTZ R53, R53, R13.reuse ;  /* 0x0000000d35357220 */ /* 0x080fe20000410000 */
[-C--:B------:R-:W-:Y:S01]  /*7880*/  FMUL.FTZ R24, R56, R13.reuse ;  /* 0x0000000d38187220 */ /* 0x080fe20000410000 */
[-C--:B------:R-:W-:Y:S01]  /*7890*/  FMUL.FTZ R57, R57, R13.reuse ;  /* 0x0000000d39397220 */ /* 0x080fe20000410000 */
        /* <DEDUP_REMOVED lines=111> */
.L_x_3267:
        /* <DEDUP_REMOVED lines=10> */
[C---:B------:R-:W-:Y:S01]  /*8030*/  IADD3 R35, P4, R16.reuse, 0x60, RZ ;  /* 0x0000006010237810 */ /* 0x040fe20007f9e0ff */
[----:B------:R-:W-:Y:S01]  /*8040*/  USHF.R.S32.HI UR5, URZ, 0x1f, UR43 ;  /* 0x0000001f3f057899 */ /* 0x000fe2000801142b */
[----:B------:R-:W-:Y:S02]  /*8050*/  LOP3.LUT R26, R27, 0x380, RZ, 0xc0, !PT ;  /* 0x000003801b1a7812 */ /* 0x000fe400078ec0ff */
[----:B------:R-:W-:Y:S01]  /*8060*/  IADD3 R39, P3, R16, 0x4000, RZ ;  /* 0x0000400010277810 */ /* 0x000fe20007f7e0ff */
[----:B------:R-:W-:Y:S01]  /*8070*/  ULDC UR10, c[0x0][0xa88] ;  /* 0x0002a200000a7ab9 */ /* 0x000fe20000000800 */
[----:B------:R-:W-:Y:S01]  /*8080*/  SHF.R.U64 R26, R26, 0x3, RZ ;  /* 0x000000031a1a7819 */ /* 0x000fe200000012ff */
[----:B------:R-:W-:Y:S01]  /*8090*/  ULDC.64 UR6, c[0x0][0xb70] ;  /* 0x0002dc0000067ab9 */ /* 0x000fe20000000a00 */
[----:B------:R-:W-:Y:S01]  /*80a0*/  LOP3.LUT R34, R35, 0x380, RZ, 0xc0, !PT ;  /* 0x0000038023227812 */ /* 0x000fe200078ec0ff */
[----:B------:R-:W-:Y:S01]  /*80b0*/  UIMAD UR5, UR5, UR6, URZ ;  /* 0x00000006050572a4 */ /* 0x000fe2000f8e023f */
[----:B------:R-:W-:Y:S01]  /*80c0*/  LOP3.LUT R26, R26, R27, RZ, 0x3c, !PT ;  /* 0x0000001b1a1a7212 */ /* 0x000fe200078e3cff */
[----:B------:R-:W-:Y:S01]  /*80d0*/  IMAD.X R27, RZ, RZ, R17, P6 ;  /* 0x000000ffff1b7224 */ /* 0x000fe200030e0611 */
[C---:B------:R-:W-:Y:S01]  /*80e0*/  IADD3 R47, P6, R16.reuse, 0x4040, RZ ;  /* 0x00004040102f7810 */ /* 0x040fe20007fde0ff */
[----:B------:R-:W-:Y:S01]  /*80f0*/  UIMAD.WIDE.U32 UR8, UR43, UR6, URZ ;  /* 0x000000062b0872a5 */ /* 0x000fe2000f8e003f */
[----:B------:R-:W-:Y:S01]  /*8100*/  LOP3.LUT R38, R39, 0x380, RZ, 0xc0, !PT ;  /* 0x0000038027267812 */ /* 0x000fe200078ec0ff */
[----:B------:R-:W-:Y:S01]  /*8110*/  UIMAD UR5, UR43, UR7, UR5 ;  /* 0x000000072b0572a4 */ /* 0x000fe2000f8e0205 */
[----:B------:R-:W-:-:S02]  /*8120*/  IADD3 R31, P5, R16, 0x40, RZ ;  /* 0x00000040101f7810 */ /* 0x000fc40007fbe0ff */
[----:B------:R-:W-:Y:S01]  /*8130*/  LOP3.LUT R46, R47, 0x380, RZ, 0xc0, !PT ;  /* 0x000003802f2e7812 */ /* 0x000fe200078ec0ff */
[----:B------:R-:W-:Y:S01]  /*8140*/  UIADD3 UR5, UR9, UR5, URZ ;  /* 0x0000000509057290 */ /* 0x000fe2000fffe03f */
[----:B------:R-:W-:Y:S01]  /*8150*/  SHF.R.U64 R34, R34, 0x3, RZ ;  /* 0x0000000322227819 */ /* 0x000fe200000012ff */
[----:B------:R-:W-:Y:S01]  /*8160*/  ULDC.64 UR6, c[0x0][0xb40] ;  /* 0x0002d00000067ab9 */ /* 0x000fe20000000a00 */
[----:B------:R-:W-:Y:S02]  /*8170*/  SHF.R.U64 R38, R38, 0x3, RZ ;  /* 0x0000000326267819 */ /* 0x000fe400000012ff */
[----:B------:R-:W-:Y:S02]  /*8180*/  IADD3 R43, P2, R16, 0x4020, RZ ;  /* 0x00004020102b7810 */ /* 0x000fe40007f5e0ff */
[----:B------:R-:W-:Y:S02]  /*8190*/  LOP3.LUT R30, R31, 0x380, RZ, 0xc0, !PT ;  /* 0x000003801f1e7812 */ /* 0x000fe400078ec0ff */
[----:B------:R-:W-:-:S02]  /*81a0*/  SHF.R.U64 R46, R46, 0x3, RZ ;  /* 0x000000032e2e7819 */ /* 0x000fc400000012ff */
[----:B------:R-:W-:Y:S01]  /*81b0*/  LOP3.LUT R34, R34, R35, RZ, 0x3c, !PT ;  /* 0x0000002322227212 */ /* 0x000fe200078e3cff */
[--C-:B------:R-:W-:Y:S01]  /*81c0*/  IMAD.X R35, RZ, RZ, R17.reuse, P4 ;  /* 0x000000ffff237224 */ /* 0x100fe200020e0611 */
[----:B------:R-:W-:Y:S01]  /*81d0*/  LOP3.LUT R38, R38, R39, RZ, 0x3c, !PT ;  /* 0x0000002726267212 */ /* 0x000fe200078e3cff */
[----:B------:R-:W-:Y:S01]  /*81e0*/  IMAD.X R39, RZ, RZ, R17, P3 ;  /* 0x000000ffff277224 */ /* 0x000fe200018e0611 */
[----:B------:R-:W-:Y:S02]  /*81f0*/  IADD3 R95, R22, UR42, RZ ;  /* 0x0000002a165f7c10 */ /* 0x000fe4000fffe0ff */
[----:B------:R-:W-:Y:S02]  /*8200*/  LOP3.LUT R42, R43, 0x380, RZ, 0xc0, !PT ;  /* 0x000003802b2a7812 */ /* 0x000fe400078ec0ff */
[----:B------:R-:W-:Y:S01]  /*8210*/  SHF.R.U64 R30, R30, 0x3, RZ ;  /* 0x000000031e1e7819 */ /* 0x000fe200000012ff */
[----:B------:R-:W-:Y:S01]  /*8220*/  VIADD R4, R95, 0x8 ;  /* 0x000000085f047836 */ /* 0x000fe20000000000 */
[----:B------:R-:W-:-:S02]  /*8230*/  IADD3 R55, P4, R16, 0x8000, RZ ;  /* 0x0000800010377810 */ /* 0x000fc40007f9e0ff */
[----:B------:R-:W-:Y:S02]  /*8240*/  IADD3 R59, P3, R16, 0x8020, RZ ;  /* 0x00008020103b7810 */ /* 0x000fe40007f7e0ff */
[----:B------:R-:W-:Y:S01]  /*8250*/  LOP3.LUT R46, R46, R47, RZ, 0x3c, !PT ;  /* 0x0000002f2e2e7212 */ /* 0x000fe200078e3cff */
[--C-:B------:R-:W-:Y:S01]  /*8260*/  IMAD.X R47, RZ, RZ, R17.reuse, P6 ;  /* 0x000000ffff2f7224 */ /* 0x100fe200030e0611 */
[----:B------:R-:W-:Y:S02]  /*8270*/  LOP3.LUT R5, R16, 0x380, RZ, 0xc0, !PT ;  /* 0x0000038010057812 */ /* 0x000fe400078ec0ff */
[----:B------:R-:W-:Y:S02]  /*8280*/  SHF.R.U64 R42, R42, 0x3, RZ ;  /* 0x000000032a2a7819 */ /* 0x000fe400000012ff */
[----:B------:R-:W-:Y:S02]  /*8290*/  IADD3 R67, P6, R16, 0x8060, RZ ;  /* 0x0000806010437810 */ /* 0x000fe40007fde0ff */
[----:B------:R-:W-:Y:S01]  /*82a0*/  LOP3.LUT R30, R30, R31, RZ, 0x3c, !PT ;  /* 0x0000001f1e1e7212 */ /* 0x000fe200078e3cff */
[----:B------:R-:W-:Y:S01]  /*82b0*/  IMAD.X R31, RZ, RZ, R17, P5 ;  /* 0x000000ffff1f7224 */ /* 0x000fe200028e0611 */
[----:B------:R-:W-:-:S02]  /*82c0*/  LOP3.LUT R54, R55, 0x380, RZ, 0xc0, !PT ;  /* 0x0000038037367812 */ /* 0x000fc400078ec0ff */
[----:B------:R-:W-:Y:S02]  /*82d0*/  LOP3.LUT R58, R59, 0x380, RZ, 0xc0, !PT ;  /* 0x000003803b3a7812 */ /* 0x000fe400078ec0ff */
[----:B------:R-:W-:Y:S02]  /*82e0*/  LOP3.LUT P0, RZ, R202, 0x3, RZ, 0xc0, !PT ;  /* 0x00000003caff7812 */ /* 0x000fe4000780c0ff */
[----:B------:R-:W-:Y:S02]  /*82f0*/  IADD3 R51, P5, R16, 0x4060, RZ ;  /* 0x0000406010337810 */ /* 0x000fe40007fbe0ff */
[----:B------:R-:W-:Y:S02]  /*8300*/  SHF.R.U64 R5, R5, 0x3, RZ ;  /* 0x0000000305057819 */ /* 0x000fe400000012ff */
[----:B------:R-:W-:Y:S01]  /*8310*/  LOP3.LUT R42, R42, R43, RZ, 0x3c, !PT ;  /* 0x0000002b2a2a7212 */ /* 0x000fe200078e3cff */
[----:B------:R-:W-:Y:S01]  /*8320*/  IMAD.X R43, RZ, RZ, R17, P2 ;  /* 0x000000ffff2b7224 */ /* 0x000fe200010e0611 */
[----:B------:R-:W-:-:S02]  /*8330*/  LOP3.LUT R66, R67, 0x380, RZ, 0xc0, !PT ;  /* 0x0000038043427812 */ /* 0x000fc400078ec0ff */
[----:B------:R-:W-:Y:S02]  /*8340*/  SHF.R.U64 R54, R54, 0x3, RZ ;  /* 0x0000000336367819 */ /* 0x000fe400000012ff */
[----:B------:R-:W-:Y:S02]  /*8350*/  SHF.R.U64 R58, R58, 0x3, RZ ;  /* 0x000000033a3a7819 */ /* 0x000fe400000012ff */
[----:B------:R-:W-:Y:S02]  /*8360*/  ISETP.GE.OR P1, PT, R4, UR10, P0 ;  /* 0x0000000a04007c0c */ /* 0x000fe40008726670 */
[----:B------:R-:W-:Y:S02]  /*8370*/  IADD3 R63, P2, R16, 0x8040, RZ ;  /* 0x00008040103f7810 */ /* 0x000fe40007f5e0ff */
[----:B------:R-:W-:Y:S02]  /*8380*/  LOP3.LUT R50, R51, 0x380, RZ, 0xc0, !PT ;  /* 0x0000038033327812 */ /* 0x000fe400078ec0ff */
[----:B------:R-:W-:Y:S01]  /*8390*/  LOP3.LUT R4, R5, R16, RZ, 0x3c, !PT ;  /* 0x0000001005047212 */ /* 0x000fe200078e3cff */
[----:B------:R-:W-:Y:S01]  /*83a0*/  IMAD.MOV.U32 R5, RZ, RZ, R17 ;  /* 0x000000ffff057224 */ /* 0x000fe200078e0011 */
[----:B------:R-:W-:-:S02]  /*83b0*/  SHF.R.U64 R66, R66, 0x3, RZ ;  /* 0x0000000342427819 */ /* 0x000fc400000012ff */
[----:B------:R-:W-:Y:S01]  /*83c0*/  LOP3.LUT R54, R54, R55, RZ, 0x3c, !PT ;  /* 0x0000003736367212 */ /* 0x000fe200078e3cff */
[--C-:B------:R-:W-:Y:S01]  /*83d0*/  IMAD.X R55, RZ, RZ, R17.reuse, P4 ;  /* 0x000000ffff377224 */ /* 0x100fe200020e0611 */
[----:B------:R-:W-:Y:S01]  /*83e0*/  LOP3.LUT R58, R58, R59, RZ, 0x3c, !PT ;  /* 0x0000003b3a3a7212 */ /* 0x000fe200078e3cff */
[----:B------:R-:W-:Y:S01]  /*83f0*/  IMAD.X R59, RZ, RZ, R17, P3 ;  /* 0x000000ffff3b7224 */ /* 0x000fe200018e0611 */
[----:B------:R-:W-:Y:S02]  /*8400*/  LOP3.LUT R62, R63, 0x380, RZ, 0xc0, !PT ;  /* 0x000003803f3e7812 */ /* 0x000fe400078ec0ff */
[----:B------:R-:W-:Y:S02]  /*8410*/  SHF.R.U64 R50, R50, 0x3, RZ ;  /* 0x0000000332327819 */ /* 0x000fe400000012ff */
[C---:B------:R-:W-:Y:S02]  /*8420*/  IADD3 R83, P4, R16.reuse, 0xc020, RZ ;  /* 0x0000c02010537810 */ /* 0x040fe40007f9e0ff */
[----:B------:R-:W-:-:S02]  /*8430*/  IADD3 R75, P3, R16, 0xc040, RZ ;  /* 0x0000c040104b7810 */ /* 0x000fc40007f7e0ff */
[----:B------:R-:W-:Y:S02]  /*8440*/  LOP3.LUT R66, R66, R67, RZ, 0x3c, !PT ;  /* 0x0000004342427212 */ /* 0x000fe400078e3cff */
[----:B------:R-:W-:Y:S02]  /*8450*/  MOV R67, R4 ;  /* 0x0000000400437202 */ /* 0x000fe40000000f00 */
[----:B------:R-:W-:Y:S02]  /*8460*/  SHF.R.U64 R62, R62, 0x3, RZ ;  /* 0x000000033e3e7819 */ /* 0x000fe400000012ff */
[----:B------:R-:W-:Y:S02]  /*8470*/  F2FP.F16.F32.PACK_AB R4, R25, R0 ;  /* 0x000000001904723e */ /* 0x000fe400000000ff */
[----:B------:R-:W-:Y:S02]  /*8480*/  F2FP.F16.F32.PACK_AB R5, R175, R168 ;  /* 0x000000a8af05723e */ /* 0x000fe400000000ff */
[----:B------:R-:W-:-:S02]  /*8490*/  F2FP.F16.F32.PACK_AB R6, R29, R6 ;  /* 0x000000061d06723e */ /* 0x000fc400000000ff */
[----:B------:R-:W-:Y:S02]  /*84a0*/  F2FP.F16.F32.PACK_AB R7, R173, R170 ;  /* 0x000000aaad07723e */ /* 0x000fe400000000ff */
[----:B------:R-:W-:Y:S02]  /*84b0*/  LOP3.LUT R50, R50, R51, RZ, 0x3c, !PT ;  /* 0x0000003332327212 */ /* 0x000fe400078e3cff */
[----:B------:R-:W-:Y:S01]  /*84c0*/  LOP3.LUT R82, R83, 0x380, RZ, 0xc0, !PT ;  /* 0x0000038053527812 */ /* 0x000fe200078ec0ff */
[----:B------:R1:W-:Y:S01]  /*84d0*/  STSM.16.M88.4 [R67], R4 ;  /* 0x0000000443007844 */ /* 0x0003e20000000200 */
[----:B------:R-:W-:Y:S02]  /*84e0*/  LOP3.LUT R74, R75, 0x380, RZ, 0xc0, !PT ;  /* 0x000003804b4a7812 */ /* 0x000fe400078ec0ff */
[----:B------:R-:W-:Y:S02]  /*84f0*/  IADD3.X R51, RZ, R17, RZ, P5, !PT ;  /* 0x00000011ff337210 */ /* 0x000fe40002ffe4ff */
[----:B------:R-:W-:-:S02]  /*8500*/  IADD3 R71, P5, R16, 0xc000, RZ ;  /* 0x0000c00010477810 */ /* 0x000fc40007fbe0ff */
[----:B------:R-:W-:Y:S01]  /*8510*/  LOP3.LUT R62, R62, R63, RZ, 0x3c, !PT ;  /* 0x0000003f3e3e7212 */ /* 0x000fe200078e3cff */
[--C-:B------:R-:W-:Y:S01]  /*8520*/  IMAD.X R63, RZ, RZ, R17.reuse, P2 ;  /* 0x000000ffff3f7224 */ /* 0x100fe200010e0611 */
[----:B------:R-:W-:Y:S02]  /*8530*/  SHF.R.U64 R82, R82, 0x3, RZ ;  /* 0x0000000352527819 */ /* 0x000fe400000012ff */
[----:B------:R-:W-:Y:S02]  /*8540*/  SHF.R.U64 R74, R74, 0x3, RZ ;  /* 0x000000034a4a7819 */ /* 0x000fe400000012ff */
[----:B------:R-:W-:Y:S02]  /*8550*/  IADD3 R79, P2, R16, 0xc060, RZ ;  /* 0x0000c060104f7810 */ /* 0x000fe40007f5e0ff */
[----:B------:R-:W-:Y:S01]  /*8560*/  LOP3.LUT R70, R71, 0x380, RZ, 0xc0, !PT ;  /* 0x0000038047467812 */ /* 0x000fe200078ec0ff */
[----:B-1----:R-:W-:Y:S01]  /*8570*/  IMAD.X R67, RZ, RZ, R17, P6 ;  /* 0x000000ffff437224 */ /* 0x002fe200030e0611 */
[----:B------:R-:W-:-:S02]  /*8580*/  F2FP.F16.F32.PACK_AB R4, R33, R32 ;  /* 0x000000202104723e */ /* 0x000fc400000000ff */
[----:B------:R-:W1:Y:S01]  /*8590*/  LDC.64 R32, c[0x0][0xb78] ;  /* 0x0002de00ff207b82 */ /* 0x000e620000000a00 */
[----:B------:R-:W-:Y:S01]  /*85a0*/  LOP3.LUT R82, R82, R83, RZ, 0x3c, !PT ;  /* 0x0000005352527212 */ /* 0x000fe200078e3cff */
[----:B------:R-:W-:Y:S01]  /*85b0*/  IMAD.X R83, RZ, RZ, R17, P4 ;  /* 0x000000ffff537224 */ /* 0x000fe200020e0611 */
[----:B------:R-:W-:Y:S02]  /*85c0*/  LOP3.LUT R74, R74, R75, RZ, 0x3c, !PT ;  /* 0x0000004b4a4a7212 */ /* 0x000fe400078e3cff */
[----:B------:R-:W-:Y:S02]  /*85d0*/  LOP3.LUT R78, R79, 0x380, RZ, 0xc0, !PT ;  /* 0x000003804f4e7812 */ /* 0x000fe400078ec0ff */
[----:B------:R-:W-:Y:S02]  /*85e0*/  MOV R168, R26 ;  /* 0x0000001a00a87202 */ /* 0x000fe40000000f00 */
[----:B------:R-:W-:Y:S02]  /*85f0*/  IADD3.X R75, RZ, R17, RZ, P3, !PT ;  /* 0x00000011ff4b7210 */ /* 0x000fe40001ffe4ff */
[----:B------:R-:W-:-:S02]  /*8600*/  F2FP.F16.F32.PACK_AB R5, R166, R153 ;  /* 0x00000099a605723e */ /* 0x000fc400000000ff */
[----:B------:R-:W-:Y:S02]  /*8610*/  F2FP.F16.F32.PACK_AB R6, R37, R36 ;  /* 0x000000242506723e */ /* 0x000fe400000000ff */
[----:B------:R-:W-:Y:S02]  /*8620*/  F2FP.F16.F32.PACK_AB R7, R171, R152 ;  /* 0x00000098ab07723e */ /* 0x000fe400000000ff */
[----:B------:R-:W-:Y:S02]  /*8630*/  SHF.R.U64 R70, R70, 0x3, RZ ;  /* 0x0000000346467819 */ /* 0x000fe400000012ff */
[----:B------:R-:W-:Y:S01]  /*8640*/  MOV R103, R30 ;  /* 0x0000001e00677202 */ /* 0x000fe20000000f00 */
[----:B------:R1:W-:Y:S01]  /*8650*/  STSM.16.M88.4 [R168], R4 ;  /* 0x00000004a8007844 */ /* 0x0003e20000000200 */
[----:B------:R-:W-:Y:S02]  /*8660*/  F2FP.F16.F32.PACK_AB R8, R41, R8 ;  /* 0x000000082908723e */ /* 0x000fe400000000ff */
[----:B------:R-:W-:Y:S01]  /*8670*/  F2FP.F16.F32.PACK_AB R9, R164, R9 ;  /* 0x00000009a409723e */ /* 0x000fe200000000ff */
[----:B------:R-:W2:Y:S01]  /*8680*/  SHFL.IDX PT, R6, R204, RZ, 0x1f ;  /* 0x00001fffcc067589 */ /* 0x000ea200000e0000 */
[----:B------:R-:W-:-:S02]  /*8690*/  F2FP.F16.F32.PACK_AB R10, R45, R10 ;  /* 0x0000000a2d0a723e */ /* 0x000fc400000000ff */
[----:B------:R-:W-:Y:S02]  /*86a0*/  F2FP.F16.F32.PACK_AB R11, R162, R11 ;  /* 0x0000000ba20b723e */ /* 0x000fe400000000ff */
[----:B------:R-:W-:Y:S01]  /*86b0*/  MOV R102, R34 ;  /* 0x0000002200667202 */ /* 0x000fe20000000f00 */
[----:B------:R-:W-:Y:S01]  /*86c0*/  IMAD.U32 R35, RZ, RZ, UR9 ;  /* 0x00000009ff237e24 */ /* 0x000fe2000f8e00ff */
[----:B------:R-:W-:Y:S01]  /*86d0*/  F2FP.F16.F32.PACK_AB R12, R49, R12 ;  /* 0x0000000c310c723e */ /* 0x000fe200000000ff */
[----:B------:R3:W-:Y:S01]  /*86e0*/  STSM.16.M88.4 [R103], R8 ;  /* 0x0000000867007844 */ /* 0x0007e20000000200 */
[----:B------:R-:W-:Y:S01]  /*86f0*/  F2FP.F16.F32.PACK_AB R13, R160, R13 ;  /* 0x0000000da00d723e */ /* 0x000fe200000000ff */
[----:B------:R-:W-:Y:S01]  /*8700*/  IMAD.U32 R35, RZ, RZ, UR5 ;  /* 0x00000005ff237e24 */ /* 0x000fe2000f8e00ff */
[----:B------:R-:W-:Y:S01]  /*8710*/  F2FP.F16.F32.PACK_AB R14, R53, R14 ;  /* 0x0000000e350e723e */ /* 0x000fe200000000ff */
[----:B------:R-:W-:Y:S01]  /*8720*/  USHF.R.S32.HI UR5, URZ, 0x1f, UR44 ;  /* 0x0000001f3f057899 */ /* 0x000fe2000801142c */
[----:B------:R-:W-:Y:S01]  /*8730*/  F2FP.F16.F32.PACK_AB R15, R158, R15 ;  /* 0x0000000f9e0f723e */ /* 0x000fe200000000ff */
[----:B------:R-:W-:Y:S01]  /*8740*/  IMAD.U32 R34, RZ, RZ, UR8 ;  /* 0x00000008ff227e24 */ /* 0x000fe2000f8e00ff */
[----:B------:R-:W-:-:S02]  /*8750*/  MOV R39, R38 ;  /* 0x0000002600277202 */ /* 0x000fc40000000f00 */
[----:B------:R-:W-:Y:S01]  /*8760*/  F2FP.F16.F32.PACK_AB R24, R57, R24 ;  /* 0x000000183918723e */ /* 0x000fe200000000ff */
[----:B------:R3:W-:Y:S01]  /*8770*/  STSM.16.M88.4 [R102], R12 ;  /* 0x0000000c66007844 */ /* 0x0007e20000000200 */
[----:B------:R-:W-:Y:S01]  /*8780*/  F2FP.F16.F32.PACK_AB R25, R169, R64 ;  /* 0x00000040a919723e */ /* 0x000fe200000000ff */
[----:B-1----:R-:W-:Y:S01]  /*8790*/  IMAD R4, R32, UR5, RZ ;  /* 0x0000000520047c24 */ /* 0x002fe2000f8e02ff */
[----:B------:R-:W-:Y:S02]  /*87a0*/  F2FP.F16.F32.PACK_AB R26, R61, R60 ;  /* 0x0000003c3d1a723e */ /* 0x000fe400000000ff */
[----:B------:R-:W-:Y:S01]  /*87b0*/  F2FP.F16.F32.PACK_AB R27, R167, R56 ;  /* 0x00000038a71b723e */ /* 0x000fe200000000ff */
[----:B------:R-:W-:Y:S01]  /*87c0*/  IMAD R4, R33, UR44, R4 ;  /* 0x0000002c21047c24 */ /* 0x000fe2000f8e0204 */
[----:B------:R-:W-:Y:S01]  /*87d0*/  SHF.R.U64 R78, R78, 0x3, RZ ;  /* 0x000000034e4e7819 */ /* 0x000fe200000012ff */
[----:B------:R-:W-:Y:S01]  /*87e0*/  IMAD.WIDE.U32 R32, R32, UR44, R34 ;  /* 0x0000002c20207c25 */ /* 0x000fe2000f8e0022 */
[----:B------:R-:W-:Y:S01]  /*87f0*/  MOV R42, R42 ;  /* 0x0000002a002a7202 */ /* 0x000fe20000000f00 */
[----:B------:R3:W-:Y:S01]  /*8800*/  STSM.16.M88.4 [R39], R24 ;  /* 0x0000001827007844 */ /* 0x0007e20000000200 */
[----:B------:R-:W-:-:S02]  /*8810*/  MOV R0, R74 ;  /* 0x0000004a00007202 */ /* 0x000fc40000000f00 */
[----:B------:R-:W-:Y:S02]  /*8820*/  F2FP.F16.F32.PACK_AB R28, R65, R28 ;  /* 0x0000001c411c723e */ /* 0x000fe400000000ff */
[----:B------:R-:W-:Y:S02]  /*8830*/  F2FP.F16.F32.PACK_AB R29, R165, R52 ;  /* 0x00000034a51d723e */ /* 0x000fe400000000ff */
[----:B------:R-:W-:Y:S02]  /*8840*/  F2FP.F16.F32.PACK_AB R30, R69, R68 ;  /* 0x00000044451e723e */ /* 0x000fe400000000ff */
[----:B------:R-:W-:Y:S02]  /*8850*/  F2FP.F16.F32.PACK_AB R31, R163, R48 ;  /* 0x00000030a31f723e */ /* 0x000fe400000000ff */
[----:B------:R-:W-:Y:S02]  /*8860*/  F2FP.F16.F32.PACK_AB R72, R73, R72 ;  /* 0x000000484948723e */ /* 0x000fe400000000ff */
[----:B------:R-:W-:Y:S01]  /*8870*/  LOP3.LUT R70, R70, R71, RZ, 0x3c, !PT ;  /* 0x0000004746467212 */ /* 0x000fe200078e3cff */
[----:B------:R-:W-:Y:S01]  /*8880*/  IMAD.X R71, RZ, RZ, R17, P5 ;  /* 0x000000ffff477224 */ /* 0x000fe200028e0611 */
[----:B------:R-:W-:Y:S01]  /*8890*/  MOV R46, R46 ;  /* 0x0000002e002e7202 */ /* 0x000fe20000000f00 */
        /* <DEDUP_REMOVED lines=21> */
[----:B------:R-:W-:Y:S01]  /*89f0*/  LOP3.LUT R78, R78, R79, RZ, 0x3c, !PT ;  /* 0x0000004f4e4e7212 */ /* 0x000fe200078e3cff */
[----:B------:R-:W-:Y:S01]  /*8a00*/  IMAD.X R79, RZ, RZ, R17, P2 ;  /* 0x000000ffff4f7224 */ /* 0x000fe200010e0611 */
        /* <DEDUP_REMOVED lines=32> */
[----:B------:R-:W-:Y:S01]  /*8c10*/  MOV R78, R78 ;  /* 0x0000004e004e7202 */ /* 0x000fe20000000f00 */
[----:B------:R3:W-:Y:S01]  /*8c20*/  STSM.16.M88.4 [R0], R136 ;  /* 0x0000008800007844 */ /* 0x0007e20000000200 */
[----:B------:R-:W-:Y:S02]  /*8c30*/  F2FP.F16.F32.PACK_AB R146, R149, R148 ;  /* 0x000000949592723e */ /* 0x000fe400000000ff */
[----:B------:R-:W-:Y:S02]  /*8c40*/  F2FP.F16.F32.PACK_AB R147, R151, R150 ;  /* 0x000000969793723e */ /* 0x000fe400000000ff */
[----:B------:R-:W-:-:S02]  /*8c50*/  ISETP.GE.OR P0, PT, R95, UR10, P0 ;  /* 0x0000000a5f007c0c */ /* 0x000fc40008706670 */
[----:B------:R-:W-:Y:S01]  /*8c60*/  SHF.R.S32.HI R5, RZ, 0x1f, R95 ;  /* 0x0000001fff057819 */ /* 0x000fe2000001145f */
[----:B------:R3:W-:Y:S01]  /*8c70*/  STSM.16.M88.4 [R78], R144 ;  /* 0x000000904e007844 */ /* 0x0007e20000000200 */
[----:B------:R-:W-:Y:S01]  /*8c80*/  IADD3 R95, P2, R95, R32, RZ ;  /* 0x000000205f5f7210 */ /* 0x000fe20007f5e0ff */
[----:B------:R-:W-:Y:S01]  /*8c90*/  @!PT LDS RZ, [RZ] ;  /* 0x00000000fffff984 */ /* 0x000fe20000000800 */
[----:B------:R-:W-:Y:S01]  /*8ca0*/  @!PT LDS RZ, [RZ] ;  /* 0x00000000fffff984 */ /* 0x000fe20000000800 */
[----:B------:R-:W-:Y:S01]  /*8cb0*/  @!PT LDS RZ, [RZ] ;  /* 0x00000000fffff984 */ /* 0x000fe20000000800 */
[----:B------:R1:W-:Y:S06]  /*8cc0*/  MEMBAR.ALL.CTA ;  /* 0x0000000000007992 */ /* 0x0003ec0000008000 */
[----:B-1----:R-:W1:Y:S01]  /*8cd0*/  FENCE.VIEW.ASYNC.S ;  /* 0x00000000000073c6 */ /* 0x002e620000000000 */
[----:B------:R-:W-:Y:S01]  /*8ce0*/  IADD3.X R32, R5, R33, R4, P2, !PT ;  /* 0x0000002105207210 */ /* 0x000fe200017fe404 */
[----:B-1----:R-:W-:Y:S06]  /*8cf0*/  BAR.ARV 0x1, 0x120 ;  /* 0x0044800000007b1d */ /* 0x002fec0000002000 */
[----:B------:R-:W-:-:S04]  /*8d00*/  LEA R4, P2, R95, UR6, 0x2 ;  /* 0x000000065f047c11 */ /* 0x000fc8000f8410ff */
[----:B------:R-:W-:-:S05]  /*8d10*/  LEA.HI.X R5, R95, UR7, R32, 0x2, P2 ;  /* 0x000000075f057c11 */ /* 0x000fca00090f1420 */
[----:B------:R3:W-:Y:S04]  /*8d20*/  @!P1 STG.E desc[UR46][R4.64+0x20], R20 ;  /* 0x0000201404009986 */ /* 0x0007e8000c10192e */
[----:B------:R3:W-:Y:S01]  /*8d30*/  @!P0 STG.E desc[UR46][R4.64], R3 ;  /* 0x0000000304008986 */ /* 0x0007e2000c10192e */
[----:B--2---:R-:W-:-:S13]  /*8d40*/  ISETP.NE.AND P0, PT, R6, 0x7, PT ;  /* 0x000000070600780c */ /* 0x004fda0003f05270 */
[----:B---3--:R-:W-:Y:S05]  /*8d50*/  @P0 BRA `(.L_x_3299) ;  /* 0x0000000800fc0947 */ /* 0x008fea0003800000 */
        /* <DEDUP_REMOVED lines=30> */
.L_x_3301:
[----:B------:R-:W-:Y:S05]  /*8f40*/  BSYNC B0 ;  /* 0x0000000000007941 */ /* 0x000fea0003800000 */
.L_x_3300:
[----:B------:R-:W-:Y:S05]  /*8f50*/  BRA `(.L_x_3299) ;  /* 0x00000008007c7947 */ /* 0x000fea0003800000 */
.L_x_3298:
[----:B------:R-:W1:Y:S01]  /*8f60*/  LDC.64 R10, c[0x0][0xae0] ;  /* 0x0002b800ff0a7b82 */ /* 0x000e620000000a00 */
        /* <DEDUP_REMOVED lines=29> */
[----:B------:R-:W-:Y:S02]  /*9140*/  LEA.HI.X R7, R4, UR9, R3, 0x2, P0 ;  /* 0x0000000904077c11 */ /* 0x000fe400080f1403 */
[----:B------:R-:W-:-:S05]  /*9150*/  MOV R3, 0xff800000 ;  /* 0xff80000000037802 */ /* 0x000fca0000000f00 */
[----:B------:R1:W-:Y:S02]  /*9160*/  STG.E desc[UR46][R6.64], R3 ;  /* 0x0000000306007986 */ /* 0x0003e4000c10192e */
.L_x_3303:
[----:B------:R-:W-:Y:S05]  /*9170*/  BSYNC B0 ;  /* 0x0000000000007941 */ /* 0x000fea0003800000 */
.L_x_3302:
        /* <DEDUP_REMOVED lines=21> */
[----:B------:R-:W-:Y:S01]  /*92d0*/  IADD3 R3, R18, 0x80, RZ ;  /* 0x0000008012037810 */ /* 0x000fe20007ffe0ff */
[----:B------:R-:W-:Y:S01]  /*92e0*/  ULDC UR5, c[0x0][0xa8c] ;  /* 0x0002a30000057ab9 */ /* 0x000fe20000000800 */
[----:B------:R-:W-:Y:S01]  /*92f0*/  ULDC.64 UR6, c[0x0][0xad8] ;  /* 0x0002b60000067ab9 */ /* 0x000fe20000000a00 */
[----:B------:R-:W-:Y:S01]  /*9300*/  IMAD.MOV.U32 R4, RZ, RZ, R8 ;  /* 0x000000ffff047224 */ /* 0x000fe200078e0008 */
[----:B------:R-:W-:Y:S01]  /*9310*/  ISETP.GE.AND P3, PT, R0, UR5, PT ;  /* 0x0000000500007c0c */ /* 0x000fe2000bf66270 */
[C---:B------:R-:W-:Y:S01]  /*9320*/  VIADD R0, R18.reuse, 0xc0 ;  /* 0x000000c012007836 */ /* 0x040fe20000000000 */
[----:B------:R-:W-:Y:S01]  /*9330*/  ISETP.GE.AND P4, PT, R3, UR5, PT ;  /* 0x0000000503007c0c */ /* 0x000fe2000bf86270 */
[----:B------:R-:W-:Y:S01]  /*9340*/  IMAD R3, R7, UR6, RZ ;  /* 0x0000000607037c24 */ /* 0x000fe2000f8e02ff */
        /* <DEDUP_REMOVED lines=13> */
.L_x_3305:
[----:B------:R-:W-:Y:S05]  /*9420*/  BSYNC B0 ;  /* 0x0000000000007941 */ /* 0x000fea0003800000 */
.L_x_3304:
        /* <DEDUP_REMOVED lines=13> */
[----:B------:R-:W-:Y:S01]  /*9500*/  IADD3 R10, R18, 0xc0, RZ ;  /* 0x000000c0120a7810 */ /* 0x000fe20007ffe0ff */
[----:B------:R-:W-:Y:S01]  /*9510*/  IMAD R0, R0, UR6, RZ ;  /* 0x0000000600007c24 */ /* 0x000fe2000f8e02ff */
[----:B------:R-:W-:Y:S01]  /*9520*/  ISETP.GE.AND P3, PT, R18, UR5, PT ;  /* 0x0000000512007c0c */ /* 0x000fe2000bf66270 */
[----:B------:R-:W-:Y:S01]  /*9530*/  IMAD.WIDE.U32 R4, R3, UR6, R4 ;  /* 0x0000000603047c25 */ /* 0x000fe2000f8e0004 */
[----:B------:R-:W-:-:S03]  /*9540*/  ISETP.GE.AND P6, PT, R10, UR5, PT ;  /* 0x000000050a007c0c */ /* 0x000fc6000bfc6270 */
        /* <DEDUP_REMOVED lines=9> */
.L_x_3307:
[----:B------:R-:W-:Y:S05]  /*95e0*/  BSYNC B0 ;  /* 0x0000000000007941 */ /* 0x000fea0003800000 */
.L_x_3306:
        /* <DEDUP_REMOVED lines=26> */
.L_x_3309:
[----:B------:R-:W-:Y:S05]  /*9790*/  BSYNC B0 ;  /* 0x0000000000007941 */ /* 0x000fea0003800000 */
.L_x_3308:
        /* <DEDUP_REMOVED lines=10> */
[----:B------:R-:W-:Y:S01]  /*9840*/  IMAD.MOV.U32 R5, RZ, RZ, R11 ;  /* 0x000000ffff057224 */ /* 0x000fe200078e000b */
[C---:B------:R-:W-:Y:S01]  /*9850*/  IADD3 R0, R18.reuse, 0xc0, RZ ;  /* 0x000000c012007810 */ /* 0x040fe20007ffe0ff */
[----:B------:R-:W-:-:S02]  /*9860*/  VIADD R7, R18, 0x80 ;  /* 0x0000008012077836 */ /* 0x000fc40000000000 */
        /* <DEDUP_REMOVED lines=13> */
.L_x_3310:
[----:B------:R-:W-:Y:S05]  /*9940*/  BSYNC B0 ;  /* 0x0000000000007941 */ /* 0x000fea0003800000 */
.L_x_3299:
[----:B------:R-:W5:Y:S02]  /*9950*/  LDC R0, c[0x0][0xda8] ;  /* 0x00036a00ff007b82 */ /* 0x000f640000000800 */
[----:B-----5:R-:W-:-:S13]  /*9960*/  ISETP.LE.AND P0, PT, R0, UR4, PT ;  /* 0x0000000400007c0c */ /* 0x020fda000bf03270 */
[----:B------:R-:W-:Y:S05]  /*9970*/  @!P0 BRA `(.L_x_3311) ;  /* 0xffffff74000c8947 */ /* 0x000fea000383ffff */
[----:B------:R-:W-:Y:S05]  /*9980*/  EXIT ;  /* 0x000000000000794d */ /* 0x000fea0003800000 */
.L_x_3263:
        /* <DEDUP_REMOVED lines=8> */
[----:B------:R-:W-:Y:S02]  /*9a10*/  IMAD.MOV.U32 R17, RZ, RZ, 0x1 ;  /* 0x00000001ff117424 */ /* 0x000fe400078e00ff */
[----:B------:R-:W-:-:S04]  /*9a20*/  IMAD.MOV.U32 R16, RZ, RZ, RZ ;  /* 0x000000ffff107224 */ /* 0x000fc800078e00ff */
[----:B------:R-:W1:Y:S02]  /*9a30*/  LDC R0, c[0x0][0xda8] ;  /* 0x00036a00ff007b82 */ /* 0x000e640000000800 */
[----:B-1----:R-:W-:-:S13]  /*9a40*/  ISETP.LE.AND P0, PT, R0, UR4, PT ;  /* 0x0000000400007c0c */ /* 0x002fda000bf03270 */
[----:B------:R-:W-:Y:S05]  /*9a50*/  @P0 BRA `(.L_x_3312) ;  /* 0x00000028000c0947 */ /* 0x000fea0003800000 */
[----:B------:R-:W1:Y:S01]  /*9a60*/  S2R R2, SR_TID.X ;  /* 0x0000000000027919 */ /* 0x000e620000002100 */
[----:B------:R-:W-:Y:S01]  /*9a70*/  IMAD.U32 R18, RZ, RZ, UR4 ;  /* 0x00000004ff127e24 */ /* 0x000fe2000f8e00ff */
[----:B------:R-:W-:Y:S01]  /*9a80*/  ULDC UR39, c[0x0][0xc] ;  /* 0x0000030000277ab9 */ /* 0x000fe20000000800 */
[----:B------:R-:W-:Y:S01]  /*9a90*/  IMAD.MOV.U32 R16, RZ, RZ, RZ ;  /* 0x000000ffff107224 */ /* 0x000fe200078e00ff */
[----:B------:R-:W-:Y:S01]  /*9aa0*/  ULDC.64 UR48, c[0x0][0x198] ;  /* 0x0000660000307ab9 */ /* 0x000fe20000000a00 */
[----:B------:R-:W-:Y:S01]  /*9ab0*/  IMAD.MOV.U32 R17, RZ, RZ, 0x1 ;  /* 0x00000001ff117424 */ /* 0x000fe200078e00ff */
[----:B------:R-:W-:Y:S01]  /*9ac0*/  UMOV UR44, URZ ;  /* 0x0000003f002c7c82 */ /* 0x000fe20008000000 */
[----:B-1----:R-:W-:-:S07]  /*9ad0*/  LOP3.LUT R19, R2, 0x1f, RZ, 0xc0, !PT ;  /* 0x0000001f02137812 */ /* 0x002fce00078ec0ff */
.L_x_3360:
        /* <DEDUP_REMOVED lines=21> */
.L_x_3313:
[----:B------:R-:W-:Y:S01]  /*9c30*/  ULDC UR11, c[0x0][0xdc4] ;  /* 0x00037100000b7ab9 */ /* 0x000fe20000000800 */
[----:B------:R-:W-:Y:S01]  /*9c40*/  UMOV UR8, UR9 ;  /* 0x0000000900087c82 */ /* 0x000fe20008000000 */
[----:B------:R-:W-:-:S11]  /*9c50*/  UISETP.NE.AND UP0, UPT, UR11, 0x1, UPT ;  /* 0x000000010b00788c */ /* 0x000fd6000bf05270 */
[----:B------:R-:W-:Y:S02]  /*9c60*/  @UP0 ULDC.64 UR12, c[0x0][0xdc8] ;  /* 0x00037200000c0ab9 */ /* 0x000fe40000000a00 */
[----:B------:R-:W-:-:S04]  /*9c70*/  UIMAD.WIDE.U32 UR6, UR9, UR12, URZ ;  /* 0x0000000c090672a5 */ /* 0x000fc8000f8e003f */
[----:B------:R-:W-:-:S04]  /*9c80*/  @UP0 USHF.R.U32.HI UR8, URZ, UR13, UR7 ;  /* 0x0000000d3f080299 */ /* 0x000fc80008011607 */
[----:B------:R-:W-:-:S12]  /*9c90*/  UIMAD UR6, UR8, UR11, URZ ;  /* 0x0000000b080672a4 */ /* 0x000fd8000f8e023f */
.L_x_3314:
[----:B------:R-:W-:Y:S01]  /*9ca0*/  ULDC.64 UR12, c[0x0][0x3f8] ;  /* 0x0000fe00000c7ab9 */ /* 0x000fe20000000a00 */
[----:B------:R-:W-:Y:S01]  /*9cb0*/  ULOP3.LUT UR8, URZ, UR8, URZ, 0x33, !UPT ;  /* 0x000000083f087292 */ /* 0x000fe2000f8e333f */
[----:B------:R-:W-:Y:S01]  /*9cc0*/  BSSY B6, `(.L_x_3315) ;  /* 0x000024d000067945 */ /* 0x000fe20003800000 */
[----:B------:R-:W-:Y:S02]  /*9cd0*/  UISETP.NE.U32.AND UP0, UPT, UR12, URZ, UPT ;  /* 0x0000003f0c00728c */ /* 0x000fe4000bf05070 */
[----:B------:R-:W-:Y:S02]  /*9ce0*/  UIADD3 UR11, UR9, -UR6, URZ ;  /* 0x80000006090b7290 */ /* 0x000fe4000fffe03f */
[----:B------:R-:W-:Y:S01]  /*9cf0*/  UISETP.NE.AND.EX UP0, UPT, UR13, URZ, UPT, UP0 ;  /* 0x0000003f0d00728c */ /* 0x000fe2000bf05300 */
[----:B------:R-:W-:Y:S01]  /*9d00*/  ULDC UR6, c[0x0][0xdac] ;  /* 0x00036b0000067ab9 */ /* 0x000fe20000000800 */
[----:B------:R-:W-:Y:S01]  /*9d10*/  ULDC UR7, c[0x0][0x404] ;  /* 0x0001010000077ab9 */ /* 0x000fe20000000800 */
[----:B------:R-:W-:Y:S01]  /*9d20*/  UIADD3 UR8, UR8, UR6, URZ ;  /* 0x0000000608087290 */ /* 0x000fe2000fffe03f */
[----:B------:R-:W-:-:S02]  /*9d30*/  ULDC UR9, c[0x0][0x2e0] ;  /* 0x0000b80000097ab9 */ /* 0x000fc40000000800 */
[----:B------:R-:W-:Y:S01]  /*9d40*/  ULDC UR6, c[0x0][0x288] ;  /* 0x0000a20000067ab9 */ /* 0x000fe20000000800 */
[----:B------:R-:W-:Y:S02]  /*9d50*/  USHF.L.U32 UR41, UR8, 0x7, URZ ;  /* 0x0000000708297899 */ /* 0x000fe4000800063f */
[----:B------:R-:W-:Y:S02]  /*9d60*/  USEL UR8, UR7, 0x1, UP0 ;  /* 0x0000000107087887 */ /* 0x000fe40008000000 */
[----:B------:R-:W-:Y:S02]  /*9d70*/  UIADD3 UR7, UR41, 0xdf, -UR6 ;  /* 0x000000df29077890 */ /* 0x000fe4000fffe806 */
[----:B------:R-:W-:Y:S02]  /*9d80*/  UIMAD UR6, UR8, UR9, 0x5f ;  /* 0x0000005f080674a4 */ /* 0x000fe4000f8e0209 */
[----:B------:R-:W-:Y:S02]  /*9d90*/  UIMAD UR8, UR8, UR9, UR7 ;  /* 0x00000009080872a4 */ /* 0x000fe4000f8e0207 */
[----:B------:R-:W-:Y:S01]  /*9da0*/  UIMAD.WIDE UR6, UR6, 0x2aaaaaab, URZ ;  /* 0x2aaaaaab060678a5 */ /* 0x000fe2000f8e023f */
[----:B------:R-:W-:Y:S01]  /*9db0*/  ULDC UR12, c[0x0][0xdc4] ;  /* 0x00037100000c7ab9 */ /* 0x000fe20000000800 */
[----:B------:R-:W-:-:S02]  /*9dc0*/  UIMAD.WIDE UR8, UR8, 0x2aaaaaab, URZ ;  /* 0x2aaaaaab080878a5 */ /* 0x000fc4000f8e023f */
[----:B------:R-:W-:Y:S02]  /*9dd0*/  UIMAD UR12, UR10, UR12, UR11 ;  /* 0x0000000c0a0c72a4 */ /* 0x000fe4000f8e020b */
[----:B------:R-:W-:Y:S01]  /*9de0*/  USHF.R.U32.HI UR8, URZ, 0x1f, UR9 ;  /* 0x0000001f3f087899 */ /* 0x000fe20008011609 */
[----:B------:R-:W-:Y:S01]  /*9df0*/  UMOV UR10, UR7 ;  /* 0x00000007000a7c82 */ /* 0x000fe20008000000 */
[----:B------:R-:W-:Y:S01]  /*9e00*/  ULDC UR13, c[0x0][0xdb8] ;  /* 0x00036e00000d7ab9 */ /* 0x000fe20000000800 */
[----:B------:R-:W-:Y:S02]  /*9e10*/  USHF.R.U32.HI UR11, URZ, 0x1f, UR10 ;  /* 0x0000001f3f0b7899 */ /* 0x000fe4000801160a */
[----:B------:R-:W-:Y:S02]  /*9e20*/  ULEA.HI.SX32 UR8, UR9, UR8, 0x1c ;  /* 0x0000000809087291 */ /* 0x000fe4000f8fe23f */
[----:B------:R-:W-:Y:S02]  /*9e30*/  ULEA.HI.SX32 UR11, UR10, UR11, 0x1c ;  /* 0x0000000b0a0b7291 */ /* 0x000fe4000f8fe23f */
[----:B------:R-:W-:-:S02]  /*9e40*/  UISETP.NE.AND UP1, UPT, UR13, 0x1, UPT ;  /* 0x000000010d00788c */ /* 0x000fc4000bf25270 */
[----:B------:R-:W-:Y:S01]  /*9e50*/  UISETP.LT.AND UP0, UPT, UR11, UR8, UPT ;  /* 0x000000080b00728c */ /* 0x000fe2000bf01270 */
[----:B------:R-:W-:-:S03]  /*9e60*/  UMOV UR43, UR12 ;  /* 0x0000000c002b7c82 */ /* 0x000fc60008000000 */
[----:B------:R-:W-:-:S05]  /*9e70*/  USEL UR38, UR11, UR8, UP0 ;  /* 0x000000080b267287 */ /* 0x000fca0008000000 */
[----:B------:R-:W-:Y:S01]  /*9e80*/  @UP1 ULDC UR14, c[0x0][0xdbc] ;  /* 0x00036f00000e1ab9 */ /* 0x000fe20000000800 */
[----:B------:R-:W-:Y:S01]  /*9e90*/  ISETP.LT.AND P0, PT, RZ, UR38, PT ;  /* 0x00000026ff007c0c */ /* 0x000fe2000bf01270 */
[----:B------:R-:W-:Y:S01]  /*9ea0*/  UIMAD.WIDE.U32 UR6, UR12, UR14, URZ ;  /* 0x0000000e0c0672a5 */ /* 0x000fe2000f8e003f */
[----:B------:R-:W-:-:S03]  /*9eb0*/  @UP1 ULDC UR9, c[0x0][0xdc0] ;  /* 0x0003700000091ab9 */ /* 0x000fc60000000800 */
[----:B------:R-:W-:-:S04]  /*9ec0*/  @UP1 USHF.R.U32.HI UR43, URZ, UR9, UR7 ;  /* 0x000000093f2b1299 */ /* 0x000fc80008011607 */
[----:B------:R-:W-:-:S04]  /*9ed0*/  UIADD3 UR42, -UR43, URZ, URZ ;  /* 0x0000003f2b2a7290 */ /* 0x000fc8000fffe13f */
[----:B------:R-:W-:Y:S01]  /*9ee0*/  UIMAD UR42, UR13, UR42, UR12 ;  /* 0x0000002a0d2a72a4 */ /* 0x000fe2000f8e020c */
[----:B------:R-:W-:Y:S11]  /*9ef0*/  @P0 BRA `(.L_x_3316) ;  /* 0x0000000000400947 */ /* 0x000ff60003800000 */
        /* <DEDUP_REMOVED lines=16> */
.L_x_3316:
        /* <DEDUP_REMOVED lines=23> */
.L_x_3318:
        /* <DEDUP_REMOVED lines=9> */
[----:B------:R-:W-:Y:S01]  /*a200*/  IMAD.U32 R4, RZ, RZ, UR6 ;  /* 0x00000006ff047e24 */ /* 0x000fe2000f8e00ff */
[----:B------:R-:W-:Y:S01]  /*a210*/  MOV R12, 0x1 ;  /* 0x00000001000c7802 */ /* 0x000fe20000000f00 */
[----:B------:R-:W-:Y:S02]  /*a220*/  IMAD.U32 R5, RZ, RZ, UR7 ;  /* 0x00000007ff057e24 */ /* 0x000fe4000f8e00ff */
[----:B------:R-:W-:Y:S02]  /*a230*/  IMAD.U32 R6, RZ, RZ, UR8 ;  /* 0x00000008ff067e24 */ /* 0x000fe4000f8e00ff */
[----:B------:R-:W-:-:S02]  /*a240*/  IMAD.U32 R7, RZ, RZ, UR9 ;  /* 0x00000009ff077e24 */ /* 0x000fc4000f8e00ff */
[----:B------:R-:W-:Y:S02]  /*a250*/  IMAD.U32 R10, RZ, RZ, UR4 ;  /* 0x00000004ff0a7e24 */ /* 0x000fe4000f8e00ff */
[----:B------:R-:W-:Y:S02]  /*a260*/  IMAD.U32 R11, RZ, RZ, UR5 ;  /* 0x00000005ff0b7e24 */ /* 0x000fe4000f8e00ff */
[----:B------:R-:W-:Y:S02]  /*a270*/  IMAD.MOV.U32 R8, RZ, RZ, 0x70 ;  /* 0x00000070ff087424 */ /* 0x000fe400078e00ff */
[----:B-1----:R-:W-:-:S07]  /*a280*/  IMAD.MOV.U32 R13, RZ, RZ, RZ ;  /* 0x000000ffff0d7224 */ /* 0x002fce00078e00ff */
[----:B------:R-:W-:-:S07]  /*a290*/  LEPC R20, `(.L_x_3320) ;  /* 0x000000001014794e */ /* 0x000fce0000000000 */
[----:B--2---:R-:W-:Y:S05]  /*a2a0*/  CALL.ABS.NOINC R2 ;  /* 0x0000000002007343 */ /* 0x004fea0003c00000 */
.L_x_3320:
[----:B------:R-:W-:Y:S01]  /*a2b0*/  MOV R2, 0x0 ;  /* 0x0000000000027802 */ /* 0x000fe20000000f00 */
[----:B------:R-:W-:Y:S01]  /*a2c0*/  ULDC.64 UR6, c[0x4][0x90] ;  /* 0x0100240000067ab9 */ /* 0x000fe20000000a00 */
[----:B------:R-:W-:Y:S01]  /*a2d0*/  ULDC.64 UR8, c[0x4][0x98] ;  /* 0x0100260000087ab9 */ /* 0x000fe20000000a00 */
[----:B------:R-:W-:Y:S01]  /*a2e0*/  ULDC.64 UR4, c[0x4][0x18] ;  /* 0x0100060000047ab9 */ /* 0x000fe20000000a00 */
[----:B------:R-:W-:Y:S01]  /*a2f0*/  IMAD.U32 R4, RZ, RZ, UR6 ;  /* 0x00000006ff047e24 */ /* 0x000fe2000f8e00ff */
[----:B------:R-:W-:Y:S01]  /*a300*/  MOV R8, 0x70 ;  /* 0x0000007000087802 */ /* 0x000fe20000000f00 */
[----:B------:R-:W1:Y:S01]  /*a310*/  LDC.64 R2, c[0x4][R2] ;  /* 0x0100000002027b82 */ /* 0x000e620000000a00 */
[----:B------:R-:W-:Y:S02]  /*a320*/  IMAD.U32 R5, RZ, RZ, UR7 ;  /* 0x00000007ff057e24 */ /* 0x000fe4000f8e00ff */
[----:B------:R-:W-:Y:S02]  /*a330*/  IMAD.U32 R6, RZ, RZ, UR8 ;  /* 0x00000008ff067e24 */ /* 0x000fe4000f8e00ff */
[----:B------:R-:W-:-:S02]  /*a340*/  IMAD.U32 R7, RZ, RZ, UR9 ;  /* 0x00000009ff077e24 */ /* 0x000fc4000f8e00ff */
[----:B------:R-:W-:Y:S02]  /*a350*/  IMAD.U32 R10, RZ, RZ, UR4 ;  /* 0x00000004ff0a7e24 */ /* 0x000fe4000f8e00ff */
[----:B------:R-:W-:Y:S02]  /*a360*/  IMAD.U32 R11, RZ, RZ, UR5 ;  /* 0x00000005ff0b7e24 */ /* 0x000fe4000f8e00ff */
[----:B------:R-:W-:Y:S02]  /*a370*/  IMAD.MOV.U32 R12, RZ, RZ, 0x1 ;  /* 0x00000001ff0c7424 */ /* 0x000fe400078e00ff */
[----:B------:R-:W-:-:S07]  /*a380*/  IMAD.MOV.U32 R13, RZ, RZ, RZ ;  /* 0x000000ffff0d7224 */ /* 0x000fce00078e00ff */
[----:B------:R-:W-:-:S07]  /*a390*/  LEPC R20, `(.L_x_3319) ;  /* 0x000000001014794e */ /* 0x000fce0000000000 */
[----:B-1----:R-:W-:Y:S05]  /*a3a0*/  CALL.ABS.NOINC R2 ;  /* 0x0000000002007343 */ /* 0x002fea0003c00000 */
.L_x_3319:
        /* <DEDUP_REMOVED lines=29> */
.L_x_3372:
[----:B------:R-:W-:Y:S01]  /*a580*/  UMOV UR4, 0xffffffff ;  /* 0xffffffff00047882 */ /* 0x000fe20000000000 */
[----:B------:R-:W-:Y:S02]  /*a590*/  SHF.R.S32.HI R7, RZ, 0x1f, R6 ;  /* 0x0000001fff077819 */ /* 0x000fe40000011406 */
[----:B------:R-:W-:Y:S05]  /*a5a0*/  BRA.DIV UR4, `(.L_x_3322) ;  /* 0x0000002204d07947 */ /* 0x000fea000b800000 */
[----:B------:R-:W-:-:S13]  /*a5b0*/  ELECT P6, URZ, PT ;  /* 0x00000000003f782f */ /* 0x000fda00038c0000 */
.L_x_3375:
[----:B------:R-:W-:Y:S05]  /*a5c0*/  @!P6 BRA `(.L_x_3323) ;  /* 0x0000000000c4e947 */ /* 0x000fea0003800000 */
[----:B------:R-:W-:Y:S01]  /*a5d0*/  MOV R4, R6 ;  /* 0x0000000600047202 */ /* 0x000fe20000000f00 */
        /* <DEDUP_REMOVED lines=19> */
.L_x_3324:
[----:B------:R-:W2:Y:S01]  /*a710*/  S2R R5, SR_TID.X ;  /* 0x0000000000057919 */ /* 0x000ea20000002100 */
[----:B-1----:R-:W-:Y:S02]  /*a720*/  LEA R8, R16, UR37, 0x3 ;  /* 0x0000002510087c11 */ /* 0x002fe4000f8e18ff */
[----:B--2---:R-:W-:Y:S02]  /*a730*/  LOP3.LUT R9, R5, 0x7f, RZ, 0xc0, !PT ;  /* 0x0000007f05097812 */ /* 0x004fe400078ec0ff */
[----:B------:R-:W-:Y:S02]  /*a740*/  SHF.L.U32 R5, R17, 0x1f, RZ ;  /* 0x0000001f11057819 */ /* 0x000fe400000006ff */
[----:B------:R-:W-:Y:S02]  /*a750*/  ISETP.NE.AND P3, PT, R9, RZ, PT ;  /* 0x000000ff0900720c */ /* 0x000fe40003f65270 */
[----:B------:R-:W1:Y:S02]  /*a760*/  SYNCS.PHASECHK.TRANS64.TRYWAIT P2, [R8+URZ+0x22840], R5 ;  /* 0x02284005080075a7 */ /* 0x000e64000804017f */
[----:B-1----:R-:W-:Y:S09]  /*a770*/  @!P2 BRA `(.L_x_3325) ;  /* 0x00000020007ca947 */ /* 0x002ff20003800000 */
.L_x_3376:
[----:B------:R-:W-:Y:S05]  /*a780*/  @P3 BRA `(.L_x_3326) ;  /* 0x0000000000143947 */ /* 0x000fea0003800000 */
[----:B------:R-:W-:Y:S01]  /*a790*/  ISETP.NE.AND P2, PT, R19, RZ, PT ;  /* 0x000000ff1300720c */ /* 0x000fe20003f45270 */
[----:B-1----:R-:W-:-:S04]  /*a7a0*/  IMAD.MOV.U32 R5, RZ, RZ, 0x3000 ;  /* 0x00003000ff057424 */ /* 0x002fc800078e00ff */
[----:B------:R2:W-:Y:S08]  /*a7b0*/  SYNCS.ARRIVE.TRANS64 RZ, [R8+URZ+0x22830], R5 ;  /* 0x0228300508ff79a7 */ /* 0x0005f0000800003f */
[----:B------:R-:W-:Y:S05]  /*a7c0*/  @!P2 BRA `(.L_x_3326) ;  /* 0x000000000004a947 */ /* 0x000fea0003800000 */
[----:B------:R-:W-:Y:S01]  /*a7d0*/  BPT.TRAP 0x1 ;  /* 0x000000040000795c */ /* 0x000fe20000300000 */
.L_x_3326:
        /* <DEDUP_REMOVED lines=16> */
.L_x_3323:
        /* <DEDUP_REMOVED lines=24> */
.L_x_3377:
        /* <DEDUP_REMOVED lines=10> */
.L_x_3378:
[----:B------:R-:W-:Y:S05]  /*ab00*/  @P3 BRA `(.L_x_3331) ;  /* 0x0000000000143947 */ /* 0x000fea0003800000 */
[----:B------:R-:W-:Y:S02]  /*ab10*/  ISETP.NE.AND P2, PT, R19, RZ, PT ;  /* 0x000000ff1300720c */ /* 0x000fe40003f45270 */
[----:B-1----:R-:W-:-:S04]  /*ab20*/  MOV R5, 0xc000 ;  /* 0x0000c00000057802 */ /* 0x002fc80000000f00 */
[----:B------:R2:W-:Y:S07]  /*ab30*/  SYNCS.ARRIVE.TRANS64 RZ, [R8+URZ+0x22850], R5 ;  /* 0x0228500508ff79a7 */ /* 0x0005ee000800003f */
[----:B------:R-:W-:Y:S05]  /*ab40*/  @!P2 BRA `(.L_x_3331) ;  /* 0x000000000004a947 */ /* 0x000fea0003800000 */
[----:B------:R-:W-:Y:S01]  /*ab50*/  BPT.TRAP 0x1 ;  /* 0x000000040000795c */ /* 0x000fe20000300000 */
.L_x_3331:
        /* <DEDUP_REMOVED lines=31> */
.L_x_3329:
[----:B------:R-:W-:Y:S05]  /*ad50*/  BSYNC B0 ;  /* 0x0000000000007941 */ /* 0x000fea0003800000 */
.L_x_3328:
[----:B------:R-:W-:-:S06]  /*ad60*/  UISETP.GE.AND UP0, UPT, UR38, 0x2, UPT ;  /* 0x000000022600788c */ /* 0x000fcc000bf06270 */
[----:B------:R-:W-:-:S13]  /*ad70*/  PLOP3.LUT P2, PT, PT, PT, UP0, 0x80, 0x0 ;  /* 0x000000000000781c */ /* 0x000fda0003f4f008 */
[----:B------:R-:W-:Y:S05]  /*ad80*/  @!P2 BRA `(.L_x_3332) ;  /* 0x0000001000aca947 */ /* 0x000fea0003800000 */
[----:B------:R-:W-:Y:S02]  /*ad90*/  ULOP3.LUT UR6, UR38, 0x1, URZ, 0xc0, !UPT ;  /* 0x0000000126067892 */ /* 0x000fe4000f8ec03f */
[----:B------:R-:W-:Y:S02]  /*ada0*/  IMAD.U32 R9, RZ, RZ, UR38 ;  /* 0x00000026ff097e24 */ /* 0x000fe4000f8e00ff */
[----:B------:R-:W-:Y:S02]  /*adb0*/  UISETP.NE.U32.AND UP0, UPT, UR6, 0x1, UPT ;  /* 0x000000010600788c */ /* 0x000fe4000bf05070 */
[----:B------:R-:W-:-:S04]  /*adc0*/  VIADD R9, R9, 0xfffffffe ;  /* 0xfffffffe09097836 */ /* 0x000fc80000000000 */
[----:B-12---:R-:W-:Y:S01]  /*add0*/  IMAD.MOV.U32 R8, RZ, RZ, R9 ;  /* 0x000000ffff087224 */ /* 0x006fe200078e0009 */
[----:B------:R-:W-:-:S13]  /*ade0*/  PLOP3.LUT P2, PT, PT, PT, UP0, 0x80, 0x0 ;  /* 0x000000000000781c */ /* 0x000fda0003f4f008 */
[----:B------:R-:W-:Y:S05]  /*adf0*/  @!P2 BRA `(.L_x_3333) ;  /* 0x000000040080a947 */ /* 0x000fea0003800000 */
[----:B------:R-:W-:Y:S01]  /*ae00*/  VIADD R16, R16, 0x1 ;  /* 0x0000000110107836 */ /* 0x000fe20000000000 */
[----:B------:R-:W-:Y:S04]  /*ae10*/  BSSY B0, `(.L_x_3334) ;  /* 0x000005c000007945 */ /* 0x000fe80003800000 */
[----:B------:R-:W-:-:S04]  /*ae20*/  ISETP.NE.AND P2, PT, R16, 0x2, PT ;  /* 0x000000021000780c */ /* 0x000fc80003f45270 */
[----:B------:R-:W-:Y:S02]  /*ae30*/  SEL R8, RZ, 0x1, P2 ;  /* 0x00000001ff087807 */ /* 0x000fe40001000000 */
[----:B------:R-:W-:Y:S02]  /*ae40*/  SEL R16, R16, RZ, P2 ;  /* 0x000000ff10107207 */ /* 0x000fe40001000000 */
[----:B------:R-:W-:Y:S01]  /*ae50*/  LOP3.LUT R17, R17, R8, RZ, 0x3c, !PT ;  /* 0x0000000811117212 */ /* 0x000fe200078e3cff */
[----:B------:R-:W-:Y:S06]  /*ae60*/  @!P6 BRA `(.L_x_3335) ;  /* 0x000000040058e947 */ /* 0x000fec0003800000 */
        /* <DEDUP_REMOVED lines=13> */
[----:B------:R-:W-:-:S03]  /*af40*/  IMAD.WIDE.U32 R4, R6, UR6, R4 ;  /* 0x0000000606047c25 */ /* 0x000fc6000f8e0004 */
[----:B------:R-:W-:Y:S02]  /*af50*/  LEA R2, P2, R4, R2, 0x2 ;  /* 0x0000000204027211 */ /* 0x000fe400078410ff */
[----:B------:R-:W-:-:S04]  /*af60*/  IADD3 R5, R11, R5, RZ ;  /* 0x000000050b057210 */ /* 0x000fc80007ffe0ff */
[----:B------:R-:W-:-:S05]  /*af70*/  LEA.HI.X R3, R4, R3, R5, 0x2, P2 ;  /* 0x0000000304037211 */ /* 0x000fca00010f1405 */
[----:B------:R1:W5:Y:S01]  /*af80*/  LDG.E R4, desc[UR46][R2.64] ;  /* 0x0000002e02047981 */ /* 0x000362000c1e1900 */
[----:B------:R-:W-:-:S04]  /*af90*/  IMAD.MOV R5, RZ, RZ, -R10 ;  /* 0x000000ffff057224 */ /* 0x000fc800078e0a0a */
[----:B------:R-:W-:-:S07]  /*afa0*/  IMAD R8, R8, R5, R9 ;  /* 0x0000000508087224 */ /* 0x000fce00078e0209 */
.L_x_3336:
[----:B-1----:R-:W1:Y:S01]  /*afb0*/  S2R R2, SR_TID.X ;  /* 0x0000000000027919 */ /* 0x002e620000002100 */
[----:B------:R-:W-:Y:S02]  /*afc0*/  SHF.L.U32 R3, R17, 0x1f, RZ ;  /* 0x0000001f11037819 */ /* 0x000fe400000006ff */
[----:B-1----:R-:W-:Y:S02]  /*afd0*/  LOP3.LUT R5, R2, 0x7f, RZ, 0xc0, !PT ;  /* 0x0000007f02057812 */ /* 0x002fe400078ec0ff */
[----:B------:R-:W-:Y:S02]  /*afe0*/  LEA R2, R16, UR37, 0x3 ;  /* 0x0000002510027c11 */ /* 0x000fe4000f8e18ff */
[----:B------:R-:W-:Y:S02]  /*aff0*/  ISETP.NE.AND P2, PT, R5, RZ, PT ;  /* 0x000000ff0500720c */ /* 0x000fe40003f45270 */
[----:B------:R-:W1:Y:S02]  /*b000*/  SYNCS.PHASECHK.TRANS64.TRYWAIT P3, [R2+URZ+0x22840], R3 ;  /* 0x02284003020075a7 */ /* 0x000e64000806017f */
[----:B-1----:R-:W-:Y:S09]  /*b010*/  @!P3 BRA `(.L_x_3337) ;  /* 0x000000180094b947 */ /* 0x002ff20003800000 */
.L_x_3379:
[----:B------:R-:W-:Y:S05]  /*b020*/  @P2 BRA `(.L_x_3338) ;  /* 0x0000000000142947 */ /* 0x000fea0003800000 */
[----:B------:R-:W-:Y:S01]  /*b030*/  ISETP.NE.AND P3, PT, R19, RZ, PT ;  /* 0x000000ff1300720c */ /* 0x000fe20003f65270 */
[----:B------:R-:W-:-:S04]  /*b040*/  IMAD.MOV.U32 R5, RZ, RZ, 0x3000 ;  /* 0x00003000ff057424 */ /* 0x000fc800078e00ff */
[----:B------:R2:W-:Y:S08]  /*b050*/  SYNCS.ARRIVE.TRANS64 RZ, [R2+URZ+0x22830], R5 ;  /* 0x0228300502ff79a7 */ /* 0x0005f0000800003f */
[----:B------:R-:W-:Y:S05]  /*b060*/  @!P3 BRA `(.L_x_3338) ;  /* 0x000000000004b947 */ /* 0x000fea0003800000 */
[----:B------:R-:W-:Y:S01]  /*b070*/  BPT.TRAP 0x1 ;  /* 0x000000040000795c */ /* 0x000fe20000300000 */
.L_x_3338:
        /* <DEDUP_REMOVED lines=17> */
.L_x_3380:
[----:B------:R-:W-:Y:S05]  /*b190*/  @P2 BRA `(.L_x_3340) ;  /* 0x0000000000142947 */ /* 0x000fea0003800000 */
[----:B------:R-:W-:Y:S01]  /*b1a0*/  ISETP.NE.AND P2, PT, R19, RZ, PT ;  /* 0x000000ff1300720c */ /* 0x000fe20003f45270 */
[----:B-12---:R-:W-:-:S04]  /*b1b0*/  IMAD.MOV.U32 R3, RZ, RZ, 0xc000 ;  /* 0x0000c000ff037424 */ /* 0x006fc800078e00ff */
[----:B------:R3:W-:Y:S08]  /*b1c0*/  SYNCS.ARRIVE.TRANS64 RZ, [R2+URZ+0x22850], R3 ;  /* 0x0228500302ff79a7 */ /* 0x0007f0000800003f */
[----:B------:R-:W-:Y:S05]  /*b1d0*/  @!P2 BRA `(.L_x_3340) ;  /* 0x000000000004a947 */ /* 0x000fea0003800000 */
[----:B------:R-:W-:Y:S01]  /*b1e0*/  BPT.TRAP 0x1 ;  /* 0x000000040000795c */ /* 0x000fe20000300000 */
.L_x_3340:
        /* <DEDUP_REMOVED lines=30> */
.L_x_3335:
[----:B------:R-:W-:Y:S05]  /*b3d0*/  BSYNC B0 ;  /* 0x0000000000007941 */ /* 0x000fea0003800000 */
.L_x_3334:
[----:B------:R-:W-:-:S06]  /*b3e0*/  UIADD3 UR6, UR38, -0x3, URZ ;  /* 0xfffffffd26067890 */ /* 0x000fcc000fffe03f */
[----:B------:R-:W-:-:S07]  /*b3f0*/  IMAD.U32 R8, RZ, RZ, UR6 ;  /* 0x00000006ff087e24 */ /* 0x000fce000f8e00ff */
.L_x_3333:
[----:B------:R-:W-:Y:S01]  /*b400*/  ISETP.NE.AND P2, PT, R9, RZ, PT ;  /* 0x000000ff0900720c */ /* 0x000fe20003f45270 */
[----:B------:R-:W-:-:S12]  /*b410*/  BSSY B0, `(.L_x_3332) ;  /* 0x00000c2000007945 */ /* 0x000fd80003800000 */
[----:B------:R-:W-:Y:S05]  /*b420*/  @!P2 BRA `(.L_x_3341) ;  /* 0x0000000c0000a947 */ /* 0x000fea0003800000 */
.L_x_3356:
        /* <DEDUP_REMOVED lines=19> */
[----:B------:R-:W-:Y:S02]  /*b560*/  SHF.R.S32.HI R3, RZ, 0x1f, R11 ;  /* 0x0000001fff037819 */ /* 0x000fe4000001140b */
[----:B------:R-:W-:-:S05]  /*b570*/  MOV R2, R11 ;  /* 0x0000000b00027202 */ /* 0x000fca0000000f00 */
[----:B------:R-:W-:-:S04]  /*b580*/  IMAD.WIDE.U32 R2, R6, UR4, R2 ;  /* 0x0000000406027c25 */ /* 0x000fc8000f8e0002 */
[----:B------:R-:W-:Y:S01]  /*b590*/  IMAD.IADD R3, R13, 0x1, R3 ;  /* 0x000000010d037824 */ /* 0x000fe200078e0203 */
[----:B--2---:R-:W-:-:S04]  /*b5a0*/  LEA R4, P2, R2, R4, 0x2 ;  /* 0x0000000402047211 */ /* 0x004fc800078410ff */
[----:B------:R-:W-:-:S05]  /*b5b0*/  LEA.HI.X R5, R2, R5, R3, 0x2, P2 ;  /* 0x0000000502057211 */ /* 0x000fca00010f1403 */
[----:B------:R1:W5:Y:S01]  /*b5c0*/  LDG.E R4, desc[UR46][R4.64] ;  /* 0x0000002e04047981 */ /* 0x000362000c1e1900 */
[----:B------:R-:W-:-:S04]  /*b5d0*/  IMAD.MOV R3, RZ, RZ, -R11 ;  /* 0x000000ffff037224 */ /* 0x000fc800078e0a0b */
[----:B------:R-:W-:-:S07]  /*b5e0*/  IMAD R10, R10, R3, R8 ;  /* 0x000000030a0a7224 */ /* 0x000fce00078e0208 */
.L_x_3344:
[----:B------:R-:W1:Y:S01]  /*b5f0*/  S2R R2, SR_TID.X ;  /* 0x0000000000027919 */ /* 0x000e620000002100 */
[----:B------:R-:W-:Y:S02]  /*b600*/  LEA R3, R9, UR37, 0x3 ;  /* 0x0000002509037c11 */ /* 0x000fe4000f8e18ff */
[----:B-1----:R-:W-:Y:S02]  /*b610*/  LOP3.LUT R5, R2, 0x7f, RZ, 0xc0, !PT ;  /* 0x0000007f02057812 */ /* 0x002fe400078ec0ff */
[----:B------:R-:W-:Y:S02]  /*b620*/  SHF.L.U32 R2, R17, 0x1f, RZ ;  /* 0x0000001f11027819 */ /* 0x000fe400000006ff */
[----:B------:R-:W-:Y:S02]  /*b630*/  ISETP.NE.AND P2, PT, R5, RZ, PT ;  /* 0x000000ff0500720c */ /* 0x000fe40003f45270 */
[----:B------:R-:W1:Y:S02]  /*b640*/  SYNCS.PHASECHK.TRANS64.TRYWAIT P3, [R3+URZ+0x22840], R2 ;  /* 0x02284002030075a7 */ /* 0x000e64000806017f */
[----:B-1----:R-:W-:Y:S09]  /*b650*/  @!P3 BRA `(.L_x_3345) ;  /* 0x00000014002cb947 */ /* 0x002ff20003800000 */
.L_x_3381:
[----:B------:R-:W-:Y:S05]  /*b660*/  @P2 BRA `(.L_x_3346) ;  /* 0x0000000000142947 */ /* 0x000fea0003800000 */
[----:B------:R-:W-:Y:S01]  /*b670*/  ISETP.NE.AND P3, PT, R19, RZ, PT ;  /* 0x000000ff1300720c */ /* 0x000fe20003f65270 */
[----:B------:R-:W-:-:S04]  /*b680*/  IMAD.MOV.U32 R12, RZ, RZ, 0x3000 ;  /* 0x00003000ff0c7424 */ /* 0x000fc800078e00ff */
[----:B------:R2:W-:Y:S08]  /*b690*/  SYNCS.ARRIVE.TRANS64 RZ, [R3+URZ+0x22830], R12 ;  /* 0x0228300c03ff79a7 */ /* 0x0005f0000800003f */
[----:B------:R-:W-:Y:S05]  /*b6a0*/  @!P3 BRA `(.L_x_3346) ;  /* 0x000000000004b947 */ /* 0x000fea0003800000 */
[----:B------:R-:W-:Y:S01]  /*b6b0*/  BPT.TRAP 0x1 ;  /* 0x000000040000795c */ /* 0x000fe20000300000 */
.L_x_3346:
        /* <DEDUP_REMOVED lines=17> */
.L_x_3382:
[----:B------:R-:W-:Y:S05]  /*b7d0*/  @P2 BRA `(.L_x_3348) ;  /* 0x0000000000142947 */ /* 0x000fea0003800000 */
[----:B------:R-:W-:Y:S01]  /*b7e0*/  ISETP.NE.AND P2, PT, R19, RZ, PT ;  /* 0x000000ff1300720c */ /* 0x000fe20003f45270 */
[----:B-1-3--:R-:W-:-:S04]  /*b7f0*/  IMAD.MOV.U32 R2, RZ, RZ, 0xc000 ;  /* 0x0000c000ff027424 */ /* 0x00afc800078e00ff */
[----:B------:R4:W-:Y:S08]  /*b800*/  SYNCS.ARRIVE.TRANS64 RZ, [R3+URZ+0x22850], R2 ;  /* 0x0228500203ff79a7 */ /* 0x0009f0000800003f */
[----:B------:R-:W-:Y:S05]  /*b810*/  @!P2 BRA `(.L_x_3348) ;  /* 0x000000000004a947 */ /* 0x000fea0003800000 */
[----:B------:R-:W-:Y:S01]  /*b820*/  BPT.TRAP 0x1 ;  /* 0x000000040000795c */ /* 0x000fe20000300000 */
.L_x_3348:
        /* <DEDUP_REMOVED lines=30> */
.L_x_3343:
[----:B------:R-:W-:Y:S05]  /*ba10*/  BSYNC B1 ;  /* 0x0000000000017941 */ /* 0x000fea0003800000 */
.L_x_3342:
[----:B------:R-:W-:Y:S01]  /*ba20*/  VIADD R9, R9, 0x1 ;  /* 0x0000000109097836 */ /* 0x000fe20000000000 */
[----:B------:R-:W-:Y:S04]  /*ba30*/  BSSY B1, `(.L_x_3349) ;  /* 0x000005c000017945 */ /* 0x000fe80003800000 */
[----:B------:R-:W-:-:S04]  /*ba40*/  ISETP.NE.AND P2, PT, R9, 0x2, PT ;  /* 0x000000020900780c */ /* 0x000fc80003f45270 */
[----:B---34-:R-:W-:Y:S02]  /*ba50*/  SEL R2, RZ, 0x1, P2 ;  /* 0x00000001ff027807 */ /* 0x018fe40001000000 */
[----:B------:R-:W-:Y:S02]  /*ba60*/  SEL R16, R9, RZ, P2 ;  /* 0x000000ff09107207 */ /* 0x000fe40001000000 */
[----:B------:R-:W-:Y:S01]  /*ba70*/  LOP3.LUT R17, R17, R2, RZ, 0x3c, !PT ;  /* 0x0000000211117212 */ /* 0x000fe200078e3cff */
[----:B------:R-:W-:Y:S06]  /*ba80*/  @!P6 BRA `(.L_x_3350) ;  /* 0x000000040058e947 */ /* 0x000fec0003800000 */
[----:B------:R-:W-:Y:S01]  /*ba90*/  VIADD R10, R8, 0xffffffff ;  /* 0xffffffff080a7836 */ /* 0x000fe20000000000 */
[----:B------:R-:W-:Y:S06]  /*baa0*/  @!P0 BRA `(.L_x_3351) ;  /* 0x0000000000488947 */ /* 0x000fec0003800000 */
[----:B------:R-:W1:Y:S01]  /*bab0*/  LDC R9, c[0x0][0x41c] ;  /* 0x00010700ff097b82 */ /* 0x000e620000000800 */
[----:B------:R-:W-:Y:S02]  /*bac0*/  IMAD.MOV.U32 R11, RZ, RZ, R10 ;  /* 0x000000ffff0b7224 */ /* 0x000fe400078e000a */
[----:B------:R-:W-:-:S04]  /*bad0*/  IMAD R13, R7, UR4, RZ ;  /* 0x00000004070d7c24 */ /* 0x000fc8000f8e02ff */
[----:B------:R-:W-:Y:S01]  /*bae0*/  IMAD R13, R6, UR5, R13 ;  /* 0x00000005060d7c24 */ /* 0x000fe2000f8e020d */
[----:B------:R-:W3:Y:S01]  /*baf0*/  LDC.64 R4, c[0x0][0x3f8] ;  /* 0x0000fe00ff047b82 */ /* 0x000ee20000000a00 */
[----:B-1----:R-:W-:-:S13]  /*bb00*/  ISETP.NE.AND P2, PT, R9, 0x1, PT ;  /* 0x000000010900780c */ /* 0x002fda0003f45270 */
[----:B--2---:R-:W1:Y:S02]  /*bb10*/  @P2 LDC.64 R2, c[0x0][0x420] ;  /* 0x00010800ff022b82 */ /* 0x004e640000000a00 */
[----:B-1----:R-:W-:-:S05]  /*bb20*/  @P2 IMAD.HI.U32 R2, R10, R2, RZ ;  /* 0x000000020a022227 */ /* 0x002fca00078e00ff */
[----:B------:R-:W-:-:S04]  /*bb30*/  @P2 SHF.R.U32.HI R11, RZ, R3, R2 ;  /* 0x00000003ff0b2219 */ /* 0x000fc80000011602 */
[----:B------:R-:W-:Y:S02]  /*bb40*/  SHF.R.S32.HI R3, RZ, 0x1f, R11 ;  /* 0x0000001fff037819 */ /* 0x000fe4000001140b */
[----:B------:R-:W-:-:S05]  /*bb50*/  MOV R2, R11 ;  /* 0x0000000b00027202 */ /* 0x000fca0000000f00 */
[----:B------:R-:W-:-:S04]  /*bb60*/  IMAD.WIDE.U32 R2, R6, UR4, R2 ;  /* 0x0000000406027c25 */ /* 0x000fc8000f8e0002 */
[----:B------:R-:W-:Y:S01]  /*bb70*/  IMAD.IADD R3, R13, 0x1, R3 ;  /* 0x000000010d037824 */ /* 0x000fe200078e0203 */
[----:B---3--:R-:W-:-:S04]  /*bb80*/  LEA R4, P2, R2, R4, 0x2 ;  /* 0x0000000402047211 */ /* 0x008fc800078410ff */
[----:B------:R-:W-:-:S05]  /*bb90*/  LEA.HI.X R5, R2, R5, R3, 0x2, P2 ;  /* 0x0000000502057211 */ /* 0x000fca00010f1403 */
[----:B------:R1:W5:Y:S01]  /*bba0*/  LDG.E R4, desc[UR46][R4.64] ;  /* 0x0000002e04047981 */ /* 0x000362000c1e1900 */
[----:B------:R-:W-:-:S04]  /*bbb0*/  IMAD.MOV R2, RZ, RZ, -R11 ;  /* 0x000000ffff027224 */ /* 0x000fc800078e0a0b */
[----:B------:R-:W-:-:S07]  /*bbc0*/  IMAD R10, R9, R2, R10 ;  /* 0x00000002090a7224 */ /* 0x000fce00078e020a */
.L_x_3351:
[----:B------:R-:W1:Y:S01]  /*bbd0*/  S2R R2, SR_TID.X ;  /* 0x0000000000027919 */ /* 0x000e620000002100 */
[----:B--2---:R-:W-:Y:S02]  /*bbe0*/  SHF.L.U32 R3, R17, 0x1f, RZ ;  /* 0x0000001f11037819 */ /* 0x004fe400000006ff */
[----:B-1----:R-:W-:Y:S02]  /*bbf0*/  LOP3.LUT R5, R2, 0x7f, RZ, 0xc0, !PT ;  /* 0x0000007f02057812 */ /* 0x002fe400078ec0ff */
[----:B------:R-:W-:Y:S02]  /*bc00*/  LEA R2, R16, UR37, 0x3 ;  /* 0x0000002510027c11 */ /* 0x000fe4000f8e18ff */
[----:B------:R-:W-:Y:S02]  /*bc10*/  ISETP.NE.AND P2, PT, R5, RZ, PT ;  /* 0x000000ff0500720c */ /* 0x000fe40003f45270 */
[----:B------:R-:W1:Y:S02]  /*bc20*/  SYNCS.PHASECHK.TRANS64.TRYWAIT P3, [R2+URZ+0x22840], R3 ;  /* 0x02284003020075a7 */ /* 0x000e64000806017f */
[----:B-1----:R-:W-:Y:S09]  /*bc30*/  @!P3 BRA `(.L_x_3352) ;  /* 0x0000000c00dcb947 */ /* 0x002ff20003800000 */
.L_x_3383:
[----:B------:R-:W-:Y:S05]  /*bc40*/  @P2 BRA `(.L_x_3353) ;  /* 0x0000000000142947 */ /* 0x000fea0003800000 */
[----:B------:R-:W-:Y:S01]  /*bc50*/  ISETP.NE.AND P3, PT, R19, RZ, PT ;  /* 0x000000ff1300720c */ /* 0x000fe20003f65270 */
[----:B------:R-:W-:-:S04]  /*bc60*/  IMAD.MOV.U32 R5, RZ, RZ, 0x3000 ;  /* 0x00003000ff057424 */ /* 0x000fc800078e00ff */
[----:B------:R2:W-:Y:S08]  /*bc70*/  SYNCS.ARRIVE.TRANS64 RZ, [R2+URZ+0x22830], R5 ;  /* 0x0228300502ff79a7 */ /* 0x0005f0000800003f */
[----:B------:R-:W-:Y:S05]  /*bc80*/  @!P3 BRA `(.L_x_3353) ;  /* 0x000000000004b947 */ /* 0x000fea0003800000 */
[----:B------:R-:W-:Y:S01]  /*bc90*/  BPT.TRAP 0x1 ;  /* 0x000000040000795c */ /* 0x000fe20000300000 */
.L_x_3353:
        /* <DEDUP_REMOVED lines=17> */
.L_x_3384:
[----:B------:R-:W-:Y:S05]  /*bdb0*/  @P2 BRA `(.L_x_3355) ;  /* 0x0000000000142947 */ /* 0x000fea0003800000 */
[----:B------:R-:W-:Y:S01]  /*bdc0*/  ISETP.NE.AND P2, PT, R19, RZ, PT ;  /* 0x000000ff1300720c */ /* 0x000fe20003f45270 */
[----:B-1-3--:R-:W-:-:S04]  /*bdd0*/  IMAD.MOV.U32 R3, RZ, RZ, 0xc000 ;  /* 0x0000c000ff037424 */ /* 0x00afc800078e00ff */
[----:B------:R4:W-:Y:S08]  /*bde0*/  SYNCS.ARRIVE.TRANS64 RZ, [R2+URZ+0x22850], R3 ;  /* 0x0228500302ff79a7 */ /* 0x0009f0000800003f */
[----:B------:R-:W-:Y:S05]  /*bdf0*/  @!P2 BRA `(.L_x_3355) ;  /* 0x000000000004a947 */ /* 0x000fea0003800000 */
[----:B------:R-:W-:Y:S01]  /*be00*/  BPT.TRAP 0x1 ;  /* 0x000000040000795c */ /* 0x000fe20000300000 */
.L_x_3355:
        /* <DEDUP_REMOVED lines=30> */
.L_x_3350:
[----:B------:R-:W-:Y:S05]  /*bff0*/  BSYNC B1 ;  /* 0x0000000000017941 */ /* 0x000fea0003800000 */
.L_x_3349:
[C---:B------:R-:W-:Y:S01]  /*c000*/  ISETP.GT.AND P2, PT, R8.reuse, 0x1, PT ;  /* 0x000000010800780c */ /* 0x040fe20003f44270 */
[----:B------:R-:W-:-:S12]  /*c010*/  VIADD R8, R8, 0xfffffffe ;  /* 0xfffffffe08087836 */ /* 0x000fd80000000000 */
[----:B------:R-:W-:Y:S05]  /*c020*/  @P2 BRA `(.L_x_3356) ;  /* 0xfffffff400002947 */ /* 0x000fea000383ffff */
.L_x_3341:
[----:B------:R-:W-:Y:S05]  /*c030*/  BSYNC B0 ;  /* 0x0000000000007941 */ /* 0x000fea0003800000 */
.L_x_3332:
        /* <DEDUP_REMOVED lines=18> */
.L_x_3358:
[----:B------:R-:W-:Y:S05]  /*c160*/  BSYNC B0 ;  /* 0x0000000000007941 */ /* 0x000fea0003800000 */
.L_x_3357:
[----:B------:R-:W-:Y:S01]  /*c170*/  SEL R16, R16, RZ, P0 ;  /* 0x000000ff10107207 */ /* 0x000fe20000000000 */
[----:B------:R-:W-:-:S07]  /*c180*/  IMAD.MOV.U32 R13, RZ, RZ, R18 ;  /* 0x000000ffff0d7224 */ /* 0x000fce00078e0012 */
.L_x_3317:
[----:B------:R-:W-:Y:S05]  /*c190*/  BSYNC B6 ;  /* 0x0000000000067941 */ /* 0x000fea0003800000 */
.L_x_3315:
[----:B------:R-:W-:-:S03]  /*c1a0*/  UMOV UR6, 0xffffffff ;  /* 0xffffffff00067882 */ /* 0x000fc60000000000 */
[----:B------:R-:W-:Y:S05]  /*c1b0*/  BRA.DIV UR6, `(.L_x_3359) ;  /* 0x0000000a06a47947 */ /* 0x000fea000b800000 */
[----:B------:R1:W1:Y:S02]  /*c1c0*/  SHFL.IDX PT, R14, R13, RZ, 0x1f ;  /* 0x00001fff0d0e7589 */ /* 0x00026400000e0000 */
.L_x_3387:
[----:B------:R-:W-:Y:S01]  /*c1d0*/  ISETP.NE.AND P0, PT, R19, RZ, PT ;  /* 0x000000ff1300720c */ /* 0x000fe20003f05270 */
[----:B------:R-:W-:Y:S05]  /*c1e0*/  WARPSYNC.ALL ;  /* 0x0000000000007948 */ /* 0x000fea0003800000 */
[----:B------:R-:W-:Y:S01]  /*c1f0*/  BAR.SYNC.DEFER_BLOCKING 0x4, 0x120 ;  /* 0x0104800000007b1d */ /* 0x000fe20000010000 */
[----:B-1----:R-:W-:-:S05]  /*c200*/  MOV R18, R14 ;  /* 0x0000000e00127202 */ /* 0x002fca0000000f00 */
        /* <DEDUP_REMOVED lines=8> */
.L_x_3312:
        /* <DEDUP_REMOVED lines=11> */
.L_x_3388:
        /* <DEDUP_REMOVED lines=14> */
.L_x_3364:
        /* <DEDUP_REMOVED lines=12> */
.L_x_3389:
[----:B------:R-:W2:Y:S02]  /*c4e0*/  SYNCS.PHASECHK.TRANS64.TRYWAIT P0, [R3+URZ], R0 ;  /* 0x00000000030075a7 */ /* 0x000ea4000800017f */
[----:B--2---:R-:W-:Y:S05]  /*c4f0*/  @!P0 BRA `(.L_x_3366) ;  /* 0x0000000800208947 */ /* 0x004fea0003800000 */
.L_x_3390:
[----:B------:R-:W-:Y:S05]  /*c500*/  @!P2 BRA `(.L_x_3367) ;  /* 0x000000000004a947 */ /* 0x000fea0003800000 */
[----:B------:R-:W-:Y:S01]  /*c510*/  BPT.TRAP 0x1 ;  /* 0x000000040000795c */ /* 0x000fe20000300000 */
.L_x_3367:
[----:B--2---:R-:W-:-:S05]  /*c520*/  VIADD R3, R7, 0x22860 ;  /* 0x0002286007037836 */ /* 0x004fca0000000000 */
[----:B-1----:R-:W-:-:S04]  /*c530*/  LEA R5, R16, R3, 0x3 ;  /* 0x0000000310057211 */ /* 0x002fc800078e18ff */
[----:B------:R-:W1:Y:S02]  /*c540*/  SYNCS.PHASECHK.TRANS64.TRYWAIT P0, [R5+URZ], R4 ;  /* 0x00000004050075a7 */ /* 0x000e64000800017f */
[----:B-1----:R-:W-:Y:S05]  /*c550*/  @!P0 BRA `(.L_x_3368) ;  /* 0x00000008001c8947 */ /* 0x002fea0003800000 */
.L_x_3391:
[----:B------:R-:W-:-:S07]  /*c560*/  IMAD R3, R2, 0x8, R3 ;  /* 0x0000000802037824 */ /* 0x000fce00078e0203 */
.L_x_3369:
[----:B--2---:R2:W3:Y:S02]  /*c570*/  SYNCS.PHASECHK.TRANS64.TRYWAIT P0, [R3+URZ], R0 ;  /* 0x00000000030075a7 */ /* 0x0044e4000800017f */
[----:B---3--:R-:W-:Y:S05]  /*c580*/  @!P0 NANOSLEEP.SYNCS 0x989680 ;  /* 0x009896800000895d */ /* 0x008fea0003900000 */
[----:B------:R-:W3:Y:S02]  /*c590*/  @!P0 SYNCS.PHASECHK.TRANS64 P0, [R3+URZ], R0 ;  /* 0x00000000030085a7 */ /* 0x000ee4000800007f */
[----:B---3--:R-:W-:Y:S05]  /*c5a0*/  @!P0 BRA `(.L_x_3369) ;  /* 0xfffffffc00f08947 */ /* 0x008fea000383ffff */
.L_x_3363:
[----:B------:R-:W-:Y:S05]  /*c5b0*/  BSYNC B0 ;  /* 0x0000000000007941 */ /* 0x000fea0003800000 */
.L_x_3362:
[----:B------:R-:W-:Y:S05]  /*c5c0*/  EXIT ;  /* 0x000000000000794d */ /* 0x000fea0003800000 */
.L_x_3269:
[----:B-1----:R-:W-:-:S04]  /*c5d0*/  IMAD.U32 R3, RZ, RZ, UR49 ;  /* 0x00000031ff037e24 */ /* 0x002fc8000f8e00ff */
[----:B------:R1:W2:Y:S03]  /*c5e0*/  SYNCS.PHASECHK.TRANS64.TRYWAIT P0, [R3+URZ+0x22800], R0 ;  /* 0x02280000030075a7 */ /* 0x0002a6000800017f */
[----:B--2---:R-:W-:Y:S05]  /*c5f0*/  @!P0 NANOSLEEP.SYNCS 0x989680 ;  /* 0x009896800000895d */ /* 0x004fea0003900000 */
[----:B------:R-:W2:Y:S02]  /*c600*/  @!P0 SYNCS.PHASECHK.TRANS64 P0, [R3+URZ+0x22800], R0 ;  /* 0x02280000030085a7 */ /* 0x000ea4000800007f */
[----:B--2---:R-:W-:Y:S05]  /*c610*/  @!P0 BRA `(.L_x_3269) ;  /* 0xfffffffc00ec8947 */ /* 0x004fea000383ffff */
[----:B------:R-:W-:Y:S05]  /*c620*/  BRA `(.L_x_3370) ;  /* 0xffffff5000887947 */ /* 0x000fea000383ffff */
.L_x_3273:
[----:B--2---:R-:W-:-:S04]  /*c630*/  IMAD.U32 R0, RZ, RZ, UR21 ;  /* 0x00000015ff007e24 */ /* 0x004fc8000f8e00ff */
[----:B------:R2:W3:Y:S03]  /*c640*/  SYNCS.PHASECHK.TRANS64.TRYWAIT P1, [R0+URZ+0x22830], R7 ;  /* 0x02283007000075a7 */ /* 0x0004e6000802017f */
[----:B---3--:R-:W-:Y:S05]  /*c650*/  @!P1 NANOSLEEP.SYNCS 0x989680 ;  /* 0x009896800000995d */ /* 0x008fea0003900000 */
[----:B------:R-:W3:Y:S02]  /*c660*/  @!P1 SYNCS.PHASECHK.TRANS64 P1, [R0+URZ+0x22830], R7 ;  /* 0x02283007000095a7 */ /* 0x000ee4000802007f */
[----:B---3--:R-:W-:Y:S05]  /*c670*/  @!P1 BRA `(.L_x_3273) ;  /* 0xfffffffc00ec9947 */ /* 0x008fea000383ffff */
[----:B------:R-:W-:Y:S05]  /*c680*/  BRA `(.L_x_3272) ;  /* 0xffffff5000ac7947 */ /* 0x000fea000383ffff */
.L_x_3277:
[----:B--2---:R2:W3:Y:S02]  /*c690*/  SYNCS.PHASECHK.TRANS64.TRYWAIT P2, [R8+URZ+0x22850], R7 ;  /* 0x02285007080075a7 */ /* 0x0044e4000804017f */
[----:B---3--:R-:W-:Y:S05]  /*c6a0*/  @!P2 NANOSLEEP.SYNCS 0x989680 ;  /* 0x009896800000a95d */ /* 0x008fea0003900000 */
[----:B------:R-:W3:Y:S02]  /*c6b0*/  @!P2 SYNCS.PHASECHK.TRANS64 P2, [R8+URZ+0x22850], R7 ;  /* 0x022850070800a5a7 */ /* 0x000ee4000804007f */
[----:B---3--:R-:W-:Y:S05]  /*c6c0*/  @!P2 BRA `(.L_x_3277) ;  /* 0xfffffffc00f0a947 */ /* 0x008fea000383ffff */
[----:B------:R-:W-:Y:S05]  /*c6d0*/  BRA `(.L_x_3276) ;  /* 0xffffff6800947947 */ /* 0x000fea000383ffff */
.L_x_3282:
[----:B--2---:R-:W-:-:S04]  /*c6e0*/  IMAD.U32 R5, RZ, RZ, UR29 ;  /* 0x0000001dff057e24 */ /* 0x004fc8000f8e00ff */
[----:B------:R2:W3:Y:S03]  /*c6f0*/  SYNCS.PHASECHK.TRANS64.TRYWAIT P2, [R5+URZ+0x22830], R6 ;  /* 0x02283006050075a7 */ /* 0x0004e6000804017f */
[----:B---3--:R-:W-:Y:S05]  /*c700*/  @!P2 NANOSLEEP.SYNCS 0x989680 ;  /* 0x009896800000a95d */ /* 0x008fea0003900000 */
[----:B------:R-:W3:Y:S02]  /*c710*/  @!P2 SYNCS.PHASECHK.TRANS64 P2, [R5+URZ+0x22830], R6 ;  /* 0x022830060500a5a7 */ /* 0x000ee4000804007f */
[----:B---3--:R-:W-:Y:S05]  /*c720*/  @!P2 BRA `(.L_x_3282) ;  /* 0xfffffffc00eca947 */ /* 0x008fea000383ffff */
[----:B------:R-:W-:Y:S05]  /*c730*/  BRA `(.L_x_3281) ;  /* 0xffffff6c00ac7947 */ /* 0x000fea000383ffff */
.L_x_3286:
[----:B--2---:R2:W3:Y:S02]  /*c740*/  SYNCS.PHASECHK.TRANS64.TRYWAIT P2, [R187+URZ+0x22850], R6 ;  /* 0x02285006bb0075a7 */ /* 0x0044e4000804017f */
[----:B---3--:R-:W-:Y:S05]  /*c750*/  @!P2 NANOSLEEP.SYNCS 0x989680 ;  /* 0x009896800000a95d */ /* 0x008fea0003900000 */
[----:B------:R-:W3:Y:S02]  /*c760*/  @!P2 SYNCS.PHASECHK.TRANS64 P2, [R187+URZ+0x22850], R6 ;  /* 0x02285006bb00a5a7 */ /* 0x000ee4000804007f */
[----:B---3--:R-:W-:Y:S05]  /*c770*/  @!P2 BRA `(.L_x_3286) ;  /* 0xfffffffc00f0a947 */ /* 0x008fea000383ffff */
[----:B------:R-:W-:Y:S05]  /*c780*/  BRA `(.L_x_3285) ;  /* 0xffffff8c00847947 */ /* 0x000fea000383ffff */
.L_x_3292:
[----:B--2---:R-:W-:-:S04]  /*c790*/  IMAD.U32 R5, RZ, RZ, UR22 ;  /* 0x00000016ff057e24 */ /* 0x004fc8000f8e00ff */
[----:B------:R2:W3:Y:S03]  /*c7a0*/  SYNCS.PHASECHK.TRANS64.TRYWAIT P2, [R5+URZ+0x22830], R6 ;  /* 0x02283006050075a7 */ /* 0x0004e6000804017f */
[----:B---3--:R-:W-:Y:S05]  /*c7b0*/  @!P2 NANOSLEEP.SYNCS 0x989680 ;  /* 0x009896800000a95d */ /* 0x008fea0003900000 */
[----:B------:R-:W3:Y:S02]  /*c7c0*/  @!P2 SYNCS.PHASECHK.TRANS64 P2, [R5+URZ+0x22830], R6 ;  /* 0x022830060500a5a7 */ /* 0x000ee4000804007f */
[----:B---3--:R-:W-:Y:S05]  /*c7d0*/  @!P2 BRA `(.L_x_3292) ;  /* 0xfffffffc00eca947 */ /* 0x008fea000383ffff */
[----:B------:R-:W-:Y:S05]  /*c7e0*/  BRA `(.L_x_3291) ;  /* 0xffffff90007c7947 */ /* 0x000fea000383ffff */
.L_x_3296:
[----:B--2---:R2:W3:Y:S02]  /*c7f0*/  SYNCS.PHASECHK.TRANS64.TRYWAIT P2, [R183+URZ+0x22850], R6 ;  /* 0x02285006b70075a7 */ /* 0x0044e4000804017f */
[----:B---3--:R-:W-:Y:S05]  /*c800*/  @!P2 NANOSLEEP.SYNCS 0x989680 ;  /* 0x009896800000a95d */ /* 0x008fea0003900000 */
[----:B------:R-:W3:Y:S02]  /*c810*/  @!P2 SYNCS.PHASECHK.TRANS64 P2, [R183+URZ+0x22850], R6 ;  /* 0x02285006b700a5a7 */ /* 0x000ee4000804007f */
[----:B---3--:R-:W-:Y:S05]  /*c820*/  @!P2 BRA `(.L_x_3296) ;  /* 0xfffffffc00f0a947 */ /* 0x008fea000383ffff */
[----:B------:R-:W-:Y:S05]  /*c830*/  BRA `(.L_x_3295) ;  /* 0xffffffa800907947 */ /* 0x000fea000383ffff */
.L_x_3321:
[----:B------:R-:W1:Y:S01]  /*c840*/  S2R R7, SR_TID.X ;  /* 0x0000000000077919 */ /* 0x000e620000002100 */
[----:B------:R-:W-:Y:S01]  /*c850*/  IMAD.MOV.U32 R12, RZ, RZ, RZ ;  /* 0x000000ffff0c7224 */ /* 0x000fe200078e00ff */
[----:B------:R-:W-:Y:S01]  /*c860*/  MOV R11, 0x1f ;  /* 0x0000001f000b7802 */ /* 0x000fe20000000f00 */
[----:B------:R-:W-:Y:S01]  /*c870*/  IMAD.MOV.U32 R15, RZ, RZ, -0x1 ;  /* 0xffffffffff0f7424 */ /* 0x000fe200078e00ff */
[----:B-1----:R-:W-:-:S04]  /*c880*/  SHF.R.U32.HI R7, RZ, 0x5, R7 ;  /* 0x00000005ff077819 */ /* 0x002fc80000011607 */
[----:B------:R-:W-:-:S05]  /*c890*/  LOP3.LUT R7, R7, 0x3, RZ, 0xc0, !PT ;  /* 0x0000000307077812 */ /* 0x000fca00078ec0ff */
[----:B------:R-:W-:-:S07]  /*c8a0*/  IMAD.MOV.U32 R13, RZ, RZ, R7 ;  /* 0x000000ffff0d7224 */ /* 0x000fce00078e0007 */
[----:B------:R-:W-:Y:S05]  /*c8b0*/  WARPSYNC.COLLECTIVE R15, `(.L_x_3371) ;  /* 0x000000000f087348 */ /* 0x000fea0003c00000 */
[----:B------:R1:W2:Y:S02]  /*c8c0*/  SHFL.IDX P6, R14, R13, R12, R11 ;  /* 0x0000000c0d0e7389 */ /* 0x0002a400000c000b */
[----:B-12---:R-:W-:Y:S01]  /*c8d0*/  ENDCOLLECTIVE ;  /* 0x000000000000791b */ /* 0x006fe20003800000 */
.L_x_3371:
[----:B------:R-:W-:Y:S05]  /*c8e0*/  BRA `(.L_x_3372) ;  /* 0xffffffdc00247947 */ /* 0x000fea000383ffff */
.L_x_3322:
[----:B------:R-:W-:Y:S01]  /*c8f0*/  BSSY B0, `(.L_x_3373) ;  /* 0x0000006000007945 */ /* 0x000fe20003800000 */
[----:B------:R-:W-:-:S07]  /*c900*/  IMAD.MOV.U32 R15, RZ, RZ, -0x1 ;  /* 0xffffffffff0f7424 */ /* 0x000fce00078e00ff */
[----:B------:R-:W-:Y:S05]  /*c910*/  WARPSYNC.COLLECTIVE R15, `(.L_x_3374) ;  /* 0x000000000f0c7348 */ /* 0x000fea0003c00000 */
[----:B------:R-:W-:Y:S02]  /*c920*/  ELECT P6, UR62, PT ;  /* 0x00000000003e782f */ /* 0x000fe400038c0000 */
[----:B------:R-:W-:Y:S01]  /*c930*/  MOV R14, UR62 ;  /* 0x0000003e000e7c02 */ /* 0x000fe20008000f00 */
[----:B------:R-:W-:Y:S10]  /*c940*/  ENDCOLLECTIVE ;  /* 0x000000000000791b */ /* 0x000ff40003800000 */
.L_x_3374:
[----:B------:R-:W-:Y:S05]  /*c950*/  BSYNC B0 ;  /* 0x0000000000007941 */ /* 0x000fea0003800000 */
.L_x_3373:
[----:B------:R-:W-:Y:S05]  /*c960*/  BRA `(.L_x_3375) ;  /* 0xffffffdc00147947 */ /* 0x000fea000383ffff */
.L_x_3325:
[----:B-1----:R1:W2:Y:S02]  /*c970*/  SYNCS.PHASECHK.TRANS64.TRYWAIT P2, [R8+URZ+0x22840], R5 ;  /* 0x02284005080075a7 */ /* 0x0022a4000804017f */
[----:B--2---:R-:W-:Y:S05]  /*c980*/  @!P2 NANOSLEEP.SYNCS 0x989680 ;  /* 0x009896800000a95d */ /* 0x004fea0003900000 */
[----:B------:R-:W2:Y:S02]  /*c990*/  @!P2 SYNCS.PHASECHK.TRANS64 P2, [R8+URZ+0x22840], R5 ;  /* 0x022840050800a5a7 */ /* 0x000ea4000804007f */
[----:B--2---:R-:W-:Y:S05]  /*c9a0*/  @!P2 BRA `(.L_x_3325) ;  /* 0xfffffffc00f0a947 */ /* 0x004fea000383ffff */
[----:B------:R-:W-:Y:S05]  /*c9b0*/  BRA `(.L_x_3376) ;  /* 0xffffffdc00707947 */ /* 0x000fea000383ffff */
.L_x_3327:
[----:B-1----:R-:W-:-:S04]  /*c9c0*/  IMAD.U32 R8, RZ, RZ, UR37 ;  /* 0x00000025ff087e24 */ /* 0x002fc8000f8e00ff */
[----:B------:R1:W2:Y:S03]  /*c9d0*/  SYNCS.PHASECHK.TRANS64.TRYWAIT P2, [R8+URZ+0x22820], R5 ;  /* 0x02282005080075a7 */ /* 0x0002a6000804017f */
[----:B--2---:R-:W-:Y:S05]  /*c9e0*/  @!P2 NANOSLEEP.SYNCS 0x989680 ;  /* 0x009896800000a95d */ /* 0x004fea0003900000 */
[----:B------:R-:W2:Y:S02]  /*c9f0*/  @!P2 SYNCS.PHASECHK.TRANS64 P2, [R8+URZ+0x22820], R5 ;  /* 0x022820050800a5a7 */ /* 0x000ea4000804007f */
[----:B--2---:R-:W-:Y:S05]  /*ca00*/  @!P2 BRA `(.L_x_3327) ;  /* 0xfffffffc00eca947 */ /* 0x004fea000383ffff */
[----:B------:R-:W-:Y:S05]  /*ca10*/  BRA `(.L_x_3377) ;  /* 0xffffffe000107947 */ /* 0x000fea000383ffff */
.L_x_3330:
[----:B-1----:R1:W2:Y:S02]  /*ca20*/  SYNCS.PHASECHK.TRANS64.TRYWAIT P2, [R8+URZ+0x22860], R5 ;  /* 0x02286005080075a7 */ /* 0x0022a4000804017f */
[----:B--2---:R-:W-:Y:S05]  /*ca30*/  @!P2 NANOSLEEP.SYNCS 0x989680 ;  /* 0x009896800000a95d */ /* 0x004fea0003900000 */
[----:B------:R-:W2:Y:S02]  /*ca40*/  @!P2 SYNCS.PHASECHK.TRANS64 P2, [R8+URZ+0x22860], R5 ;  /* 0x022860050800a5a7 */ /* 0x000ea4000804007f */
[----:B--2---:R-:W-:Y:S05]  /*ca50*/  @!P2 BRA `(.L_x_3330) ;  /* 0xfffffffc00f0a947 */ /* 0x004fea000383ffff */
[----:B------:R-:W-:Y:S05]  /*ca60*/  BRA `(.L_x_3378) ;  /* 0xffffffe000247947 */ /* 0x000fea000383ffff */
.L_x_3337:
[----:B-1----:R1:W2:Y:S02]  /*ca70*/  SYNCS.PHASECHK.TRANS64.TRYWAIT P3, [R2+URZ+0x22840], R3 ;  /* 0x02284003020075a7 */ /* 0x0022a4000806017f */
[----:B--2---:R-:W-:Y:S05]  /*ca80*/  @!P3 NANOSLEEP.SYNCS 0x989680 ;  /* 0x009896800000b95d */ /* 0x004fea0003900000 */
[----:B------:R-:W2:Y:S02]  /*ca90*/  @!P3 SYNCS.PHASECHK.TRANS64 P3, [R2+URZ+0x22840], R3 ;  /* 0x022840030200b5a7 */ /* 0x000ea4000806007f */
[----:B--2---:R-:W-:Y:S05]  /*caa0*/  @!P3 BRA `(.L_x_3337) ;  /* 0xfffffffc00f0b947 */ /* 0x004fea000383ffff */
[----:B------:R-:W-:Y:S05]  /*cab0*/  BRA `(.L_x_3379) ;  /* 0xffffffe400587947 */ /* 0x000fea000383ffff */
.L_x_3339:
[----:B--2---:R2:W3:Y:S02]  /*cac0*/  SYNCS.PHASECHK.TRANS64.TRYWAIT P3, [R2+URZ+0x22860], R3 ;  /* 0x02286003020075a7 */ /* 0x0044e4000806017f */
[----:B---3--:R-:W-:Y:S05]  /*cad0*/  @!P3 NANOSLEEP.SYNCS 0x989680 ;  /* 0x009896800000b95d */ /* 0x008fea0003900000 */
[----:B------:R-:W3:Y:S02]  /*cae0*/  @!P3 SYNCS.PHASECHK.TRANS64 P3, [R2+URZ+0x22860], R3 ;  /* 0x022860030200b5a7 */ /* 0x000ee4000806007f */
[----:B---3--:R-:W-:Y:S05]  /*caf0*/  @!P3 BRA `(.L_x_3339) ;  /* 0xfffffffc00f0b947 */ /* 0x008fea000383ffff */
[----:B------:R-:W-:Y:S05]  /*cb00*/  BRA `(.L_x_3380) ;  /* 0xffffffe400a07947 */ /* 0x000fea000383ffff */
.L_x_3345:
[----:B-1----:R1:W2:Y:S02]  /*cb10*/  SYNCS.PHASECHK.TRANS64.TRYWAIT P3, [R3+URZ+0x22840], R2 ;  /* 0x02284002030075a7 */ /* 0x0022a4000806017f */
[----:B--2---:R-:W-:Y:S05]  /*cb20*/  @!P3 NANOSLEEP.SYNCS 0x989680 ;  /* 0x009896800000b95d */ /* 0x004fea0003900000 */
[----:B------:R-:W2:Y:S02]  /*cb30*/  @!P3 SYNCS.PHASECHK.TRANS64 P3, [R3+URZ+0x22840], R2 ;  /* 0x022840020300b5a7 */ /* 0x000ea4000806007f */
[----:B--2---:R-:W-:Y:S05]  /*cb40*/  @!P3 BRA `(.L_x_3345) ;  /* 0xfffffffc00f0b947 */ /* 0x004fea000383ffff */
[----:B------:R-:W-:Y:S05]  /*cb50*/  BRA `(.L_x_3381) ;  /* 0xffffffe800c07947 */ /* 0x000fea000383ffff */
.L_x_3347:
[----:B---3--:R3:W4:Y:S02]  /*cb60*/  SYNCS.PHASECHK.TRANS64.TRYWAIT P3, [R3+URZ+0x22860], R2 ;  /* 0x02286002030075a7 */ /* 0x008724000806017f */
[----:B----4-:R-:W-:Y:S05]  /*cb70*/  @!P3 NANOSLEEP.SYNCS 0x989680 ;  /* 0x009896800000b95d */ /* 0x010fea0003900000 */
[----:B------:R-:W4:Y:S02]  /*cb80*/  @!P3 SYNCS.PHASECHK.TRANS64 P3, [R3+URZ+0x22860], R2 ;  /* 0x022860020300b5a7 */ /* 0x000f24000806007f */
[----:B----4-:R-:W-:Y:S05]  /*cb90*/  @!P3 BRA `(.L_x_3347) ;  /* 0xfffffffc00f0b947 */ /* 0x010fea000383ffff */
[----:B------:R-:W-:Y:S05]  /*cba0*/  BRA `(.L_x_3382) ;  /* 0xffffffec00087947 */ /* 0x000fea000383ffff */
.L_x_3352:
[----:B-1----:R1:W2:Y:S02]  /*cbb0*/  SYNCS.PHASECHK.TRANS64.TRYWAIT P3, [R2+URZ+0x22840], R3 ;  /* 0x02284003020075a7 */ /* 0x0022a4000806017f */
[----:B--2---:R-:W-:Y:S05]  /*cbc0*/  @!P3 NANOSLEEP.SYNCS 0x989680 ;  /* 0x009896800000b95d */ /* 0x004fea0003900000 */
[----:B------:R-:W2:Y:S02]  /*cbd0*/  @!P3 SYNCS.PHASECHK.TRANS64 P3, [R2+URZ+0x22840], R3 ;  /* 0x022840030200b5a7 */ /* 0x000ea4000806007f */
[----:B--2---:R-:W-:Y:S05]  /*cbe0*/  @!P3 BRA `(.L_x_3352) ;  /* 0xfffffffc00f0b947 */ /* 0x004fea000383ffff */
[----:B------:R-:W-:Y:S05]  /*cbf0*/  BRA `(.L_x_3383) ;  /* 0xfffffff000107947 */ /* 0x000fea000383ffff */
.L_x_3354:
[----:B---3--:R3:W4:Y:S02]  /*cc00*/  SYNCS.PHASECHK.TRANS64.TRYWAIT P3, [R2+URZ+0x22860], R3 ;  /* 0x02286003020075a7 */ /* 0x008724000806017f */
[----:B----4-:R-:W-:Y:S05]  /*cc10*/  @!P3 NANOSLEEP.SYNCS 0x989680 ;  /* 0x009896800000b95d */ /* 0x010fea0003900000 */
[----:B------:R-:W4:Y:S02]  /*cc20*/  @!P3 SYNCS.PHASECHK.TRANS64 P3, [R2+URZ+0x22860], R3 ;  /* 0x022860030200b5a7 */ /* 0x000f24000806007f */
[----:B----4-:R-:W-:Y:S05]  /*cc30*/  @!P3 BRA `(.L_x_3354) ;  /* 0xfffffffc00f0b947 */ /* 0x010fea000383ffff */
[----:B------:R-:W-:Y:S05]  /*cc40*/  BRA `(.L_x_3384) ;  /* 0xfffffff000587947 */ /* 0x000fea000383ffff */
.L_x_3359:
[----:B------:R-:W-:Y:S01]  /*cc50*/  BSSY B0, `(.L_x_3385) ;  /* 0x0000007000007945 */ /* 0x000fe20003800000 */
[----:B--2---:R-:W-:Y:S02]  /*cc60*/  IMAD.MOV.U32 R12, RZ, RZ, RZ ;  /* 0x000000ffff0c7224 */ /* 0x004fe400078e00ff */
[----:B------:R-:W-:Y:S02]  /*cc70*/  IMAD.MOV.U32 R11, RZ, RZ, 0x1f ;  /* 0x0000001fff0b7424 */ /* 0x000fe400078e00ff */
[----:B------:R-:W-:-:S07]  /*cc80*/  IMAD.MOV.U32 R15, RZ, RZ, -0x1 ;  /* 0xffffffffff0f7424 */ /* 0x000fce00078e00ff */
[----:B-1-34-:R-:W-:Y:S05]  /*cc90*/  WARPSYNC.COLLECTIVE R15, `(.L_x_3386) ;  /* 0x000000000f087348 */ /* 0x01afea0003c00000 */
[----:B------:R2:W1:Y:S02]  /*cca0*/  SHFL.IDX P6, R14, R13, R12, R11 ;  /* 0x0000000c0d0e7389 */ /* 0x00046400000c000b */
[----:B-1234-:R-:W-:Y:S01]  /*ccb0*/  ENDCOLLECTIVE ;  /* 0x000000000000791b */ /* 0x01efe20003800000 */
.L_x_3386:
[----:B------:R-:W-:Y:S05]  /*ccc0*/  BSYNC B0 ;  /* 0x0000000000007941 */ /* 0x000fea0003800000 */
.L_x_3385:
[----:B------:R-:W-:Y:S05]  /*ccd0*/  BRA `(.L_x_3387) ;  /* 0xfffffff4003c7947 */ /* 0x000fea000383ffff */
.L_x_3361:
[----:B-1----:R1:W2:Y:S02]  /*cce0*/  SYNCS.PHASECHK.TRANS64.TRYWAIT P0, [R7+URZ+0x22820], R0 ;  /* 0x02282000070075a7 */ /* 0x0022a4000800017f */
[----:B--2---:R-:W-:Y:S05]  /*ccf0*/  @!P0 NANOSLEEP.SYNCS 0x989680 ;  /* 0x009896800000895d */ /* 0x004fea0003900000 */
[----:B------:R-:W2:Y:S02]  /*cd00*/  @!P0 SYNCS.PHASECHK.TRANS64 P0, [R7+URZ+0x22820], R0 ;  /* 0x02282000070085a7 */ /* 0x000ea4000800007f */
[----:B--2---:R-:W-:Y:S05]  /*cd10*/  @!P0 BRA `(.L_x_3361) ;  /* 0xfffffffc00f08947 */ /* 0x004fea000383ffff */
[----:B------:R-:W-:Y:S05]  /*cd20*/  BRA `(.L_x_3388) ;  /* 0xfffffff400847947 */ /* 0x000fea000383ffff */
.L_x_3365:
[----:B-1----:R1:W2:Y:S02]  /*cd30*/  SYNCS.PHASECHK.TRANS64.TRYWAIT P0, [R5+URZ], R4 ;  /* 0x00000004050075a7 */ /* 0x0022a4000800017f */
[----:B--2---:R-:W-:Y:S05]  /*cd40*/  @!P0 NANOSLEEP.SYNCS 0x989680 ;  /* 0x009896800000895d */ /* 0x004fea0003900000 */
[----:B------:R-:W2:Y:S02]  /*cd50*/  @!P0 SYNCS.PHASECHK.TRANS64 P0, [R5+URZ], R4 ;  /* 0x00000004050085a7 */ /* 0x000ea4000800007f */
[----:B--2---:R-:W-:Y:S05]  /*cd60*/  @!P0 BRA `(.L_x_3365) ;  /* 0xfffffffc00f08947 */ /* 0x004fea000383ffff */
[----:B------:R-:W-:Y:S05]  /*cd70*/  BRA `(.L_x_3389) ;  /* 0xfffffff400d87947 */ /* 0x000fea000383ffff */
.L_x_3366:
[----:B--2---:R2:W3:Y:S02]  /*cd80*/  SYNCS.PHASECHK.TRANS64.TRYWAIT P0, [R3+URZ], R0 ;  /* 0x00000000030075a7 */ /* 0x0044e4000800017f */
[----:B---3--:R-:W-:Y:S05]  /*cd90*/  @!P0 NANOSLEEP.SYNCS 0x989680 ;  /* 0x009896800000895d */ /* 0x008fea0003900000 */
[----:B------:R-:W3:Y:S02]  /*cda0*/  @!P0 SYNCS.PHASECHK.TRANS64 P0, [R3+URZ], R0 ;  /* 0x00000000030085a7 */ /* 0x000ee4000800007f */
[----:B---3--:R-:W-:Y:S05]  /*cdb0*/  @!P0 BRA `(.L_x_3366) ;  /* 0xfffffffc00f08947 */ /* 0x008fea000383ffff */
[----:B------:R-:W-:Y:S05]  /*cdc0*/  BRA `(.L_x_3390) ;  /* 0xfffffff400cc7947 */ /* 0x000fea000383ffff */
.L_x_3368:
[----:B-1----:R1:W2:Y:S02]  /*cdd0*/  SYNCS.PHASECHK.TRANS64.TRYWAIT P0, [R5+URZ], R4 ;  /* 0x00000004050075a7 */ /* 0x0022a4000800017f */
[----:B--2---:R-:W-:Y:S05]  /*cde0*/  @!P0 NANOSLEEP.SYNCS 0x989680 ;  /* 0x009896800000895d */ /* 0x004fea0003900000 */
[----:B------:R-:W2:Y:S02]  /*cdf0*/  @!P0 SYNCS.PHASECHK.TRANS64 P0, [R5+URZ], R4 ;  /* 0x00000004050085a7 */ /* 0x000ea4000800007f */
[----:B--2---:R-:W-:Y:S05]  /*ce00*/  @!P0 BRA `(.L_x_3368) ;  /* 0xfffffffc00f08947 */ /* 0x004fea000383ffff */
[----:B------:R-:W-:Y:S05]  /*ce10*/  BRA `(.L_x_3391) ;  /* 0xfffffff400d07947 */ /* 0x000fea000383ffff */
.L_x_3392:
        /* <DEDUP_REMOVED lines=14> */
.L_x_4729:


//--------------------- .text._ZN7cutlass13device_kernelIN5flash11enable_sm90INS1_16FlashAttnFwdSm90INS1_25CollectiveMainloopFwdSm90ILi2EN4cute5tupleIJNS5_1CILi1EEES8_S8_EEENS6_IJNS7_ILi128EEENS7_ILi96EEENS7_ILi64EEEEEELi256ENS_6half_tEfNS_4arch4Sm90ELb1ELb0ELb0ELb0ELb0ELb0ELb1ELb1ELb0ELb0ELb0ELb0EEENS1_21CollectiveEpilogueFwdINS6_IJSA_NS7_ILi256EEESB_EEES9_SE_SG_Li256ELb0ELb0ELb0ELb0EEENS1_30DynamicPersistentTileSchedulerILi256ELi32ELb0ELb0ELb1EEEEEEEEEvNT_6ParamsE --------------------------
	.section	.text._ZN7cutlass13device_kernelIN5flash11enable_sm90INS1_16FlashAttnFwdSm90INS1_25CollectiveMainloopFwdSm90ILi2EN4cute5tupleIJNS5_1CILi1EEES8_S8_EEENS6_IJNS7_ILi128EEENS7_ILi96EEENS7_ILi64EEEEEELi256ENS_6half_tEfNS_4arch4Sm90ELb1ELb0ELb0ELb0ELb0ELb0ELb1ELb1ELb0ELb0ELb0ELb0EEENS1_21CollectiveEpilogueFwdINS6_IJSA_NS7_ILi256EEESB_EEES9_SE_SG_Li256ELb0ELb0ELb0ELb0EEENS1_30DynamicPersistentTileSchedulerILi256ELi32ELb0ELb0ELb1EEEEEEEEEvNT_6ParamsE,"ax",@progbits
	.align	128
.text._ZN7cutlass13device_kernelIN5flash11enable_sm90INS1_16FlashAttnFwdSm90INS1_25CollectiveMainloopFwdSm90ILi2EN4cute5tupleIJNS5_1CILi1EEES8_S8_EEENS6_IJNS7_ILi128EEENS7_ILi96EEENS7_ILi64EEEEEELi256ENS_6half_tEfNS_4arch4Sm90ELb1ELb0ELb0ELb0ELb0ELb0ELb1ELb1ELb0ELb0ELb0ELb0EEENS1_21CollectiveEpilogueFwdINS6_IJSA_NS7_ILi256EEESB_EEES9_SE_SG_Li256ELb0ELb0ELb0ELb0EEENS1_30DynamicPersistentTileSchedulerILi256ELi32ELb0ELb0ELb1EEEEEEEEEvNT_6ParamsE:
        .type           _ZN7cutlass13device_kernelIN5flash11enable_sm90INS1_16FlashAttnFwdSm90INS1_25CollectiveMainloopFwdSm90ILi2EN4cute5tupleIJNS5_1CILi1EEES8_S8_EEENS6_IJNS7_ILi128EEENS7_ILi96EEENS7_ILi64EEEEEELi256ENS_6half_tEfNS_4arch4Sm90ELb1ELb0ELb0ELb0ELb0ELb0ELb1ELb1ELb0ELb0ELb0ELb0EEENS1_21CollectiveEpilogueFwdINS6_IJSA_NS7_ILi256EEESB_EEES9_SE_SG_Li256ELb0ELb0ELb0ELb0EEENS1_30DynamicPersistentTileSchedulerILi256ELi32ELb0ELb0ELb1EEEEEEEEEvNT_6ParamsE,@function
        .size           _ZN7cutlass13device_kernelIN5flash11enable_sm90INS1_16FlashAttnFwdSm90INS1_25CollectiveMainloopFwdSm90ILi2EN4cute5tupleIJNS5_1CILi1EEES8_S8_EEENS6_IJNS7_ILi128EEENS7_ILi96EEENS7_ILi64EEEEEELi256ENS_6half_tEfNS_4arch4Sm90ELb1ELb0ELb0ELb0ELb0ELb0ELb1ELb1ELb0ELb0ELb0ELb0EEENS1_21CollectiveEpilogueFwdINS6_IJSA_NS7_ILi256EEESB_EEES9_SE_SG_Li256ELb0ELb0ELb0ELb0EEENS1_30DynamicPersistentTileSchedulerILi256ELi32ELb0ELb0ELb1EEEEEEEEEvNT_6ParamsE,(.L_x_4730 - _ZN7cutlass13device_kernelIN5flash11enable_sm90INS1_16FlashAttnFwdSm90INS1_25CollectiveMainloopFwdSm90ILi2EN4cute5tupleIJNS5_1CILi1EEES8_S8_EEENS6_IJNS7_ILi128EEENS7_ILi96EEENS7_ILi64EEEEEELi256ENS_6half_tEfNS_4arch4Sm90ELb1ELb0ELb0ELb0ELb0ELb0ELb1ELb1ELb0ELb0ELb0ELb0EEENS1_21CollectiveEpilogueFwdINS6_IJSA_NS7_ILi256EEESB_EEES9_SE_SG_Li256ELb0ELb0ELb0ELb0EEENS1_30DynamicPersistentTileSchedulerILi256ELi32ELb0ELb0ELb1EEEEEEEEEvNT_6ParamsE)
        .other          _ZN7cutlass13device_kernelIN5flash11enable_sm90INS1_16FlashAttnFwdSm90INS1_25CollectiveMainloopFwdSm90ILi2EN4cute5tupleIJNS5_1CILi1EEES8_S8_EEENS6_IJNS7_ILi128EEENS7_ILi96EEENS7_ILi64EEEEEELi256ENS_6half_tEfNS_4arch4Sm90ELb1ELb0ELb0ELb0ELb0ELb0ELb1ELb1ELb0ELb0ELb0ELb0EEENS1_21CollectiveEpilogueFwdINS6_IJSA_NS7_ILi256EEESB_EEES9_SE_SG_Li256ELb0ELb0ELb0ELb0EEENS1_30DynamicPersistentTileSchedulerILi256ELi32ELb0ELb0ELb1EEEEEEEEEvNT_6ParamsE,@"STO_CUDA_ENTRY STV_DEFAULT"
_ZN7cutlass13device_kernelIN5flash11enable_sm90INS1_16FlashAttnFwdSm90INS1_25CollectiveMainloopFwdSm90ILi2EN4cute5tupleIJNS5_1CILi1EEES8_S8_EEENS6_IJNS7_ILi128EEENS7_ILi96EEENS7_ILi64EEEEEELi256ENS_6half_tEfNS_4arch4Sm90ELb1ELb0ELb0ELb0ELb0ELb0ELb1ELb1ELb0ELb0ELb0ELb0EEENS1_21CollectiveEpilogueFwdINS6_IJSA_NS7_ILi256EEESB_EEES9_SE_SG_Li256ELb0ELb0ELb0ELb0EEENS1_30DynamicPersistentTileSchedulerILi256ELi32ELb0ELb0ELb1EEEEEEEEEvNT_6ParamsE:
[----:B------:R-:W1:Y:S02]  /*0000*/  LDC R1, c[0x0][0x28] ;  /* 0x00000a00ff017b82 */ /* 0x000e640000000800 */
[----:B-1----:R-:W-:Y:S01]  /*0010*/  VIADD R1, R1, 0xfffffff0 ;  /* 0xfffffff001017836 */ /* 0x002fe20000000000 */
[----:B------:R-:W1:Y:S01]  /*0020*/  S2R R3, SR_TID.X ;  /* 0x0000000000037919 */ /* 0x000e620000002100 */
[----:B------:R-:W-:Y:S01]  /*0030*/  ELECT P0, URZ, PT ;  /* 0x00000000003f782f */ /* 0x000fe20003800000 */
[----:B------:R-:W-:Y:S01]  /*0040*/  BSSY B0, `(.L_x_3393) ;  /* 0x0000016000007945 */ /* 0x000fe20003800000 */
[----:B-1----:R-:W-:-:S05]  /*0050*/  SHF.R.U32.HI R0, RZ, 0x5, R3 ;  /* 0x00000005ff007819 */ /* 0x002fca0000011603 */
        /* <DEDUP_REMOVED lines=20> */
.L_x_3394:
[----:B------:R-:W-:Y:S05]  /*01a0*/  BSYNC B0 ;  /* 0x0000000000007941 */ /* 0x000fea0003800000 */
.L_x_3393:
[----:B------:R-:W-:Y:S01]  /*01b0*/  VOTEU.ANY UP0, P0 ;  /* 0x00000000003f7886 */ /* 0x000fe20000000100 */
[----:B------:R-:W1:Y:S01]  /*01c0*/  SHFL.IDX PT, R2, R0, RZ, 0x1f ;  /* 0x00001fff00027589 */ /* 0x000e6200000e0000 */
[----:B------:R-:W-:Y:S01]  /*01d0*/  UMOV UR4, 0x1 ;  /* 0x0000000100047882 */ /* 0x000fe20000000000 */
[----:B------:R-:W-:Y:S01]  /*01e0*/  VOTEU.ANY UP1, P0 ;  /* 0x00000000003f7886 */ /* 0x000fe20000020100 */
[----:B------:R-:W-:Y:S01]  /*01f0*/  SHF.R.U32.HI R3, RZ, 0x7, R3 ;  /* 0x00000007ff037819 */ /* 0x000fe20000011603 */
[----:B------:R-:W2:Y:S01]  /*0200*/  @UP0 S2UR UR7, SR_CgaCtaId ;  /* 0x00000000000709c3 */ /* 0x000ea20000008800 */
[----:B------:R-:W-:Y:S01]  /*0210*/  @UP0 UMOV UR6, 0x400 ;  /* 0x0000040000060882 */ /* 0x000fe20000000000 */
[----:B------:R-:W-:-:S04]  /*0220*/  @UP0 UIADD3 UR4, -UR4, 0x100000, URZ ;  /* 0x0010000004040890 */ /* 0x000fc8000fffe13f */
[----:B------:R-:W-:Y:S02]  /*0230*/  @UP0 USHF.L.U32 UR5, UR4, 0xb, URZ ;  /* 0x0000000b04050899 */ /* 0x000fe4000800063f */
[----:B------:R-:W-:Y:S01]  /*0240*/  @UP0 USHF.L.U32 UR4, UR4, 0x1, URZ ;  /* 0x0000000104040899 */ /* 0x000fe2000800063f */
[----:B------:R-:W-:Y:S01]  /*0250*/  VOTEU.ANY UP2, P0 ;  /* 0x00000000003f7886 */ /* 0x000fe20000040100 */
[----:B-1----:R-:W-:Y:S02]  /*0260*/  ISETP.NE.AND P1, PT, R2, RZ, PT ;  /* 0x000000ff0200720c */ /* 0x002fe40003f25270 */
[----:B------:R1:W3:Y:S01]  /*0270*/  SHFL.IDX PT, R2, R3, RZ, 0x1f ;  /* 0x00001fff03027589 */ /* 0x0002e200000e0000 */
[----:B--2---:R-:W-:Y:S01]  /*0280*/  @UP0 ULEA UR6, UR7, UR6, 0x18 ;  /* 0x0000000607060291 */ /* 0x004fe2000f8ec03f */
[----:B------:R-:W-:Y:S02]  /*0290*/  VOTEU.ANY UP0, P0 ;  /* 0x00000000003f7886 */ /* 0x000fe40000000100 */
[----:B------:R-:W2:Y:S09]  /*02a0*/  FENCE.VIEW.ASYNC.S ;  /* 0x00000000000073c6 */ /* 0x000eb20000000000 */
[----:B--2---:R1:W2:Y:S01]  /*02b0*/  @UP0 SYNCS.EXCH.64 URZ, [UR6+0x32400], UR4 ;  /* 0x03240004063f05b2 */ /* 0x0042a20008000100 */
[----:B------:R1:W4:Y:S01]  /*02c0*/  @UP1 SYNCS.EXCH.64 URZ, [UR6+0x32410], UR4 ;  /* 0x03241004063f15b2 */ /* 0x0003220008000100 */
[----:B------:R1:W1:Y:S01]  /*02d0*/  @UP2 SYNCS.EXCH.64 URZ, [UR6+0x32420], UR4 ;  /* 0x03242004063f25b2 */ /* 0x0002620008000100 */
        /* <DEDUP_REMOVED lines=19> */
.L_x_3395:
[----:B-1----:R-:W1:Y:S01]  /*0410*/  SHFL.IDX PT, R3, R0, RZ, 0x1f ;  /* 0x00001fff00037589 */ /* 0x002e6200000e0000 */
[----:B------:R-:W-:Y:S01]  /*0420*/  NOP ;  /* 0x0000000000007918 */ /* 0x000fe20000000000 */
[----:B-1----:R-:W-:-:S13]  /*0430*/  ISETP.NE.AND P0, PT, R3, RZ, PT ;  /* 0x000000ff0300720c */ /* 0x002fda0003f05270 */
[----:B------:R-:W-:Y:S05]  /*0440*/  @P0 BRA `(.L_x_3396) ;  /* 0x0000000000480947 */ /* 0x000fea0003800000 */
[----:B------:R-:W1:Y:S01]  /*0450*/  S2UR UR5, SR_CgaCtaId ;  /* 0x00000000000579c3 */ /* 0x000e620000008800 */
        /* <DEDUP_REMOVED lines=17> */
.L_x_3396:
        /* <DEDUP_REMOVED lines=18> */
.L_x_3397:
        /* <DEDUP_REMOVED lines=22> */
.L_x_3398:
        /* <DEDUP_REMOVED lines=22> */
.L_x_3399:
[----:B---3--:R-:W-:Y:S01]  /*0950*/  ISETP.NE.AND P0, PT, R2, RZ, PT ;  /* 0x000000ff0200720c */ /* 0x008fe20003f05270 */
[----:B------:R-:W-:Y:S01]  /*0960*/  IMAD.MOV.U32 R2, RZ, RZ, 0x1 ;  /* 0x00000001ff027424 */ /* 0x000fe200078e00ff */
[----:B------:R-:W-:Y:S01]  /*0970*/  NOP ;  /* 0x0000000000007918 */ /* 0x000fe20000000000 */
[----:B------:R-:W-:-:S03]  /*0980*/  ULDC.64 UR46, c[0x0][0x208] ;  /* 0x00008200002e7ab9 */ /* 0x000fc60000000a00 */
[----:B------:R-:W-:-:S05]  /*0990*/  SEL R2, R2, 0x2, !P0 ;  /* 0x0000000202027807 */ /* 0x000fca0004000000 */
[----:B------:R3:W-:Y:S01]  /*09a0*/  STL [R1+0x8], R2 ;  /* 0x0000080201007387 */ /* 0x0007e20000100800 */
[----:B-12-4-:R-:W-:Y:S06]  /*09b0*/  BAR.SYNC.DEFER_BLOCKING 0x0 ;  /* 0x0000000000007b1d */ /* 0x016fec0000010000 */
[----:B------:R-:W-:Y:S05]  /*09c0*/  @!P0 BRA `(.L_x_3400) ;  /* 0x000000a400dc8947 */ /* 0x000fea0003800000 */
.L_x_3401:
[----:B------:R-:W-:-:S08]  /*09d0*/  NOP ;  /* 0x0000000000007918 */ /* 0x000fd00000000000 */
[----:B------:R-:W1:Y:S02]  /*09e0*/  USETMAXREG.TRY_ALLOC.CTAPOOL UP0, 0xf0 ;  /* 0x000000f0000079c8 */ /* 0x000e640008000600 */
[----:B-1----:R-:W-:-:S13]  /*09f0*/  PLOP3.LUT P0, PT, PT, PT, UP0, 0x80, 0x0 ;  /* 0x000000000000781c */ /* 0x002fda0003f0f008 */
[----:B------:R-:W-:Y:S05]  /*0a00*/  @!P0 BRA `(.L_x_3401) ;  /* 0xfffffffc00f08947 */ /* 0x000fea000383ffff */
[----:B------:R-:W1:Y:S01]  /*0a10*/  S2R R0, SR_TID.X ;  /* 0x0000000000007919 */ /* 0x000e620000002100 */
[----:B------:R-:W2:Y:S08]  /*0a20*/  S2UR UR7, SR_CTAID.X ;  /* 0x00000000000779c3 */ /* 0x000eb00000002500 */
[----:B------:R-:W-:Y:S08]  /*0a30*/  BAR.ARV 0x4, 0x120 ;  /* 0x0104800000007b1d */ /* 0x000ff00000002000 */
[----:B------:R-:W-:Y:S06]  /*0a40*/  BAR.ARV 0x8, 0x120 ;  /* 0x0204800000007b1d */ /* 0x000fec0000002000 */
[----:B-1----:R-:W-:-:S04]  /*0a50*/  SHF.R.U32.HI R0, RZ, 0x7, R0 ;  /* 0x00000007ff007819 */ /* 0x002fc80000011600 */
[----:B------:R-:W-:Y:S02]  /*0a60*/  ISETP.NE.AND P0, PT, R0, 0x1, PT ;  /* 0x000000010000780c */ /* 0x000fe40003f05270 */
[----:B------:R-:W2:Y:S11]  /*0a70*/  LDC R0, c[0x0][0xea8] ;  /* 0x0003aa00ff007b82 */ /* 0x000eb60000000800 */
[----:B------:R-:W-:Y:S06]  /*0a80*/  @!P0 BAR.ARV 0x9, 0x100 ;  /* 0x0244000000008b1d */ /* 0x000fec0000002000 */
[----:B--2---:R-:W-:-:S13]  /*0a90*/  ISETP.LE.AND P0, PT, R0, UR7, PT ;  /* 0x0000000700007c0c */ /* 0x004fda000bf03270 */
[----:B------:R-:W-:Y:S05]  /*0aa0*/  @P0 EXIT ;  /* 0x000000000000094d */ /* 0x000fea0003800000 */
[----:B------:R-:W2:Y:S01]  /*0ab0*/  LDL.LU R11, [R1+0x8] ;  /* 0x00000800010b7983 */ /* 0x000ea20000300800 */
[----:B---3--:R-:W1:Y:S01]  /*0ac0*/  S2R R2, SR_TID.X ;  /* 0x0000000000027919 */ /* 0x008e620000002100 */
[----:B------:R-:W3:Y:S08]  /*0ad0*/  S2UR UR4, SR_CgaCtaId ;  /* 0x00000000000479c3 */ /* 0x000ef00000008800 */
[----:B------:R-:W4:Y:S01]  /*0ae0*/  S2UR UR6, SR_SWINHI ;  /* 0x00000000000679c3 */ /* 0x000f220000002f00 */
[----:B-1----:R-:W-:-:S05]  /*0af0*/  VIADD R225, R2, 0xffffff80 ;  /* 0xffffff8002e17836 */ /* 0x002fca0000000000 */
[----:B------:R-:W-:-:S04]  /*0b00*/  SHF.R.S32.HI R0, RZ, 0x1f, R225 ;  /* 0x0000001fff007819 */ /* 0x000fc800000114e1 */
[----:B------:R-:W-:-:S04]  /*0b10*/  LEA.HI R2, R0, R225, RZ, 0x7 ;  /* 0x000000e100027211 */ /* 0x000fc800078f38ff */
[----:B------:R-:W-:Y:S02]  /*0b20*/  LOP3.LUT R4, R2, 0xffffff80, RZ, 0xc0, !PT ;  /* 0xffffff8002047812 */ /* 0x000fe400078ec0ff */
[----:B------:R-:W-:-:S03]  /*0b30*/  LEA.HI R3, R0, R225, RZ, 0x4 ;  /* 0x000000e100037211 */ /* 0x000fc600078f20ff */
[----:B------:R-:W-:Y:S01]  /*0b40*/  IMAD.IADD R222, R225, 0x1, -R4 ;  /* 0x00000001e1de7824 */ /* 0x000fe200078e0a04 */
[----:B------:R-:W-:Y:S02]  /*0b50*/  LEA.HI R4, R0, R225, RZ, 0x5 ;  /* 0x000000e100047211 */ /* 0x000fe400078f28ff */
[----:B------:R-:W-:Y:S02]  /*0b60*/  SHF.R.S32.HI R6, RZ, 0x4, R3 ;  /* 0x00000004ff067819 */ /* 0x000fe40000011403 */
[----:B------:R-:W-:Y:S02]  /*0b70*/  SHF.R.S32.HI R7, RZ, 0x1f, R222 ;  /* 0x0000001fff077819 */ /* 0x000fe400000114de */
[----:B------:R-:W-:Y:S02]  /*0b80*/  SHF.R.S32.HI R5, RZ, 0x5, R4 ;  /* 0x00000005ff057819 */ /* 0x000fe40000011404 */
[C---:B------:R-:W-:Y:S02]  /*0b90*/  LOP3.LUT R4, R3.reuse, 0x3fffff0, RZ, 0xc0, !PT ;  /* 0x03fffff003047812 */ /* 0x040fe400078ec0ff */
[----:B------:R-:W-:-:S02]  /*0ba0*/  LEA.HI R3, R3, R6, RZ, 0x1 ;  /* 0x0000000603037211 */ /* 0x000fc400078f08ff */
[-C--:B------:R-:W-:Y:S02]  /*0bb0*/  LEA.HI R8, R7, R222.reuse, RZ, 0x2 ;  /* 0x000000de07087211 */ /* 0x080fe400078f10ff */
[----:B------:R-:W-:Y:S02]  /*0bc0*/  LOP3.LUT R3, R3, 0x1ffffffe, RZ, 0xc0, !PT ;  /* 0x1ffffffe03037812 */ /* 0x000fe400078ec0ff */
[--C-:B------:R-:W-:Y:S02]  /*0bd0*/  SHF.R.S32.HI R9, RZ, 0x2, R8.reuse ;  /* 0x00000002ff097819 */ /* 0x100fe40000011408 */
[----:B------:R-:W-:Y:S01]  /*0be0*/  SHF.R.S32.HI R10, RZ, 0x1f, R8 ;  /* 0x0000001fff0a7819 */ /* 0x000fe20000011408 */
[----:B------:R-:W-:Y:S01]  /*0bf0*/  IMAD.IADD R6, R6, 0x1, -R3 ;  /* 0x0000000106067824 */ /* 0x000fe200078e0a03 */
[----:B------:R-:W-:Y:S01]  /*0c00*/  SHF.R.S32.HI R3, RZ, 0x7, R2 ;  /* 0x00000007ff037819 */ /* 0x000fe20000011402 */
[----:B------:R-:W-:Y:S01]  /*0c10*/  IMAD.IADD R4, R225, 0x1, -R4 ;  /* 0x00000001e1047824 */ /* 0x000fe200078e0a04 */
[----:B------:R-:W-:Y:S01]  /*0c20*/  LEA.HI R10, R10, R9, RZ, 0x3 ;  /* 0x000000090a0a7211 */ /* 0x000fe200078f18ff */
[----:B------:R-:W-:Y:S01]  /*0c30*/  UMOV UR39, 0x400 ;  /* 0x0000040000277882 */ /* 0x000fe20000000000 */
[----:B------:R-:W-:Y:S01]  /*0c40*/  LEA.HI R2, R2, R3, RZ, 0x1 ;  /* 0x0000000302027211 */ /* 0x000fe200078f08ff */
[----:B---3--:R-:W-:Y:S01]  /*0c50*/  ULEA UR39, UR4, UR39, 0x18 ;  /* 0x0000002704277291 */ /* 0x008fe2000f8ec03f */
[----:B------:R-:W-:Y:S01]  /*0c60*/  LOP3.LUT R10, R10, 0xfffffff8, RZ, 0xc0, !PT ;  /* 0xfffffff80a0a7812 */ /* 0x000fe200078ec0ff */
[----:B------:R-:W-:Y:S01]  /*0c70*/  IMAD R5, R5, 0x10, R4 ;  /* 0x0000001005057824 */ /* 0x000fe200078e0204 */
[----:B------:R-:W-:-:S02]  /*0c80*/  LEA.HI R7, R7, R222, RZ, 0x5 ;  /* 0x000000de07077211 */ /* 0x000fc400078f28ff */
[----:B------:R-:W-:Y:S01]  /*0c90*/  LEA.HI R0, R0, R225, RZ, 0x3 ;  /* 0x000000e100007211 */ /* 0x000fe200078f18ff */
[----:B------:R-:W-:Y:S01]  /*0ca0*/  IMAD R5, R5, 0x8, R6 ;  /* 0x0000000805057824 */ /* 0x000fe200078e0206 */
[----:B------:R-:W-:Y:S01]  /*0cb0*/  LOP3.LUT R2, R2, 0x3fffffe, RZ, 0xc0, !PT ;  /* 0x03fffffe02027812 */ /* 0x000fe200078ec0ff */
[----:B------:R-:W-:Y:S01]  /*0cc0*/  IMAD.IADD R10, R9, 0x1, -R10 ;  /* 0x00000001090a7824 */ /* 0x000fe200078e0a0a */
[----:B------:R-:W-:Y:S02]  /*0cd0*/  SHF.R.S32.HI R7, RZ, 0x5, R7 ;  /* 0x00000005ff077819 */ /* 0x000fe40000011407 */
[----:B------:R-:W-:Y:S01]  /*0ce0*/  LOP3.LUT R0, R0, 0x1ffffff8, RZ, 0xc0, !PT ;  /* 0x1ffffff800007812 */ /* 0x000fe200078ec0ff */
[----:B------:R-:W-:Y:S01]  /*0cf0*/  UMOV UR4, UR39 ;  /* 0x0000002700047c82 */ /* 0x000fe20008000000 */
[----:B----4-:R-:W-:Y:S01]  /*0d00*/  UMOV UR5, UR6 ;  /* 0x0000000600057c82 */ /* 0x010fe20008000000 */
[----:B------:R-:W-:Y:S01]  /*0d10*/  LOP3.LUT R9, R8, 0x7ffffffc, RZ, 0xc0, !PT ;  /* 0x7ffffffc08097812 */ /* 0x000fe200078ec0ff */
[----:B------:R-:W-:-:S02]  /*0d20*/  IMAD.U32 R202, RZ, RZ, UR4 ;  /* 0x00000004ffca7e24 */ /* 0x000fc4000f8e00ff */
[----:B------:R-:W-:Y:S02]  /*0d30*/  IMAD.U32 R203, RZ, RZ, UR5 ;  /* 0x00000005ffcb7e24 */ /* 0x000fe4000f8e00ff */
[----:B------:R-:W-:Y:S02]  /*0d40*/  IMAD.SHL.U32 R5, R5, 0x8, RZ ;  /* 0x0000000805057824 */ /* 0x000fe400078e00ff */
[----:B------:R-:W-:Y:S02]  /*0d50*/  IMAD.IADD R2, R3, 0x1, -R2 ;  /* 0x0000000103027824 */ /* 0x000fe400078e0a02 */
[----:B------:R-:W-:Y:S02]  /*0d60*/  IMAD R7, R7, 0x10, R10 ;  /* 0x0000001007077824 */ /* 0x000fe400078e020a */
[----:B------:R-:W-:Y:S02]  /*0d70*/  IMAD.IADD R0, R225, 0x1, -R0 ;  /* 0x00000001e1007824 */ /* 0x000fe400078e0a00 */
[----:B------:R-:W-:-:S02]  /*0d80*/  IMAD.IADD R222, R222, 0x1, -R9 ;  /* 0x00000001dede7824 */ /* 0x000fc400078e0a09 */
[----:B------:R-:W-:Y:S01]  /*0d90*/  IMAD.WIDE R202, R5, 0x2, R202 ;  /* 0x0000000205ca7825 */ /* 0x000fe200078e02ca */
[----:B------:R-:W-:-:S03]  /*0da0*/  UMOV UR4, UR7 ;  /* 0x0000000700047c82 */ /* 0x000fc60008000000 */
[----:B------:R-:W-:Y:S02]  /*0db0*/  IMAD R223, R2, 0x40, R7 ;  /* 0x0000004002df7824 */ /* 0x000fe400078e0207 */
[----:B------:R-:W-:Y:S02]  /*0dc0*/  IMAD.MOV.U32 R224, RZ, RZ, RZ ;  /* 0x000000ffffe07224 */ /* 0x000fe400078e00ff */
[----:B------:R-:W-:Y:S01]  /*0dd0*/  IMAD.SHL.U32 R218, R0, 0x8, RZ ;  /* 0x0000000800da7824 */ /* 0x000fe200078e00ff */
[----:B------:R-:W-:Y:S01]  /*0de0*/  ULDC.64 UR60, c[0x0][0x198] ;  /* 0x00006600003c7ab9 */ /* 0x000fe20000000a00 */
[----:B------:R-:W-:Y:S01]  /*0df0*/  UMOV UR37, URZ ;  /* 0x0000003f00257c82 */ /* 0x000fe20008000000 */
[----:B------:R-:W-:Y:S01]  /*0e00*/  UMOV UR36, URZ ;  /* 0x0000003f00247c82 */ /* 0x000fe20008000000 */
[----:B--2---:R-:W-:-:S07]  /*0e10*/  LOP3.LUT R217, R11, 0x1, RZ, 0xfc, !PT ;  /* 0x000000010bd97812 */ /* 0x004fce00078efcff */
.L_x_3449:
        /* <DEDUP_REMOVED lines=20> */
.L_x_3402:
[----:B------:R-:W-:Y:S01]  /*0f60*/  ULDC UR6, c[0x0][0xec4] ;  /* 0x0003b10000067ab9 */ /* 0x000fe20000000800 */
[----:B------:R-:W-:Y:S01]  /*0f70*/  UMOV UR40, UR7 ;  /* 0x0000000700287c82 */ /* 0x000fe20008000000 */
[----:B------:R-:W-:-:S11]  /*0f80*/  UISETP.NE.AND UP0, UPT, UR6, 0x1, UPT ;  /* 0x000000010600788c */ /* 0x000fd6000bf05270 */
[----:B------:R-:W-:Y:S02]  /*0f90*/  @UP0 ULDC.64 UR10, c[0x0][0xec8] ;  /* 0x0003b200000a0ab9 */ /* 0x000fe40000000a00 */
[----:B------:R-:W-:-:S04]  /*0fa0*/  UIMAD.WIDE.U32 UR4, UR7, UR10, URZ ;  /* 0x0000000a070472a5 */ /* 0x000fc8000f8e003f */
[----:B------:R-:W-:-:S04]  /*0fb0*/  @UP0 USHF.R.U32.HI UR40, URZ, UR11, UR5 ;  /* 0x0000000b3f280299 */ /* 0x000fc80008011605 */
[----:B------:R-:W-:-:S12]  /*0fc0*/  UIMAD UR4, UR40, UR6, URZ ;  /* 0x00000006280472a4 */ /* 0x000fd8000f8e023f */
.L_x_3403:
[----:B------:R-:W1:Y:S01]  /*0fd0*/  LDC R0, c[0x0][0x288] ;  /* 0x0000a200ff007b82 */ /* 0x000e620000000800 */
[----:B------:R-:W-:Y:S01]  /*0fe0*/  ULOP3.LUT UR5, URZ, UR40, URZ, 0x33, !UPT ;  /* 0x000000283f057292 */ /* 0x000fe2000f8e333f */
[----:B------:R-:W-:Y:S01]  /*0ff0*/  PLOP3.LUT P0, PT, PT, PT, PT, 0x80, 0x0 ;  /* 0x000000000000781c */ /* 0x000fe20003f0f070 */
[----:B------:R-:W-:Y:S01]  /*1000*/  ULDC UR6, c[0x0][0xeac] ;  /* 0x0003ab0000067ab9 */ /* 0x000fe20000000800 */
[----:B------:R-:W-:Y:S01]  /*1010*/  ULDC.64 UR10, c[0x0][0x3f8] ;  /* 0x0000fe00000a7ab9 */ /* 0x000fe20000000a00 */
[----:B------:R-:W-:Y:S01]  /*1020*/  UIADD3 UR5, UR5, UR6, URZ ;  /* 0x0000000605057290 */ /* 0x000fe2000fffe03f */
[----:B------:R-:W-:Y:S01]  /*1030*/  IMAD.MOV.U32 R150, RZ, RZ, RZ ;  /* 0x000000ffff967224 */ /* 0x000fe200078e00ff */
[----:B------:R-:W-:Y:S01]  /*1040*/  UISETP.NE.U32.AND UP0, UPT, UR10, URZ, UPT ;  /* 0x0000003f0a00728c */ /* 0x000fe2000bf05070 */
[----:B------:R-:W2:Y:S01]  /*1050*/  LDC R158, c[0x0][0x2e0] ;  /* 0x0000b800ff9e7b82 */ /* 0x000ea20000000800 */
[----:B------:R-:W-:Y:S01]  /*1060*/  USHF.L.U32 UR42, UR5, 0x7, URZ ;  /* 0x00000007052a7899 */ /* 0x000fe2000800063f */
[----:B------:R-:W-:Y:S01]  /*1070*/  CS2R R148, SRZ ;  /* 0x0000000000947805 */ /* 0x000fe2000001ff00 */
[----:B------:R-:W-:Y:S01]  /*1080*/  UISETP.NE.AND.EX UP0, UPT, UR11, URZ, UPT, UP0 ;  /* 0x0000003f0b00728c */ /* 0x000fe2000bf05300 */
[----:B------:R-:W-:Y:S01]  /*1090*/  CS2R R146, SRZ ;  /* 0x0000000000927805 */ /* 0x000fe2000001ff00 */
[----:B------:R-:W-:Y:S01]  /*10a0*/  ULDC UR6, c[0x0][0x404] ;  /* 0x0001010000067ab9 */ /* 0x000fe20000000800 */
[----:B------:R-:W-:Y:S01]  /*10b0*/  ULDC UR43, c[0x0][0xeb8] ;  /* 0x0003ae00002b7ab9 */ /* 0x000fe20000000800 */
[----:B------:R-:W-:Y:S01]  /*10c0*/  USEL UR5, UR6, 0x1, UP0 ;  /* 0x0000000106057887 */ /* 0x000fe20008000000 */
[----:B------:R-:W-:Y:S01]  /*10d0*/  IMAD.U32 R221, RZ, RZ, UR42 ;  /* 0x0000002affdd7e24 */ /* 0x000fe2000f8e00ff */
[----:B------:R-:W-:Y:S01]  /*10e0*/  UISETP.NE.AND UP0, UPT, UR43, 0x1, UPT ;  /* 0x000000012b00788c */ /* 0x000fe2000bf05270 */
[----:B------:R-:W-:Y:S01]  /*10f0*/  CS2R R144, SRZ ;  /* 0x0000000000907805 */ /* 0x000fe2000001ff00 */
[----:B------:R-:W-:Y:S01]  /*1100*/  UIADD3 UR4, UR7, -UR4, URZ ;  /* 0x8000000407047290 */ /* 0x000fe2000fffe03f */
[----:B------:R-:W-:-:S02]  /*1110*/  CS2R R142, SRZ ;  /* 0x00000000008e7805 */ /* 0x000fc4000001ff00 */
[----:B------:R-:W-:Y:S02]  /*1120*/  CS2R R140, SRZ ;  /* 0x00000000008c7805 */ /* 0x000fe4000001ff00 */
[----:B------:R-:W-:Y:S02]  /*1130*/  CS2R R138, SRZ ;  /* 0x00000000008a7805 */ /* 0x000fe4000001ff00 */
[----:B------:R-:W-:Y:S02]  /*1140*/  CS2R R136, SRZ ;  /* 0x0000000000887805 */ /* 0x000fe4000001ff00 */
[----:B-1----:R-:W-:Y:S02]  /*1150*/  IADD3 R3, R221, 0xdf, -R0 ;  /* 0x000000dfdd037810 */ /* 0x002fe40007ffe800 */
[----:B------:R-:W-:Y:S02]  /*1160*/  CS2R R134, SRZ ;  /* 0x0000000000867805 */ /* 0x000fe4000001ff00 */
[----:B------:R-:W-:-:S02]  /*1170*/  CS2R R132, SRZ ;  /* 0x0000000000847805 */ /* 0x000fc4000001ff00 */
[----:B------:R-:W-:Y:S01]  /*1180*/  CS2R R130, SRZ ;  /* 0x0000000000827805 */ /* 0x000fe2000001ff00 */
[----:B------:R-:W-:Y:S01]  /*1190*/  @UP0 ULDC UR6, c[0x0][0xec0] ;  /* 0x0003b00000060ab9 */ /* 0x000fe20000000800 */
[----:B------:R-:W-:Y:S02]  /*11a0*/  CS2R R128, SRZ ;  /* 0x0000000000807805 */ /* 0x000fe4000001ff00 */
[----:B------:R-:W-:Y:S02]  /*11b0*/  CS2R R126, SRZ ;  /* 0x00000000007e7805 */ /* 0x000fe4000001ff00 */
[----:B------:R-:W-:Y:S01]  /*11c0*/  CS2R R124, SRZ ;  /* 0x00000000007c7805 */ /* 0x000fe2000001ff00 */
[----:B--2---:R-:W-:Y:S01]  /*11d0*/  IMAD R158, R158, UR5, RZ ;  /* 0x000000059e9e7c24 */ /* 0x004fe2000f8e02ff */
[----:B------:R-:W-:Y:S01]  /*11e0*/  ULDC UR5, c[0x0][0xec4] ;  /* 0x0003b10000057ab9 */ /* 0x000fe20000000800 */
[----:B------:R-:W-:Y:S01]  /*11f0*/  CS2R R122, SRZ ;  /* 0x00000000007a7805 */ /* 0x000fe2000001ff00 */
[----:B------:R-:W-:Y:S01]  /*1200*/  UIMAD UR8, UR8, UR5, UR4 ;  /* 0x00000005080872a4 */ /* 0x000fe2000f8e0204 */
[C---:B------:R-:W-:Y:S01]  /*1210*/  VIADD R0, R158.reuse, 0x5f ;  /* 0x0000005f9e007836 */ /* 0x040fe20000000000 */
[----:B------:R-:W-:Y:S01]  /*1220*/  CS2R R120, SRZ ;  /* 0x0000000000787805 */ /* 0x000fe2000001ff00 */
[----:B------:R-:W-:Y:S01]  /*1230*/  IMAD.IADD R3, R158, 0x1, R3 ;  /* 0x000000019e037824 */ /* 0x000fe200078e0203 */
[----:B------:R-:W-:Y:S01]  /*1240*/  @UP0 ULDC UR4, c[0x0][0xebc] ;  /* 0x0003af0000040ab9 */ /* 0x000fe20000000800 */
[----:B------:R-:W-:Y:S01]  /*1250*/  IMAD.HI R0, R0, 0x2aaaaaab, RZ ;  /* 0x2aaaaaab00007827 */ /* 0x000fe200078e02ff */
[----:B------:R-:W-:Y:S01]  /*1260*/  UIMAD.WIDE.U32 UR4, UR8, UR4, URZ ;  /* 0x00000004080472a5 */ /* 0x000fe2000f8e003f */
[----:B------:R-:W-:Y:S01]  /*1270*/  CS2R R118, SRZ ;  /* 0x0000000000767805 */ /* 0x000fe2000001ff00 */
[----:B------:R-:W-:Y:S01]  /*1280*/  UMOV UR44, UR8 ;  /* 0x00000008002c7c82 */ /* 0x000fe20008000000 */
[----:B------:R-:W-:Y:S01]  /*1290*/  IMAD.HI R2, R3, 0x2aaaaaab, RZ ;  /* 0x2aaaaaab03027827 */ /* 0x000fe200078e02ff */
[----:B------:R-:W-:Y:S01]  /*12a0*/  SHF.R.U32.HI R3, RZ, 0x1f, R0 ;  /* 0x0000001fff037819 */ /* 0x000fe20000011600 */
[----:B------:R-:W-:Y:S01]  /*12b0*/  @UP0 USHF.R.U32.HI UR44, URZ, UR6, UR5 ;  /* 0x000000063f2c0299 */ /* 0x000fe20008011605 */
[----:B------:R-:W-:-:S02]  /*12c0*/  CS2R R116, SRZ ;  /* 0x0000000000747805 */ /* 0x000fc4000001ff00 */
[----:B------:R-:W-:Y:S02]  /*12d0*/  CS2R R114, SRZ ;  /* 0x0000000000727805 */ /* 0x000fe4000001ff00 */
[----:B------:R-:W-:Y:S01]  /*12e0*/  SHF.R.U32.HI R5, RZ, 0x1f, R2 ;  /* 0x0000001fff057819 */ /* 0x000fe20000011602 */
[----:B------:R-:W-:Y:S01]  /*12f0*/  UIADD3 UR4, -UR44, URZ, URZ ;  /* 0x0000003f2c047290 */ /* 0x000fe2000fffe13f */
[----:B------:R-:W-:Y:S01]  /*1300*/  LEA.HI.SX32 R3, R0, R3, 0x1c ;  /* 0x0000000300037211 */ /* 0x000fe200078fe2ff */
[----:B------:R-:W-:Y:S01]  /*1310*/  IMAD.MOV.U32 R0, RZ, RZ, RZ ;  /* 0x000000ffff007224 */ /* 0x000fe200078e00ff */
[----:B------:R-:W-:Y:S01]  /*1320*/  LEA.HI.SX32 R2, R2, R5, 0x1c ;  /* 0x0000000502027211 */ /* 0x000fe200078fe2ff */
[----:B------:R-:W-:Y:S01]  /*1330*/  UIMAD UR43, UR43, UR4, UR8 ;  /* 0x000000042b2b72a4 */ /* 0x000fe2000f8e0208 */
[----:B------:R-:W-:Y:S02]  /*1340*/  CS2R R112, SRZ ;  /* 0x0000000000707805 */ /* 0x000fe4000001ff00 */
[----:B------:R-:W-:-:S02]  /*1350*/  CS2R R110, SRZ ;  /* 0x00000000006e7805 */ /* 0x000fc4000001ff00 */
[----:B------:R-:W-:Y:S02]  /*1360*/  VIMNMX R205, R3, R2, PT ;  /* 0x0000000203cd7248 */ /* 0x000fe40003fe0100 */
[----:B------:R-:W-:Y:S02]  /*1370*/  CS2R R2, SRZ ;  /* 0x0000000000027805 */ /* 0x000fe4000001ff00 */
[----:B------:R-:W-:Y:S02]  /*1380*/  CS2R R108, SRZ ;  /* 0x00000000006c7805 */ /* 0x000fe4000001ff00 */
[----:B------:R-:W-:Y:S02]  /*1390*/  CS2R R106, SRZ ;  /* 0x00000000006a7805 */ /* 0x000fe4000001ff00 */
[----:B------:R-:W-:Y:S02]  /*13a0*/  ISETP.GE.AND P1, PT, R205, 0x1, PT ;  /* 0x00000001cd00780c */ /* 0x000fe40003f26270 */
        /* <DEDUP_REMOVED lines=32> */
[----:B------:R-:W-:-:S02]  /*15b0*/  MOV R164, RZ ;  /* 0x000000ff00a47202 */ /* 0x000fc40000000f00 */
[----:B------:R-:W-:Y:S02]  /*15c0*/  CS2R R10, SRZ ;  /* 0x00000000000a7805 */ /* 0x000fe4000001ff00 */
[----:B------:R-:W-:Y:S01]  /*15d0*/  CS2R R44, SRZ ;  /* 0x00000000002c7805 */ /* 0x000fe2000001ff00 */
[----:B------:R-:W-:Y:S01]  /*15e0*/  IMAD.MOV.U32 R166, RZ, RZ, RZ ;  /* 0x000000ffffa67224 */ /* 0x000fe200078e00ff */
[----:B------:R-:W-:Y:S02]  /*15f0*/  CS2R R8, SRZ ;  /* 0x0000000000087805 */ /* 0x000fe4000001ff00 */
[----:B------:R-:W-:Y:S02]  /*1600*/  CS2R R36, SRZ ;  /* 0x0000000000247805 */ /* 0x000fe4000001ff00 */
[----:B------:R-:W-:Y:S01]  /*1610*/  CS2R R32, SRZ ;  /* 0x0000000000207805 */ /* 0x000fe2000001ff00 */
[----:B------:R-:W-:Y:S01]  /*1620*/  IMAD.MOV.U32 R168, RZ, RZ, RZ ;  /* 0x000000ffffa87224 */ /* 0x000fe200078e00ff */
[----:B------:R-:W-:Y:S01]  /*1630*/  CS2R R6, SRZ ;  /* 0x0000000000067805 */ /* 0x000fe2000001ff00 */
[----:B------:R-:W-:Y:S01]  /*1640*/  IMAD.MOV.U32 R29, RZ, RZ, RZ ;  /* 0x000000ffff1d7224 */ /* 0x000fe200078e00ff */
[----:B------:R-:W-:Y:S01]  /*1650*/  CS2R R4, SRZ ;  /* 0x0000000000047805 */ /* 0x000fe2000001ff00 */
[----:B------:R-:W-:-:S02]  /*1660*/  IMAD.MOV.U32 R170, RZ, RZ, RZ ;  /* 0x000000ffffaa7224 */ /* 0x000fc400078e00ff */
        /* <DEDUP_REMOVED lines=14> */
[----:B------:R-:W-:Y:S02]  /*1750*/  USHF.R.U32.HI UR4, URZ, 0x4, UR5 ;  /* 0x000000043f047899 */ /* 0x000fe40008011605 */
[----:B------:R-:W-:Y:S02]  /*1760*/  UIADD3 UR5, UR5, 0xa000, URZ ;  /* 0x0000a00005057890 */ /* 0x000fe4000fffe03f */
[----:B------:R-:W-:Y:S02]  /*1770*/  ULOP3.LUT UR4, UR4, 0x3fff, URZ, 0xc0, !UPT ;  /* 0x00003fff04047892 */ /* 0x000fe4000f8ec03f */
[----:B------:R-:W-:Y:S02]  /*1780*/  USHF.R.U32.HI UR5, URZ, 0x4, UR5 ;  /* 0x000000043f057899 */ /* 0x000fe40008011605 */
[----:B------:R-:W-:Y:S02]  /*1790*/  ULOP3.LUT UR41, UR4, 0x10000, URZ, 0xfc, !UPT ;  /* 0x0001000004297892 */ /* 0x000fe4000f8efc3f */
[----:B------:R-:W-:-:S03]  /*17a0*/  ULOP3.LUT UR45, UR5, 0x3fff, URZ, 0xc0, !UPT ;  /* 0x00003fff052d7892 */ /* 0x000fc6000f8ec03f */
[----:B------:R-:W-:Y:S02]  /*17b0*/  UMOV UR5, 0x40000040 ;  /* 0x4000004000057882 */ /* 0x000fe40000000000 */
[----:B------:R-:W-:Y:S01]  /*17c0*/  UMOV UR4, UR41 ;  /* 0x0000002900047c82 */ /* 0x000fe20008000000 */
[----:B------:R-:W-:Y:S02]  /*17d0*/  IMAD.U32 R201, RZ, RZ, UR5 ;  /* 0x00000005ffc97e24 */ /* 0x000fe4000f8e00ff */
[----:B------:R-:W-:Y:S01]  /*17e0*/  IMAD.U32 R200, RZ, RZ, UR4 ;  /* 0x00000004ffc87e24 */ /* 0x000fe2000f8e00ff */
        /* <DEDUP_REMOVED lines=17> */
.L_x_3405:
[----:B------:R-:W-:Y:S01]  /*1900*/  LEA.HI R0, R224, R224, RZ, 0x1 ;  /* 0x000000e0e0007211 */ /* 0x000fe200078f08ff */
[----:B------:R-:W1:Y:S03]  /*1910*/  S2R R2, SR_TID.X ;  /* 0x0000000000027919 */ /* 0x000e660000002100 */
[----:B------:R-:W-:-:S05]  /*1920*/  LOP3.LUT R3, R0, 0xfffffffe, RZ, 0xc0, !PT ;  /* 0xfffffffe00037812 */ /* 0x000fca00078ec0ff */
[----:B------:R-:W-:-:S05]  /*1930*/  IMAD.IADD R0, R224, 0x1, -R3 ;  /* 0x00000001e0007824 */ /* 0x000fca00078e0a03 */
[----:B------:R-:W-:-:S04]  /*1940*/  SHF.L.U32 R0, R0, 0x1f, RZ ;  /* 0x0000001f00007819 */ /* 0x000fc800000006ff */
[----:B------:R-:W2:Y:S01]  /*1950*/  SYNCS.PHASECHK.TRANS64.TRYWAIT P0, [UR39+0x32400], R0 ;  /* 0x03240000ff0075a7 */ /* 0x000ea20008000167 */
[----:B-1----:R-:W-:-:S05]  /*1960*/  SHF.R.U32.HI R2, RZ, 0x7, R2 ;  /* 0x00000007ff027819 */ /* 0x002fca0000011602 */
[----:B------:R-:W-:Y:S01]  /*1970*/  VIADD R215, R2, 0x8 ;  /* 0x0000000802d77836 */ /* 0x000fe20000000000 */
[----:B--2---:R-:W-:Y:S06]  /*1980*/  @!P0 BRA `(.L_x_3406) ;  /* 0x000000c400bc8947 */ /* 0x004fec0003800000 */
.L_x_3510:
[----:B------:R-:W-:Y:S01]  /*1990*/  ISETP.NE.AND P0, PT, R217, 0x3, PT ;  /* 0x00000003d900780c */ /* 0x000fe20003f05270 */
[----:B------:R-:W-:Y:S05]  /*19a0*/  WARPSYNC.ALL ;  /* 0x0000000000007948 */ /* 0x000fea0003800000 */
[----:B------:R2:W-:Y:S07]  /*19b0*/  BAR.SYNC.DEFER_BLOCKING R215, 0x100 ;  /* 0x000400d70000751d */ /* 0x0005ee0000010000 */
[----:B------:R-:W-:Y:S05]  /*19c0*/  @!P0 BRA `(.L_x_3407) ;  /* 0x0000000000048947 */ /* 0x000fea0003800000 */
[----:B------:R-:W-:Y:S01]  /*19d0*/  BPT.TRAP 0x1 ;  /* 0x000000040000795c */ /* 0x000fe20000300000 */
.L_x_3407:
[----:B------:R-:W-:Y:S01]  /*19e0*/  ULEA UR7, UR36, UR39, 0x3 ;  /* 0x0000002724077291 */ /* 0x000fe2000f8e183f */
[----:B------:R-:W-:-:S05]  /*19f0*/  IMAD.U32 R2, RZ, RZ, UR37 ;  /* 0x00000025ff027e24 */ /* 0x000fca000f8e00ff */
[----:B------:R-:W-:-:S04]  /*1a00*/  SHF.L.U32 R2, R2, 0x1f, RZ ;  /* 0x0000001f02027819 */ /* 0x000fc800000006ff */
[----:B------:R3:W4:Y:S01]  /*1a10*/  SYNCS.PHASECHK.TRANS64.TRYWAIT P1, [UR7+0x32430], R2 ;  /* 0x03243002ff0075a7 */ /* 0x0007220008020147 */
[----:B------:R-:W-:Y:S05]  /*1a20*/  @!P0 BRA `(.L_x_3408) ;  /* 0x0000000000048947 */ /* 0x000fea0003800000 */
[----:B------:R-:W-:Y:S01]  /*1a30*/  BPT.TRAP 0x1 ;  /* 0x000000040000795c */ /* 0x000fe20000300000 */
.L_x_3408:
[----:B----4-:R-:W-:Y:S05]  /*1a40*/  @P1 BRA `(.L_x_3409) ;  /* 0x0000000000081947 */ /* 0x010fea0003800000 */
[----:B------:R-:W4:Y:S02]  /*1a50*/  SYNCS.PHASECHK.TRANS64.TRYWAIT P1, [UR7+0x32430], R2 ;  /* 0x03243002ff0075a7 */ /* 0x000f240008020147 */
[----:B----4-:R-:W-:Y:S05]  /*1a60*/  @!P1 BRA `(.L_x_3410) ;  /* 0x000000c4009c9947 */ /* 0x010fea0003800000 */
.L_x_3409:
[----:B------:R-:W-:Y:S01]  /*1a70*/  UIADD3 UR4, UR39, 0x1c400, URZ ;  /* 0x0001c40027047890 */ /* 0x000fe2000fffe03f */
[----:B------:R-:W-:Y:S01]  /*1a80*/  R2UR UR8, R200 ;  /* 0x00000000c80872ca */ /* 0x000fe200000e0000 */
[----:B------:R-:W-:Y:S01]  /*1a90*/  WARPGROUP.ARRIVE ;  /* 0x00000000000079c5 */ /* 0x000fe20000000000 */
[----:B------:R-:W-:Y:S01]  /*1aa0*/  R2UR UR9, R201 ;  /* 0x00000000c90972ca */ /* 0x000fe200000e0000 */
[----:B------:R-:W-:Y:S01]  /*1ab0*/  USHF.R.U32.HI UR4, URZ, 0x4, UR4 ;  /* 0x000000043f047899 */ /* 0x000fe20008011604 */
[----:B------:R-:W-:Y:S01]  /*1ac0*/  UMOV UR11, 0x40000040 ;  /* 0x40000040000b7882 */ /* 0x000fe20000000000 */
[----:B------:R-:W-:Y:S02]  /*1ad0*/  UIADD3 UR5, UR41, 0x2, URZ ;  /* 0x0000000229057890 */ /* 0x000fe4000fffe03f */
[----:B------:R-:W-:-:S04]  /*1ae0*/  ULOP3.LUT UR4, UR4, 0x3fff, URZ, 0xc0, !UPT ;  /* 0x00003fff04047892 */ /* 0x000fc8000f8ec03f */
[----:B------:R-:W-:-:S04]  /*1af0*/  ULOP3.LUT UR38, UR4, 0x10000, URZ, 0xfc, !UPT ;  /* 0x0001000004267892 */ /* 0x000fc8000f8efc3f */
[----:B------:R-:W-:-:S04]  /*1b00*/  UIMAD UR4, UR36, 0x300, UR38 ;  /* 0x00000300240478a4 */ /* 0x000fc8000f8e0226 */
[----:B------:R-:W-:-:S03]  /*1b10*/  UIADD3 UR6, UR4, 0x2, URZ ;  /* 0x0000000204067890 */ /* 0x000fc6000fffe03f */
[----:B------:R-:W-:Y:S02]  /*1b20*/  UMOV UR10, UR4 ;  /* 0x00000004000a7c82 */ /* 0x000fe40008000000 */
        /* <DEDUP_REMOVED lines=27> */
[----:B------:R-:W-:Y:S01]  /*1ce0*/  IMAD.U32 R18, RZ, RZ, UR8 ;  /* 0x00000008ff127e24 */ /* 0x000fe2000f8e00ff */
[----:B------:R-:W-:Y:S01]  /*1cf0*/  MOV R19, UR9 ;  /* 0x0000000900137c02 */ /* 0x000fe20008000f00 */
[----:B------:R-:W-:Y:S02]  /*1d00*/  WARPGROUP.DEPBAR.LE gsb0, 0x0 ;  /* 0x00008000000079c5 */ /* 0x000fe40000010000 */
[----:B------:R-:W-:-:S06]  /*1d10*/  WARPGROUP.ARRIVE ;  /* 0x00000000000079c5 */ /* 0x000fcc0000000000 */
[----:B------:R-:W-:Y:S03]  /*1d20*/  HGMMA.64x96x16.F32 R24, gdesc[UR8], R24, gsb0 ;  /* 0x01600000081879f0 */ /* 0x000fe60008000818 */
[----:B------:R-:W-:Y:S02]  /*1d30*/  WARPGROUP.DEPBAR.LE gsb0, 0x0 ;  /* 0x00008000000079c5 */ /* 0x000fe40000010000 */
[----:B------:R-:W4:Y:S02]  /*1d40*/  SYNCS.PHASECHK.TRANS64.TRYWAIT P1, [UR39+0x32410], R0 ;  /* 0x03241000ff0075a7 */ /* 0x000f240008020167 */
[----:B----4-:R-:W-:Y:S05]  /*1d50*/  @!P1 BRA `(.L_x_3411) ;  /* 0x000000c000f89947 */ /* 0x010fea0003800000 */
.L_x_3511:
[----:B------:R-:W-:Y:S05]  /*1d60*/  @!P0 BRA `(.L_x_3412) ;  /* 0x0000000000048947 */ /* 0x000fea0003800000 */
[----:B------:R-:W-:Y:S01]  /*1d70*/  BPT.TRAP 0x1 ;  /* 0x000000040000795c */ /* 0x000fe20000300000 */
.L_x_3412:
[----:B------:R4:W1:Y:S01]  /*1d80*/  SYNCS.PHASECHK.TRANS64.TRYWAIT P1, [UR7+0x32450], R2 ;  /* 0x03245002ff0075a7 */ /* 0x0008620008020147 */
[----:B------:R-:W-:Y:S05]  /*1d90*/  @!P0 BRA `(.L_x_3413) ;  /* 0x0000000000048947 */ /* 0x000fea0003800000 */
[----:B------:R-:W-:Y:S01]  /*1da0*/  BPT.TRAP 0x1 ;  /* 0x000000040000795c */ /* 0x000fe20000300000 */
.L_x_3413:
[----:B-1----:R-:W-:Y:S05]  /*1db0*/  @P1 BRA `(.L_x_3414) ;  /* 0x0000000000081947 */ /* 0x002fea0003800000 */
[----:B------:R-:W1:Y:S02]  /*1dc0*/  SYNCS.PHASECHK.TRANS64.TRYWAIT P1, [UR7+0x32450], R2 ;  /* 0x03245002ff0075a7 */ /* 0x000e640008020147 */
[----:B-1----:R-:W-:Y:S05]  /*1dd0*/  @!P1 BRA `(.L_x_3415) ;  /* 0x000000c000f09947 */ /* 0x002fea0003800000 */
.L_x_3414:
[----:B------:R-:W-:Y:S01]  /*1de0*/  UIADD3 UR4, UR39, 0x400, URZ ;  /* 0x0000040027047890 */ /* 0x000fe2000fffe03f */
[----:B------:R-:W-:Y:S01]  /*1df0*/  WARPGROUP.ARRIVE ;  /* 0x00000000000079c5 */ /* 0x000fe20000000000 */
[----:B------:R-:W-:Y:S01]  /*1e00*/  UMOV UR9, 0x40000040 ;  /* 0x4000004000097882 */ /* 0x000fe20000000000 */
[----:B------:R-:W-:Y:S01]  /*1e10*/  UMOV UR11, 0x40000040 ;  /* 0x40000040000b7882 */ /* 0x000fe20000000000 */
[----:B------:R-:W-:Y:S01]  /*1e20*/  USHF.R.U32.HI UR4, URZ, 0x4, UR4 ;  /* 0x000000043f047899 */ /* 0x000fe20008011604 */
[----:B------:R-:W-:Y:S01]  /*1e30*/  IMAD.U32 R17, RZ, RZ, UR9 ;  /* 0x00000009ff117e24 */ /* 0x000fe2000f8e00ff */
[----:B------:R-:W-:Y:S01]  /*1e40*/  UMOV UR13, 0x40000040 ;  /* 0x40000040000d7882 */ /* 0x000fe20000000000 */
[----:B------:R-:W-:Y:S01]  /*1e50*/  UMOV UR15, 0x40000040 ;  /* 0x40000040000f7882 */ /* 0x000fe20000000000 */
[----:B------:R-:W-:Y:S01]  /*1e60*/  ULOP3.LUT UR41, UR4, 0x3fff, URZ, 0xc0, !UPT ;  /* 0x00003fff04297892 */ /* 0x000fe2000f8ec03f */
[----:B------:R-:W-:Y:S01]  /*1e70*/  IMAD.U32 R15, RZ, RZ, UR13 ;  /* 0x0000000dff0f7e24 */ /* 0x000fe2000f8e00ff */
[----:B------:R-:W-:Y:S01]  /*1e80*/  ULOP3.LUT UR4, UR45, 0x10000, URZ, 0xfc, !UPT ;  /* 0x000100002d047892 */ /* 0x000fe2000f8efc3f */
[----:B------:R-:W1:Y:S01]  /*1e90*/  LDC R213, c[0x0][0x288] ;  /* 0x0000a200ffd57b82 */ /* 0x000e620000000800 */
[----:B------:R-:W-:Y:S01]  /*1ea0*/  ULOP3.LUT UR6, UR41, 0x10000, URZ, 0xfc, !UPT ;  /* 0x0001000029067892 */ /* 0x000fe2000f8efc3f */
[----:B------:R-:W-:Y:S01]  /*1eb0*/  IMAD R0, R205, -0x60, R158 ;  /* 0xffffffa0cd007824 */ /* 0x000fe200078e029e */
[----:B------:R-:W-:Y:S01]  /*1ec0*/  UIADD3 UR16, UR4, 0x800, URZ ;  /* 0x0000080004107890 */ /* 0x000fe2000fffe03f */
[----:B------:R-:W-:Y:S01]  /*1ed0*/  VIADD R75, R223, UR42 ;  /* 0x0000002adf4b7c36 */ /* 0x000fe20008000000 */
[----:B------:R-:W-:Y:S01]  /*1ee0*/  UIMAD UR5, UR36, 0xc00, UR6 ;  /* 0x00000c00240578a4 */ /* 0x000fe2000f8e0206 */
[----:B------:R-:W-:Y:S01]  /*1ef0*/  VIADD R13, R0, 0x60 ;  /* 0x00000060000d7836 */ /* 0x000fe20000000000 */
[----:B------:R-:W-:Y:S01]  /*1f00*/  UMOV UR8, UR4 ;  /* 0x0000000400087c82 */ /* 0x000fe20008000000 */
[----:B------:R-:W-:Y:S01]  /*1f10*/  UMOV UR17, 0x40000040 ;  /* 0x4000004000117882 */ /* 0x000fe20000000000 */
[----:B------:R-:W-:Y:S01]  /*1f20*/  IMAD.U32 R16, RZ, RZ, UR8 ;  /* 0x00000008ff107e24 */ /* 0x000fe2000f8e00ff */
[----:B------:R-:W-:Y:S01]  /*1f30*/  UIADD3 UR18, UR5, 0x600, URZ ;  /* 0x0000060005127890 */ /* 0x000fe2000fffe03f */
[----:B------:R-:W-:Y:S01]  /*1f40*/  IMAD R13, R222, -0x2, R13 ;  /* 0xfffffffede0d7824 */ /* 0x000fe200078e020d */
[----:B------:R-:W-:Y:S01]  /*1f50*/  UMOV UR10, UR5 ;  /* 0x00000005000a7c82 */ /* 0x000fe20008000000 */
[----:B------:R-:W-:Y:S01]  /*1f60*/  UMOV UR19, 0x40000040 ;  /* 0x4000004000137882 */ /* 0x000fe20000000000 */
[----:B------:R-:W-:Y:S01]  /*1f70*/  HGMMA.64x96x16.F32 R24, gdesc[UR8], R24, gsb0 ;  /* 0x01600000081879f0 */ /* 0x000fe20008000818 */
[----:B------:R-:W-:-:S02]  /*1f80*/  UIADD3 UR8, UR4, 0x2, URZ ;  /* 0x0000000204087890 */ /* 0x000fc4000fffe03f */
[----:B------:R-:W5:Y:S01]  /*1f90*/  S2R R72, SR_TID.X ;  /* 0x0000000000487919 */ /* 0x000f620000002100 */
[----:B------:R-:W-:Y:S01]  /*1fa0*/  UIADD3 UR9, UR5, 0x2, URZ ;  /* 0x0000000205097890 */ /* 0x000fe2000fffe03f */
[----:B------:R-:W-:Y:S01]  /*1fb0*/  IMAD.U32 R191, RZ, RZ, UR7 ;  /* 0x00000007ffbf7e24 */ /* 0x000fe2000f8e00ff */
[----:B------:R-:W-:Y:S01]  /*1fc0*/  UIADD3 UR10, UR5, 0x304, URZ ;  /* 0x00000304050a7890 */ /* 0x000fe2000fffe03f */
[----:B------:R-:W-:Y:S01]  /*1fd0*/  VIADD R205, R205, 0xfffffffe ;  /* 0xfffffffecdcd7836 */ /* 0x000fe20000000000 */
[----:B------:R-:W-:Y:S01]  /*1fe0*/  UMOV UR11, 0x40000040 ;  /* 0x40000040000b7882 */ /* 0x000fe20000000000 */
[----:B------:R-:W-:Y:S01]  /*1ff0*/  UMOV UR12, UR8 ;  /* 0x00000008000c7c82 */ /* 0x000fe20008000000 */
[----:B------:R-:W-:Y:S01]  /*2000*/  UIADD3 UR8, UR4, 0x4, URZ ;  /* 0x0000000404087890 */ /* 0x000fe2000fffe03f */
[----:B------:R-:W-:Y:S01]  /*2010*/  IMAD.U32 R14, RZ, RZ, UR12 ;  /* 0x0000000cff0e7e24 */ /* 0x000fe2000f8e00ff */
[----:B------:R-:W-:Y:S01]  /*2020*/  UMOV UR14, UR9 ;  /* 0x00000009000e7c82 */ /* 0x000fe20008000000 */
[----:B------:R-:W-:Y:S01]  /*2030*/  UIADD3 UR9, UR5, 0x4, URZ ;  /* 0x0000000405097890 */ /* 0x000fe2000fffe03f */
[C---:B-1----:R-:W-:Y:S01]  /*2040*/  IADD3 R73, -R213.reuse, 0x61, R0 ;  /* 0x00000061d5497810 */ /* 0x042fe20007ffe100 */
[----:B------:R-:W-:Y:S01]  /*2050*/  UIADD3 UR20, UR4, 0x802, URZ ;  /* 0x0000080204147890 */ /* 0x000fe2000fffe03f */
[----:B------:R-:W-:Y:S01]  /*2060*/  IADD3 R158, -R213, UR42, R158 ;  /* 0x0000002ad59e7c10 */ /* 0x000fe2000fffe19e */
[----:B------:R-:W-:Y:S01]  /*2070*/  UIADD3 UR22, UR5, 0x602, URZ ;  /* 0x0000060205167890 */ /* 0x000fe2000fffe03f */
[----:B------:R-:W-:Y:S01]  /*2080*/  UMOV UR21, 0x40000040 ;  /* 0x4000004000157882 */ /* 0x000fe20000000000 */
[----:B------:R-:W-:Y:S01]  /*2090*/  UMOV UR23, 0x40000040 ;  /* 0x4000004000177882 */ /* 0x000fe20000000000 */
[----:B------:R-:W-:Y:S01]  /*20a0*/  UIADD3 UR24, UR4, 0x804, URZ ;  /* 0x0000080404187890 */ /* 0x000fe2000fffe03f */
[----:B------:R-:W-:Y:S01]  /*20b0*/  IMAD R0, R222, -0x2, R73 ;  /* 0xfffffffede007824 */ /* 0x000fe200078e0249 */
[----:B------:R-:W-:Y:S01]  /*20c0*/  UIADD3 UR26, UR5, 0x604, URZ ;  /* 0x00000604051a7890 */ /* 0x000fe2000fffe03f */
[----:B------:R-:W-:Y:S01]  /*20d0*/  IMAD.HI R158, R158, 0x2aaaaaab, RZ ;  /* 0x2aaaaaab9e9e7827 */ /* 0x000fe200078e02ff */
[----:B------:R-:W-:Y:S01]  /*20e0*/  UMOV UR25, 0x40000040 ;  /* 0x4000004000197882 */ /* 0x000fe20000000000 */
[----:B------:R-:W-:Y:S01]  /*20f0*/  UMOV UR27, 0x40000040 ;  /* 0x40000040001b7882 */ /* 0x000fe20000000000 */
[----:B------:R-:W-:Y:S01]  /*2100*/  UIADD3 UR28, UR4, 0x806, URZ ;  /* 0x00000806041c7890 */ /* 0x000fe2000fffe03f */
[----:B------:R-:W-:Y:S01]  /*2110*/  IADD3 R12, R0, 0x8, R75 ;  /* 0x00000008000c7810 */ /* 0x000fe20007ffe04b */
[----:B------:R-:W-:Y:S01]  /*2120*/  UIADD3 UR30, UR5, 0x606, URZ ;  /* 0x00000606051e7890 */ /* 0x000fe2000fffe03f */
[----:B------:R-:W-:Y:S01]  /*2130*/  VIADDMNMX R0, R75, R0, R13, PT ;  /* 0x000000004b007246 */ /* 0x000fe2000380010d */
[----:B------:R-:W-:Y:S01]  /*2140*/  UMOV UR29, 0x40000040 ;  /* 0x40000040001d7882 */ /* 0x000fe20000000000 */
[----:B------:R-:W-:Y:S01]  /*2150*/  UMOV UR31, 0x40000040 ;  /* 0x40000040001f7882 */ /* 0x000fe20000000000 */
[----:B------:R-:W-:Y:S01]  /*2160*/  UIADD3 UR32, UR4, 0xc00, URZ ;  /* 0x00000c0004207890 */ /* 0x000fe2000fffe03f */
[C---:B------:R-:W-:Y:S01]  /*2170*/  ISETP.GT.AND P1, PT, R0.reuse, RZ, PT ;  /* 0x000000ff0000720c */ /* 0x040fe20003f24270 */
[----:B------:R-:W-:Y:S01]  /*2180*/  UIADD3 UR34, UR5, 0x900, URZ ;  /* 0x0000090005227890 */ /* 0x000fe2000fffe03f */
[C---:B------:R-:W-:Y:S01]  /*2190*/  ISETP.GT.AND P6, PT, R0.reuse, 0x1, PT ;  /* 0x000000010000780c */ /* 0x040fe20003fc4270 */
[----:B------:R-:W-:Y:S01]  /*21a0*/  UMOV UR33, 0x40000040 ;  /* 0x4000004000217882 */ /* 0x000fe20000000000 */
[----:B------:R-:W-:Y:S01]  /*21b0*/  UMOV UR35, 0x40000040 ;  /* 0x4000004000237882 */ /* 0x000fe20000000000 */
[----:B------:R-:W-:Y:S01]  /*21c0*/  UIADD3 UR48, UR4, 0xc02, URZ ;  /* 0x00000c0204307890 */ /* 0x000fe2000fffe03f */
[C---:B------:R-:W-:Y:S01]  /*21d0*/  ISETP.GT.AND P5, PT, R0.reuse, 0x8, PT ;  /* 0x000000080000780c */ /* 0x040fe20003fa4270 */
[----:B------:R-:W-:Y:S01]  /*21e0*/  UIADD3 UR50, UR5, 0x902, URZ ;  /* 0x0000090205327890 */ /* 0x000fe2000fffe03f */
[C---:B------:R-:W-:Y:S01]  /*21f0*/  ISETP.GT.AND P3, PT, R0.reuse, 0x9, PT ;  /* 0x000000090000780c */ /* 0x040fe20003f64270 */
[----:B------:R-:W-:Y:S01]  /*2200*/  UMOV UR49, 0x40000040 ;  /* 0x4000004000317882 */ /* 0x000fe20000000000 */
[----:B------:R-:W-:Y:S01]  /*2210*/  UMOV UR51, 0x40000040 ;  /* 0x4000004000337882 */ /* 0x000fe20000000000 */
[----:B------:R-:W-:Y:S01]  /*2220*/  UIADD3 UR52, UR4, 0xc04, URZ ;  /* 0x00000c0404347890 */ /* 0x000fe2000fffe03f */
[C---:B------:R-:W-:Y:S01]  /*2230*/  ISETP.GT.AND P4, PT, R0.reuse, 0x10, PT ;  /* 0x000000100000780c */ /* 0x040fe20003f84270 */
[----:B------:R-:W-:Y:S01]  /*2240*/  UIADD3 UR54, UR5, 0x904, URZ ;  /* 0x0000090405367890 */ /* 0x000fe2000fffe03f */
[----:B------:R-:W-:Y:S01]  /*2250*/  ISETP.GT.AND P2, PT, R0, 0x11, PT ;  /* 0x000000110000780c */ /* 0x000fe20003f44270 */
[----:B------:R-:W-:Y:S01]  /*2260*/  UMOV UR53, 0x40000040 ;  /* 0x4000004000357882 */ /* 0x000fe20000000000 */
[----:B------:R-:W-:Y:S01]  /*2270*/  UMOV UR55, 0x40000040 ;  /* 0x4000004000377882 */ /* 0x000fe20000000000 */
[----:B------:R-:W-:Y:S01]  /*2280*/  UMOV UR57, 0x40000040 ;  /* 0x4000004000397882 */ /* 0x000fe20000000000 */
[----:B------:R-:W-:Y:S01]  /*2290*/  UMOV UR59, 0x40000040 ;  /* 0x40000040003b7882 */ /* 0x000fe20000000000 */
[----:B------:R-:W-:Y:S01]  /*22a0*/  VIMNMX R13, R13, R12, PT ;  /* 0x0000000c0d0d7248 */ /* 0x000fe20003fe0100 */
[----:B------:R-:W-:Y:S01]  /*22b0*/  ULOP3.LUT UR7, UR41, 0x3000000, URZ, 0xfc, !UPT ;  /* 0x0300000029077892 */ /* 0x000fe2000f8efc3f */
[----:B------:R-:W-:Y:S01]  /*22c0*/  IMAD.U32 R3, RZ, RZ, UR57 ;  /* 0x00000039ff037e24 */ /* 0x000fe2000f8e00ff */
        /* <DEDUP_REMOVED lines=42> */
[----:B------:R-:W-:Y:S01]  /*2570*/  UMOV UR9, 0x40000040 ;  /* 0x4000004000097882 */ /* 0x000fe20000000000 */
        /* <DEDUP_REMOVED lines=8> */
[----:B------:R-:W-:Y:S02]  /*2600*/  UIADD3 UR4, UR4, 0xc06, URZ ;  /* 0x00000c0604047890 */ /* 0x000fe4000fffe03f */
[----:B------:R-:W-:-:S05]  /*2610*/  UIADD3 UR5, UR5, 0x906, URZ ;  /* 0x0000090605057890 */ /* 0x000fca000fffe03f */
[----:B------:R-:W-:Y:S01]  /*2620*/  UMOV UR56, UR4 ;  /* 0x0000000400387c82 */ /* 0x000fe20008000000 */
[----:B------:R-:W-:Y:S01]  /*2630*/  ULDC UR4, c[0x0][0xa80] ;  /* 0x0002a00000047ab9 */ /* 0x000fe20000000800 */
[----:B------:R-:W-:Y:S01]  /*2640*/  UMOV UR58, UR5 ;  /* 0x00000005003a7c82 */ /* 0x000fe20008000000 */
[----:B---34-:R-:W-:Y:S01]  /*2650*/  IMAD.U32 R2, RZ, RZ, UR56 ;  /* 0x00000038ff027e24 */ /* 0x018fe2000f8e00ff */
        /* <DEDUP_REMOVED lines=34> */
[C---:B------:R-:W-:Y:S02]  /*2880*/  ISETP.GT.AND P1, PT, R0.reuse, 0x18, PT ;  /* 0x000000180000780c */ /* 0x040fe40003f24270 */
[----:B------:R-:W-:-:S02]  /*2890*/  ISETP.GT.AND P6, PT, R0, 0x19, PT ;  /* 0x000000190000780c */ /* 0x000fc40003fc4270 */
[----:B------:R-:W-:Y:S02]  /*28a0*/  FSEL R75, R28, -INF , P5 ;  /* 0xff8000001c4b7808 */ /* 0x000fe40002800000 */
[----:B------:R-:W-:Y:S02]  /*28b0*/  ISETP.GT.AND P5, PT, R0, 0x20, PT ;  /* 0x000000200000780c */ /* 0x000fe40003fa4270 */
[----:B------:R-:W-:Y:S02]  /*28c0*/  FSEL R167, R36, -INF , P1 ;  /* 0xff80000024a77808 */ /* 0x000fe40000800000 */
[----:B------:R-:W-:Y:S02]  /*28d0*/  FSEL R171, R37, -INF , P6 ;  /* 0xff80000025ab7808 */ /* 0x000fe40003000000 */
[C---:B------:R-:W-:Y:S02]  /*28e0*/  ISETP.GT.AND P1, PT, R0.reuse, 0x30, PT ;  /* 0x000000300000780c */ /* 0x040fe40003f24270 */
[----:B------:R-:W-:-:S02]  /*28f0*/  ISETP.GT.AND P6, PT, R0, 0x31, PT ;  /* 0x000000310000780c */ /* 0x000fc40003fc4270 */
[----:B------:R-:W-:Y:S02]  /*2900*/  FSEL R29, R29, -INF , P3 ;  /* 0xff8000001d1d7808 */ /* 0x000fe40001800000 */
[----:B------:R-:W-:Y:S02]  /*2910*/  FSEL R12, R32, -INF , P4 ;  /* 0xff800000200c7808 */ /* 0x000fe40002000000 */
[----:B------:R-:W-:Y:S02]  /*2920*/  FSEL R162, R33, -INF , P2 ;  /* 0xff80000021a27808 */ /* 0x000fe40001000000 */
[----:B------:R-:W-:Y:S02]  /*2930*/  FMNMX.FTZ R24, R73, R25, !PT ;  /* 0x0000001949187209 */ /* 0x000fe40007810000 */
[C---:B------:R-:W-:Y:S02]  /*2940*/  ISETP.GT.AND P3, PT, R0.reuse, 0x21, PT ;  /* 0x000000210000780c */ /* 0x040fe40003f64270 */
[----:B------:R-:W-:-:S02]  /*2950*/  ISETP.GT.AND P4, PT, R0, 0x28, PT ;  /* 0x000000280000780c */ /* 0x000fc40003f84270 */
[----:B------:R-:W-:Y:S02]  /*2960*/  ISETP.GT.AND P2, PT, R0, 0x29, PT ;  /* 0x000000290000780c */ /* 0x000fe40003f44270 */
[----:B------:R-:W-:Y:S02]  /*2970*/  FSEL R159, R40, -INF , P5 ;  /* 0xff800000289f7808 */ /* 0x000fe40002800000 */
[----:B------:R-:W-:Y:S02]  /*2980*/  ISETP.GT.AND P5, PT, R0, 0x38, PT ;  /* 0x000000380000780c */ /* 0x000fe40003fa4270 */
[----:B------:R-:W-:Y:S02]  /*2990*/  FSEL R160, R48, -INF , P1 ;  /* 0xff80000030a07808 */ /* 0x000fe40000800000 */
[----:B------:R-:W-:Y:S02]  /*29a0*/  FSEL R164, R49, -INF , P6 ;  /* 0xff80000031a47808 */ /* 0x000fe40003000000 */
[----:B------:R-:W-:-:S02]  /*29b0*/  ISETP.GT.AND P1, PT, R0, 0x48, PT ;  /* 0x000000480000780c */ /* 0x000fc40003f24270 */
[----:B------:R-:W-:Y:S02]  /*29c0*/  ISETP.GT.AND P6, PT, R0, 0x49, PT ;  /* 0x000000490000780c */ /* 0x000fe40003fc4270 */
[----:B------:R-:W-:Y:S02]  /*29d0*/  FMNMX.FTZ R24, R75, R24, !PT ;  /* 0x000000184b187209 */ /* 0x000fe40007810000 */
[----:B------:R-:W-:Y:S02]  /*29e0*/  FSEL R163, R41, -INF , P3 ;  /* 0xff80000029a37808 */ /* 0x000fe40001800000 */
[----:B------:R-:W-:Y:S02]  /*29f0*/  FSEL R168, R44, -INF , P4 ;  /* 0xff8000002ca87808 */ /* 0x000fe40002000000 */
[----:B------:R-:W-:Y:S02]  /*2a00*/  FSEL R172, R45, -INF , P2 ;  /* 0xff8000002dac7808 */ /* 0x000fe40001000000 */
[----:B------:R-:W-:-:S02]  /*2a10*/  ISETP.GT.AND P3, PT, R0, 0x39, PT ;  /* 0x000000390000780c */ /* 0x000fc40003f64270 */
[C---:B------:R-:W-:Y:S02]  /*2a20*/  ISETP.GT.AND P4, PT, R0.reuse, 0x40, PT ;  /* 0x000000400000780c */ /* 0x040fe40003f84270 */
[----:B------:R-:W-:Y:S02]  /*2a30*/  ISETP.GT.AND P2, PT, R0, 0x41, PT ;  /* 0x000000410000780c */ /* 0x000fe40003f44270 */
[----:B------:R-:W-:Y:S02]  /*2a40*/  FSEL R169, R52, -INF , P5 ;  /* 0xff80000034a97808 */ /* 0x000fe40002800000 */
[----:B------:R-:W-:Y:S02]  /*2a50*/  ISETP.GT.AND P5, PT, R0, 0x50, PT ;  /* 0x000000500000780c */ /* 0x000fe40003fa4270 */
[----:B------:R-:W-:Y:S02]  /*2a60*/  FSEL R170, R60, -INF , P1 ;  /* 0xff8000003caa7808 */ /* 0x000fe40000800000 */
[----:B------:R-:W-:-:S02]  /*2a70*/  FSEL R174, R61, -INF , P6 ;  /* 0xff8000003dae7808 */ /* 0x000fc40003000000 */
[----:B------:R-:W-:Y:S02]  /*2a80*/  FMNMX.FTZ R33, R29, R24, !PT ;  /* 0x000000181d217209 */ /* 0x000fe40007810000 */
[C---:B------:R-:W-:Y:S02]  /*2a90*/  ISETP.GT.AND P1, PT, R13.reuse, RZ, PT ;  /* 0x000000ff0d00720c */ /* 0x040fe40003f24270 */
[----:B------:R-:W-:Y:S02]  /*2aa0*/  ISETP.GT.AND P6, PT, R13, 0x1, PT ;  /* 0x000000010d00780c */ /* 0x000fe40003fc4270 */
[----:B------:R-:W-:Y:S02]  /*2ab0*/  FSEL R173, R53, -INF , P3 ;  /* 0xff80000035ad7808 */ /* 0x000fe40001800000 */
[----:B------:R-:W-:Y:S02]  /*2ac0*/  FSEL R161, R56, -INF , P4 ;  /* 0xff80000038a17808 */ /* 0x000fe40002000000 */
[----:B------:R-:W-:-:S02]  /*2ad0*/  FSEL R165, R57, -INF , P2 ;  /* 0xff80000039a57808 */ /* 0x000fc40001000000 */
[C---:B------:R-:W-:Y:S02]  /*2ae0*/  ISETP.GT.AND P3, PT, R0.reuse, 0x51, PT ;  /* 0x000000510000780c */ /* 0x040fe40003f64270 */
[C---:B------:R-:W-:Y:S02]  /*2af0*/  ISETP.GT.AND P4, PT, R0.reuse, 0x58, PT ;  /* 0x000000580000780c */ /* 0x040fe40003f84270 */
[----:B------:R-:W-:Y:S02]  /*2b00*/  ISETP.GT.AND P2, PT, R0, 0x59, PT ;  /* 0x000000590000780c */ /* 0x000fe40003f44270 */
[----:B------:R-:W-:Y:S02]  /*2b10*/  FSEL R0, R64, -INF , P5 ;  /* 0xff80000040007808 */ /* 0x000fe40002800000 */
[----:B------:R-:W-:Y:S02]  /*2b20*/  FMNMX.FTZ R37, R12, R33, !PT ;  /* 0x000000210c257209 */ /* 0x000fe40007810000 */
[----:B------:R-:W-:-:S02]  /*2b30*/  ISETP.GT.AND P5, PT, R13, 0x8, PT ;  /* 0x000000080d00780c */ /* 0x000fc40003fa4270 */
[----:B------:R-:W-:Y:S02]  /*2b40*/  FSEL R33, R26, -INF , P1 ;  /* 0xff8000001a217808 */ /* 0x000fe40000800000 */
[----:B------:R-:W-:Y:S02]  /*2b50*/  FSEL R27, R27, -INF , P6 ;  /* 0xff8000001b1b7808 */ /* 0x000fe40003000000 */
[----:B------:R-:W-:Y:S02]  /*2b60*/  FSEL R166, R65, -INF , P3 ;  /* 0xff80000041a67808 */ /* 0x000fe40001800000 */
[----:B------:R-:W-:Y:S02]  /*2b70*/  FMNMX.FTZ R26, R162, R37, !PT ;  /* 0x00000025a21a7209 */ /* 0x000fe40007810000 */
[----:B------:R-:W-:Y:S02]  /*2b80*/  ISETP.GT.AND P3, PT, R13, 0x9, PT ;  /* 0x000000090d00780c */ /* 0x000fe40003f64270 */
[----:B------:R-:W-:-:S02]  /*2b90*/  FSEL R37, R30, -INF , P5 ;  /* 0xff8000001e257808 */ /* 0x000fc40002800000 */
[----:B------:R-:W-:Y:S02]  /*2ba0*/  FMNMX.FTZ R24, R33, R27, !PT ;  /* 0x0000001b21187209 */ /* 0x000fe40007810000 */
[----:B------:R-:W-:Y:S02]  /*2bb0*/  FMNMX.FTZ R26, R167, R26, !PT ;  /* 0x0000001aa71a7209 */ /* 0x000fe40007810000 */
[----:B------:R-:W-:Y:S02]  /*2bc0*/  ISETP.GT.AND P1, PT, R13, 0x10, PT ;  /* 0x000000100d00780c */ /* 0x000fe40003f24270 */
[----:B------:R-:W-:Y:S02]  /*2bd0*/  FSEL R31, R31, -INF , P3 ;  /* 0xff8000001f1f7808 */ /* 0x000fe40001800000 */
[----:B------:R-:W-:Y:S02]  /*2be0*/  FMNMX.FTZ R24, R37, R24, !PT ;  /* 0x0000001825187209 */ /* 0x000fe40007810000 */
[----:B------:R-:W-:-:S02]  /*2bf0*/  FMNMX.FTZ R26, R171, R26, !PT ;  /* 0x0000001aab1a7209 */ /* 0x000fc40007810000 */
[----:B------:R-:W-:Y:S02]  /*2c00*/  ISETP.GT.AND P6, PT, R13, 0x11, PT ;  /* 0x000000110d00780c */ /* 0x000fe40003fc4270 */
[----:B------:R-:W-:Y:S02]  /*2c10*/  FSEL R177, R34, -INF , P1 ;  /* 0xff80000022b17808 */ /* 0x000fe40000800000 */
[----:B------:R-:W-:Y:S02]  /*2c20*/  FMNMX.FTZ R24, R31, R24, !PT ;  /* 0x000000181f187209 */ /* 0x000fe40007810000 */
        /* <DEDUP_REMOVED lines=44> */
[----:B------:R-:W-:-:S02]  /*2ef0*/  ISETP.GT.AND P6, PT, R13, 0x41, PT ;  /* 0x000000410d00780c */ /* 0x000fc40003fc4270 */
[----:B------:R-:W-:Y:S02]  /*2f00*/  FSEL R180, R58, -INF , P1 ;  /* 0xff8000003ab47808 */ /* 0x000fe40000800000 */
[----:B------:R-:W-:Y:S02]  /*2f10*/  FMNMX.FTZ R35, R206, R35, !PT ;  /* 0x00000023ce237209 */ /* 0x000fe40007810000 */
[----:B------:R-:W-:Y:S02]  /*2f20*/  FMNMX.FTZ R39, R174, R39, !PT ;  /* 0x00000027ae277209 */ /* 0x000fe40007810000 */
[----:B------:R-:W-:Y:S02]  /*2f30*/  ISETP.GT.AND P5, PT, R13, 0x48, PT ;  /* 0x000000480d00780c */ /* 0x000fe40003fa4270 */
[----:B------:R-:W-:Y:S02]  /*2f40*/  FSEL R196, R59, -INF , P6 ;  /* 0xff8000003bc47808 */ /* 0x000fe40003000000 */
[----:B------:R-:W-:-:S02]  /*2f50*/  FMNMX.FTZ R35, R180, R35, !PT ;  /* 0x00000023b4237209 */ /* 0x000fc40007810000 */
        /* <DEDUP_REMOVED lines=21> */
[----:B------:R-:W-:Y:S02]  /*30b0*/  FSEL R211, R71, -INF , P2 ;  /* 0xff80000047d37808 */ /* 0x000fe40001000000 */
[----:B------:R-:W-:Y:S01]  /*30c0*/  FMNMX.FTZ R24, R209, R24, !PT ;  /* 0x00000018d1187209 */ /* 0x000fe20007810000 */
[----:B------:R-:W1:Y:S03]  /*30d0*/  SHFL.BFLY PT, R26, R39, 0x2, 0x1f ;  /* 0x0c401f00271a7f89 */ /* 0x000e6600000e0000 */
[----:B------:R-:W-:-:S05]  /*30e0*/  FMNMX.FTZ R24, R211, R24, !PT ;  /* 0x00000018d3187209 */ /* 0x000fca0007810000 */
[----:B------:R-:W3:Y:S01]  /*30f0*/  SHFL.BFLY PT, R13, R24, 0x2, 0x1f ;  /* 0x0c401f00180d7f89 */ /* 0x000ee200000e0000 */
[----:B-1----:R-:W-:-:S05]  /*3100*/  FMNMX.FTZ R26, R39, R26, !PT ;  /* 0x0000001a271a7209 */ /* 0x002fca0007810000 */
[----:B------:R-:W1:Y:S01]  /*3110*/  SHFL.BFLY PT, R35, R26, 0x1, 0x1f ;  /* 0x0c201f001a237f89 */ /* 0x000e6200000e0000 */
[----:B---3--:R-:W-:Y:S01]  /*3120*/  FMNMX.FTZ R28, R24, R13, !PT ;  /* 0x0000000d181c7209 */ /* 0x008fe20007810000 */
[----:B------:R-:W-:Y:S01]  /*3130*/  IMAD.U32 R13, RZ, RZ, UR4 ;  /* 0x00000004ff0d7e24 */ /* 0x000fe2000f8e00ff */
[----:B------:R-:W-:-:S03]  /*3140*/  UIMAD UR4, UR36, 0xc00, UR7 ;  /* 0x00000c00240478a4 */ /* 0x000fc6000f8e0207 */
[----:B------:R-:W3:Y:S04]  /*3150*/  SHFL.BFLY PT, R39, R28, 0x1, 0x1f ;  /* 0x0c201f001c277f89 */ /* 0x000ee800000e0000 */
[----:B------:R-:W-:Y:S01]  /*3160*/  UMOV UR10, UR4 ;  /* 0x00000004000a7c82 */ /* 0x000fe20008000000 */
[----:B-1----:R-:W-:-:S04]  /*3170*/  FMNMX.FTZ R204, R26, R35, !PT ;  /* 0x000000231acc7209 */ /* 0x002fc80007810000 */
[C---:B------:R-:W-:Y:S01]  /*3180*/  FSETP.NEU.FTZ.AND P1, PT, R204.reuse, -INF , PT ;  /* 0xff800000cc00780b */ /* 0x040fe20003f3d000 */
[----:B------:R-:W-:Y:S01]  /*3190*/  FMUL.FTZ R212, R204, R13 ;  /* 0x0000000dccd47220 */ /* 0x000fe20000410000 */
[----:B---3--:R-:W-:-:S04]  /*31a0*/  FMNMX.FTZ R156, R28, R39, !PT ;  /* 0x000000271c9c7209 */ /* 0x008fc80007810000 */
[----:B------:R-:W-:Y:S02]  /*31b0*/  FSEL R212, R212, RZ, P1 ;  /* 0x000000ffd4d47208 */ /* 0x000fe40000800000 */
[C---:B------:R-:W-:Y:S01]  /*31c0*/  FSETP.NEU.FTZ.AND P1, PT, R156.reuse, -INF , PT ;  /* 0xff8000009c00780b */ /* 0x040fe20003f3d000 */
[-C--:B------:R-:W-:Y:S02]  /*31d0*/  FMUL.FTZ R214, R156, R13.reuse ;  /* 0x0000000d9cd67220 */ /* 0x080fe40000410000 */
[-CC-:B------:R-:W-:Y:S01]  /*31e0*/  FFMA.FTZ R184, R73, R13.reuse, -R212.reuse ;  /* 0x0000000d49b87223 */ /* 0x180fe200000108d4 */
[-CC-:B------:R-:W-:Y:S01]  /*31f0*/  FFMA.FTZ R185, R25, R13.reuse, -R212.reuse ;  /* 0x0000000d19b97223 */ /* 0x180fe200000108d4 */
[-CC-:B------:R-:W-:Y:S01]  /*3200*/  FFMA.FTZ R186, R75, R13.reuse, -R212.reuse ;  /* 0x0000000d4bba7223 */ /* 0x180fe200000108d4 */
[----:B------:R-:W-:Y:S01]  /*3210*/  FSEL R214, R214, RZ, P1 ;  /* 0x000000ffd6d67208 */ /* 0x000fe20000800000 */
[-C--:B------:R-:W-:Y:S01]  /*3220*/  FFMA.FTZ R187, R29, R13.reuse, -R212 ;  /* 0x0000000d1dbb7223 */ /* 0x080fe200000108d4 */
[----:B-----5:R-:W-:Y:S01]  /*3230*/  LOP3.LUT P1, RZ, R72, 0x7f, RZ, 0xc0, !PT ;  /* 0x0000007f48ff7812 */ /* 0x020fe2000782c0ff */
[----:B------:R-:W-:Y:S01]  /*3240*/  MUFU.EX2 R184, R184 ;  /* 0x000000b800b87308 */ /* 0x000fe20000000800 */
[----:B------:R-:W-:Y:S01]  /*3250*/  SHF.R.U32.HI R72, RZ, 0x7, R72 ;  /* 0x00000007ff487819 */ /* 0x000fe20000011648 */
[-CC-:B------:R-:W-:Y:S01]  /*3260*/  FFMA.FTZ R188, R33, R13.reuse, -R214.reuse ;  /* 0x0000000d21bc7223 */ /* 0x180fe200000108d6 */
[-CC-:B------:R-:W-:Y:S01]  /*3270*/  FFMA.FTZ R189, R27, R13.reuse, -R214.reuse ;  /* 0x0000000d1bbd7223 */ /* 0x180fe200000108d6 */
[-CC-:B------:R-:W-:Y:S01]  /*3280*/  FFMA.FTZ R190, R37, R13.reuse, -R214.reuse ;  /* 0x0000000d25be7223 */ /* 0x180fe200000108d6 */
[----:B------:R-:W-:Y:S01]  /*3290*/  IADD3 R157, -R72, 0xb, RZ ;  /* 0x0000000b489d7810 */ /* 0x000fe20007ffe1ff */
[-C--:B------:R-:W-:Y:S01]  /*32a0*/  FFMA.FTZ R192, R31, R13.reuse, -R214 ;  /* 0x0000000d1fc07223 */ /* 0x080fe200000108d6 */
[-CC-:B------:R-:W-:Y:S01]  /*32b0*/  FFMA.FTZ R12, R12, R13.reuse, -R212.reuse ;  /* 0x0000000d0c0c7223 */ /* 0x180fe200000108d4 */
[----:B------:R-:W1:Y:S01]  /*32c0*/  MUFU.EX2 R185, R185 ;  /* 0x000000b900b97308 */ /* 0x000e620000000800 */
[-CC-:B------:R-:W-:Y:S01]  /*32d0*/  FFMA.FTZ R162, R162, R13.reuse, -R212.reuse ;  /* 0x0000000da2a27223 */ /* 0x180fe200000108d4 */
[-CC-:B------:R-:W-:Y:S01]  /*32e0*/  FFMA.FTZ R167, R167, R13.reuse, -R212.reuse ;  /* 0x0000000da7a77223 */ /* 0x180fe200000108d4 */
[----:B------:R-:W-:Y:S01]  /*32f0*/  FFMA.FTZ R171, R171, R13, -R212 ;  /* 0x0000000dabab7223 */ /* 0x000fe200000108d4 */
[----:B------:R-:W-:-:S02]  /*3300*/  @!P1 VIADD R24, R191, 0x32440 ;  /* 0x00032440bf189836 */ /* 0x000fc40000000000 */
[-CC-:B------:R-:W-:Y:S01]  /*3310*/  FFMA.FTZ R177, R177, R13.reuse, -R214.reuse ;  /* 0x0000000db1b17223 */ /* 0x180fe200000108d6 */
[-CC-:B------:R-:W-:Y:S01]  /*3320*/  FFMA.FTZ R181, R181, R13.reuse, -R214.reuse ;  /* 0x0000000db5b57223 */ /* 0x180fe200000108d6 */
[-C--:B------:R-:W-:Y:S01]  /*3330*/  FFMA.FTZ R193, R193, R13.reuse, -R214 ;  /* 0x0000000dc1c17223 */ /* 0x080fe200000108d6 */
[----:B------:R-:W-:Y:S01]  /*3340*/  MUFU.EX2 R186, R186 ;  /* 0x000000ba00ba7308 */ /* 0x000fe20000000800 */
[----:B------:R-:W-:Y:S01]  /*3350*/  @!P1 PRMT R24, RZ, 0x654, R24 ;  /* 0x00000654ff189816 */ /* 0x000fe20000000018 */
[----:B------:R3:W-:Y:S06]  /*3360*/  BAR.ARV R157, 0x100 ;  /* 0x0004009d0000751d */ /* 0x0007ec0000002000 */
[----:B------:R4:W-:Y:S01]  /*3370*/  @!P1 SYNCS.ARRIVE.TRANS64.RED.A1T0 RZ, [R24+URZ], RZ ;  /* 0x000000ff18ff99a7 */ /* 0x0009e2000810043f */
[----:B------:R-:W5:Y:S01]  /*3380*/  MUFU.EX2 R187, R187 ;  /* 0x000000bb00bb7308 */ /* 0x000f620000000800 */
[----:B------:R2:W-:Y:S01]  /*3390*/  BAR.SYNC.DEFER_BLOCKING R215, 0x100 ;  /* 0x000400d70000751d */ /* 0x0005e20000010000 */
[----:B-1----:R-:W-:Y:S01]  /*33a0*/  F2FP.F16.F32.PACK_AB R152, R185, R184 ;  /* 0x000000b8b998723e */ /* 0x002fe200000000ff */
[-C--:B------:R-:W-:Y:S01]  /*33b0*/  FFMA.FTZ R198, R198, R13.reuse, -R214 ;  /* 0x0000000dc6c67223 */ /* 0x080fe200000108d6 */
[-CC-:B------:R-:W-:Y:S01]  /*33c0*/  FFMA.FTZ R216, R163, R13.reuse, -R212.reuse ;  /* 0x0000000da3d87223 */ /* 0x180fe200000108d4 */
[-CC-:B------:R-:W-:Y:S01]  /*33d0*/  FFMA.FTZ R163, R168, R13.reuse, -R212.reuse ;  /* 0x0000000da8a37223 */ /* 0x180fe200000108d4 */
[-C--:B------:R-:W-:Y:S01]  /*33e0*/  FFMA.FTZ R168, R172, R13.reuse, -R212 ;  /* 0x0000000daca87223 */ /* 0x080fe200000108d4 */
[-C--:B------:R-:W-:Y:S01]  /*33f0*/  FFMA.FTZ R172, R178, R13.reuse, -R214 ;  /* 0x0000000db2ac7223 */ /* 0x080fe200000108d6 */
[----:B------:R-:W-:Y:S01]  /*3400*/  MUFU.EX2 R188, R188 ;  /* 0x000000bc00bc7308 */ /* 0x000fe20000000800 */
[-C--:B------:R-:W-:Y:S01]  /*3410*/  FFMA.FTZ R159, R159, R13.reuse, -R212 ;  /* 0x0000000d9f9f7223 */ /* 0x080fe200000108d4 */
[-CC-:B--2---:R-:W-:Y:S01]  /*3420*/  FFMA.FTZ R215, R182, R13.reuse, -R214.reuse ;  /* 0x0000000db6d77223 */ /* 0x184fe200000108d6 */
[-CC-:B------:R-:W-:Y:S01]  /*3430*/  FFMA.FTZ R178, R194, R13.reuse, -R214.reuse ;  /* 0x0000000dc2b27223 */ /* 0x180fe200000108d6 */
[-C--:B------:R-:W-:Y:S01]  /*3440*/  FFMA.FTZ R199, R199, R13.reuse, -R214 ;  /* 0x0000000dc7c77223 */ /* 0x080fe200000108d6 */
[-CC-:B------:R-:W-:Y:S01]  /*3450*/  FFMA.FTZ R227, R164, R13.reuse, -R212.reuse ;  /* 0x0000000da4e37223 */ /* 0x180fe200000108d4 */
[-CC-:B------:R-:W-:Y:S01]  /*3460*/  FFMA.FTZ R164, R169, R13.reuse, -R212.reuse ;  /* 0x0000000da9a47223 */ /* 0x180fe200000108d4 */
[-C--:B------:R-:W-:Y:S01]  /*3470*/  FFMA.FTZ R169, R173, R13.reuse, -R212 ;  /* 0x0000000dada97223 */ /* 0x080fe200000108d4 */
[----:B------:R-:W1:Y:S01]  /*3480*/  MUFU.EX2 R189, R189 ;  /* 0x000000bd00bd7308 */ /* 0x000e620000000800 */
[----:B-----5:R-:W-:Y:S01]  /*3490*/  F2FP.F16.F32.PACK_AB R154, R187, R186 ;  /* 0x000000babb9a723e */ /* 0x020fe200000000ff */
[-C--:B------:R-:W-:Y:S01]  /*34a0*/  FFMA.FTZ R173, R179, R13.reuse, -R214 ;  /* 0x0000000db3ad7223 */ /* 0x080fe200000108d6 */
[-C--:B------:R-:W-:Y:S01]  /*34b0*/  FFMA.FTZ R160, R160, R13.reuse, -R212 ;  /* 0x0000000da0a07223 */ /* 0x080fe200000108d4 */
[-CC-:B------:R-:W-:Y:S01]  /*34c0*/  FFMA.FTZ R182, R183, R13.reuse, -R214.reuse ;  /* 0x0000000db7b67223 */ /* 0x180fe200000108d6 */
[-CC-:B------:R-:W-:Y:S01]  /*34d0*/  FFMA.FTZ R179, R195, R13.reuse, -R214.reuse ;  /* 0x0000000dc3b37223 */ /* 0x180fe200000108d6 */
[-C--:B------:R-:W-:Y:S01]  /*34e0*/  FFMA.FTZ R194, R206, R13.reuse, -R214 ;  /* 0x0000000dcec27223 */ /* 0x080fe200000108d6 */
[-CC-:B------:R-:W-:Y:S01]  /*34f0*/  FFMA.FTZ R206, R165, R13.reuse, -R212.reuse ;  /* 0x0000000da5ce7223 */ /* 0x180fe200000108d4 */
[----:B------:R-:W-:Y:S01]  /*3500*/  MUFU.EX2 R190, R190 ;  /* 0x000000be00be7308 */ /* 0x000fe20000000800 */
[-CC-:B------:R-:W-:Y:S01]  /*3510*/  FFMA.FTZ R165, R170, R13.reuse, -R212.reuse ;  /* 0x0000000daaa57223 */ /* 0x180fe200000108d4 */
[-C--:B------:R-:W-:Y:S01]  /*3520*/  FFMA.FTZ R170, R174, R13.reuse, -R212 ;  /* 0x0000000daeaa7223 */ /* 0x080fe200000108d4 */
[-C--:B------:R-:W-:Y:S01]  /*3530*/  FFMA.FTZ R174, R180, R13.reuse, -R214 ;  /* 0x0000000db4ae7223 */ /* 0x080fe200000108d6 */
[-C--:B------:R-:W-:Y:S01]  /*3540*/  FFMA.FTZ R161, R161, R13.reuse, -R212 ;  /* 0x0000000da1a17223 */ /* 0x080fe200000108d4 */
[-CC-:B------:R-:W-:Y:S01]  /*3550*/  FFMA.FTZ R183, R196, R13.reuse, -R214.reuse ;  /* 0x0000000dc4b77223 */ /* 0x180fe200000108d6 */
[-CC-:B------:R-:W-:Y:S01]  /*3560*/  FFMA.FTZ R180, R208, R13.reuse, -R214.reuse ;  /* 0x0000000dd0b47223 */ /* 0x180fe200000108d6 */
[-C--:B------:R-:W-:Y:S01]  /*3570*/  FFMA.FTZ R195, R210, R13.reuse, -R214 ;  /* 0x0000000dd2c37223 */ /* 0x080fe200000108d6 */
[----:B------:R-:W2:Y:S01]  /*3580*/  MUFU.EX2 R192, R192 ;  /* 0x000000c000c07308 */ /* 0x000ea20000000800 */
[----:B-1----:R-:W-:Y:S01]  /*3590*/  F2FP.F16.F32.PACK_AB R153, R189, R188 ;  /* 0x000000bcbd99723e */ /* 0x002fe200000000ff */
[-CC-:B------:R-:W-:Y:S01]  /*35a0*/  FFMA.FTZ R229, R166, R13.reuse, -R212.reuse ;  /* 0x0000000da6e57223 */ /* 0x180fe200000108d4 */
[-CC-:B------:R-:W-:Y:S01]  /*35b0*/  FFMA.FTZ R166, R175, R13.reuse, -R212.reuse ;  /* 0x0000000dafa67223 */ /* 0x180fe200000108d4 */
[-C--:B------:R-:W-:Y:S01]  /*35c0*/  FFMA.FTZ R175, R176, R13.reuse, -R212 ;  /* 0x0000000db0af7223 */ /* 0x080fe200000108d4 */
[-C--:B------:R-:W-:Y:S01]  /*35d0*/  FFMA.FTZ R176, R207, R13.reuse, -R214 ;  /* 0x0000000dcfb07223 */ /* 0x080fe200000108d6 */
[-C--:B------:R-:W-:Y:S01]  /*35e0*/  FFMA.FTZ R0, R0, R13.reuse, -R212 ;  /* 0x0000000d00007223 */ /* 0x080fe200000108d4 */
[-CC-:B------:R-:W-:Y:S01]  /*35f0*/  FFMA.FTZ R197, R197, R13.reuse, -R214.reuse ;  /* 0x0000000dc5c57223 */ /* 0x180fe200000108d6 */
[----:B------:R-:W1:Y:S01]  /*3600*/  MUFU.EX2 R12, R12 ;  /* 0x0000000c000c7308 */ /* 0x000e620000000800 */
[-CC-:B------:R-:W-:Y:S01]  /*3610*/  FFMA.FTZ R196, R209, R13.reuse, -R214.reuse ;  /* 0x0000000dd1c47223 */ /* 0x180fe200000108d6 */
[----:B------:R-:W-:Y:S01]  /*3620*/  FFMA.FTZ R207, R211, R13, -R214 ;  /* 0x0000000dd3cf7223 */ /* 0x000fe200000108d6 */
[----:B------:R-:W-:Y:S01]  /*3630*/  FADD.FTZ R185, R184, R185 ;  /* 0x000000b9b8b97221 */ /* 0x000fe20000010000 */
[----:B------:R-:W-:Y:S01]  /*3640*/  FADD.FTZ R189, R188, R189 ;  /* 0x000000bdbcbd7221 */ /* 0x000fe20000010000 */
[----:B------:R-:W-:-:S02]  /*3650*/  @!P1 VIADD R191, R191, 0x32460 ;  /* 0x00032460bfbf9836 */ /* 0x000fc40000000000 */
[----:B------:R-:W-:Y:S01]  /*3660*/  FADD.FTZ R186, R186, R185 ;  /* 0x000000b9baba7221 */ /* 0x000fe20000010000 */
[----:B------:R-:W-:Y:S01]  /*3670*/  MUFU.EX2 R162, R162 ;  /* 0x000000a200a27308 */ /* 0x000fe20000000800 */
[----:B--2---:R-:W-:Y:S01]  /*3680*/  F2FP.F16.F32.PACK_AB R155, R192, R190 ;  /* 0x000000bec09b723e */ /* 0x004fe200000000ff */
[----:B------:R-:W-:Y:S01]  /*3690*/  FADD.FTZ R189, R190, R189 ;  /* 0x000000bdbebd7221 */ /* 0x000fe20000010000 */
[----:B------:R-:W-:Y:S01]  /*36a0*/  FADD.FTZ R187, R187, R186 ;  /* 0x000000babbbb7221 */ /* 0x000fe20000010000 */
[----:B------:R-:W-:Y:S01]  /*36b0*/  @!P1 PRMT R191, RZ, 0x654, R191 ;  /* 0x00000654ffbf9816 */ /* 0x000fe200000000bf */
[----:B----4-:R-:W-:Y:S01]  /*36c0*/  WARPGROUP.ARRIVE ;  /* 0x00000000000079c5 */ /* 0x010fe20000000000 */
[----:B------:R-:W-:Y:S02]  /*36d0*/  FADD.FTZ R192, R192, R189 ;  /* 0x000000bdc0c07221 */ /* 0x000fe40000010000 */
[----:B------:R-:W-:Y:S01]  /*36e0*/  MUFU.EX2 R167, R167 ;  /* 0x000000a700a77308 */ /* 0x000fe20000000800 */
[----:B-1----:R-:W-:-:S02]  /*36f0*/  FADD.FTZ R187, R12, R187 ;  /* 0x000000bb0cbb7221 */ /* 0x002fc40000010000 */
[----:B------:R-:W-:Y:S01]  /*3700*/  HGMMA.64x256x16.F32 R24, R152, gdesc[UR8].tnspB, RZ, !UPT, gsb0 ;  /* 0x43e0000898187df0 */ /* 0x000fe2000c0008ff */
[----:B------:R-:W-:Y:S01]  /*3710*/  UIADD3 UR10, UR4, 0x80, URZ ;  /* 0x00000080040a7890 */ /* 0x000fe2000fffe03f */
[----:B------:R-:W-:-:S03]  /*3720*/  UMOV UR11, 0x40000040 ;  /* 0x40000040000b7882 */ /* 0x000fc60000000000 */
[----:B------:R-:W-:Y:S08]  /*3730*/  MUFU.EX2 R171, R171 ;  /* 0x000000ab00ab7308 */ /* 0x000ff00000000800 */
[----:B------:R-:W1:Y:S08]  /*3740*/  MUFU.EX2 R177, R177 ;  /* 0x000000b100b17308 */ /* 0x000e700000000800 */
[----:B------:R-:W2:Y:S08]  /*3750*/  MUFU.EX2 R181, R181 ;  /* 0x000000b500b57308 */ /* 0x000eb00000000800 */
[----:B------:R-:W-:Y:S01]  /*3760*/  MUFU.EX2 R193, R193 ;  /* 0x000000c100c17308 */ /* 0x000fe20000000800 */
[----:B-1----:R-:W-:-:S07]  /*3770*/  FADD.FTZ R192, R177, R192 ;  /* 0x000000c0b1c07221 */ /* 0x002fce0000010000 */
[----:B------:R-:W1:Y:S01]  /*3780*/  MUFU.EX2 R198, R198 ;  /* 0x000000c600c67308 */ /* 0x000e620000000800 */
[----:B--2---:R-:W-:-:S07]  /*3790*/  FADD.FTZ R192, R181, R192 ;  /* 0x000000c0b5c07221 */ /* 0x004fce0000010000 */
[----:B------:R-:W-:Y:S08]  /*37a0*/  MUFU.EX2 R159, R159 ;  /* 0x0000009f009f7308 */ /* 0x000ff00000000800 */
[----:B------:R-:W2:Y:S08]  /*37b0*/  MUFU.EX2 R216, R216 ;  /* 0x000000d800d87308 */ /* 0x000eb00000000800 */
[----:B------:R-:W-:Y:S08]  /*37c0*/  MUFU.EX2 R163, R163 ;  /* 0x000000a300a37308 */ /* 0x000ff00000000800 */
[----:B------:R-:W-:Y:S08]  /*37d0*/  MUFU.EX2 R168, R168 ;  /* 0x000000a800a87308 */ /* 0x000ff00000000800 */
[----:B------:R-:W-:Y:S08]  /*37e0*/  MUFU.EX2 R172, R172 ;  /* 0x000000ac00ac7308 */ /* 0x000ff00000000800 */
[----:B------:R-:W4:Y:S08]  /*37f0*/  MUFU.EX2 R215, R215 ;  /* 0x000000d700d77308 */ /* 0x000f300000000800 */
[----:B------:R-:W-:Y:S08]  /*3800*/  MUFU.EX2 R178, R178 ;  /* 0x000000b200b27308 */ /* 0x000ff00000000800 */
[----:B------:R-:W5:Y:S08]  /*3810*/  MUFU.EX2 R199, R199 ;  /* 0x000000c700c77308 */ /* 0x000f700000000800 */
[----:B------:R-:W-:Y:S08]  /*3820*/  MUFU.EX2 R160, R160 ;  /* 0x000000a000a07308 */ /* 0x000ff00000000800 */
[----:B------:R-:W3:Y:S08]  /*3830*/  MUFU.EX2 R227, R227 ;  /* 0x000000e300e37308 */ /* 0x000ef00000000800 */
[----:B------:R-:W-:Y:S08]  /*3840*/  MUFU.EX2 R164, R164 ;  /* 0x000000a400a47308 */ /* 0x000ff00000000800 */
[----:B------:R-:W-:Y:S08]  /*3850*/  MUFU.EX2 R169, R169 ;  /* 0x000000a900a97308 */ /* 0x000ff00000000800 */
[----:B------:R-:W-:Y:S08]  /*3860*/  MUFU.EX2 R173, R173 ;  /* 0x000000ad00ad7308 */ /* 0x000ff00000000800 */
[----:B------:R-:W3:Y:S08]  /*3870*/  MUFU.EX2 R182, R182 ;  /* 0x000000b600b67308 */ /* 0x000ef00000000800 */
[----:B------:R-:W-:Y:S08]  /*3880*/  MUFU.EX2 R179, R179 ;  /* 0x000000b300b37308 */ /* 0x000ff00000000800 */
[----:B------:R-:W3:Y:S08]  /*3890*/  MUFU.EX2 R194, R194 ;  /* 0x000000c200c27308 */ /* 0x000ef00000000800 */
        /* <DEDUP_REMOVED lines=12> */
[----:B------:R-:W-:Y:S01]  /*3960*/  MUFU.EX2 R197, R197 ;  /* 0x000000c500c57308 */ /* 0x000fe20000000800 */
[----:B------:R-:W-:-:S02]  /*3970*/  WARPGROUP.DEPBAR.LE gsb0, 0x0 ;  /* 0x00008000000079c5 */ /* 0x000fc40000010000 */
[C---:B------:R-:W-:Y:S01]  /*3980*/  F2FP.F16.F32.PACK_AB R152, R162.reuse, R12 ;  /* 0x0000000ca298723e */ /* 0x040fe200000000ff */
[----:B------:R-:W-:Y:S01]  /*3990*/  FADD.FTZ R162, R162, R187 ;  /* 0x000000bba2a27221 */ /* 0x000fe20000010000 */
[----:B------:R-:W-:Y:S02]  /*39a0*/  F2FP.F16.F32.PACK_AB R153, R181, R177 ;  /* 0x000000b1b599723e */ /* 0x000fe400000000ff */
[----:B------:R-:W-:Y:S01]  /*39b0*/  F2FP.F16.F32.PACK_AB R154, R171, R167 ;  /* 0x000000a7ab9a723e */ /* 0x000fe200000000ff */
[----:B------:R-:W3:Y:S01]  /*39c0*/  MUFU.EX2 R176, R176 ;  /* 0x000000b000b07308 */ /* 0x000ee20000000800 */
[C---:B-1----:R-:W-:Y:S01]  /*39d0*/  F2FP.F16.F32.PACK_AB R155, R198.reuse, R193 ;  /* 0x000000c1c69b723e */ /* 0x042fe200000000ff */
[----:B------:R-:W-:Y:S01]  /*39e0*/  FADD.FTZ R162, R167, R162 ;  /* 0x000000a2a7a27221 */ /* 0x000fe20000010000 */
[----:B------:R-:W-:Y:S02]  /*39f0*/  FADD.FTZ R193, R193, R192 ;  /* 0x000000c0c1c17221 */ /* 0x000fe40000010000 */
[----:B------:R-:W-:Y:S01]  /*3a00*/  WARPGROUP.ARRIVE ;  /* 0x00000000000079c5 */ /* 0x000fe20000000000 */
[----:B------:R-:W-:Y:S01]  /*3a10*/  FADD.FTZ R162, R171, R162 ;  /* 0x000000a2aba27221 */ /* 0x000fe20000010000 */
[----:B------:R-:W-:Y:S01]  /*3a20*/  FADD.FTZ R193, R198, R193 ;  /* 0x000000c1c6c17221 */ /* 0x000fe20000010000 */
[----:B------:R-:W-:Y:S03]  /*3a30*/  MUFU.EX2 R196, R196 ;  /* 0x000000c400c47308 */ /* 0x000fe60000000800 */
[----:B------:R-:W-:Y:S01]  /*3a40*/  HGMMA.64x256x16.F32 R24, R152, gdesc[UR8].tnspB, R24, gsb0 ;  /* 0x43e0000898187df0 */ /* 0x000fe20008000818 */
[----:B------:R-:W-:Y:S01]  /*3a50*/  UIADD3 UR10, UR4, 0x100, URZ ;  /* 0x00000100040a7890 */ /* 0x000fe2000fffe03f */
[----:B------:R-:W-:-:S03]  /*3a60*/  UMOV UR11, 0x40000040 ;  /* 0x40000040000b7882 */ /* 0x000fc60000000000 */
[----:B------:R-:W1:Y:S01]  /*3a70*/  MUFU.EX2 R207, R207 ;  /* 0x000000cf00cf7308 */ /* 0x000e620000000800 */
[----:B------:R-:W-:Y:S02]  /*3a80*/  WARPGROUP.DEPBAR.LE gsb0, 0x0 ;  /* 0x00008000000079c5 */ /* 0x000fe40000010000 */
[----:B--2---:R-:W-:Y:S01]  /*3a90*/  F2FP.F16.F32.PACK_AB R152, R216, R159 ;  /* 0x0000009fd898723e */ /* 0x004fe200000000ff */
[----:B------:R-:W-:Y:S01]  /*3aa0*/  FADD.FTZ R159, R159, R162 ;  /* 0x000000a29f9f7221 */ /* 0x000fe20000010000 */
[----:B----4-:R-:W-:Y:S01]  /*3ab0*/  F2FP.F16.F32.PACK_AB R153, R215, R172 ;  /* 0x000000acd799723e */ /* 0x010fe200000000ff */
[----:B------:R-:W-:Y:S01]  /*3ac0*/  FADD.FTZ R172, R172, R193 ;  /* 0x000000c1acac7221 */ /* 0x000fe20000010000 */
[----:B------:R-:W-:Y:S01]  /*3ad0*/  F2FP.F16.F32.PACK_AB R154, R168, R163 ;  /* 0x000000a3a89a723e */ /* 0x000fe200000000ff */
[----:B------:R-:W-:Y:S01]  /*3ae0*/  FADD.FTZ R216, R216, R159 ;  /* 0x0000009fd8d87221 */ /* 0x000fe20000010000 */
[----:B-----5:R-:W-:Y:S01]  /*3af0*/  F2FP.F16.F32.PACK_AB R155, R199, R178 ;  /* 0x000000b2c79b723e */ /* 0x020fe200000000ff */
        /* <DEDUP_REMOVED lines=10> */
[----:B---3--:R-:W-:Y:S01]  /*3ba0*/  F2FP.F16.F32.PACK_AB R152, R227, R160 ;  /* 0x000000a0e398723e */ /* 0x008fe200000000ff */
        /* <DEDUP_REMOVED lines=15> */
[----:B------:R-:W-:Y:S01]  /*3ca0*/  UIADD3 UR4, UR4, 0x280, URZ ;  /* 0x0000028004047890 */ /* 0x000fe2000fffe03f */
        /* <DEDUP_REMOVED lines=15> */
[----:B------:R-:W-:Y:S01]  /*3da0*/  UMOV UR10, UR4 ;  /* 0x00000004000a7c82 */ /* 0x000fe20008000000 */
[----:B------:R-:W-:Y:S01]  /*3db0*/  UMOV UR11, 0x40000040 ;  /* 0x40000040000b7882 */ /* 0x000fe20000000000 */
[----:B------:R-:W-:Y:S02]  /*3dc0*/  WARPGROUP.DEPBAR.LE gsb0, 0x0 ;  /* 0x00008000000079c5 */ /* 0x000fe40000010000 */
[----:B------:R-:W-:Y:S01]  /*3dd0*/  F2FP.F16.F32.PACK_AB R152, R229, R0 ;  /* 0x00000000e598723e */ /* 0x000fe200000000ff */
[----:B------:R-:W-:Y:S01]  /*3de0*/  FADD.FTZ R0, R0, R165 ;  /* 0x000000a500007221 */ /* 0x000fe20000010000 */
[C---:B------:R-:W-:Y:S01]  /*3df0*/  F2FP.F16.F32.PACK_AB R153, R176.reuse, R197 ;  /* 0x000000c5b099723e */ /* 0x040fe200000000ff */
        /* <DEDUP_REMOVED lines=12> */
[----:B------:R-:W-:Y:S01]  /*3ec0*/  SHF.R.U32.HI R153, RZ, 0x1f, R158 ;  /* 0x0000001fff997819 */ /* 0x000fe2000001169e */
[----:B------:R1:W-:Y:S03]  /*3ed0*/  @!P1 SYNCS.ARRIVE.TRANS64.RED.A1T0 RZ, [R191+URZ], RZ ;  /* 0x000000ffbfff99a7 */ /* 0x0003e6000810043f */
[----:B------:R-:W-:-:S04]  /*3ee0*/  LEA.HI.SX32 R153, R158, R153, 0x1c ;  /* 0x000000999e997211 */ /* 0x000fc800078fe2ff */
[----:B------:R-:W-:-:S04]  /*3ef0*/  VIMNMX R220, RZ, R153, !PT ;  /* 0x00000099ffdc7248 */ /* 0x000fc80007fe0100 */
[----:B------:R-:W-:-:S13]  /*3f00*/  ISETP.GE.AND P2, PT, R205, R220, PT ;  /* 0x000000dccd00720c */ /* 0x000fda0003f46270 */
[----:B-1----:R-:W-:Y:S05]  /*3f10*/  @!P2 BRA `(.L_x_3416) ;  /* 0x000000280094a947 */ /* 0x002fea0003800000 */
[----:B------:R-:W-:Y:S02]  /*3f20*/  IMAD.MOV.U32 R207, RZ, RZ, R156 ;  /* 0x000000ffffcf7224 */ /* 0x000fe400078e009c */
[----:B------:R-:W-:-:S07]  /*3f30*/  IMAD.MOV.U32 R206, RZ, RZ, R204 ;  /* 0x000000ffffce7224 */ /* 0x000fce00078e00cc */
.L_x_3425:
[----:B------:R-:W-:-:S04]  /*3f40*/  UIADD3 UR36, UR36, 0x1, URZ ;  /* 0x0000000124247890 */ /* 0x000fc8000fffe03f */
[----:B------:R-:W-:-:S04]  /*3f50*/  UISETP.NE.AND UP0, UPT, UR36, 0x2, UPT ;  /* 0x000000022400788c */ /* 0x000fc8000bf05270 */
[----:B------:R-:W-:Y:S02]  /*3f60*/  USEL UR4, URZ, 0x1, UP0 ;  /* 0x000000013f047887 */ /* 0x000fe40008000000 */
[----:B------:R-:W-:Y:S02]  /*3f70*/  USEL UR36, UR36, URZ, UP0 ;  /* 0x0000003f24247287 */ /* 0x000fe40008000000 */
[----:B------:R-:W-:Y:S01]  /*3f80*/  ULOP3.LUT UR37, UR37, UR4, URZ, 0x3c, !UPT ;  /* 0x0000000425257292 */ /* 0x000fe2000f8e3c3f */
[----:B-1----:R-:W-:Y:S11]  /*3f90*/  @!P0 BRA `(.L_x_3417) ;  /* 0x0000000000048947 */ /* 0x002ff60003800000 */
[----:B------:R-:W-:Y:S01]  /*3fa0*/  BPT.TRAP 0x1 ;  /* 0x000000040000795c */ /* 0x000fe20000300000 */
.L_x_3417:
[----:B------:R-:W-:Y:S01]  /*3fb0*/  ULEA UR4, UR36, UR39, 0x3 ;  /* 0x0000002724047291 */ /* 0x000fe2000f8e183f */
[----:B------:R-:W-:-:S05]  /*3fc0*/  IMAD.U32 R13, RZ, RZ, UR37 ;  /* 0x00000025ff0d7e24 */ /* 0x000fca000f8e00ff */
[----:B------:R-:W-:-:S04]  /*3fd0*/  SHF.L.U32 R13, R13, 0x1f, RZ ;  /* 0x0000001f0d0d7819 */ /* 0x000fc800000006ff */
[----:B------:R1:W2:Y:S01]  /*3fe0*/  SYNCS.PHASECHK.TRANS64.TRYWAIT P2, [UR4+0x32430], R13 ;  /* 0x0324300dff0075a7 */ /* 0x0002a20008040144 */
[----:B------:R-:W-:Y:S05]  /*3ff0*/  @!P0 BRA `(.L_x_3418) ;  /* 0x0000000000048947 */ /* 0x000fea0003800000 */
[----:B------:R-:W-:Y:S01]  /*4000*/  BPT.TRAP 0x1 ;  /* 0x000000040000795c */ /* 0x000fe20000300000 */
.L_x_3418:
[----:B--2---:R-:W-:Y:S05]  /*4010*/  @P2 BRA `(.L_x_3419) ;  /* 0x0000000000082947 */ /* 0x004fea0003800000 */
[----:B------:R-:W2:Y:S02]  /*4020*/  SYNCS.PHASECHK.TRANS64.TRYWAIT P2, [UR4+0x32430], R13 ;  /* 0x0324300dff0075a7 */ /* 0x000ea40008040144 */
[----:B--2---:R-:W-:Y:S05]  /*4030*/  @!P2 BRA `(.L_x_3420) ;  /* 0x000000a00070a947 */ /* 0x004fea0003800000 */
.L_x_3419:
[----:B------:R-:W-:Y:S01]  /*4040*/  R2UR UR56, R200 ;  /* 0x00000000c83872ca */ /* 0x000fe200000e0000 */
[----:B------:R-:W-:Y:S01]  /*4050*/  UIMAD UR5, UR36, 0x300, UR38 ;  /* 0x00000300240578a4 */ /* 0x000fe2000f8e0226 */
[----:B------:R-:W-:Y:S01]  /*4060*/  R2UR UR57, R201 ;  /* 0x00000000c93972ca */ /* 0x000fe200000e0000 */
[----:B--2---:R-:W-:Y:S01]  /*4070*/  WARPGROUP.ARRIVE ;  /* 0x00000000000079c5 */ /* 0x004fe20000000000 */
        /* <DEDUP_REMOVED lines=27> */
.L_x_3421:
[----:B------:R2:W3:Y:S01]  /*4230*/  SYNCS.PHASECHK.TRANS64.TRYWAIT P2, [UR4+0x32450], R13 ;  /* 0x0324500dff0075a7 */ /* 0x0004e20008040144 */
[----:B------:R-:W-:Y:S05]  /*4240*/  @!P0 BRA `(.L_x_3422) ;  /* 0x0000000000048947 */ /* 0x000fea0003800000 */
[----:B------:R-:W-:Y:S01]  /*4250*/  BPT.TRAP 0x1 ;  /* 0x000000040000795c */ /* 0x000fe20000300000 */
.L_x_3422:
[----:B---3--:R-:W-:Y:S05]  /*4260*/  @P2 BRA `(.L_x_3423) ;  /* 0x0000000000082947 */ /* 0x008fea0003800000 */
[----:B------:R-:W3:Y:S02]  /*4270*/  SYNCS.PHASECHK.TRANS64.TRYWAIT P2, [UR4+0x32450], R13 ;  /* 0x0324500dff0075a7 */ /* 0x000ee40008040144 */
[----:B---3--:R-:W-:Y:S05]  /*4280*/  @!P2 BRA `(.L_x_3424) ;  /* 0x0000009c00f4a947 */ /* 0x008fea0003800000 */
.L_x_3423:
[----:B------:R-:W-:Y:S01]  /*4290*/  R2UR UR56, R16 ;  /* 0x00000000103872ca */ /* 0x000fe200000e0000 */
[----:B------:R-:W-:Y:S01]  /*42a0*/  UIMAD UR5, UR36, 0xc00, UR6 ;  /* 0x00000c00240578a4 */ /* 0x000fe2000f8e0206 */
[----:B------:R-:W-:Y:S01]  /*42b0*/  R2UR UR57, R17 ;  /* 0x00000000113972ca */ /* 0x000fe200000e0000 */
[----:B------:R-:W-:Y:S01]  /*42c0*/  WARPGROUP.ARRIVE ;  /* 0x00000000000079c5 */ /* 0x000fe20000000000 */
[----:B------:R-:W-:Y:S01]  /*42d0*/  UMOV UR59, 0x40000040 ;  /* 0x40000040003b7882 */ /* 0x000fe20000000000 */
[----:B------:R-:W-:Y:S01]  /*42e0*/  UIADD3 UR10, UR5, 0x304, URZ ;  /* 0x00000304050a7890 */ /* 0x000fe2000fffe03f */
[----:B---3--:R-:W3:Y:S01]  /*42f0*/  LDC R204, c[0x0][0x2e0] ;  /* 0x0000b800ffcc7b82 */ /* 0x008ee20000000800 */
[----:B------:R-:W-:Y:S01]  /*4300*/  UMOV UR11, 0x40000040 ;  /* 0x40000040000b7882 */ /* 0x000fe20000000000 */
[----:B------:R-:W-:Y:S01]  /*4310*/  UMOV UR58, UR5 ;  /* 0x00000005003a7c82 */ /* 0x000fe20008000000 */
[----:B------:R-:W-:Y:S01]  /*4320*/  UIADD3 UR14, UR5, 0x306, URZ ;  /* 0x00000306050e7890 */ /* 0x000fe2000fffe03f */
[----:B-12---:R-:W-:Y:S01]  /*4330*/  IMAD R13, R205, -0x60, R221 ;  /* 0xffffffa0cd0d7824 */ /* 0x006fe200078e02dd */
[----:B------:R-:W-:Y:S01]  /*4340*/  UMOV UR15, 0x40000040 ;  /* 0x40000040000f7882 */ /* 0x000fe20000000000 */
[----:B------:R-:W-:Y:S01]  /*4350*/  UIADD3 UR18, UR5, 0x600, URZ ;  /* 0x0000060005127890 */ /* 0x000fe2000fffe03f */
[----:B------:R-:W1:Y:S01]  /*4360*/  S2R R215, SR_TID.X ;  /* 0x0000000000d77919 */ /* 0x000e620000002100 */
[----:B------:R-:W-:Y:S01]  /*4370*/  UMOV UR19, 0x40000040 ;  /* 0x4000004000137882 */ /* 0x000fe20000000000 */
[----:B------:R-:W-:Y:S01]  /*4380*/  HGMMA.64x96x16.F32 R152, gdesc[UR56], R152, gsb0 ;  /* 0x01600000389879f0 */ /* 0x000fe20008000898 */
[----:B------:R-:W-:Y:S01]  /*4390*/  R2UR UR56, R14 ;  /* 0x000000000e3872ca */ /* 0x000fe200000e0000 */
[----:B------:R-:W-:Y:S01]  /*43a0*/  UIADD3 UR58, UR5, 0x2, URZ ;  /* 0x00000002053a7890 */ /* 0x000fe2000fffe03f */
[----:B------:R-:W-:Y:S01]  /*43b0*/  R2UR UR57, R15 ;  /* 0x000000000f3972ca */ /* 0x000fe200000e0000 */
[----:B------:R-:W-:Y:S01]  /*43c0*/  UMOV UR59, 0x40000040 ;  /* 0x40000040003b7882 */ /* 0x000fe20000000000 */
[----:B------:R-:W-:Y:S01]  /*43d0*/  UIADD3 UR22, UR5, 0x602, URZ ;  /* 0x0000060205167890 */ /* 0x000fe2000fffe03f */
[----:B------:R-:W-:Y:S01]  /*43e0*/  IADD3 R13, R13, 0x1, RZ ;  /* 0x000000010d0d7810 */ /* 0x000fe20007ffe0ff */
        /* <DEDUP_REMOVED lines=11> */
[----:B-1----:R-:W-:-:S05]  /*44a0*/  SHF.R.U32.HI R215, RZ, 0x7, R215 ;  /* 0x00000007ffd77819 */ /* 0x002fca00000116d7 */
[----:B------:R-:W-:Y:S01]  /*44b0*/  VIADD R226, R215, 0x8 ;  /* 0x00000008d7e27836 */ /* 0x000fe20000000000 */
[----:B------:R-:W-:Y:S02]  /*44c0*/  WARPGROUP.DEPBAR.LE gsb0, 0x0 ;  /* 0x00008000000079c5 */ /* 0x000fe40000010000 */
        /* <DEDUP_REMOVED lines=34> */
[----:B------:R-:W-:Y:S01]  /*46f0*/  ULDC UR5, c[0x0][0x404] ;  /* 0x0001010000057ab9 */ /* 0x000fe20000000800 */
[----:B------:R-:W-:Y:S02]  /*4700*/  WARPGROUP.DEPBAR.LE gsb0, 0x0 ;  /* 0x00008000000079c5 */ /* 0x000fe40000010000 */
[----:B------:R-:W-:-:S06]  /*4710*/  WARPGROUP.ARRIVE ;  /* 0x00000000000079c5 */ /* 0x000fcc0000000000 */
[----:B------:R-:W-:Y:S01]  /*4720*/  HGMMA.64x96x16.F32 R152, gdesc[UR8], R152, gsb0 ;  /* 0x01600000089879f0 */ /* 0x000fe20008000898 */
[----:B------:R-:W-:Y:S02]  /*4730*/  ULDC.64 UR10, c[0x0][0x3f8] ;  /* 0x0000fe00000a7ab9 */ /* 0x000fe40000000a00 */
[----:B------:R-:W-:-:S04]  /*4740*/  UISETP.NE.U32.AND UP0, UPT, UR10, URZ, UPT ;  /* 0x0000003f0a00728c */ /* 0x000fc8000bf05070 */
[----:B------:R-:W-:-:S03]  /*4750*/  UISETP.NE.AND.EX UP0, UPT, UR11, URZ, UPT, UP0 ;  /* 0x0000003f0b00728c */ /* 0x000fc6000bf05300 */
[----:B------:R-:W-:Y:S01]  /*4760*/  UMOV UR11, 0x40000040 ;  /* 0x40000040000b7882 */ /* 0x000fe20000000000 */
[----:B------:R-:W-:-:S06]  /*4770*/  USEL UR5, UR5, 0x1, UP0 ;  /* 0x0000000105057887 */ /* 0x000fcc0008000000 */
[----:B---3--:R-:W-:Y:S01]  /*4780*/  IMAD R13, R204, UR5, R13 ;  /* 0x00000005cc0d7c24 */ /* 0x008fe2000f8e020d */
[----:B------:R-:W-:-:S03]  /*4790*/  ULDC UR5, c[0x0][0x288] ;  /* 0x0000a20000057ab9 */ /* 0x000fc60000000800 */
[----:B------:R-:W-:-:S04]  /*47a0*/  VIADD R13, R13, -UR5 ;  /* 0x800000050d0d7c36 */ /* 0x000fc80008000000 */
[----:B------:R-:W-:-:S04]  /*47b0*/  IMAD R204, R222, -0x2, R13 ;  /* 0xfffffffedecc7824 */ /* 0x000fc800078e020d */
[----:B------:R-:W-:-:S04]  /*47c0*/  IMAD.IADD R204, R223, 0x1, R204 ;  /* 0x00000001dfcc7824 */ /* 0x000fc800078e02cc */
[C---:B------:R-:W-:Y:S01]  /*47d0*/  VIADD R13, R204.reuse, 0x8 ;  /* 0x00000008cc0d7836 */ /* 0x040fe20000000000 */
[C---:B------:R-:W-:Y:S02]  /*47e0*/  ISETP.GT.AND P6, PT, R204.reuse, RZ, PT ;  /* 0x000000ffcc00720c */ /* 0x040fe40003fc4270 */
        /* <DEDUP_REMOVED lines=35> */
[----:B------:R-:W-:-:S02]  /*4a20*/  ISETP.GT.AND P4, PT, R204, 0x21, PT ;  /* 0x00000021cc00780c */ /* 0x000fc40003f84270 */
[----:B------:R-:W-:Y:S02]  /*4a30*/  FSEL R153, R153, -INF , P5 ;  /* 0xff80000099997808 */ /* 0x000fe40002800000 */
[C---:B------:R-:W-:Y:S02]  /*4a40*/  ISETP.GT.AND P5, PT, R204.reuse, 0x18, PT ;  /* 0x00000018cc00780c */ /* 0x040fe40003fa4270 */
[----:B------:R-:W-:Y:S02]  /*4a50*/  FSEL R161, R161, -INF , P6 ;  /* 0xff800000a1a17808 */ /* 0x000fe40003000000 */
[----:B------:R-:W-:Y:S02]  /*4a60*/  ISETP.GT.AND P6, PT, R204, 0x28, PT ;  /* 0x00000028cc00780c */ /* 0x000fe40003fc4270 */
[----:B------:R-:W-:Y:S02]  /*4a70*/  FSEL R169, R169, -INF , P4 ;  /* 0xff800000a9a97808 */ /* 0x000fe40002000000 */
[----:B------:R-:W-:-:S02]  /*4a80*/  FSEL R208, R156, -INF , P2 ;  /* 0xff8000009cd07808 */ /* 0x000fc40001000000 */
[----:B------:R-:W-:Y:S02]  /*4a90*/  FSEL R157, R157, -INF , P3 ;  /* 0xff8000009d9d7808 */ /* 0x000fe40001800000 */
[C---:B------:R-:W-:Y:S02]  /*4aa0*/  ISETP.GT.AND P4, PT, R204.reuse, 0x38, PT ;  /* 0x00000038cc00780c */ /* 0x040fe40003f84270 */
[C---:B------:R-:W-:Y:S02]  /*4ab0*/  ISETP.GT.AND P2, PT, R204.reuse, 0x19, PT ;  /* 0x00000019cc00780c */ /* 0x040fe40003f44270 */
[----:B------:R-:W-:Y:S02]  /*4ac0*/  ISETP.GT.AND P3, PT, R204, 0x20, PT ;  /* 0x00000020cc00780c */ /* 0x000fe40003f64270 */
[----:B------:R-:W-:Y:S02]  /*4ad0*/  FMNMX.FTZ R156, R152, R206, !PT ;  /* 0x000000ce989c7209 */ /* 0x000fe40007810000 */
[----:B------:R-:W-:-:S02]  /*4ae0*/  FSEL R164, R164, -INF , P5 ;  /* 0xff800000a4a47808 */ /* 0x000fc40002800000 */
[----:B------:R-:W-:Y:S02]  /*4af0*/  ISETP.GT.AND P5, PT, R204, 0x29, PT ;  /* 0x00000029cc00780c */ /* 0x000fe40003fa4270 */
[----:B------:R-:W-:Y:S02]  /*4b00*/  FSEL R172, R172, -INF , P6 ;  /* 0xff800000acac7808 */ /* 0x000fe40003000000 */
[----:B------:R-:W-:Y:S02]  /*4b10*/  ISETP.GT.AND P6, PT, R204, 0x39, PT ;  /* 0x00000039cc00780c */ /* 0x000fe40003fc4270 */
[----:B------:R-:W-:Y:S02]  /*4b20*/  FSEL R180, R180, -INF , P4 ;  /* 0xff800000b4b47808 */ /* 0x000fe40002000000 */
[----:B------:R-:W-:Y:S02]  /*4b30*/  FSEL R165, R165, -INF , P2 ;  /* 0xff800000a5a57808 */ /* 0x000fe40001000000 */
[----:B------:R-:W-:-:S02]  /*4b40*/  FSEL R168, R168, -INF , P3 ;  /* 0xff800000a8a87808 */ /* 0x000fc40001800000 */
[C---:B------:R-:W-:Y:S02]  /*4b50*/  ISETP.GT.AND P4, PT, R204.reuse, 0x49, PT ;  /* 0x00000049cc00780c */ /* 0x040fe40003f84270 */
[----:B------:R-:W-:Y:S02]  /*4b60*/  FMNMX.FTZ R209, R153, R156, !PT ;  /* 0x0000009c99d17209 */ /* 0x000fe40007810000 */
[C---:B------:R-:W-:Y:S02]  /*4b70*/  ISETP.GT.AND P2, PT, R204.reuse, 0x30, PT ;  /* 0x00000030cc00780c */ /* 0x040fe40003f44270 */
[C---:B------:R-:W-:Y:S02]  /*4b80*/  ISETP.GT.AND P3, PT, R204.reuse, 0x31, PT ;  /* 0x00000031cc00780c */ /* 0x040fe40003f64270 */
[----:B------:R-:W-:Y:S02]  /*4b90*/  FSEL R173, R173, -INF , P5 ;  /* 0xff800000adad7808 */ /* 0x000fe40002800000 */
[----:B------:R-:W-:-:S02]  /*4ba0*/  ISETP.GT.AND P5, PT, R204, 0x40, PT ;  /* 0x00000040cc00780c */ /* 0x000fc40003fa4270 */
[----:B------:R-:W-:Y:S02]  /*4bb0*/  FSEL R181, R181, -INF , P6 ;  /* 0xff800000b5b57808 */ /* 0x000fe40003000000 */
[----:B------:R-:W-:Y:S02]  /*4bc0*/  ISETP.GT.AND P6, PT, R204, 0x50, PT ;  /* 0x00000050cc00780c */ /* 0x000fe40003fc4270 */
[----:B------:R-:W-:Y:S02]  /*4bd0*/  FSEL R189, R189, -INF , P4 ;  /* 0xff800000bdbd7808 */ /* 0x000fe40002000000 */
[----:B------:R-:W-:Y:S02]  /*4be0*/  FMNMX.FTZ R156, R208, R209, !PT ;  /* 0x000000d1d09c7209 */ /* 0x000fe40007810000 */
[----:B------:R-:W-:Y:S02]  /*4bf0*/  FSEL R176, R176, -INF , P2 ;  /* 0xff800000b0b07808 */ /* 0x000fe40001000000 */
[----:B------:R-:W-:-:S02]  /*4c00*/  FSEL R177, R177, -INF , P3 ;  /* 0xff800000b1b17808 */ /* 0x000fc40001800000 */
[----:B------:R-:W-:Y:S02]  /*4c10*/  ISETP.GT.AND P4, PT, R13, RZ, PT ;  /* 0x000000ff0d00720c */ /* 0x000fe40003f84270 */
[C---:B------:R-:W-:Y:S02]  /*4c20*/  ISETP.GT.AND P2, PT, R204.reuse, 0x41, PT ;  /* 0x00000041cc00780c */ /* 0x040fe40003f44270 */
[----:B------:R-:W-:Y:S02]  /*4c30*/  ISETP.GT.AND P3, PT, R204, 0x48, PT ;  /* 0x00000048cc00780c */ /* 0x000fe40003f64270 */
[----:B------:R-:W-:Y:S02]  /*4c40*/  FSEL R184, R184, -INF , P5 ;  /* 0xff800000b8b87808 */ /* 0x000fe40002800000 */
[----:B------:R-:W-:Y:S02]  /*4c50*/  ISETP.GT.AND P5, PT, R204, 0x51, PT ;  /* 0x00000051cc00780c */ /* 0x000fe40003fa4270 */
[----:B------:R-:W-:-:S02]  /*4c60*/  FSEL R192, R192, -INF , P6 ;  /* 0xff800000c0c07808 */ /* 0x000fc40003000000 */
[----:B------:R-:W-:Y:S02]  /*4c70*/  FMNMX.FTZ R209, R157, R156, !PT ;  /* 0x0000009c9dd17209 */ /* 0x000fe40007810000 */
[----:B------:R-:W-:Y:S02]  /*4c80*/  ISETP.GT.AND P6, PT, R13, 0x1, PT ;  /* 0x000000010d00780c */ /* 0x000fe40003fc4270 */
[----:B------:R-:W-:Y:S02]  /*4c90*/  FSEL R154, R154, -INF , P4 ;  /* 0xff8000009a9a7808 */ /* 0x000fe40002000000 */
[----:B------:R-:W-:Y:S02]  /*4ca0*/  FSEL R185, R185, -INF , P2 ;  /* 0xff800000b9b97808 */ /* 0x000fe40001000000 */
[----:B------:R-:W-:Y:S02]  /*4cb0*/  FSEL R188, R188, -INF , P3 ;  /* 0xff800000bcbc7808 */ /* 0x000fe40001800000 */
[----:B------:R-:W-:-:S02]  /*4cc0*/  ISETP.GT.AND P2, PT, R204, 0x58, PT ;  /* 0x00000058cc00780c */ /* 0x000fc40003f44270 */
[----:B------:R-:W-:Y:S02]  /*4cd0*/  ISETP.GT.AND P3, PT, R204, 0x59, PT ;  /* 0x00000059cc00780c */ /* 0x000fe40003f64270 */
        /* <DEDUP_REMOVED lines=87> */
[----:B------:R-:W-:Y:S02]  /*5250*/  FMNMX.FTZ R158, R196, R167, !PT ;  /* 0x000000a7c49e7209 */ /* 0x000fe40007810000 */
[----:B------:R-:W-:-:S02]  /*5260*/  FSEL R199, R199, -INF , P3 ;  /* 0xff800000c7c77808 */ /* 0x000fc40001800000 */
[----:B------:R-:W-:Y:S02]  /*5270*/  FMNMX.FTZ R156, R198, R13, !PT ;  /* 0x0000000dc69c7209 */ /* 0x000fe40007810000 */
[----:B------:R-:W-:Y:S01]  /*5280*/  FMNMX.FTZ R158, R197, R158, !PT ;  /* 0x0000009ec59e7209 */ /* 0x000fe20007810000 */
[----:B------:R-:W1:Y:S01]  /*5290*/  LDC R13, c[0x0][0xa80] ;  /* 0x0002a000ff0d7b82 */ /* 0x000e620000000800 */
[----:B------:R-:W-:-:S03]  /*52a0*/  FMNMX.FTZ R156, R199, R156, !PT ;  /* 0x0000009cc79c7209 */ /* 0x000fc60007810000 */
[----:B------:R-:W2:Y:S04]  /*52b0*/  SHFL.BFLY PT, R167, R158, 0x2, 0x1f ;  /* 0x0c401f009ea77f89 */ /* 0x000ea800000e0000 */
[----:B------:R-:W3:Y:S01]  /*52c0*/  SHFL.BFLY PT, R159, R156, 0x2, 0x1f ;  /* 0x0c401f009c9f7f89 */ /* 0x000ee200000e0000 */
[----:B--2---:R-:W-:Y:S02]  /*52d0*/  FMNMX.FTZ R167, R158, R167, !PT ;  /* 0x000000a79ea77209 */ /* 0x004fe40007810000 */
[----:B---3--:R-:W-:-:S03]  /*52e0*/  FMNMX.FTZ R213, R156, R159, !PT ;  /* 0x0000009f9cd57209 */ /* 0x008fc60007810000 */
[----:B------:R-:W2:Y:S04]  /*52f0*/  SHFL.BFLY PT, R204, R167, 0x1, 0x1f ;  /* 0x0c201f00a7cc7f89 */ /* 0x000ea800000e0000 */
[----:B------:R-:W3:Y:S01]  /*5300*/  SHFL.BFLY PT, R214, R213, 0x1, 0x1f ;  /* 0x0c201f00d5d67f89 */ /* 0x000ee200000e0000 */
[----:B--2---:R-:W-:Y:S02]  /*5310*/  FMNMX.FTZ R204, R167, R204, !PT ;  /* 0x000000cca7cc7209 */ /* 0x004fe40007810000 */
[----:B---3--:R-:W-:-:S03]  /*5320*/  FMNMX.FTZ R156, R213, R214, !PT ;  /* 0x000000d6d59c7209 */ /* 0x008fc60007810000 */
[CC--:B-1----:R-:W-:Y:S01]  /*5330*/  FMUL.FTZ R212, R204.reuse, R13.reuse ;  /* 0x0000000dccd47220 */ /* 0x0c2fe20000410000 */
[----:B------:R-:W-:Y:S02]  /*5340*/  FSETP.NEU.FTZ.AND P2, PT, R204, -INF , PT ;  /* 0xff800000cc00780b */ /* 0x000fe40003f5d000 */
[C---:B------:R-:W-:Y:S01]  /*5350*/  FSETP.NEU.FTZ.AND P3, PT, R156.reuse, -INF , PT ;  /* 0xff8000009c00780b */ /* 0x040fe20003f7d000 */
[----:B------:R-:W-:Y:S01]  /*5360*/  FMUL.FTZ R216, R156, R13 ;  /* 0x0000000d9cd87220 */ /* 0x000fe20000410000 */
[----:B------:R-:W-:-:S04]  /*5370*/  FSEL R212, R212, RZ, P2 ;  /* 0x000000ffd4d47208 */ /* 0x000fc80001000000 */
[----:B------:R-:W-:Y:S01]  /*5380*/  FSEL R216, R216, RZ, P3 ;  /* 0x000000ffd8d87208 */ /* 0x000fe20001800000 */
[-CC-:B------:R-:W-:Y:S01]  /*5390*/  FFMA.FTZ R159, R153, R13.reuse, -R212.reuse ;  /* 0x0000000d999f7223 */ /* 0x180fe200000108d4 */
[----:B------:R-:W-:Y:S01]  /*53a0*/  FSEL R153, R204, RZ, P2 ;  /* 0x000000ffcc997208 */ /* 0x000fe20001000000 */
[-CC-:B------:R-:W-:Y:S01]  /*53b0*/  FFMA.FTZ R158, R152, R13.reuse, -R212.reuse ;  /* 0x0000000d989e7223 */ /* 0x180fe200000108d4 */
[-C--:B------:R-:W-:Y:S01]  /*53c0*/  FFMA.FTZ R167, R208, R13.reuse, -R212 ;  /* 0x0000000dd0a77223 */ /* 0x080fe200000108d4 */
[-CC-:B------:R-:W-:Y:S01]  /*53d0*/  FFMA.FTZ R213, R154, R13.reuse, -R216.reuse ;  /* 0x0000000d9ad57223 */ /* 0x180fe200000108d8 */
[----:B------:R-:W-:Y:S01]  /*53e0*/  FSEL R154, R156, RZ, P3 ;  /* 0x000000ff9c9a7208 */ /* 0x000fe20001800000 */
[-CC-:B------:R-:W-:Y:S01]  /*53f0*/  FFMA.FTZ R214, R155, R13.reuse, -R216.reuse ;  /* 0x0000000d9bd67223 */ /* 0x180fe200000108d8 */
[----:B------:R-:W-:Y:S01]  /*5400*/  FFMA.FTZ R155, R211, R13, -R216 ;  /* 0x0000000dd39b7223 */ /* 0x000fe200000108d8 */
[----:B------:R-:W-:Y:S01]  /*5410*/  FADD.FTZ R152, -R153, R206 ;  /* 0x000000ce99987221 */ /* 0x000fe20000010100 */
[----:B------:R-:W-:-:S02]  /*5420*/  IMAD.U32 R211, RZ, RZ, UR4 ;  /* 0x00000004ffd37e24 */ /* 0x000fc4000f8e00ff */
[----:B------:R-:W-:Y:S01]  /*5430*/  FADD.FTZ R154, -R154, R207 ;  /* 0x000000cf9a9a7221 */ /* 0x000fe20000010100 */
[-C--:B------:R-:W-:Y:S01]  /*5440*/  FFMA.FTZ R208, R157, R13.reuse, -R212 ;  /* 0x0000000d9dd07223 */ /* 0x080fe200000108d4 */
[-C--:B------:R-:W-:Y:S01]  /*5450*/  FMUL.FTZ R207, R152, R13.reuse ;  /* 0x0000000d98cf7220 */ /* 0x080fe20000410000 */
[----:B------:R-:W-:Y:S01]  /*5460*/  @!P1 VIADD R152, R211, 0x32440 ;  /* 0x00032440d3989836 */ /* 0x000fe20000000000 */
[----:B------:R-:W-:Y:S01]  /*5470*/  IADD3 R157, -R215, 0xb, RZ ;  /* 0x0000000bd79d7810 */ /* 0x000fe20007ffe1ff */
[-C--:B------:R-:W-:Y:S01]  /*5480*/  FMUL.FTZ R215, R154, R13.reuse ;  /* 0x0000000d9ad77220 */ /* 0x080fe20000410000 */
[-C--:B------:R-:W-:Y:S01]  /*5490*/  FFMA.FTZ R210, R210, R13.reuse, -R216 ;  /* 0x0000000dd2d27223 */ /* 0x080fe200000108d8 */
[----:B------:R-:W-:Y:S01]  /*54a0*/  MUFU.EX2 R158, R158 ;  /* 0x0000009e009e7308 */ /* 0x000fe20000000800 */
[----:B------:R-:W-:Y:S01]  /*54b0*/  @!P1 PRMT R152, RZ, 0x654, R152 ;  /* 0x00000654ff989816 */ /* 0x000fe20000000098 */
[----:B------:R1:W-:Y:S06]  /*54c0*/  BAR.ARV R157, 0x100 ;  /* 0x0004009d0000751d */ /* 0x0003ec0000002000 */
[----:B------:R2:W-:Y:S01]  /*54d0*/  @!P1 SYNCS.ARRIVE.TRANS64.RED.A1T0 RZ, [R152+URZ], RZ ;  /* 0x000000ff98ff99a7 */ /* 0x0005e2000810043f */
[----:B------:R-:W3:Y:S01]  /*54e0*/  MUFU.EX2 R207, R207 ;  /* 0x000000cf00cf7308 */ /* 0x000ee20000000800 */
[----:B------:R-:W-:Y:S01]  /*54f0*/  UIMAD UR4, UR36, 0xc00, UR7 ;  /* 0x00000c00240478a4 */ /* 0x000fe2000f8e0207 */
[-CC-:B------:R-:W-:Y:S01]  /*5500*/  FFMA.FTZ R160, R160, R13.reuse, -R212.reuse ;  /* 0x0000000da0a07223 */ /* 0x180fe200000108d4 */
[-CC-:B------:R-:W-:Y:S01]  /*5510*/  FFMA.FTZ R161, R161, R13.reuse, -R212.reuse ;  /* 0x0000000da1a17223 */ /* 0x180fe200000108d4 */
[-CC-:B------:R-:W-:Y:S01]  /*5520*/  FFMA.FTZ R164, R164, R13.reuse, -R212.reuse ;  /* 0x0000000da4a47223 */ /* 0x180fe200000108d4 */
[-C--:B------:R-:W-:Y:S01]  /*5530*/  FFMA.FTZ R165, R165, R13.reuse, -R212 ;  /* 0x0000000da5a57223 */ /* 0x080fe200000108d4 */
[-CC-:B------:R-:W-:Y:S01]  /*5540*/  FFMA.FTZ R162, R162, R13.reuse, -R216.reuse ;  /* 0x0000000da2a27223 */ /* 0x180fe200000108d8 */
[-CC-:B------:R-:W-:Y:S01]  /*5550*/  FFMA.FTZ R163, R163, R13.reuse, -R216.reuse ;  /* 0x0000000da3a37223 */ /* 0x180fe200000108d8 */
[----:B------:R-:W4:Y:S01]  /*5560*/  MUFU.EX2 R215, R215 ;  /* 0x000000d700d77308 */ /* 0x000f220000000800 */
[----:B------:R-:W-:Y:S01]  /*5570*/  UMOV UR10, UR4 ;  /* 0x00000004000a7c82 */ /* 0x000fe20008000000 */
[-CC-:B------:R-:W-:Y:S01]  /*5580*/  FFMA.FTZ R166, R166, R13.reuse, -R216.reuse ;  /* 0x0000000da6a67223 */ /* 0x180fe200000108d8 */
[-C--:B------:R-:W-:Y:S01]  /*5590*/  FFMA.FTZ R209, R209, R13.reuse, -R216 ;  /* 0x0000000dd1d17223 */ /* 0x080fe200000108d8 */
[-CC-:B------:R-:W-:Y:S01]  /*55a0*/  FFMA.FTZ R168, R168, R13.reuse, -R212.reuse ;  /* 0x0000000da8a87223 */ /* 0x180fe200000108d4 */
[-CC-:B------:R-:W-:Y:S01]  /*55b0*/  FFMA.FTZ R169, R169, R13.reuse, -R212.reuse ;  /* 0x0000000da9a97223 */ /* 0x180fe200000108d4 */
[-CC-:B------:R-:W-:Y:S01]  /*55c0*/  FFMA.FTZ R172, R172, R13.reuse, -R212.reuse ;  /* 0x0000000dacac7223 */ /* 0x180fe200000108d4 */
[----:B------:R-:W-:Y:S01]  /*55d0*/  FFMA.FTZ R173, R173, R13, -R212 ;  /* 0x0000000dadad7223 */ /* 0x000fe200000108d4 */
[----:B------:R-:W2:Y:S01]  /*55e0*/  MUFU.EX2 R159, R159 ;  /* 0x0000009f009f7308 */ /* 0x000ea20000000800 */
[-C--:B---3--:R-:W-:Y:S01]  /*55f0*/  FMUL.FTZ R24, R24, R207.reuse ;  /* 0x000000cf18187220 */ /* 0x088fe20000410000 */
        /* <DEDUP_REMOVED lines=133> */
[----:B--2---:R-:W-:Y:S01]  /*5e50*/  F2FP.F16.F32.PACK_AB R152, R159, R158 ;  /* 0x0000009e9f98723e */ /* 0x004fe200000000ff */
[----:B------:R-:W-:Y:S01]  /*5e60*/  MUFU.EX2 R160, R160 ;  /* 0x000000a000a07308 */ /* 0x000fe20000000800 */
[----:B---3--:R-:W-:Y:S01]  /*5e70*/  F2FP.F16.F32.PACK_AB R154, R208, R167 ;  /* 0x000000a7d09a723e */ /* 0x008fe200000000ff */
[--C-:B------:R-:W-:Y:S01]  /*5e80*/  FFMA.FTZ R170, R170, R13, -R216.reuse ;  /* 0x0000000daaaa7223 */ /* 0x100fe200000108d8 */
[----:B-----5:R-:W-:Y:S01]  /*5e90*/  F2FP.F16.F32.PACK_AB R153, R214, R213 ;  /* 0x000000d5d699723e */ /* 0x020fe200000000ff */
[-CC-:B------:R-:W-:Y:S01]  /*5ea0*/  FFMA.FTZ R171, R171, R13.reuse, -R216.reuse ;  /* 0x0000000dabab7223 */ /* 0x180fe200000108d8 */
[----:B-1----:R-:W-:Y:S01]  /*5eb0*/  F2FP.F16.F32.PACK_AB R155, R206, R210 ;  /* 0x000000d2ce9b723e */ /* 0x002fe200000000ff */
[----:B------:R1:W-:Y:S01]  /*5ec0*/  BAR.SYNC.DEFER_BLOCKING R226, 0x100 ;  /* 0x000400e20000751d */ /* 0x0003e20000010000 */
[-CC-:B------:R-:W-:Y:S01]  /*5ed0*/  FFMA.FTZ R174, R174, R13.reuse, -R216.reuse ;  /* 0x0000000daeae7223 */ /* 0x180fe200000108d8 */
[-C--:B------:R-:W-:Y:S01]  /*5ee0*/  FFMA.FTZ R175, R175, R13.reuse, -R216 ;  /* 0x0000000dafaf7223 */ /* 0x080fe200000108d8 */
[-CC-:B------:R-:W-:Y:S01]  /*5ef0*/  FFMA.FTZ R176, R176, R13.reuse, -R212.reuse ;  /* 0x0000000db0b07223 */ /* 0x180fe200000108d4 */
[-CC-:B------:R-:W-:Y:S01]  /*5f00*/  FFMA.FTZ R177, R177, R13.reuse, -R212.reuse ;  /* 0x0000000db1b17223 */ /* 0x180fe200000108d4 */
[-CC-:B------:R-:W-:Y:S01]  /*5f10*/  FFMA.FTZ R180, R180, R13.reuse, -R212.reuse ;  /* 0x0000000db4b47223 */ /* 0x180fe200000108d4 */
[----:B------:R-:W2:Y:S01]  /*5f20*/  MUFU.EX2 R161, R161 ;  /* 0x000000a100a17308 */ /* 0x000ea20000000800 */
[-C--:B------:R-:W-:Y:S01]  /*5f30*/  FFMA.FTZ R181, R181, R13.reuse, -R212 ;  /* 0x0000000db5b57223 */ /* 0x080fe200000108d4 */
[-CC-:B------:R-:W-:Y:S01]  /*5f40*/  FFMA.FTZ R178, R178, R13.reuse, -R216.reuse ;  /* 0x0000000db2b27223 */ /* 0x180fe200000108d8 */
[-CC-:B------:R-:W-:Y:S01]  /*5f50*/  FFMA.FTZ R179, R179, R13.reuse, -R216.reuse ;  /* 0x0000000db3b37223 */ /* 0x180fe200000108d8 */
[-CC-:B------:R-:W-:Y:S01]  /*5f60*/  FFMA.FTZ R182, R182, R13.reuse, -R216.reuse ;  /* 0x0000000db6b67223 */ /* 0x180fe200000108d8 */
[-C--:B------:R-:W-:Y:S01]  /*5f70*/  FFMA.FTZ R183, R183, R13.reuse, -R216 ;  /* 0x0000000db7b77223 */ /* 0x080fe200000108d8 */
[-CC-:B------:R-:W-:Y:S01]  /*5f80*/  FFMA.FTZ R184, R184, R13.reuse, -R212.reuse ;  /* 0x0000000db8b87223 */ /* 0x180fe200000108d4 */
[-CC-:B------:R-:W-:Y:S01]  /*5f90*/  FFMA.FTZ R185, R185, R13.reuse, -R212.reuse ;  /* 0x0000000db9b97223 */ /* 0x180fe200000108d4 */
[----:B------:R-:W-:Y:S01]  /*5fa0*/  MUFU.EX2 R164, R164 ;  /* 0x000000a400a47308 */ /* 0x000fe20000000800 */
[-CC-:B------:R-:W-:Y:S01]  /*5fb0*/  FFMA.FTZ R188, R188, R13.reuse, -R212.reuse ;  /* 0x0000000dbcbc7223 */ /* 0x180fe200000108d4 */
[-C--:B------:R-:W-:Y:S01]  /*5fc0*/  FFMA.FTZ R189, R189, R13.reuse, -R212 ;  /* 0x0000000dbdbd7223 */ /* 0x080fe200000108d4 */
[-CC-:B------:R-:W-:Y:S01]  /*5fd0*/  FFMA.FTZ R186, R186, R13.reuse, -R216.reuse ;  /* 0x0000000dbaba7223 */ /* 0x180fe200000108d8 */
[-CC-:B------:R-:W-:Y:S01]  /*5fe0*/  FFMA.FTZ R187, R187, R13.reuse, -R216.reuse ;  /* 0x0000000dbbbb7223 */ /* 0x180fe200000108d8 */
[-CC-:B------:R-:W-:Y:S01]  /*5ff0*/  FFMA.FTZ R190, R190, R13.reuse, -R216.reuse ;  /* 0x0000000dbebe7223 */ /* 0x180fe200000108d8 */
[-C--:B------:R-:W-:Y:S01]  /*6000*/  FFMA.FTZ R191, R191, R13.reuse, -R216 ;  /* 0x0000000dbfbf7223 */ /* 0x080fe200000108d8 */
[-CC-:B------:R-:W-:Y:S01]  /*6010*/  FFMA.FTZ R192, R192, R13.reuse, -R212.reuse ;  /* 0x0000000dc0c07223 */ /* 0x180fe200000108d4 */
[----:B------:R-:W-:Y:S01]  /*6020*/  MUFU.EX2 R165, R165 ;  /* 0x000000a500a57308 */ /* 0x000fe20000000800 */
[-CC-:B------:R-:W-:Y:S01]  /*6030*/  FFMA.FTZ R193, R193, R13.reuse, -R212.reuse ;  /* 0x0000000dc1c17223 */ /* 0x180fe200000108d4 */
[----:B------:R-:W-:Y:S01]  /*6040*/  WARPGROUP.ARRIVE ;  /* 0x00000000000079c5 */ /* 0x000fe20000000000 */
[-CC-:B------:R-:W-:Y:S01]  /*6050*/  FFMA.FTZ R196, R196, R13.reuse, -R212.reuse ;  /* 0x0000000dc4c47223 */ /* 0x180fe200000108d4 */
[-C--:B------:R-:W-:Y:S01]  /*6060*/  FFMA.FTZ R197, R197, R13.reuse, -R212 ;  /* 0x0000000dc5c57223 */ /* 0x080fe200000108d4 */
[-CC-:B------:R-:W-:Y:S01]  /*6070*/  FFMA.FTZ R194, R194, R13.reuse, -R216.reuse ;  /* 0x0000000dc2c27223 */ /* 0x180fe200000108d8 */
[-CC-:B------:R-:W-:Y:S01]  /*6080*/  FFMA.FTZ R195, R195, R13.reuse, -R216.reuse ;  /* 0x0000000dc3c37223 */ /* 0x180fe200000108d8 */
[-CC-:B------:R-:W-:Y:S01]  /*6090*/  FFMA.FTZ R198, R198, R13.reuse, -R216.reuse ;  /* 0x0000000dc6c67223 */ /* 0x180fe200000108d8 */
[----:B------:R-:W-:Y:S01]  /*60a0*/  HGMMA.64x256x16.F32 R24, R152, gdesc[UR8].tnspB, R24, gsb0 ;  /* 0x43e0000898187df0 */ /* 0x000fe20008000818 */
[----:B------:R-:W-:Y:S01]  /*60b0*/  MUFU.EX2 R162, R162 ;  /* 0x000000a200a27308 */ /* 0x000fe20000000800 */
[----:B------:R-:W-:Y:S01]  /*60c0*/  UIADD3 UR10, UR4, 0x80, URZ ;  /* 0x00000080040a7890 */ /* 0x000fe2000fffe03f */
[----:B------:R-:W-:Y:S01]  /*60d0*/  FFMA.FTZ R199, R199, R13, -R216 ;  /* 0x0000000dc7c77223 */ /* 0x000fe200000108d8 */
[----:B------:R-:W-:Y:S01]  /*60e0*/  UMOV UR11, 0x40000040 ;  /* 0x40000040000b7882 */ /* 0x000fe20000000000 */
[----:B------:R-:W-:Y:S01]  /*60f0*/  FFMA.FTZ R12, R207, R12, R158 ;  /* 0x0000000ccf0c7223 */ /* 0x000fe2000001009e */
[----:B------:R-:W-:Y:S01]  /*6100*/  FFMA.FTZ R213, R215, R0, R213 ;  /* 0x00000000d7d57223 */ /* 0x000fe200000100d5 */
[----:B------:R-:W-:Y:S01]  /*6110*/  ISETP.GT.AND P2, PT, R205, R220, PT ;  /* 0x000000dccd00720c */ /* 0x000fe20003f44270 */
[----:B------:R-:W-:Y:S01]  /*6120*/  @!P1 VIADD R211, R211, 0x32460 ;  /* 0x00032460d3d39836 */ /* 0x000fe20000000000 */
[----:B------:R-:W3:Y:S01]  /*6130*/  MUFU.EX2 R163, R163 ;  /* 0x000000a300a37308 */ /* 0x000ee20000000800 */
[----:B------:R-:W-:Y:S01]  /*6140*/  FADD.FTZ R12, R159, R12 ;  /* 0x0000000c9f0c7221 */ /* 0x000fe20000010000 */
[----:B------:R-:W-:Y:S01]  /*6150*/  FADD.FTZ R213, R214, R213 ;  /* 0x000000d5d6d57221 */ /* 0x000fe20000010000 */
[----:B------:R-:W-:Y:S01]  /*6160*/  VIADD R205, R205, 0xffffffff ;  /* 0xffffffffcdcd7836 */ /* 0x000fe20000000000 */
[----:B------:R-:W-:Y:S01]  /*6170*/  @!P1 PRMT R211, RZ, 0x654, R211 ;  /* 0x00000654ffd39816 */ /* 0x000fe200000000d3 */
[----:B------:R-:W-:Y:S01]  /*6180*/  FADD.FTZ R167, R167, R12 ;  /* 0x0000000ca7a77221 */ /* 0x000fe20000010000 */
[----:B------:R-:W-:Y:S01]  /*6190*/  FADD.FTZ R213, R210, R213 ;  /* 0x000000d5d2d57221 */ /* 0x000fe20000010000 */
[----:B------:R-:W-:Y:S01]  /*61a0*/  IMAD.MOV.U32 R207, RZ, RZ, R156 ;  /* 0x000000ffffcf7224 */ /* 0x000fe200078e009c */
[----:B------:R-:W-:Y:S01]  /*61b0*/  MUFU.EX2 R166, R166 ;  /* 0x000000a600a67308 */ /* 0x000fe20000000800 */
[----:B------:R-:W-:Y:S01]  /*61c0*/  FADD.FTZ R167, R208, R167 ;  /* 0x000000a7d0a77221 */ /* 0x000fe20000010000 */
[----:B------:R-:W-:Y:S01]  /*61d0*/  FADD.FTZ R213, R206, R213 ;  /* 0x000000d5ced57221 */ /* 0x000fe20000010000 */
[----:B------:R-:W-:-:S05]  /*61e0*/  IMAD.MOV.U32 R206, RZ, RZ, R204 ;  /* 0x000000ffffce7224 */ /* 0x000fca00078e00cc */
[----:B------:R-:W4:Y:S08]  /*61f0*/  MUFU.EX2 R209, R209 ;  /* 0x000000d100d17308 */ /* 0x000f300000000800 */
[----:B------:R-:W-:Y:S08]  /*6200*/  MUFU.EX2 R168, R168 ;  /* 0x000000a800a87308 */ /* 0x000ff00000000800 */
[----:B------:R-:W5:Y:S08]  /*6210*/  MUFU.EX2 R169, R169 ;  /* 0x000000a900a97308 */ /* 0x000f700000000800 */
        /* <DEDUP_REMOVED lines=27> */
[----:B------:R-:W1:Y:S01]  /*63d0*/  MUFU.EX2 R195, R195 ;  /* 0x000000c300c37308 */ /* 0x000e620000000800 */
[----:B------:R-:W-:-:S02]  /*63e0*/  WARPGROUP.DEPBAR.LE gsb0, 0x0 ;  /* 0x00008000000079c5 */ /* 0x000fc40000010000 */
[----:B--2---:R-:W-:-:S05]  /*63f0*/  F2FP.F16.F32.PACK_AB R152, R161, R160 ;  /* 0x000000a0a198723e */ /* 0x004fca00000000ff */
[----:B------:R-:W-:Y:S01]  /*6400*/  MUFU.EX2 R198, R198 ;  /* 0x000000c600c67308 */ /* 0x000fe20000000800 */
[----:B---3--:R-:W-:Y:S01]  /*6410*/  F2FP.F16.F32.PACK_AB R153, R163, R162 ;  /* 0x000000a2a399723e */ /* 0x008fe200000000ff */
[----:B------:R-:W-:Y:S01]  /*6420*/  FADD.FTZ R160, R160, R167 ;  /* 0x000000a7a0a07221 */ /* 0x000fe20000010000 */
[----:B------:R-:W-:Y:S01]  /*6430*/  F2FP.F16.F32.PACK_AB R154, R165, R164 ;  /* 0x000000a4a59a723e */ /* 0x000fe200000000ff */
[----:B------:R-:W-:Y:S01]  /*6440*/  FADD.FTZ R162, R162, R213 ;  /* 0x000000d5a2a27221 */ /* 0x000fe20000010000 */
[----:B----4-:R-:W-:Y:S01]  /*6450*/  F2FP.F16.F32.PACK_AB R155, R209, R166 ;  /* 0x000000a6d19b723e */ /* 0x010fe200000000ff */
[----:B------:R-:W-:Y:S02]  /*6460*/  FADD.FTZ R161, R161, R160 ;  /* 0x000000a0a1a17221 */ /* 0x000fe40000010000 */
[----:B------:R-:W2:Y:S01]  /*6470*/  MUFU.EX2 R199, R199 ;  /* 0x000000c700c77308 */ /* 0x000ea20000000800 */
[----:B------:R-:W-:Y:S01]  /*6480*/  WARPGROUP.ARRIVE ;  /* 0x00000000000079c5 */ /* 0x000fe20000000000 */
[----:B------:R-:W-:Y:S01]  /*6490*/  FADD.FTZ R163, R163, R162 ;  /* 0x000000a2a3a37221 */ /* 0x000fe20000010000 */
[----:B------:R-:W-:-:S03]  /*64a0*/  FADD.FTZ R164, R164, R161 ;  /* 0x000000a1a4a47221 */ /* 0x000fc60000010000 */
[----:B------:R-:W-:Y:S01]  /*64b0*/  FADD.FTZ R166, R166, R163 ;  /* 0x000000a3a6a67221 */ /* 0x000fe20000010000 */
[----:B------:R-:W-:Y:S01]  /*64c0*/  HGMMA.64x256x16.F32 R24, R152, gdesc[UR8].tnspB, R24, gsb0 ;  /* 0x43e0000898187df0 */ /* 0x000fe20008000818 */
[----:B------:R-:W-:Y:S01]  /*64d0*/  UIADD3 UR10, UR4, 0x100, URZ ;  /* 0x00000100040a7890 */ /* 0x000fe2000fffe03f */
[----:B------:R-:W-:Y:S01]  /*64e0*/  FADD.FTZ R165, R165, R164 ;  /* 0x000000a4a5a57221 */ /* 0x000fe20000010000 */
[----:B------:R-:W-:Y:S01]  /*64f0*/  UMOV UR11, 0x40000040 ;  /* 0x40000040000b7882 */ /* 0x000fe20000000000 */
[----:B------:R-:W-:Y:S01]  /*6500*/  FADD.FTZ R209, R209, R166 ;  /* 0x000000a6d1d17221 */ /* 0x000fe20000010000 */
[----:B------:R-:W-:Y:S02]  /*6510*/  WARPGROUP.DEPBAR.LE gsb0, 0x0 ;  /* 0x00008000000079c5 */ /* 0x000fe40000010000 */
[----:B-----5:R-:W-:Y:S01]  /*6520*/  F2FP.F16.F32.PACK_AB R152, R169, R168 ;  /* 0x000000a8a998723e */ /* 0x020fe200000000ff */
[----:B------:R-:W-:Y:S01]  /*6530*/  FADD.FTZ R168, R168, R165 ;  /* 0x000000a5a8a87221 */ /* 0x000fe20000010000 */
[----:B-1----:R-:W-:Y:S01]  /*6540*/  F2FP.F16.F32.PACK_AB R153, R171, R170 ;  /* 0x000000aaab99723e */ /* 0x002fe200000000ff */
        /* <DEDUP_REMOVED lines=9> */
[----:B------:R-:W-:-:S06]  /*65e0*/  FADD.FTZ R175, R175, R174 ;  /* 0x000000aeafaf7221 */ /* 0x000fcc0000010000 */
        /* <DEDUP_REMOVED lines=56> */
.L_x_3416:
[----:B------:R-:W-:-:S13]  /*6970*/  ISETP.GE.AND P2, PT, R205, RZ, PT ;  /* 0x000000ffcd00720c */ /* 0x000fda0003f46270 */
[----:B------:R-:W-:Y:S05]  /*6980*/  @!P2 BRA `(.L_x_3426) ;  /* 0x0000002000c4a947 */ /* 0x000fea0003800000 */
[----:B-1----:R-:W-:Y:S02]  /*6990*/  IMAD.MOV.U32 R211, RZ, RZ, R156 ;  /* 0x000000ffffd37224 */ /* 0x002fe400078e009c */
[----:B------:R-:W-:-:S07]  /*69a0*/  IMAD.MOV.U32 R207, RZ, RZ, R204 ;  /* 0x000000ffffcf7224 */ /* 0x000fce00078e00cc */
.L_x_3435:
[----:B------:R-:W-:-:S04]  /*69b0*/  UIADD3 UR36, UR36, 0x1, URZ ;  /* 0x0000000124247890 */ /* 0x000fc8000fffe03f */
[----:B------:R-:W-:-:S04]  /*69c0*/  UISETP.NE.AND UP0, UPT, UR36, 0x2, UPT ;  /* 0x000000022400788c */ /* 0x000fc8000bf05270 */
[----:B------:R-:W-:Y:S02]  /*69d0*/  USEL UR4, URZ, 0x1, UP0 ;  /* 0x000000013f047887 */ /* 0x000fe40008000000 */
[----:B------:R-:W-:Y:S02]  /*69e0*/  USEL UR36, UR36, URZ, UP0 ;  /* 0x0000003f24247287 */ /* 0x000fe40008000000 */
[----:B------:R-:W-:Y:S01]  /*69f0*/  ULOP3.LUT UR37, UR37, UR4, URZ, 0x3c, !UPT ;  /* 0x0000000425257292 */ /* 0x000fe2000f8e3c3f */
[----:B--2---:R-:W-:Y:S11]  /*6a00*/  @!P0 BRA `(.L_x_3427) ;  /* 0x0000000000048947 */ /* 0x004ff60003800000 */
[----:B------:R-:W-:Y:S01]  /*6a10*/  BPT.TRAP 0x1 ;  /* 0x000000040000795c */ /* 0x000fe20000300000 */
.L_x_3427:
[----:B------:R-:W-:Y:S01]  /*6a20*/  ULEA UR4, UR36, UR39, 0x3 ;  /* 0x0000002724047291 */ /* 0x000fe2000f8e183f */
[----:B------:R-:W-:-:S05]  /*6a30*/  IMAD.U32 R13, RZ, RZ, UR37 ;  /* 0x00000025ff0d7e24 */ /* 0x000fca000f8e00ff */
[----:B------:R-:W-:-:S04]  /*6a40*/  SHF.L.U32 R13, R13, 0x1f, RZ ;  /* 0x0000001f0d0d7819 */ /* 0x000fc800000006ff */
[----:B------:R1:W2:Y:S01]  /*6a50*/  SYNCS.PHASECHK.TRANS64.TRYWAIT P2, [UR4+0x32430], R13 ;  /* 0x0324300dff0075a7 */ /* 0x0002a20008040144 */
[----:B------:R-:W-:Y:S05]  /*6a60*/  @!P0 BRA `(.L_x_3428) ;  /* 0x0000000000048947 */ /* 0x000fea0003800000 */
[----:B------:R-:W-:Y:S01]  /*6a70*/  BPT.TRAP 0x1 ;  /* 0x000000040000795c */ /* 0x000fe20000300000 */
.L_x_3428:
[----:B--2---:R-:W-:Y:S05]  /*6a80*/  @P2 BRA `(.L_x_3429) ;  /* 0x0000000000082947 */ /* 0x004fea0003800000 */
[----:B------:R-:W2:Y:S02]  /*6a90*/  SYNCS.PHASECHK.TRANS64.TRYWAIT P2, [UR4+0x32430], R13 ;  /* 0x0324300dff0075a7 */ /* 0x000ea40008040144 */
[----:B--2---:R-:W-:Y:S05]  /*6aa0*/  @!P2 BRA `(.L_x_3430) ;  /* 0x000000780004a947 */ /* 0x004fea0003800000 */
.L_x_3429:
        /* <DEDUP_REMOVED lines=31> */
.L_x_3431:
[----:B------:R2:W3:Y:S01]  /*6ca0*/  SYNCS.PHASECHK.TRANS64.TRYWAIT P2, [UR4+0x32450], R13 ;  /* 0x0324500dff0075a7 */ /* 0x0004e20008040144 */
[----:B------:R-:W-:Y:S05]  /*6cb0*/  @!P0 BRA `(.L_x_3432) ;  /* 0x0000000000048947 */ /* 0x000fea0003800000 */
[----:B------:R-:W-:Y:S01]  /*6cc0*/  BPT.TRAP 0x1 ;  /* 0x000000040000795c */ /* 0x000fe20000300000 */
.L_x_3432:
[----:B---3--:R-:W-:Y:S05]  /*6cd0*/  @P2 BRA `(.L_x_3433) ;  /* 0x0000000000082947 */ /* 0x008fea0003800000 */
[----:B------:R-:W3:Y:S02]  /*6ce0*/  SYNCS.PHASECHK.TRANS64.TRYWAIT P2, [UR4+0x32450], R13 ;  /* 0x0324500dff0075a7 */ /* 0x000ee40008040144 */
[----:B---3--:R-:W-:Y:S05]  /*6cf0*/  @!P2 BRA `(.L_x_3434) ;  /* 0x000000740088a947 */ /* 0x008fea0003800000 */
.L_x_3433:
[----:B------:R-:W-:Y:S01]  /*6d00*/  R2UR UR56, R16 ;  /* 0x00000000103872ca */ /* 0x000fe200000e0000 */
[----:B------:R-:W-:Y:S01]  /*6d10*/  UIMAD UR5, UR36, 0xc00, UR6 ;  /* 0x00000c00240578a4 */ /* 0x000fe2000f8e0206 */
[----:B------:R-:W-:Y:S01]  /*6d20*/  R2UR UR57, R17 ;  /* 0x00000000113972ca */ /* 0x000fe200000e0000 */
[----:B------:R-:W-:Y:S01]  /*6d30*/  WARPGROUP.ARRIVE ;  /* 0x00000000000079c5 */ /* 0x000fe20000000000 */
[----:B------:R-:W-:Y:S01]  /*6d40*/  UMOV UR59, 0x40000040 ;  /* 0x40000040003b7882 */ /* 0x000fe20000000000 */
[----:B------:R-:W-:-:S04]  /*6d50*/  UIADD3 UR10, UR5, 0x304, URZ ;  /* 0x00000304050a7890 */ /* 0x000fc8000fffe03f */
[----:B------:R-:W4:Y:S01]  /*6d60*/  S2R R220, SR_TID.X ;  /* 0x0000000000dc7919 */ /* 0x000f220000002100 */
[----:B------:R-:W-:Y:S01]  /*6d70*/  UMOV UR11, 0x40000040 ;  /* 0x40000040000b7882 */ /* 0x000fe20000000000 */
[----:B------:R-:W-:Y:S01]  /*6d80*/  UMOV UR58, UR5 ;  /* 0x00000005003a7c82 */ /* 0x000fe20008000000 */
[----:B------:R-:W-:Y:S01]  /*6d90*/  UIADD3 UR14, UR5, 0x306, URZ ;  /* 0x00000306050e7890 */ /* 0x000fe2000fffe03f */
[----:B------:R-:W-:Y:S01]  /*6da0*/  IMAD.U32 R215, RZ, RZ, UR4 ;  /* 0x00000004ffd77e24 */ /* 0x000fe2000f8e00ff */
[----:B------:R-:W-:Y:S01]  /*6db0*/  UMOV UR15, 0x40000040 ;  /* 0x40000040000f7882 */ /* 0x000fe20000000000 */
[----:B------:R-:W-:Y:S01]  /*6dc0*/  UIADD3 UR18, UR5, 0x600, URZ ;  /* 0x0000060005127890 */ /* 0x000fe2000fffe03f */
[----:B------:R-:W-:Y:S01]  /*6dd0*/  ISETP.GT.AND P2, PT, R205, RZ, PT ;  /* 0x000000ffcd00720c */ /* 0x000fe20003f44270 */
[----:B------:R-:W-:Y:S01]  /*6de0*/  UMOV UR19, 0x40000040 ;  /* 0x4000004000137882 */ /* 0x000fe20000000000 */
[----:B------:R-:W-:Y:S01]  /*6df0*/  HGMMA.64x96x16.F32 R152, gdesc[UR56], R152, gsb0 ;  /* 0x01600000389879f0 */ /* 0x000fe20008000898 */
[----:B------:R-:W-:Y:S01]  /*6e00*/  R2UR UR56, R14 ;  /* 0x000000000e3872ca */ /* 0x000fe200000e0000 */
[----:B------:R-:W-:Y:S01]  /*6e10*/  UIADD3 UR58, UR5, 0x2, URZ ;  /* 0x00000002053a7890 */ /* 0x000fe2000fffe03f */
[----:B------:R-:W-:Y:S01]  /*6e20*/  R2UR UR57, R15 ;  /* 0x000000000f3972ca */ /* 0x000fe200000e0000 */
[----:B------:R-:W-:Y:S01]  /*6e30*/  UMOV UR59, 0x40000040 ;  /* 0x40000040003b7882 */ /* 0x000fe20000000000 */
[----:B------:R-:W-:Y:S01]  /*6e40*/  UIADD3 UR22, UR5, 0x602, URZ ;  /* 0x0000060205167890 */ /* 0x000fe2000fffe03f */
[----:B------:R-:W-:Y:S01]  /*6e50*/  VIADD R205, R205, 0xffffffff ;  /* 0xffffffffcdcd7836 */ /* 0x000fe20000000000 */
        /* <DEDUP_REMOVED lines=11> */
[----:B----4-:R-:W-:Y:S01]  /*6f10*/  SHF.R.U32.HI R220, RZ, 0x7, R220 ;  /* 0x00000007ffdc7819 */ /* 0x010fe200000116dc */
[----:B------:R-:W-:Y:S01]  /*6f20*/  UIMAD UR4, UR36, 0xc00, UR7 ;  /* 0x00000c00240478a4 */ /* 0x000fe2000f8e0207 */
        /* <DEDUP_REMOVED lines=68> */
[----:B---3--:R-:W-:-:S04]  /*7370*/  FMNMX.FTZ R204, R152, R207, !PT ;  /* 0x000000cf98cc7209 */ /* 0x008fc80007810000 */
[----:B-12---:R-:W-:-:S04]  /*7380*/  FMNMX.FTZ R13, R153, R204, !PT ;  /* 0x000000cc990d7209 */ /* 0x006fc80007810000 */
        /* <DEDUP_REMOVED lines=46> */
[----:B------:R-:W2:Y:S02]  /*7670*/  LDC R13, c[0x0][0xa80] ;  /* 0x0002a000ff0d7b82 */ /* 0x000ea40000000800 */
[----:B------:R-:W-:-:S05]  /*7680*/  FMNMX.FTZ R208, R199, R204, !PT ;  /* 0x000000ccc7d07209 */ /* 0x000fca0007810000 */
[----:B------:R-:W3:Y:S01]  /*7690*/  SHFL.BFLY PT, R213, R208, 0x2, 0x1f ;  /* 0x0c401f00d0d57f89 */ /* 0x000ee200000e0000 */
[----:B-1----:R-:W-:-:S05]  /*76a0*/  FMNMX.FTZ R209, R206, R209, !PT ;  /* 0x000000d1ced17209 */ /* 0x002fca0007810000 */
[----:B------:R-:W1:Y:S01]  /*76b0*/  SHFL.BFLY PT, R204, R209, 0x1, 0x1f ;  /* 0x0c201f00d1cc7f89 */ /* 0x000e6200000e0000 */
[----:B---3--:R-:W-:-:S05]  /*76c0*/  FMNMX.FTZ R213, R208, R213, !PT ;  /* 0x000000d5d0d57209 */ /* 0x008fca0007810000 */
[----:B------:R-:W3:Y:S01]  /*76d0*/  SHFL.BFLY PT, R210, R213, 0x1, 0x1f ;  /* 0x0c201f00d5d27f89 */ /* 0x000ee200000e0000 */
[----:B-1----:R-:W-:-:S05]  /*76e0*/  FMNMX.FTZ R204, R209, R204, !PT ;  /* 0x000000ccd1cc7209 */ /* 0x002fca0007810000 */
[C---:B--2---:R-:W-:Y:S01]  /*76f0*/  FMUL.FTZ R212, R204.reuse, R13 ;  /* 0x0000000dccd47220 */ /* 0x044fe20000410000 */
[----:B------:R-:W-:-:S03]  /*7700*/  FADD.FTZ R206, -R204, R207 ;  /* 0x000000cfccce7221 */ /* 0x000fc60000010100 */
[-CC-:B------:R-:W-:Y:S01]  /*7710*/  FFMA.FTZ R209, R156, R13.reuse, -R212.reuse ;  /* 0x0000000d9cd17223 */ /* 0x180fe200000108d4 */
[-CC-:B------:R-:W-:Y:S01]  /*7720*/  FFMA.FTZ R207, R152, R13.reuse, -R212.reuse ;  /* 0x0000000d98cf7223 */ /* 0x180fe200000108d4 */
[-CC-:B------:R-:W-:Y:S01]  /*7730*/  FFMA.FTZ R157, R157, R13.reuse, -R212.reuse ;  /* 0x0000000d9d9d7223 */ /* 0x180fe200000108d4 */
[-CC-:B------:R-:W-:Y:S01]  /*7740*/  FFMA.FTZ R208, R153, R13.reuse, -R212.reuse ;  /* 0x0000000d99d07223 */ /* 0x180fe200000108d4 */
[-C--:B------:R-:W-:Y:S01]  /*7750*/  FMUL.FTZ R206, R206, R13.reuse ;  /* 0x0000000dcece7220 */ /* 0x080fe20000410000 */
[----:B------:R-:W-:Y:S01]  /*7760*/  VIADD R153, R220, 0x8 ;  /* 0x00000008dc997836 */ /* 0x000fe20000000000 */
[----:B------:R-:W-:Y:S01]  /*7770*/  MUFU.EX2 R209, R209 ;  /* 0x000000d100d17308 */ /* 0x000fe20000000800 */
[-CC-:B------:R-:W-:Y:S01]  /*7780*/  FFMA.FTZ R160, R160, R13.reuse, -R212.reuse ;  /* 0x0000000da0a07223 */ /* 0x180fe200000108d4 */
[-CC-:B------:R-:W-:Y:S01]  /*7790*/  FFMA.FTZ R161, R161, R13.reuse, -R212.reuse ;  /* 0x0000000da1a17223 */ /* 0x180fe200000108d4 */
[-CC-:B------:R-:W-:Y:S01]  /*77a0*/  FFMA.FTZ R164, R164, R13.reuse, -R212.reuse ;  /* 0x0000000da4a47223 */ /* 0x180fe200000108d4 */
[-CC-:B------:R-:W-:Y:S01]  /*77b0*/  FFMA.FTZ R165, R165, R13.reuse, -R212.reuse ;  /* 0x0000000da5a57223 */ /* 0x180fe200000108d4 */
[-CC-:B------:R-:W-:Y:S01]  /*77c0*/  FFMA.FTZ R168, R168, R13.reuse, -R212.reuse ;  /* 0x0000000da8a87223 */ /* 0x180fe200000108d4 */
[-CC-:B------:R-:W-:Y:S01]  /*77d0*/  FFMA.FTZ R169, R169, R13.reuse, -R212.reuse ;  /* 0x0000000da9a97223 */ /* 0x180fe200000108d4 */
[----:B---3--:R-:W-:Y:S01]  /*77e0*/  FMNMX.FTZ R156, R213, R210, !PT ;  /* 0x000000d2d59c7209 */ /* 0x008fe20007810000 */
[----:B------:R-:W1:Y:S01]  /*77f0*/  MUFU.EX2 R206, R206 ;  /* 0x000000ce00ce7308 */ /* 0x000e620000000800 */
[-CC-:B------:R-:W-:Y:S01]  /*7800*/  FFMA.FTZ R172, R172, R13.reuse, -R212.reuse ;  /* 0x0000000dacac7223 */ /* 0x180fe200000108d4 */
[-CC-:B------:R-:W-:Y:S01]  /*7810*/  FFMA.FTZ R173, R173, R13.reuse, -R212.reuse ;  /* 0x0000000dadad7223 */ /* 0x180fe200000108d4 */
[-CC-:B------:R-:W-:Y:S01]  /*7820*/  FFMA.FTZ R176, R176, R13.reuse, -R212.reuse ;  /* 0x0000000db0b07223 */ /* 0x180fe200000108d4 */
[C---:B------:R-:W-:Y:S01]  /*7830*/  FADD.FTZ R152, -R156.reuse, R211 ;  /* 0x000000d39c987221 */ /* 0x040fe20000010100 */
[-C--:B------:R-:W-:Y:S01]  /*7840*/  FMUL.FTZ R216, R156, R13.reuse ;  /* 0x0000000d9cd87220 */ /* 0x080fe20000410000 */
[-CC-:B------:R-:W-:Y:S01]  /*7850*/  FFMA.FTZ R177, R177, R13.reuse, -R212.reuse ;  /* 0x0000000db1b17223 */ /* 0x180fe200000108d4 */
[-C--:B------:R-:W-:Y:S01]  /*7860*/  FFMA.FTZ R180, R180, R13.reuse, -R212 ;  /* 0x0000000db4b47223 */ /* 0x080fe200000108d4 */
[-C--:B------:R-:W-:Y:S01]  /*7870*/  FMUL.FTZ R210, R152, R13.reuse ;  /* 0x0000000d98d27220 */ /* 0x080fe20000410000 */
[----:B------:R-:W-:Y:S01]  /*7880*/  @!P1 VIADD R152, R215, 0x32440 ;  /* 0x00032440d7989836 */ /* 0x000fe20000000000 */
[----:B------:R2:W-:Y:S01]  /*7890*/  MUFU.EX2 R211, R157 ;  /* 0x0000009d00d37308 */ /* 0x0005e20000000800 */
[-CC-:B------:R-:W-:Y:S01]  /*78a0*/  FFMA.FTZ R213, R154, R13.reuse, -R216.reuse ;  /* 0x0000000d9ad57223 */ /* 0x180fe200000108d8 */
[-CC-:B------:R-:W-:Y:S01]  /*78b0*/  FFMA.FTZ R214, R155, R13.reuse, -R216.reuse ;  /* 0x0000000d9bd67223 */ /* 0x180fe200000108d8 */
[-C--:B------:R-:W-:Y:S01]  /*78c0*/  FFMA.FTZ R158, R158, R13.reuse, -R216 ;  /* 0x0000000d9e9e7223 */ /* 0x080fe200000108d8 */
[----:B------:R-:W-:Y:S01]  /*78d0*/  @!P1 PRMT R152, RZ, 0x654, R152 ;  /* 0x00000654ff989816 */ /* 0x000fe20000000098 */
[-CC-:B------:R-:W-:Y:S01]  /*78e0*/  FFMA.FTZ R159, R159, R13.reuse, -R216.reuse ;  /* 0x0000000d9f9f7223 */ /* 0x180fe200000108d8 */
[--C-:B------:R-:W-:Y:S01]  /*78f0*/  FFMA.FTZ R162, R162, R13, -R216.reuse ;  /* 0x0000000da2a27223 */ /* 0x100fe200000108d8 */
[-C--:B-1----:R-:W-:Y:S01]  /*7900*/  FMUL.FTZ R24, R24, R206.reuse ;  /* 0x000000ce18187220 */ /* 0x082fe20000410000 */
[----:B------:R-:W1:Y:S01]  /*7910*/  MUFU.EX2 R210, R210 ;  /* 0x000000d200d27308 */ /* 0x000e620000000800 */
[----:B--2---:R-:W-:Y:S01]  /*7920*/  IADD3 R157, -R220, 0xb, RZ ;  /* 0x0000000bdc9d7810 */ /* 0x004fe20007ffe1ff */
[-C--:B------:R-:W-:Y:S01]  /*7930*/  FMUL.FTZ R25, R25, R206.reuse ;  /* 0x000000ce19197220 */ /* 0x080fe20000410000 */
[-C--:B------:R-:W-:Y:S01]  /*7940*/  FMUL.FTZ R28, R28, R206.reuse ;  /* 0x000000ce1c1c7220 */ /* 0x080fe20000410000 */
[-C--:B------:R-:W-:Y:S01]  /*7950*/  FMUL.FTZ R29, R29, R206.reuse ;  /* 0x000000ce1d1d7220 */ /* 0x080fe20000410000 */
[-C--:B------:R-:W-:Y:S01]  /*7960*/  FMUL.FTZ R32, R32, R206.reuse ;  /* 0x000000ce20207220 */ /* 0x080fe20000410000 */
[----:B------:R2:W-:Y:S06]  /*7970*/  BAR.ARV R157, 0x100 ;  /* 0x0004009d0000751d */ /* 0x0005ec0000002000 */
[----:B------:R3:W-:Y:S01]  /*7980*/  @!P1 SYNCS.ARRIVE.TRANS64.RED.A1T0 RZ, [R152+URZ], RZ ;  /* 0x000000ff98ff99a7 */ /* 0x0007e2000810043f */
        /* <DEDUP_REMOVED lines=130> */
[----:B---3--:R-:W-:Y:S01]  /*81b0*/  F2FP.F16.F32.PACK_AB R152, R208, R207 ;  /* 0x000000cfd098723e */ /* 0x008fe200000000ff */
[--C-:B------:R-:W-:Y:S01]  /*81c0*/  FFMA.FTZ R163, R163, R13, -R216.reuse ;  /* 0x0000000da3a37223 */ /* 0x100fe200000108d8 */
[----:B------:R-:W-:Y:S01]  /*81d0*/  F2FP.F16.F32.PACK_AB R154, R211, R209 ;  /* 0x000000d1d39a723e */ /* 0x000fe200000000ff */
[--C-:B------:R-:W-:Y:S01]  /*81e0*/  FFMA.FTZ R166, R166, R13, -R216.reuse ;  /* 0x0000000da6a67223 */ /* 0x100fe200000108d8 */
[----:B----4-:R-:W-:Y:S01]  /*81f0*/  F2FP.F16.F32.PACK_AB R153, R214, R213 ;  /* 0x000000d5d699723e */ /* 0x010fe200000000ff */
[-CC-:B------:R-:W-:Y:S01]  /*8200*/  FFMA.FTZ R167, R167, R13.reuse, -R216.reuse ;  /* 0x0000000da7a77223 */ /* 0x180fe200000108d8 */
[----:B-----5:R-:W-:Y:S01]  /*8210*/  F2FP.F16.F32.PACK_AB R155, R159, R158 ;  /* 0x0000009e9f9b723e */ /* 0x020fe200000000ff */
[----:B------:R-:W-:Y:S01]  /*8220*/  MUFU.EX2 R160, R160 ;  /* 0x000000a000a07308 */ /* 0x000fe20000000800 */
[-CC-:B------:R-:W-:Y:S01]  /*8230*/  FFMA.FTZ R170, R170, R13.reuse, -R216.reuse ;  /* 0x0000000daaaa7223 */ /* 0x180fe200000108d8 */
[-CC-:B------:R-:W-:Y:S01]  /*8240*/  FFMA.FTZ R171, R171, R13.reuse, -R216.reuse ;  /* 0x0000000dabab7223 */ /* 0x180fe200000108d8 */
[----:B------:R-:W-:Y:S01]  /*8250*/  WARPGROUP.ARRIVE ;  /* 0x00000000000079c5 */ /* 0x000fe20000000000 */
[-CC-:B------:R-:W-:Y:S01]  /*8260*/  FFMA.FTZ R174, R174, R13.reuse, -R216.reuse ;  /* 0x0000000daeae7223 */ /* 0x180fe200000108d8 */
[-C--:B------:R-:W-:Y:S01]  /*8270*/  FFMA.FTZ R175, R175, R13.reuse, -R216 ;  /* 0x0000000dafaf7223 */ /* 0x080fe200000108d8 */
[-C--:B------:R-:W-:Y:S01]  /*8280*/  FFMA.FTZ R181, R181, R13.reuse, -R212 ;  /* 0x0000000db5b57223 */ /* 0x080fe200000108d4 */
[-CC-:B------:R-:W-:Y:S01]  /*8290*/  FFMA.FTZ R178, R178, R13.reuse, -R216.reuse ;  /* 0x0000000db2b27223 */ /* 0x180fe200000108d8 */
[----:B------:R-:W1:Y:S01]  /*82a0*/  MUFU.EX2 R161, R161 ;  /* 0x000000a100a17308 */ /* 0x000e620000000800 */
[----:B------:R-:W-:Y:S01]  /*82b0*/  HGMMA.64x256x16.F32 R24, R152, gdesc[UR8].tnspB, R24, gsb0 ;  /* 0x43e0000898187df0 */ /* 0x000fe20008000818 */
[----:B------:R-:W-:Y:S01]  /*82c0*/  UIADD3 UR10, UR4, 0x80, URZ ;  /* 0x00000080040a7890 */ /* 0x000fe2000fffe03f */
[-CC-:B------:R-:W-:Y:S01]  /*82d0*/  FFMA.FTZ R179, R179, R13.reuse, -R216.reuse ;  /* 0x0000000db3b37223 */ /* 0x180fe200000108d8 */
[----:B------:R-:W-:Y:S01]  /*82e0*/  UMOV UR11, 0x40000040 ;  /* 0x40000040000b7882 */ /* 0x000fe20000000000 */
[-CC-:B------:R-:W-:Y:S01]  /*82f0*/  FFMA.FTZ R182, R182, R13.reuse, -R216.reuse ;  /* 0x0000000db6b67223 */ /* 0x180fe200000108d8 */
[-C--:B------:R-:W-:Y:S01]  /*8300*/  FFMA.FTZ R183, R183, R13.reuse, -R216 ;  /* 0x0000000db7b77223 */ /* 0x080fe200000108d8 */
[-CC-:B------:R-:W-:Y:S01]  /*8310*/  FFMA.FTZ R184, R184, R13.reuse, -R212.reuse ;  /* 0x0000000db8b87223 */ /* 0x180fe200000108d4 */
[----:B------:R-:W-:Y:S01]  /*8320*/  MUFU.EX2 R164, R164 ;  /* 0x000000a400a47308 */ /* 0x000fe20000000800 */
[-CC-:B------:R-:W-:Y:S01]  /*8330*/  FFMA.FTZ R185, R185, R13.reuse, -R212.reuse ;  /* 0x0000000db9b97223 */ /* 0x180fe200000108d4 */
[-CC-:B------:R-:W-:Y:S01]  /*8340*/  FFMA.FTZ R188, R188, R13.reuse, -R212.reuse ;  /* 0x0000000dbcbc7223 */ /* 0x180fe200000108d4 */
[-C--:B------:R-:W-:Y:S01]  /*8350*/  FFMA.FTZ R189, R189, R13.reuse, -R212 ;  /* 0x0000000dbdbd7223 */ /* 0x080fe200000108d4 */
[-CC-:B------:R-:W-:Y:S01]  /*8360*/  FFMA.FTZ R186, R186, R13.reuse, -R216.reuse ;  /* 0x0000000dbaba7223 */ /* 0x180fe200000108d8 */
[-CC-:B------:R-:W-:Y:S01]  /*8370*/  FFMA.FTZ R187, R187, R13.reuse, -R216.reuse ;  /* 0x0000000dbbbb7223 */ /* 0x180fe200000108d8 */
[-CC-:B------:R-:W-:Y:S01]  /*8380*/  FFMA.FTZ R190, R190, R13.reuse, -R216.reuse ;  /* 0x0000000dbebe7223 */ /* 0x180fe200000108d8 */
[-C--:B------:R-:W-:Y:S01]  /*8390*/  FFMA.FTZ R191, R191, R13.reuse, -R216 ;  /* 0x0000000dbfbf7223 */ /* 0x080fe200000108d8 */
[----:B------:R-:W3:Y:S01]  /*83a0*/  MUFU.EX2 R165, R165 ;  /* 0x000000a500a57308 */ /* 0x000ee20000000800 */
[-CC-:B------:R-:W-:Y:S01]  /*83b0*/  FFMA.FTZ R192, R192, R13.reuse, -R212.reuse ;  /* 0x0000000dc0c07223 */ /* 0x180fe200000108d4 */
[-CC-:B------:R-:W-:Y:S01]  /*83c0*/  FFMA.FTZ R193, R193, R13.reuse, -R212.reuse ;  /* 0x0000000dc1c17223 */ /* 0x180fe200000108d4 */
[-CC-:B------:R-:W-:Y:S01]  /*83d0*/  FFMA.FTZ R196, R196, R13.reuse, -R212.reuse ;  /* 0x0000000dc4c47223 */ /* 0x180fe200000108d4 */
[-C--:B------:R-:W-:Y:S01]  /*83e0*/  FFMA.FTZ R197, R197, R13.reuse, -R212 ;  /* 0x0000000dc5c57223 */ /* 0x080fe200000108d4 */
[-CC-:B------:R-:W-:Y:S01]  /*83f0*/  FFMA.FTZ R194, R194, R13.reuse, -R216.reuse ;  /* 0x0000000dc2c27223 */ /* 0x180fe200000108d8 */
[-CC-:B------:R-:W-:Y:S01]  /*8400*/  FFMA.FTZ R195, R195, R13.reuse, -R216.reuse ;  /* 0x0000000dc3c37223 */ /* 0x180fe200000108d8 */
[-CC-:B------:R-:W-:Y:S01]  /*8410*/  FFMA.FTZ R198, R198, R13.reuse, -R216.reuse ;  /* 0x0000000dc6c67223 */ /* 0x180fe200000108d8 */
[----:B------:R-:W-:Y:S01]  /*8420*/  MUFU.EX2 R162, R162 ;  /* 0x000000a200a27308 */ /* 0x000fe20000000800 */
[----:B------:R-:W-:Y:S01]  /*8430*/  FFMA.FTZ R199, R199, R13, -R216 ;  /* 0x0000000dc7c77223 */ /* 0x000fe200000108d8 */
[----:B------:R-:W-:Y:S01]  /*8440*/  FFMA.FTZ R207, R206, R12, R207 ;  /* 0x0000000ccecf7223 */ /* 0x000fe200000100cf */
[----:B------:R-:W-:Y:S01]  /*8450*/  FFMA.FTZ R213, R210, R0, R213 ;  /* 0x00000000d2d57223 */ /* 0x000fe200000100d5 */
[----:B------:R-:W-:-:S02]  /*8460*/  @!P1 VIADD R215, R215, 0x32460 ;  /* 0x00032460d7d79836 */ /* 0x000fc40000000000 */
[----:B------:R-:W-:Y:S01]  /*8470*/  FADD.FTZ R208, R208, R207 ;  /* 0x000000cfd0d07221 */ /* 0x000fe20000010000 */
[----:B------:R-:W-:Y:S01]  /*8480*/  FADD.FTZ R213, R214, R213 ;  /* 0x000000d5d6d57221 */ /* 0x000fe20000010000 */
[----:B------:R-:W4:Y:S01]  /*8490*/  MUFU.EX2 R163, R163 ;  /* 0x000000a300a37308 */ /* 0x000f220000000800 */
[----:B------:R-:W-:Y:S01]  /*84a0*/  @!P1 PRMT R215, RZ, 0x654, R215 ;  /* 0x00000654ffd79816 */ /* 0x000fe200000000d7 */
[----:B------:R-:W-:Y:S01]  /*84b0*/  FADD.FTZ R208, R209, R208 ;  /* 0x000000d0d1d07221 */ /* 0x000fe20000010000 */
[----:B------:R-:W-:Y:S01]  /*84c0*/  FADD.FTZ R158, R158, R213 ;  /* 0x000000d59e9e7221 */ /* 0x000fe20000010000 */
[----:B------:R-:W-:Y:S02]  /*84d0*/  IMAD.MOV.U32 R207, RZ, RZ, R204 ;  /* 0x000000ffffcf7224 */ /* 0x000fe400078e00cc */
[----:B------:R-:W-:Y:S01]  /*84e0*/  FADD.FTZ R211, R211, R208 ;  /* 0x000000d0d3d37221 */ /* 0x000fe20000010000 */
[----:B------:R-:W-:Y:S01]  /*84f0*/  FADD.FTZ R159, R159, R158 ;  /* 0x0000009e9f9f7221 */ /* 0x000fe20000010000 */
        /* <DEDUP_REMOVED lines=30> */
[----:B-1----:R-:W-:-:S05]  /*86e0*/  F2FP.F16.F32.PACK_AB R152, R161, R160 ;  /* 0x000000a0a198723e */ /* 0x002fca00000000ff */
[----:B------:R-:W1:Y:S01]  /*86f0*/  MUFU.EX2 R197, R197 ;  /* 0x000000c500c57308 */ /* 0x000e620000000800 */
[----:B---3--:R-:W-:Y:S01]  /*8700*/  F2FP.F16.F32.PACK_AB R154, R165, R164 ;  /* 0x000000a4a59a723e */ /* 0x008fe200000000ff */
[----:B------:R-:W-:Y:S01]  /*8710*/  FADD.FTZ R160, R160, R211 ;  /* 0x000000d3a0a07221 */ /* 0x000fe20000010000 */
[----:B----4-:R-:W-:Y:S01]  /*8720*/  F2FP.F16.F32.PACK_AB R153, R163, R162 ;  /* 0x000000a2a399723e */ /* 0x010fe200000000ff */
[----:B------:R-:W-:Y:S01]  /*8730*/  FADD.FTZ R162, R162, R159 ;  /* 0x0000009fa2a27221 */ /* 0x000fe20000010000 */
[----:B-----5:R-:W-:Y:S01]  /*8740*/  F2FP.F16.F32.PACK_AB R155, R167, R166 ;  /* 0x000000a6a79b723e */ /* 0x020fe200000000ff */
[----:B------:R-:W-:Y:S01]  /*8750*/  FADD.FTZ R161, R161, R160 ;  /* 0x000000a0a1a17221 */ /* 0x000fe20000010000 */
[----:B------:R-:W-:Y:S01]  /*8760*/  IMAD.MOV.U32 R211, RZ, RZ, R156 ;  /* 0x000000ffffd37224 */ /* 0x000fe200078e009c */
[----:B------:R-:W-:Y:S01]  /*8770*/  MUFU.EX2 R194, R194 ;  /* 0x000000c200c27308 */ /* 0x000fe20000000800 */
[----:B------:R-:W-:Y:S01]  /*8780*/  WARPGROUP.ARRIVE ;  /* 0x00000000000079c5 */ /* 0x000fe20000000000 */
[----:B------:R-:W-:Y:S01]  /*8790*/  FADD.FTZ R163, R163, R162 ;  /* 0x000000a2a3a37221 */ /* 0x000fe20000010000 */
[----:B------:R-:W-:-:S03]  /*87a0*/  FADD.FTZ R164, R164, R161 ;  /* 0x000000a1a4a47221 */ /* 0x000fc60000010000 */
[----:B------:R-:W-:Y:S01]  /*87b0*/  FADD.FTZ R166, R166, R163 ;  /* 0x000000a3a6a67221 */ /* 0x000fe20000010000 */
[----:B------:R-:W-:Y:S01]  /*87c0*/  HGMMA.64x256x16.F32 R24, R152, gdesc[UR8].tnspB, R24, gsb0 ;  /* 0x43e0000898187df0 */ /* 0x000fe20008000818 */
[----:B------:R-:W-:Y:S01]  /*87d0*/  UIADD3 UR10, UR4, 0x100, URZ ;  /* 0x00000100040a7890 */ /* 0x000fe2000fffe03f */
[----:B------:R-:W3:Y:S01]  /*87e0*/  MUFU.EX2 R195, R195 ;  /* 0x000000c300c37308 */ /* 0x000ee20000000800 */
[----:B------:R-:W-:Y:S01]  /*87f0*/  UMOV UR11, 0x40000040 ;  /* 0x40000040000b7882 */ /* 0x000fe20000000000 */
[----:B------:R-:W-:Y:S01]  /*8800*/  FADD.FTZ R165, R165, R164 ;  /* 0x000000a4a5a57221 */ /* 0x000fe20000010000 */
[----:B------:R-:W-:-:S05]  /*8810*/  FADD.FTZ R167, R167, R166 ;  /* 0x000000a6a7a77221 */ /* 0x000fca0000010000 */
[----:B------:R-:W-:Y:S08]  /*8820*/  MUFU.EX2 R198, R198 ;  /* 0x000000c600c67308 */ /* 0x000ff00000000800 */
[----:B------:R-:W4:Y:S01]  /*8830*/  MUFU.EX2 R199, R199 ;  /* 0x000000c700c77308 */ /* 0x000f220000000800 */
[----:B------:R-:W-:Y:S02]  /*8840*/  WARPGROUP.DEPBAR.LE gsb0, 0x0 ;  /* 0x00008000000079c5 */ /* 0x000fe40000010000 */
[----:B--2---:R-:W-:Y:S01]  /*8850*/  F2FP.F16.F32.PACK_AB R152, R169, R168 ;  /* 0x000000a8a998723e */ /* 0x004fe200000000ff */
[----:B------:R-:W-:Y:S01]  /*8860*/  FADD.FTZ R168, R168, R165 ;  /* 0x000000a5a8a87221 */ /* 0x000fe20000010000 */
[----:B------:R-:W-:-:S02]  /*8870*/  F2FP.F16.F32.PACK_AB R154, R173, R172 ;  /* 0x000000acad9a723e */ /* 0x000fc400000000ff */
        /* <DEDUP_REMOVED lines=30> */
[----:B------:R-:W-:Y:S01]  /*8a60*/  UIADD3 UR4, UR4, 0x280, URZ ;  /* 0x0000028004047890 */ /* 0x000fe2000fffe03f */
        /* <DEDUP_REMOVED lines=14> */
[----:B------:R-:W-:Y:S01]  /*8b50*/  UMOV UR10, UR4 ;  /* 0x00000004000a7c82 */ /* 0x000fe20008000000 */
[----:B------:R-:W-:Y:S01]  /*8b60*/  UMOV UR11, 0x40000040 ;  /* 0x40000040000b7882 */ /* 0x000fe20000000000 */
[----:B------:R-:W-:Y:S01]  /*8b70*/  FADD.FTZ R191, R191, R190 ;  /* 0x000000bebfbf7221 */ /* 0x000fe20000010000 */
[----:B------:R-:W-:Y:S02]  /*8b80*/  WARPGROUP.DEPBAR.LE gsb0, 0x0 ;  /* 0x00008000000079c5 */ /* 0x000fe40000010000 */
[----:B------:R-:W-:Y:S01]  /*8b90*/  F2FP.F16.F32.PACK_AB R152, R193, R192 ;  /* 0x000000c0c198723e */ /* 0x000fe200000000ff */
[----:B------:R-:W-:Y:S01]  /*8ba0*/  FADD.FTZ R192, R192, R189 ;  /* 0x000000bdc0c07221 */ /* 0x000fe20000010000 */
[----:B-1----:R-:W-:Y:S02]  /*8bb0*/  F2FP.F16.F32.PACK_AB R154, R197, R196 ;  /* 0x000000c4c59a723e */ /* 0x002fe400000000ff */
[----:B---3--:R-:W-:Y:S01]  /*8bc0*/  F2FP.F16.F32.PACK_AB R153, R195, R194 ;  /* 0x000000c2c399723e */ /* 0x008fe200000000ff */
[----:B------:R-:W-:Y:S01]  /*8bd0*/  FADD.FTZ R194, R194, R191 ;  /* 0x000000bfc2c27221 */ /* 0x000fe20000010000 */
[----:B----4-:R-:W-:Y:S01]  /*8be0*/  F2FP.F16.F32.PACK_AB R155, R199, R198 ;  /* 0x000000c6c79b723e */ /* 0x010fe200000000ff */
        /* <DEDUP_REMOVED lines=11> */
.L_x_3426:
[----:B------:R-:W3:Y:S01]  /*8ca0*/  SHFL.BFLY PT, R3, R12, 0x2, 0x1f ;  /* 0x0c401f000c037f89 */ /* 0x000ee200000e0000 */
[----:B------:R-:W-:Y:S01]  /*8cb0*/  IMAD.MOV.U32 R7, RZ, RZ, RZ ;  /* 0x000000ffff077224 */ /* 0x000fe200078e00ff */
[----:B------:R-:W-:Y:S01]  /*8cc0*/  UIADD3 UR36, UR36, 0x1, URZ ;  /* 0x0000000124247890 */ /* 0x000fe2000fffe03f */
[----:B------:R4:W-:Y:S06]  /*8cd0*/  BAR.ARV R157, 0x100 ;  /* 0x0004009d0000751d */ /* 0x0009ec0000002000 */
[----:B------:R-:W-:Y:S02]  /*8ce0*/  UISETP.NE.AND UP0, UPT, UR36, 0x2, UPT ;  /* 0x000000022400788c */ /* 0x000fe4000bf05270 */
[----:B------:R-:W-:Y:S06]  /*8cf0*/  BAR.ARV 0x8, 0x120 ;  /* 0x0204800000007b1d */ /* 0x000fec0000002000 */
[----:B------:R-:W-:Y:S01]  /*8d00*/  USEL UR4, URZ, 0x1, UP0 ;  /* 0x000000013f047887 */ /* 0x000fe20008000000 */
[----:B------:R-:W-:Y:S01]  /*8d10*/  PLOP3.LUT P0, PT, PT, PT, PT, 0x8, 0x0 ;  /* 0x000000000000781c */ /* 0x000fe20003f0e170 */
[----:B------:R-:W5:Y:S01]  /*8d20*/  SHFL.BFLY PT, R5, R0, 0x2, 0x1f ;  /* 0x0c401f0000057f89 */ /* 0x000f6200000e0000 */
[----:B------:R-:W-:Y:S01]  /*8d30*/  IADD3 R224, R224, 0x1, RZ ;  /* 0x00000001e0e07810 */ /* 0x000fe20007ffe0ff */
[----:B------:R-:W-:Y:S01]  /*8d40*/  USEL UR36, UR36, URZ, UP0 ;  /* 0x0000003f24247287 */ /* 0x000fe20008000000 */
[----:B---3--:R-:W-:Y:S01]  /*8d50*/  FADD.FTZ R2, R3, R12 ;  /* 0x0000000c03027221 */ /* 0x008fe20000010000 */
[----:B------:R-:W-:-:S04]  /*8d60*/  ULOP3.LUT UR37, UR37, UR4, URZ, 0x3c, !UPT ;  /* 0x0000000425257292 */ /* 0x000fc8000f8e3c3f */
[----:B------:R-:W3:Y:S01]  /*8d70*/  SHFL.BFLY PT, R3, R2, 0x1, 0x1f ;  /* 0x0c201f0002037f89 */ /* 0x000ee200000e0000 */
[----:B-----5:R-:W-:Y:S01]  /*8d80*/  FADD.FTZ R5, R5, R0 ;  /* 0x0000000005057221 */ /* 0x020fe20000010000 */
[----:B------:R-:W-:-:S04]  /*8d90*/  IMAD.MOV.U32 R0, RZ, RZ, -0x800000 ;  /* 0xff800000ff007424 */ /* 0x000fc800078e00ff */
[----:B------:R-:W5:Y:S01]  /*8da0*/  SHFL.BFLY PT, R4, R5, 0x1, 0x1f ;  /* 0x0c201f0005047f89 */ /* 0x000f6200000e0000 */
[----:B---3--:R-:W-:Y:S01]  /*8db0*/  FADD.FTZ R20, R2, R3 ;  /* 0x0000000302147221 */ /* 0x008fe20000010000 */
[----:B------:R-:W-:Y:S02]  /*8dc0*/  IMAD.MOV.U32 R3, RZ, RZ, RZ ;  /* 0x000000ffff037224 */ /* 0x000fe400078e00ff */
[----:B------:R-:W-:Y:S02]  /*8dd0*/  IMAD.MOV.U32 R2, RZ, RZ, -0x800000 ;  /* 0xff800000ff027424 */ /* 0x000fe400078e00ff */
[----:B------:R-:W-:-:S13]  /*8de0*/  FSETP.NE.FTZ.AND P1, PT, R20, RZ, PT ;  /* 0x000000ff1400720b */ /* 0x000fda0003f35000 */
[----:B------:R-:W3:Y:S01]  /*8df0*/  @P1 MUFU.RCP R7, R20 ;  /* 0x0000001400071308 */ /* 0x000ee20000001000 */
[----:B------:R-:W-:Y:S01]  /*8e00*/  @P1 FMUL.FTZ R21, R13, 0.69314718246459960938 ;  /* 0x3f3172180d151820 */ /* 0x000fe20000410000 */
[----:B-----5:R-:W-:-:S05]  /*8e10*/  FADD.FTZ R22, R5, R4 ;  /* 0x0000000405167221 */ /* 0x020fca0000010000 */
[----:B------:R-:W-:Y:S01]  /*8e20*/  FSETP.NE.FTZ.AND P2, PT, R22, RZ, PT ;  /* 0x000000ff1600720b */ /* 0x000fe20003f55000 */
[----:B------:R-:W5:Y:S01]  /*8e30*/  @P1 MUFU.LG2 R20, R20 ;  /* 0x0000001400141308 */ /* 0x000f620000000c00 */
[-C--:B---3--:R-:W-:Y:S01]  /*8e40*/  FMUL.FTZ R4, R24, R7.reuse ;  /* 0x0000000718047220 */ /* 0x088fe20000410000 */
[-C--:B------:R-:W-:Y:S01]  /*8e50*/  FMUL.FTZ R25, R25, R7.reuse ;  /* 0x0000000719197220 */ /* 0x080fe20000410000 */
[----:B------:R-:W-:-:S09]  /*8e60*/  FMUL.FTZ R6, R28, R7 ;  /* 0x000000071c067220 */ /* 0x000fd20000410000 */
[----:B------:R-:W3:Y:S01]  /*8e70*/  @P2 MUFU.RCP R3, R22 ;  /* 0x0000001600032308 */ /* 0x000ee20000001000 */
[----:B------:R-:W-:Y:S01]  /*8e80*/  @P2 FMUL.FTZ R24, R13, 0.69314718246459960938 ;  /* 0x3f3172180d182820 */ /* 0x000fe20000410000 */
[-C--:B------:R-:W-:Y:S01]  /*8e90*/  FMUL.FTZ R29, R29, R7.reuse ;  /* 0x000000071d1d7220 */ /* 0x080fe20000410000 */
[-C--:B------:R-:W-:Y:S01]  /*8ea0*/  FMUL.FTZ R32, R32, R7.reuse ;  /* 0x0000000720207220 */ /* 0x080fe20000410000 */
[-C--:B------:R-:W-:Y:S01]  /*8eb0*/  FMUL.FTZ R33, R33, R7.reuse ;  /* 0x0000000721217220 */ /* 0x080fe20000410000 */
[----:B-----5:R-:W-:Y:S01]  /*8ec0*/  @P1 FMUL.FTZ R20, R20, 0.69314718246459960938 ;  /* 0x3f31721814141820 */ /* 0x020fe20000410000 */
[-C--:B------:R-:W-:Y:S01]  /*8ed0*/  FMUL.FTZ R36, R36, R7.reuse ;  /* 0x0000000724247220 */ /* 0x080fe20000410000 */
[-C--:B------:R-:W-:Y:S01]  /*8ee0*/  FMUL.FTZ R37, R37, R7.reuse ;  /* 0x0000000725257220 */ /* 0x080fe20000410000 */
[----:B------:R-:W5:Y:S01]  /*8ef0*/  @P2 MUFU.LG2 R22, R22 ;  /* 0x0000001600162308 */ /* 0x000f620000000c00 */
        /* <DEDUP_REMOVED lines=10> */
[-C--:B----4-:R-:W-:Y:S01]  /*8fa0*/  FMUL.FTZ R157, R71, R3.reuse ;  /* 0x00000003479d7220 */ /* 0x090fe20000410000 */
[----:B------:R-:W-:Y:S01]  /*8fb0*/  FMUL.FTZ R78, R79, R3 ;  /* 0x000000034f4e7220 */ /* 0x000fe20000410000 */
[-C--:B------:R-:W-:Y:S01]  /*8fc0*/  FMUL.FTZ R16, R56, R7.reuse ;  /* 0x0000000738107220 */ /* 0x080fe20000410000 */
[-C--:B------:R-:W-:Y:S01]  /*8fd0*/  FMUL.FTZ R57, R57, R7.reuse ;  /* 0x0000000739397220 */ /* 0x080fe20000410000 */
[-C--:B------:R-:W-:Y:S01]  /*8fe0*/  FMUL.FTZ R18, R60, R7.reuse ;  /* 0x000000073c127220 */ /* 0x080fe20000410000 */
[-C--:B------:R-:W-:Y:S01]  /*8ff0*/  FMUL.FTZ R61, R61, R7.reuse ;  /* 0x000000073d3d7220 */ /* 0x080fe20000410000 */
[----:B-----5:R-:W-:Y:S01]  /*9000*/  @P2 FMUL.FTZ R23, R22, 0.69314718246459960938 ;  /* 0x3f31721816172820 */ /* 0x020fe20000410000 */
        /* <DEDUP_REMOVED lines=106> */
.L_x_3404:
[----:B------:R-:W3:Y:S08]  /*96b0*/  S2UR UR4, SR_CgaCtaId ;  /* 0x00000000000479c3 */ /* 0x000ef00000008800 */
[----:B------:R-:W-:Y:S06]  /*96c0*/  BAR.SYNC.DEFER_BLOCKING 0x5, 0x120 ;  /* 0x0144800000007b1d */ /* 0x000fec0000010000 */
[----:B------:R-:W-:-:S02]  /*96d0*/  UMOV UR39, 0x400 ;  /* 0x0000040000277882 */ /* 0x000fc40000000000 */
[----:B---3--:R-:W-:-:S09]  /*96e0*/  ULEA UR39, UR4, UR39, 0x18 ;  /* 0x0000002704277291 */ /* 0x008fd2000f8ec03f */
[----:B------:R-:W3:Y:S02]  /*96f0*/  LDS R20, [UR39+0x324d0] ;  /* 0x0324d027ff147984 */ /* 0x000ee40008000800 */
[----:B---3--:R-:W-:Y:S01]  /*9700*/  R2UR UR4, R20 ;  /* 0x00000000140472ca */ /* 0x008fe200000e0000 */
        /* <DEDUP_REMOVED lines=14> */
[----:B------:R-:W-:Y:S01]  /*97f0*/  IMAD.X R23, RZ, RZ, R203, P0 ;  /* 0x000000ffff177224 */ /* 0x000fe200000e06cb */
[----:B------:R-:W-:Y:S01]  /*9800*/  LOP3.LUT R34, R34, R35, RZ, 0x3c, !PT ;  /* 0x0000002322227212 */ /* 0x000fe200078e3cff */
[----:B------:R-:W-:Y:S01]  /*9810*/  ULDC UR6, c[0x0][0xb88] ;  /* 0x0002e20000067ab9 */ /* 0x000fe20000000800 */
[C---:B------:R-:W-:Y:S01]  /*9820*/  IADD3 R35, P0, R202.reuse, 0x8020, RZ ;  /* 0x00008020ca237810 */ /* 0x040fe20007f1e0ff */
[----:B------:R-:W-:Y:S01]  /*9830*/  UIMAD UR5, UR43, UR7, UR5 ;  /* 0x000000072b0572a4 */ /* 0x000fe2000f8e0205 */
[----:B------:R-:W-:-:S02]  /*9840*/  IADD3 R21, P6, R202, 0x20, RZ ;  /* 0x00000020ca157810 */ /* 0x000fc40007fde0ff */
[----:B------:R-:W-:Y:S01]  /*9850*/  LOP3.LUT R24, R35, 0x380, RZ, 0xc0, !PT ;  /* 0x0000038023187812 */ /* 0x000fe200078ec0ff */
[----:B------:R-:W-:Y:S01]  /*9860*/  UIADD3 UR5, UR9, UR5, URZ ;  /* 0x0000000509057290 */ /* 0x000fe2000fffe03f */
[----:B------:R-:W-:Y:S02]  /*9870*/  IADD3 R31, P2, R202, 0x4000, RZ ;  /* 0x00004000ca1f7810 */ /* 0x000fe40007f5e0ff */
[----:B------:R-:W-:Y:S02]  /*9880*/  SHF.R.U64 R24, R24, 0x3, RZ ;  /* 0x0000000318187819 */ /* 0x000fe400000012ff */
[----:B------:R-:W-:Y:S02]  /*9890*/  LOP3.LUT R20, R21, 0x380, RZ, 0xc0, !PT ;  /* 0x0000038015147812 */ /* 0x000fe400078ec0ff */
[----:B------:R-:W-:Y:S02]  /*98a0*/  LOP3.LUT R30, R31, 0x380, RZ, 0xc0, !PT ;  /* 0x000003801f1e7812 */ /* 0x000fe400078ec0ff */
[----:B------:R-:W-:-:S02]  /*98b0*/  IADD3 R27, P1, R202, 0x60, RZ ;  /* 0x00000060ca1b7810 */ /* 0x000fc40007f3e0ff */
[----:B------:R-:W-:Y:S01]  /*98c0*/  LOP3.LUT R24, R24, R35, RZ, 0x3c, !PT ;  /* 0x0000002318187212 */ /* 0x000fe200078e3cff */
[----:B------:R-:W-:Y:S01]  /*98d0*/  IMAD.X R35, RZ, RZ, R203, P3 ;  /* 0x000000ffff237224 */ /* 0x000fe200018e06cb */
[----:B------:R-:W-:Y:S02]  /*98e0*/  SHF.R.U64 R20, R20, 0x3, RZ ;  /* 0x0000000314147819 */ /* 0x000fe400000012ff */
[----:B------:R-:W-:Y:S02]  /*98f0*/  IADD3 R39, P4, R202, 0x4040, RZ ;  /* 0x00004040ca277810 */ /* 0x000fe40007f9e0ff */
[----:B------:R-:W-:Y:S02]  /*9900*/  SHF.R.U64 R30, R30, 0x3, RZ ;  /* 0x000000031e1e7819 */ /* 0x000fe400000012ff */
[----:B------:R-:W-:Y:S02]  /*9910*/  IADD3 R55, P3, R202, 0xc000, RZ ;  /* 0x0000c000ca377810 */ /* 0x000fe40007f7e0ff */
[----:B------:R-:W-:-:S02]  /*9920*/  LOP3.LUT R26, R27, 0x380, RZ, 0xc0, !PT ;  /* 0x000003801b1a7812 */ /* 0x000fc400078ec0ff */
[----:B------:R-:W-:Y:S01]  /*9930*/  LOP3.LUT R20, R20, R21, RZ, 0x3c, !PT ;  /* 0x0000001514147212 */ /* 0x000fe200078e3cff */
[--C-:B------:R-:W-:Y:S01]  /*9940*/  IMAD.X R21, RZ, RZ, R203.reuse, P6 ;  /* 0x000000ffff157224 */ /* 0x100fe200030e06cb */
[----:B------:R-:W-:Y:S02]  /*9950*/  LOP3.LUT R38, R39, 0x380, RZ, 0xc0, !PT ;  /* 0x0000038027267812 */ /* 0x000fe400078ec0ff */
[----:B------:R-:W-:Y:S01]  /*9960*/  LOP3.LUT R30, R30, R31, RZ, 0x3c, !PT ;  /* 0x0000001f1e1e7212 */ /* 0x000fe200078e3cff */
[----:B------:R-:W-:Y:S01]  /*9970*/  IMAD.X R31, RZ, RZ, R203, P2 ;  /* 0x000000ffff1f7224 */ /* 0x000fe200010e06cb */
[----:B------:R-:W-:Y:S02]  /*9980*/  LOP3.LUT R54, R55, 0x380, RZ, 0xc0, !PT ;  /* 0x0000038037367812 */ /* 0x000fe400078ec0ff */
[----:B------:R-:W-:Y:S02]  /*9990*/  IADD3 R47, P6, R202, 0x8000, RZ ;  /* 0x00008000ca2f7810 */ /* 0x000fe40007fde0ff */
[----:B------:R-:W-:-:S02]  /*99a0*/  SHF.R.U64 R26, R26, 0x3, RZ ;  /* 0x000000031a1a7819 */ /* 0x000fc400000012ff */
[C---:B------:R-:W-:Y:S02]  /*99b0*/  IADD3 R51, P2, R202.reuse, 0x8060, RZ ;  /* 0x00008060ca337810 */ /* 0x040fe40007f5e0ff */
[----:B------:R-:W-:Y:S02]  /*99c0*/  LOP3.LUT R67, R202, 0x380, RZ, 0xc0, !PT ;  /* 0x00000380ca437812 */ /* 0x000fe400078ec0ff */
[----:B------:R-:W-:Y:S02]  /*99d0*/  SHF.R.U64 R38, R38, 0x3, RZ ;  /* 0x0000000326267819 */ /* 0x000fe400000012ff */
[----:B------:R-:W-:Y:S02]  /*99e0*/  SHF.R.U64 R54, R54, 0x3, RZ ;  /* 0x0000000336367819 */ /* 0x000fe400000012ff */
[----:B------:R-:W-:Y:S02]  /*99f0*/  LOP3.LUT R46, R47, 0x380, RZ, 0xc0, !PT ;  /* 0x000003802f2e7812 */ /* 0x000fe400078ec0ff */
[----:B------:R-:W-:-:S02]  /*9a00*/  SHF.R.S32.HI R86, RZ, 0x1f, R225 ;  /* 0x0000001fff567819 */ /* 0x000fc400000114e1 */
[----:B------:R-:W-:Y:S01]  /*9a10*/  LOP3.LUT R26, R26, R27, RZ, 0x3c, !PT ;  /* 0x0000001b1a1a7212 */ /* 0x000fe200078e3cff */
[----:B------:R-:W-:Y:S01]  /*9a20*/  IMAD.X R27, RZ, RZ, R203, P1 ;  /* 0x000000ffff1b7224 */ /* 0x000fe200008e06cb */
[----:B------:R-:W-:Y:S02]  /*9a30*/  LOP3.LUT R50, R51, 0x380, RZ, 0xc0, !PT ;  /* 0x0000038033327812 */ /* 0x000fe400078ec0ff */
[----:B------:R-:W-:Y:S02]  /*9a40*/  SHF.R.U64 R67, R67, 0x3, RZ ;  /* 0x0000000343437819 */ /* 0x000fe400000012ff */
[----:B------:R-:W-:Y:S02]  /*9a50*/  LOP3.LUT R38, R38, R39, RZ, 0x3c, !PT ;  /* 0x0000002726267212 */ /* 0x000fe400078e3cff */
[----:B------:R-:W-:Y:S02]  /*9a60*/  IADD3 R39, P1, R202, 0x8040, RZ ;  /* 0x00008040ca277810 */ /* 0x000fe40007f3e0ff */
[----:B------:R-:W-:-:S02]  /*9a70*/  LOP3.LUT R54, R54, R55, RZ, 0x3c, !PT ;  /* 0x0000003736367212 */ /* 0x000fc400078e3cff */
[----:B------:R-:W-:Y:S02]  /*9a80*/  IADD3 R43, P5, R202, 0x4060, RZ ;  /* 0x00004060ca2b7810 */ /* 0x000fe40007fbe0ff */
[----:B------:R-:W-:Y:S02]  /*9a90*/  SHF.R.U64 R46, R46, 0x3, RZ ;  /* 0x000000032e2e7819 */ /* 0x000fe400000012ff */
[----:B------:R-:W-:Y:S02]  /*9aa0*/  LEA.HI R55, R86, R225, RZ, 0x7 ;  /* 0x000000e156377211 */ /* 0x000fe400078f38ff */
[----:B------:R-:W-:Y:S02]  /*9ab0*/  SHF.R.U64 R50, R50, 0x3, RZ ;  /* 0x0000000332327819 */ /* 0x000fe400000012ff */
[----:B------:R-:W-:Y:S01]  /*9ac0*/  LOP3.LUT R66, R67, R202, RZ, 0x3c, !PT ;  /* 0x000000ca43427212 */ /* 0x000fe200078e3cff */
[----:B------:R-:W-:Y:S01]  /*9ad0*/  IMAD.MOV.U32 R67, RZ, RZ, R203 ;  /* 0x000000ffff437224 */ /* 0x000fe200078e00cb */
[----:B------:R-:W-:-:S02]  /*9ae0*/  LOP3.LUT R28, R39, 0x380, RZ, 0xc0, !PT ;  /* 0x00000380271c7812 */ /* 0x000fc400078ec0ff */
[----:B------:R-:W-:Y:S02]  /*9af0*/  LOP3.LUT R42, R43, 0x380, RZ, 0xc0, !PT ;  /* 0x000003802b2a7812 */ /* 0x000fe400078ec0ff */
[----:B------:R-:W-:Y:S01]  /*9b00*/  LOP3.LUT R46, R46, R47, RZ, 0x3c, !PT ;  /* 0x0000002f2e2e7212 */ /* 0x000fe200078e3cff */
[--C-:B------:R-:W-:Y:S01]  /*9b10*/  IMAD.X R47, RZ, RZ, R203.reuse, P6 ;  /* 0x000000ffff2f7224 */ /* 0x100fe200030e06cb */
[----:B------:R-:W-:Y:S01]  /*9b20*/  LOP3.LUT R94, R55, 0xffffff80, RZ, 0xc0, !PT ;  /* 0xffffff80375e7812 */ /* 0x000fe200078ec0ff */
[----:B------:R-:W-:Y:S01]  /*9b30*/  IMAD.X R55, RZ, RZ, R203, P3 ;  /* 0x000000ffff377224 */ /* 0x000fe200018e06cb */
[----:B------:R-:W-:Y:S02]  /*9b40*/  LOP3.LUT R50, R50, R51, RZ, 0x3c, !PT ;  /* 0x0000003332327212 */ /* 0x000fe400078e3cff */
[----:B------:R-:W-:Y:S01]  /*9b50*/  IADD3 R51, P6, R202, 0xc060, RZ ;  /* 0x0000c060ca337810 */ /* 0x000fe20007fde0ff */
[----:B------:R-:W-:Y:S01]  /*9b60*/  IMAD.IADD R94, R225, 0x1, -R94 ;  /* 0x00000001e15e7824 */ /* 0x000fe200078e0a5e */
[----:B------:R-:W-:-:S02]  /*9b70*/  SHF.R.U64 R28, R28, 0x3, RZ ;  /* 0x000000031c1c7819 */ /* 0x000fc400000012ff */
[----:B------:R-:W-:Y:S02]  /*9b80*/  MOV R67, R66 ;  /* 0x0000004200437202 */ /* 0x000fe40000000f00 */
[----:B------:R-:W-:Y:S01]  /*9b90*/  F2FP.F16.F32.PACK_AB R4, R25, R4 ;  /* 0x000000041904723e */ /* 0x000fe200000000ff */
[--C-:B------:R-:W-:Y:S01]  /*9ba0*/  IMAD.X R25, RZ, RZ, R203.reuse, P0 ;  /* 0x000000ffff197224 */ /* 0x100fe200000e06cb */
[----:B------:R-:W-:Y:S02]  /*9bb0*/  F2FP.F16.F32.PACK_AB R5, R170, R5 ;  /* 0x00000005aa05723e */ /* 0x000fe400000000ff */
[----:B------:R-:W-:Y:S01]  /*9bc0*/  F2FP.F16.F32.PACK_AB R6, R29, R6 ;  /* 0x000000061d06723e */ /* 0x000fe200000000ff */
[----:B------:R-:W-:Y:S01]  /*9bd0*/  IMAD.X R29, RZ, RZ, R203, P1 ;  /* 0x000000ffff1d7224 */ /* 0x000fe200008e06cb */
[----:B------:R-:W-:Y:S02]  /*9be0*/  F2FP.F16.F32.PACK_AB R7, R168, R7 ;  /* 0x00000007a807723e */ /* 0x000fe400000000ff */
[----:B------:R-:W-:-:S02]  /*9bf0*/  SHF.R.U64 R42, R42, 0x3, RZ ;  /* 0x000000032a2a7819 */ /* 0x000fc400000012ff */
[----:B------:R-:W-:Y:S01]  /*9c00*/  MOV R26, R26 ;  /* 0x0000001a001a7202 */ /* 0x000fe20000000f00 */
[----:B------:R-:W-:Y:S01]  /*9c10*/  VIADD R27, R223, UR42 ;  /* 0x0000002adf1b7c36 */ /* 0x000fe20008000000 */
[----:B------:R-:W-:Y:S01]  /*9c20*/  LOP3.LUT R66, R51, 0x380, RZ, 0xc0, !PT ;  /* 0x0000038033427812 */ /* 0x000fe200078ec0ff */
[----:B------:R3:W-:Y:S01]  /*9c30*/  STSM.16.M88.4 [R67], R4 ;  /* 0x0000000443007844 */ /* 0x0007e20000000200 */
[----:B------:R-:W-:Y:S01]  /*9c40*/  LOP3.LUT R28, R28, R39, RZ, 0x3c, !PT ;  /* 0x000000271c1c7212 */ /* 0x000fe200078e3cff */
[--C-:B------:R-:W-:Y:S01]  /*9c50*/  IMAD.X R39, RZ, RZ, R203.reuse, P4 ;  /* 0x000000ffff277224 */ /* 0x100fe200020e06cb */
[----:B------:R-:W-:Y:S01]  /*9c60*/  LOP3.LUT R42, R42, R43, RZ, 0x3c, !PT ;  /* 0x0000002b2a2a7212 */ /* 0x000fe200078e3cff */
[----:B------:R-:W-:Y:S01]  /*9c70*/  IMAD.X R43, RZ, RZ, R203, P5 ;  /* 0x000000ffff2b7224 */ /* 0x000fe200028e06cb */
[C---:B------:R-:W-:Y:S02]  /*9c80*/  IADD3 R59, P4, R202.reuse, 0xc020, RZ ;  /* 0x0000c020ca3b7810 */ /* 0x040fe40007f9e0ff */
[----:B------:R-:W-:-:S02]  /*9c90*/  IADD3 R63, P5, R202, 0xc040, RZ ;  /* 0x0000c040ca3f7810 */ /* 0x000fc40007fbe0ff */
[----:B------:R-:W-:Y:S02]  /*9ca0*/  SHF.R.U64 R66, R66, 0x3, RZ ;  /* 0x0000000342427819 */ /* 0x000fe400000012ff */
[----:B------:R-:W-:Y:S02]  /*9cb0*/  LOP3.LUT P0, RZ, R94, 0x3, RZ, 0xc0, !PT ;  /* 0x000000035eff7812 */ /* 0x000fe4000780c0ff */
[----:B------:R-:W-:Y:S02]  /*9cc0*/  LOP3.LUT R58, R59, 0x380, RZ, 0xc0, !PT ;  /* 0x000003803b3a7812 */ /* 0x000fe400078ec0ff */
[----:B------:R-:W-:Y:S01]  /*9cd0*/  LOP3.LUT R62, R63, 0x380, RZ, 0xc0, !PT ;  /* 0x000003803f3e7812 */ /* 0x000fe200078ec0ff */
[----:B---3--:R-:W-:Y:S01]  /*9ce0*/  VIADD R4, R27, 0x8 ;  /* 0x000000081b047836 */ /* 0x008fe20000000000 */
[----:B------:R-:W-:Y:S01]  /*9cf0*/  LOP3.LUT R66, R66, R51, RZ, 0x3c, !PT ;  /* 0x0000003342427212 */ /* 0x000fe200078e3cff */
[--C-:B------:R-:W-:Y:S01]  /*9d00*/  IMAD.X R67, RZ, RZ, R203.reuse, P6 ;  /* 0x000000ffff437224 */ /* 0x100fe200030e06cb */
[----:B------:R-:W-:Y:S01]  /*9d10*/  MOV R94, R20 ;  /* 0x00000014005e7202 */ /* 0x000fe20000000f00 */
[----:B------:R-:W-:Y:S01]  /*9d20*/  IMAD.X R51, RZ, RZ, R203, P2 ;  /* 0x000000ffff337224 */ /* 0x000fe200010e06cb */
[----:B------:R-:W-:Y:S01]  /*9d30*/  ISETP.GE.OR P1, PT, R4, UR6, P0 ;  /* 0x0000000604007c0c */ /* 0x000fe20008726670 */
[----:B------:R-:W-:Y:S01]  /*9d40*/  IMAD.U32 R21, RZ, RZ, UR9 ;  /* 0x00000009ff157e24 */ /* 0x000fe2000f8e00ff */
[----:B------:R-:W-:Y:S01]  /*9d50*/  F2FP.F16.F32.PACK_AB R4, R33, R32 ;  /* 0x000000202104723e */ /* 0x000fe200000000ff */
[----:B------:R-:W-:Y:S01]  /*9d60*/  IMAD.U32 R21, RZ, RZ, UR5 ;  /* 0x00000005ff157e24 */ /* 0x000fe2000f8e00ff */
[----:B------:R-:W-:Y:S01]  /*9d70*/  F2FP.F16.F32.PACK_AB R5, R163, R48 ;  /* 0x00000030a305723e */ /* 0x000fe200000000ff */
[----:B------:R-:W-:Y:S01]  /*9d80*/  USHF.R.S32.HI UR5, URZ, 0x1f, UR44 ;  /* 0x0000001f3f057899 */ /* 0x000fe2000801142c */
[----:B------:R-:W-:Y:S01]  /*9d90*/  F2FP.F16.F32.PACK_AB R6, R37, R36 ;  /* 0x000000242506723e */ /* 0x000fe200000000ff */
[----:B------:R-:W-:Y:S01]  /*9da0*/  IMAD.U32 R20, RZ, RZ, UR8 ;  /* 0x00000008ff147e24 */ /* 0x000fe2000f8e00ff */
[----:B------:R-:W-:-:S02]  /*9db0*/  F2FP.F16.F32.PACK_AB R7, R161, R44 ;  /* 0x0000002ca107723e */ /* 0x000fc400000000ff */
[----:B------:R-:W-:Y:S02]  /*9dc0*/  MOV R87, R22 ;  /* 0x0000001600577202 */ /* 0x000fe40000000f00 */
[----:B------:R-:W-:Y:S01]  /*9dd0*/  F2FP.F16.F32.PACK_AB R8, R41, R8 ;  /* 0x000000082908723e */ /* 0x000fe200000000ff */
[----:B------:R-:W3:Y:S01]  /*9de0*/  LDC.64 R22, c[0x0][0xc78] ;  /* 0x00031e00ff167b82 */ /* 0x000ee20000000a00 */
[----:B------:R-:W-:Y:S01]  /*9df0*/  F2FP.F16.F32.PACK_AB R9, R166, R9 ;  /* 0x00000009a609723e */ /* 0x000fe200000000ff */
[----:B------:R3:W-:Y:S01]  /*9e00*/  STSM.16.M88.4 [R94], R4 ;  /* 0x000000045e007844 */ /* 0x0007e20000000200 */
[----:B------:R-:W-:Y:S02]  /*9e10*/  F2FP.F16.F32.PACK_AB R10, R45, R10 ;  /* 0x0000000a2d0a723e */ /* 0x000fe400000000ff */
[----:B------:R-:W-:Y:S02]  /*9e20*/  F2FP.F16.F32.PACK_AB R11, R164, R11 ;  /* 0x0000000ba40b723e */ /* 0x000fe400000000ff */
[----:B------:R-:W-:-:S02]  /*9e30*/  SHF.R.U64 R58, R58, 0x3, RZ ;  /* 0x000000033a3a7819 */ /* 0x000fc400000012ff */
[----:B------:R-:W-:Y:S01]  /*9e40*/  MOV R25, R24 ;  /* 0x0000001800197202 */ /* 0x000fe20000000f00 */
[----:B------:R-:W-:Y:S01]  /*9e50*/  STSM.16.M88.4 [R87], R8 ;  /* 0x0000000857007844 */ /* 0x000fe20000000200 */
[----:B------:R-:W-:Y:S02]  /*9e60*/  F2FP.F16.F32.PACK_AB R12, R49, R12 ;  /* 0x0000000c310c723e */ /* 0x000fe400000000ff */
[----:B------:R-:W-:Y:S02]  /*9e70*/  F2FP.F16.F32.PACK_AB R13, R162, R13 ;  /* 0x0000000da20d723e */ /* 0x000fe400000000ff */
[----:B------:R-:W-:Y:S02]  /*9e80*/  F2FP.F16.F32.PACK_AB R14, R53, R14 ;  /* 0x0000000e350e723e */ /* 0x000fe400000000ff */
[----:B------:R-:W-:Y:S02]  /*9e90*/  F2FP.F16.F32.PACK_AB R15, R160, R15 ;  /* 0x0000000fa00f723e */ /* 0x000fe400000000ff */
[----:B------:R-:W-:-:S02]  /*9ea0*/  SHF.R.U64 R62, R62, 0x3, RZ ;  /* 0x000000033e3e7819 */ /* 0x000fc400000012ff */
[----:B------:R-:W-:Y:S01]  /*9eb0*/  MOV R30, R30 ;  /* 0x0000001e001e7202 */ /* 0x000fe20000000f00 */
[----:B------:R-:W-:Y:S01]  /*9ec0*/  STSM.16.M88.4 [R26], R12 ;  /* 0x0000000c1a007844 */ /* 0x000fe20000000200 */
[----:B------:R-:W-:Y:S01]  /*9ed0*/  MOV R24, R66 ;  /* 0x0000004200187202 */ /* 0x000fe20000000f00 */
[C---:B---3--:R-:W-:Y:S01]  /*9ee0*/  IMAD R4, R22.reuse, UR5, RZ ;  /* 0x0000000516047c24 */ /* 0x048fe2000f8e02ff */
[----:B------:R-:W-:Y:S01]  /*9ef0*/  F2FP.F16.F32.PACK_AB R16, R57, R16 ;  /* 0x000000103910723e */ /* 0x000fe200000000ff */
[----:B------:R-:W-:Y:S01]  /*9f00*/  IMAD.WIDE.U32 R20, R22, UR44, R20 ;  /* 0x0000002c16147c25 */ /* 0x000fe2000f8e0014 */
[----:B------:R-:W-:Y:S02]  /*9f10*/  F2FP.F16.F32.PACK_AB R17, R154, R17 ;  /* 0x000000119a11723e */ /* 0x000fe400000000ff */
[----:B------:R-:W-:Y:S01]  /*9f20*/  F2FP.F16.F32.PACK_AB R18, R61, R18 ;  /* 0x000000123d12723e */ /* 0x000fe200000000ff */
[----:B------:R-:W-:Y:S01]  /*9f30*/  IMAD R4, R23, UR44, R4 ;  /* 0x0000002c17047c24 */ /* 0x000fe2000f8e0204 */
[----:B------:R-:W-:-:S02]  /*9f40*/  F2FP.F16.F32.PACK_AB R19, R152, R19 ;  /* 0x000000139813723e */ /* 0x000fc400000000ff */
[----:B------:R-:W-:Y:S02]  /*9f50*/  F2FP.F16.F32.PACK_AB R64, R65, R64 ;  /* 0x000000404140723e */ /* 0x000fe400000000ff */
[----:B------:R-:W-:Y:S01]  /*9f60*/  F2FP.F16.F32.PACK_AB R72, R73, R72 ;  /* 0x000000484948723e */ /* 0x000fe200000000ff */
[----:B------:R-:W-:Y:S01]  /*9f70*/  STSM.16.M88.4 [R30], R16 ;  /* 0x000000101e007844 */ /* 0x000fe20000000200 */
[----:B------:R-:W-:Y:S02]  /*9f80*/  MOV R34, R34 ;  /* 0x0000002200227202 */ /* 0x000fe40000000f00 */
[----:B------:R-:W-:Y:S02]  /*9f90*/  F2FP.F16.F32.PACK_AB R65, R159, R40 ;  /* 0x000000289f41723e */ /* 0x000fe400000000ff */
[----:B------:R-:W-:Y:S02]  /*9fa0*/  F2FP.F16.F32.PACK_AB R66, R69, R68 ;  /* 0x000000444542723e */ /* 0x000fe400000000ff */
        /* <DEDUP_REMOVED lines=10> */
[----:B------:R-:W-:Y:S01]  /*a050*/  LOP3.LUT R58, R58, R59, RZ, 0x3c, !PT ;  /* 0x0000003b3a3a7212 */ /* 0x000fe200078e3cff */
[----:B------:R-:W-:Y:S01]  /*a060*/  IMAD.X R59, RZ, RZ, R203, P4 ;  /* 0x000000ffff3b7224 */ /* 0x000fe200020e06cb */
        /* <DEDUP_REMOVED lines=49> */
[----:B------:R-:W-:-:S02]  /*a380*/  F2FP.F16.F32.PACK_AB R147, R3, R150 ;  /* 0x000000960393723e */ /* 0x000fc400000000ff */
[----:B------:R-:W-:Y:S02]  /*a390*/  LEA.HI R86, R86, R225, RZ, 0x5 ;  /* 0x000000e156567211 */ /* 0x000fe400078f28ff */
        /* <DEDUP_REMOVED lines=9> */
[----:B---3--:R-:W3:Y:S02]  /*a430*/  FENCE.VIEW.ASYNC.S ;  /* 0x00000000000073c6 */ /* 0x008ee40000000000 */
[----:B---3--:R-:W-:Y:S06]  /*a440*/  BAR.ARV 0x1, 0x120 ;  /* 0x0044800000007b1d */ /* 0x008fec0000002000 */
[----:B------:R-:W-:Y:S01]  /*a450*/  ISETP.GE.OR P0, PT, R27, UR6, P0 ;  /* 0x000000061b007c0c */ /* 0x000fe20008706670 */
[----:B------:R-:W-:Y:S01]  /*a460*/  ULDC.64 UR6, c[0x0][0xc40] ;  /* 0x0003100000067ab9 */ /* 0x000fe20000000a00 */
[----:B------:R-:W3:Y:S01]  /*a470*/  SHFL.IDX PT, R3, R86, RZ, 0x1f ;  /* 0x00001fff56037589 */ /* 0x000ee200000e0000 */
[----:B------:R-:W-:-:S02]  /*a480*/  IADD3.X R5, R5, R21, R4, P2, !PT ;  /* 0x0000001505057210 */ /* 0x000fc400017fe404 */
[----:B------:R-:W-:-:S04]  /*a490*/  LEA R4, P2, R6, UR6, 0x2 ;  /* 0x0000000606047c11 */ /* 0x000fc8000f8410ff */
[----:B------:R-:W-:-:S05]  /*a4a0*/  LEA.HI.X R5, R6, UR7, R5, 0x2, P2 ;  /* 0x0000000706057c11 */ /* 0x000fca00090f1405 */
[----:B------:R4:W-:Y:S04]  /*a4b0*/  @!P1 STG.E desc[UR46][R4.64+0x20], R2 ;  /* 0x0000200204009986 */ /* 0x0009e8000c10192e */
[----:B------:R4:W-:Y:S01]  /*a4c0*/  @!P0 STG.E desc[UR46][R4.64], R0 ;  /* 0x0000000004008986 */ /* 0x0009e2000c10192e */
[----:B---3--:R-:W-:-:S13]  /*a4d0*/  ISETP.NE.AND P0, PT, R3, 0x7, PT ;  /* 0x000000070300780c */ /* 0x008fda0003f05270 */
[----:B----4-:R-:W-:Y:S05]  /*a4e0*/  @P0 BRA `(.L_x_3437) ;  /* 0x0000000c00040947 */ /* 0x010fea0003800000 */
        /* <DEDUP_REMOVED lines=14> */
[----:B---3--:R-:W-:Y:S01]  /*a5d0*/  UMOV UR40, UR5 ;  /* 0x0000000500287c82 */ /* 0x008fe20008000000 */
[----:B------:R-:W-:Y:S01]  /*a5e0*/  UMOV UR41, UR8 ;  /* 0x0000000800297c82 */ /* 0x000fe20008000000 */
[----:B------:R-:W-:Y:S01]  /*a5f0*/  UMOV UR5, 0x80 ;  /* 0x0000008000057882 */ /* 0x000fe20000000000 */
[----:B------:R3:W-:Y:S02]  /*a600*/  UTMASTG.5D [UR40], [UR6] ;  /* 0x00000028060073b5 */ /* 0x0007e40008020000 */
[----:B---3--:R-:W-:Y:S01]  /*a610*/  UMOV UR40, UR9 ;  /* 0x0000000900287c82 */ /* 0x008fe20008000000 */
[----:B------:R-:W-:Y:S01]  /*a620*/  UMOV UR41, UR5 ;  /* 0x0000000500297c82 */ /* 0x000fe20008000000 */
[----:B------:R-:W-:Y:S01]  /*a630*/  UMOV UR5, 0xc0 ;  /* 0x000000c000057882 */ /* 0x000fe20000000000 */
[----:B------:R3:W-:Y:S02]  /*a640*/  UTMASTG.5D [UR40], [UR6] ;  /* 0x00000028060073b5 */ /* 0x0007e40008020000 */
[----:B---3--:R-:W-:Y:S01]  /*a650*/  UMOV UR40, UR10 ;  /* 0x0000000a00287c82 */ /* 0x008fe20008000000 */
[----:B------:R-:W-:Y:S01]  /*a660*/  UMOV UR41, UR5 ;  /* 0x0000000500297c82 */ /* 0x000fe20008000000 */
[----:B------:R-:W-:Y:S01]  /*a670*/  UIADD3 UR5, UR39, 0x32420, URZ ;  /* 0x0003242027057890 */ /* 0x000fe2000fffe03f */
[----:B------:R3:W-:Y:S03]  /*a680*/  UTMASTG.5D [UR40], [UR6] ;  /* 0x00000028060073b5 */ /* 0x0007e60008020000 */
[----:B------:R-:W-:Y:S01]  /*a690*/  UPRMT UR5, URZ, 0x654, UR5 ;  /* 0x000006543f057896 */ /* 0x000fe20008000005 */
[----:B------:R0:W-:Y:S01]  /*a6a0*/  UTMACMDFLUSH ;  /* 0x00000000000079b7 */ /* 0x0001e20000000000 */
[----:B------:R-:W-:-:S07]  /*a6b0*/  DEPBAR.LE SB0, 0x0 ;  /* 0x000080000000791a */ /* 0x000fce0000000000 */
[----:B---3--:R-:W-:Y:S03]  /*a6c0*/  SYNCS.ARRIVE.TRANS64.RED.A1T0 RZ, [UR5], RZ ;  /* 0x000000ffffff79a7 */ /* 0x008fe60008100405 */
.L_x_3439:
[----:B------:R-:W-:Y:S05]  /*a6d0*/  BSYNC B0 ;  /* 0x0000000000007941 */ /* 0x000fea0003800000 */
.L_x_3438:
[----:B------:R-:W-:Y:S05]  /*a6e0*/  BRA `(.L_x_3437) ;  /* 0x0000000800847947 */ /* 0x000fea0003800000 */
.L_x_3436:
[----:B------:R-:W3:Y:S01]  /*a6f0*/  LDC R12, c[0x0][0xeac] ;  /* 0x0003ab00ff0c7b82 */ /* 0x000ee20000000800 */
[----:B------:R-:W-:Y:S01]  /*a700*/  ISETP.GT.AND P0, PT, R225, 0x7f, PT ;  /* 0x0000007fe100780c */ /* 0x000fe20003f04270 */
[----:B------:R-:W-:Y:S01]  /*a710*/  USHF.R.S32.HI UR5, URZ, 0x1f, UR43 ;  /* 0x0000001f3f057899 */ /* 0x000fe2000801142b */
[----:B------:R-:W-:Y:S01]  /*a720*/  BSSY B0, `(.L_x_3440) ;  /* 0x000001c000007945 */ /* 0x000fe20003800000 */
[----:B------:R-:W-:Y:S01]  /*a730*/  USHF.R.S32.HI UR6, URZ, 0x1f, UR44 ;  /* 0x0000001f3f067899 */ /* 0x000fe2000801142c */
[----:B------:R-:W-:Y:S02]  /*a740*/  SHF.R.S32.HI R219, RZ, 0x1f, R218 ;  /* 0x0000001fffdb7819 */ /* 0x000fe400000114da */
[----:B------:R-:W-:Y:S01]  /*a750*/  SHF.R.S32.HI R14, RZ, 0x1f, R225 ;  /* 0x0000001fff0e7819 */ /* 0x000fe200000114e1 */
[----:B------:R-:W4:Y:S08]  /*a760*/  LDC.64 R6, c[0x0][0xbe0] ;  /* 0x0002f800ff067b82 */ /* 0x000f300000000a00 */
[----:B------:R-:W1:Y:S01]  /*a770*/  LDC.64 R8, c[0x0][0xbe8] ;  /* 0x0002fa00ff087b82 */ /* 0x000e620000000a00 */
[----:B------:R-:W-:Y:S05]  /*a780*/  @P0 BRA `(.L_x_3441) ;  /* 0x0000000000540947 */ /* 0x000fea0003800000 */
[----:B------:R-:W5:Y:S01]  /*a790*/  S2R R0, SR_TID.X ;  /* 0x0000000000007919 */ /* 0x000f620000002100 */
[----:B------:R-:W-:Y:S01]  /*a7a0*/  ULDC UR7, c[0x0][0xb88] ;  /* 0x0002e20000077ab9 */ /* 0x000fe20000000800 */
[----:B-----5:R-:W-:-:S04]  /*a7b0*/  IADD3 R2, R221, -0x80, R0 ;  /* 0xffffff80dd027810 */ /* 0x020fc80007ffe000 */
[----:B------:R-:W-:-:S13]  /*a7c0*/  ISETP.GE.AND P0, PT, R2, UR7, PT ;  /* 0x0000000702007c0c */ /* 0x000fda000bf06270 */
[----:B------:R-:W-:Y:S05]  /*a7d0*/  @P0 BRA `(.L_x_3441) ;  /* 0x0000000000400947 */ /* 0x000fea0003800000 */
[----:B------:R-:W5:Y:S01]  /*a7e0*/  LDC.64 R4, c[0x0][0xc70] ;  /* 0x00031c00ff047b82 */ /* 0x000f620000000a00 */
[----:B------:R-:W-:Y:S01]  /*a7f0*/  SHF.R.S32.HI R3, RZ, 0x1f, R2 ;  /* 0x0000001fff037819 */ /* 0x000fe20000011402 */
[----:B------:R-:W-:-:S06]  /*a800*/  ULDC.64 UR8, c[0x0][0xc40] ;  /* 0x0003100000087ab9 */ /* 0x000fcc0000000a00 */
[----:B------:R-:W1:Y:S01]  /*a810*/  LDC.64 R10, c[0x0][0xc78] ;  /* 0x00031e00ff0a7b82 */ /* 0x000e620000000a00 */
[C---:B-----5:R-:W-:Y:S02]  /*a820*/  IMAD R0, R4.reuse, UR5, RZ ;  /* 0x0000000504007c24 */ /* 0x060fe4000f8e02ff */
[----:B------:R-:W-:-:S04]  /*a830*/  IMAD.WIDE.U32 R2, R4, UR43, R2 ;  /* 0x0000002b04027c25 */ /* 0x000fc8000f8e0002 */
[----:B------:R-:W-:Y:S02]  /*a840*/  IMAD R5, R5, UR43, R0 ;  /* 0x0000002b05057c24 */ /* 0x000fe4000f8e0200 */
[C---:B-1----:R-:W-:Y:S02]  /*a850*/  IMAD R0, R10.reuse, UR6, RZ ;  /* 0x000000060a007c24 */ /* 0x042fe4000f8e02ff */
[----:B------:R-:W-:Y:S02]  /*a860*/  IMAD.IADD R3, R3, 0x1, R5 ;  /* 0x0000000103037824 */ /* 0x000fe400078e0205 */
[----:B------:R-:W-:Y:S02]  /*a870*/  IMAD R5, R11, UR44, R0 ;  /* 0x0000002c0b057c24 */ /* 0x000fe4000f8e0200 */
[----:B------:R-:W-:-:S05]  /*a880*/  IMAD.WIDE.U32 R2, R10, UR44, R2 ;  /* 0x0000002c0a027c25 */ /* 0x000fca000f8e0002 */
[----:B------:R-:W-:Y:S02]  /*a890*/  IADD3 R3, R3, R5, RZ ;  /* 0x0000000503037210 */ /* 0x000fe40007ffe0ff */
[----:B------:R-:W-:-:S04]  /*a8a0*/  LEA R4, P0, R2, UR8, 0x2 ;  /* 0x0000000802047c11 */ /* 0x000fc8000f8010ff */
[----:B------:R-:W-:Y:S01]  /*a8b0*/  LEA.HI.X R5, R2, UR9, R3, 0x2, P0 ;  /* 0x0000000902057c11 */ /* 0x000fe200080f1403 */
[----:B------:R-:W-:-:S05]  /*a8c0*/  IMAD.MOV.U32 R3, RZ, RZ, -0x800000 ;  /* 0xff800000ff037424 */ /* 0x000fca00078e00ff */
[----:B------:R1:W-:Y:S03]  /*a8d0*/  STG.E desc[UR46][R4.64], R3 ;  /* 0x0000000304007986 */ /* 0x0003e6000c10192e */
.L_x_3441:
[----:B------:R-:W-:Y:S05]  /*a8e0*/  BSYNC B0 ;  /* 0x0000000000007941 */ /* 0x000fea0003800000 */
.L_x_3440:
[----:B----4-:R-:W-:Y:S01]  /*a8f0*/  IMAD R0, R6, UR5, RZ ;  /* 0x0000000506007c24 */ /* 0x010fe2000f8e02ff */
[----:B------:R-:W-:Y:S01]  /*a900*/  LEA.HI R14, R14, R225, RZ, 0x3 ;  /* 0x000000e10e0e7211 */ /* 0x000fe200078f18ff */
[----:B------:R-:W-:Y:S01]  /*a910*/  ULDC UR5, c[0x0][0xb88] ;  /* 0x0002e20000057ab9 */ /* 0x000fe20000000800 */
[----:B-1----:R-:W-:Y:S01]  /*a920*/  IMAD.WIDE.U32 R4, R6, UR43, R218 ;  /* 0x0000002b06047c25 */ /* 0x002fe2000f8e00da */
[----:B------:R-:W-:Y:S01]  /*a930*/  UIADD3 UR42, -UR42, UR5, URZ ;  /* 0x000000052a2a7290 */ /* 0x000fe2000fffe13f */
[----:B------:R-:W-:Y:S01]  /*a940*/  SHF.R.S32.HI R2, RZ, 0x3, R14 ;  /* 0x00000003ff027819 */ /* 0x000fe2000001140e */
[----:B------:R-:W-:Y:S01]  /*a950*/  ULOP3.LUT UR40, URZ, UR40, URZ, 0x33, !UPT ;  /* 0x000000283f287292 */ /* 0x000fe2000f8e333f */
[----:B------:R-:W-:Y:S01]  /*a960*/  IMAD R3, R7, UR43, R0 ;  /* 0x0000002b07037c24 */ /* 0x000fe2000f8e0200 */
[----:B------:R-:W-:Y:S02]  /*a970*/  BSSY B0, `(.L_x_3442) ;  /* 0x0000026000007945 */ /* 0x000fe40003800000 */
[C---:B------:R-:W-:Y:S01]  /*a980*/  ISETP.GE.AND P2, PT, R2.reuse, UR42, PT ;  /* 0x0000002a02007c0c */ /* 0x040fe2000bf46270 */
[----:B------:R-:W-:-:S02]  /*a990*/  VIADD R0, R2, 0x20 ;  /* 0x0000002002007836 */ /* 0x000fc40000000000 */
[----:B------:R-:W-:Y:S02]  /*a9a0*/  VIADD R6, R2, 0x40 ;  /* 0x0000004002067836 */ /* 0x000fe40000000000 */
[----:B------:R-:W-:Y:S01]  /*a9b0*/  IMAD.IADD R5, R5, 0x1, R3 ;  /* 0x0000000105057824 */ /* 0x000fe200078e0203 */
[----:B------:R-:W-:Y:S01]  /*a9c0*/  ISETP.GE.AND P0, PT, R0, UR42, PT ;  /* 0x0000002a00007c0c */ /* 0x000fe2000bf06270 */
[----:B------:R-:W-:Y:S01]  /*a9d0*/  IMAD R0, R8, UR6, RZ ;  /* 0x0000000608007c24 */ /* 0x000fe2000f8e02ff */
[----:B------:R-:W-:Y:S01]  /*a9e0*/  SHF.R.S32.HI R3, RZ, 0x1f, R2 ;  /* 0x0000001fff037819 */ /* 0x000fe20000011402 */
[----:B---3--:R-:W-:Y:S01]  /*a9f0*/  VIADD R11, R12, UR40 ;  /* 0x000000280c0b7c36 */ /* 0x008fe20008000000 */
[----:B------:R-:W-:Y:S01]  /*aa00*/  ISETP.GE.AND P1, PT, R6, UR42, PT ;  /* 0x0000002a06007c0c */ /* 0x000fe2000bf26270 */
        /* <DEDUP_REMOVED lines=28> */
.L_x_3443:
[----:B------:R-:W-:Y:S05]  /*abd0*/  BSYNC B0 ;  /* 0x0000000000007941 */ /* 0x000fea0003800000 */
.L_x_3442:
[----:B------:R-:W-:Y:S01]  /*abe0*/  BSSY B0, `(.L_x_3444) ;  /* 0x000001b000007945 */ /* 0x000fe20003800000 */
[----:B------:R-:W-:-:S03]  /*abf0*/  ISETP.GE.AND P2, PT, R0, UR42, PT ;  /* 0x0000002a00007c0c */ /* 0x000fc6000bf46270 */
[----:B------:R-:W-:Y:S10]  /*ac00*/  @P0 BRA `(.L_x_3445) ;  /* 0x0000000000600947 */ /* 0x000ff40003800000 */
[----:B-1----:R-:W-:Y:S01]  /*ac10*/  IADD3 R9, P0, R4, 0x20, RZ ;  /* 0x0000002004097810 */ /* 0x002fe20007f1e0ff */
        /* <DEDUP_REMOVED lines=23> */
.L_x_3445:
[----:B------:R-:W-:Y:S05]  /*ad90*/  BSYNC B0 ;  /* 0x0000000000007941 */ /* 0x000fea0003800000 */
.L_x_3444:
[----:B------:R-:W-:Y:S04]  /*ada0*/  BSSY B0, `(.L_x_3446) ;  /* 0x000001a000007945 */ /* 0x000fe80003800000 */
[----:B------:R-:W-:Y:S05]  /*adb0*/  @P1 BRA `(.L_x_3447) ;  /* 0x0000000000601947 */ /* 0x000fea0003800000 */
[----:B-1-3--:R-:W-:Y:S01]  /*adc0*/  IADD3 R9, P0, R4, 0x40, RZ ;  /* 0x0000004004097810 */ /* 0x00afe20007f1e0ff */
        /* <DEDUP_REMOVED lines=23> */
.L_x_3447:
[----:B------:R-:W-:Y:S05]  /*af40*/  BSYNC B0 ;  /* 0x0000000000007941 */ /* 0x000fea0003800000 */
.L_x_3446:
        /* <DEDUP_REMOVED lines=26> */
.L_x_3448:
[----:B------:R-:W-:Y:S05]  /*b0f0*/  BSYNC B0 ;  /* 0x0000000000007941 */ /* 0x000fea0003800000 */
.L_x_3437:
[----:B------:R-:W5:Y:S02]  /*b100*/  LDC R0, c[0x0][0xea8] ;  /* 0x0003aa00ff007b82 */ /* 0x000f640000000800 */
[----:B-----5:R-:W-:-:S13]  /*b110*/  ISETP.LE.AND P0, PT, R0, UR4, PT ;  /* 0x0000000400007c0c */ /* 0x020fda000bf03270 */
[----:B------:R-:W-:Y:S05]  /*b120*/  @!P0 BRA `(.L_x_3449) ;  /* 0xffffff5c003c8947 */ /* 0x000fea000383ffff */
[----:B------:R-:W-:Y:S05]  /*b130*/  EXIT ;  /* 0x000000000000794d */ /* 0x000fea0003800000 */
.L_x_3400:
[----:B------:R-:W-:-:S08]  /*b140*/  NOP ;  /* 0x0000000000007918 */ /* 0x000fd00000000000 */
[----:B---3--:R-:W1:-:S00]  /*b150*/  USETMAXREG.DEALLOC.CTAPOOL 0x18 ;  /* 0x00000018000079c8 */ /* 0x008e4000080e0500 */
        /* <DEDUP_REMOVED lines=12> */
[----:B------:R-:W-:Y:S01]  /*b220*/  ULDC UR44, c[0x0][0xc] ;  /* 0x00000300002c7ab9 */ /* 0x000fe20000000800 */
[----:B------:R-:W-:Y:S01]  /*b230*/  IMAD.MOV.U32 R17, RZ, RZ, 0x1 ;  /* 0x00000001ff117424 */ /* 0x000fe200078e00ff */
[----:B------:R-:W-:Y:S01]  /*b240*/  ULDC.64 UR38, c[0x0][0x198] ;  /* 0x0000660000267ab9 */ /* 0x000fe20000000a00 */
[----:B------:R-:W-:Y:S01]  /*b250*/  IMAD.MOV.U32 R16, RZ, RZ, RZ ;  /* 0x000000ffff107224 */ /* 0x000fe200078e00ff */
[----:B------:R1:W-:Y:S04]  /*b260*/  STL [R1], R0 ;  /* 0x0000000001007387 */ /* 0x0003e80000100800 */
[----:B------:R1:W-:Y:S02]  /*b270*/  STL [R1+0x4], RZ ;  /* 0x000004ff01007387 */ /* 0x0003e40000100800 */
.L_x_3500:
[----:B--23--:R-:W2:Y:S01]  /*b280*/  LDL R6, [R1] ;  /* 0x0000000001067983 */ /* 0x00cea20000100800 */
        /* <DEDUP_REMOVED lines=12> */
[----:B----4-:R-:W-:Y:S05]  /*b350*/  @!P0 BRA `(.L_x_3451) ;  /* 0x0000000000208947 */ /* 0x010fea0003800000 */
        /* <DEDUP_REMOVED lines=8> */
.L_x_3451:
[----:B------:R-:W-:Y:S01]  /*b3e0*/  ULDC UR11, c[0x0][0xec4] ;  /* 0x0003b100000b7ab9 */ /* 0x000fe20000000800 */
[----:B------:R-:W-:Y:S01]  /*b3f0*/  UMOV UR9, UR10 ;  /* 0x0000000a00097c82 */ /* 0x000fe20008000000 */
[----:B------:R-:W-:-:S11]  /*b400*/  UISETP.NE.AND UP0, UPT, UR11, 0x1, UPT ;  /* 0x000000010b00788c */ /* 0x000fd6000bf05270 */
[----:B------:R-:W-:Y:S02]  /*b410*/  @UP0 ULDC.64 UR12, c[0x0][0xec8] ;  /* 0x0003b200000c0ab9 */ /* 0x000fe40000000a00 */
[----:B------:R-:W-:-:S04]  /*b420*/  UIMAD.WIDE.U32 UR6, UR10, UR12, URZ ;  /* 0x0000000c0a0672a5 */ /* 0x000fc8000f8e003f */
[----:B------:R-:W-:-:S04]  /*b430*/  @UP0 USHF.R.U32.HI UR9, URZ, UR13, UR7 ;  /* 0x0000000d3f090299 */ /* 0x000fc80008011607 */
[----:B------:R-:W-:-:S12]  /*b440*/  UIMAD UR6, UR9, UR11, URZ ;  /* 0x0000000b090672a4 */ /* 0x000fd8000f8e023f */
.L_x_3452:
[----:B------:R-:W1:Y:S01]  /*b450*/  LDC R0, c[0x0][0x404] ;  /* 0x00010100ff007b82 */ /* 0x000e620000000800 */
[----:B------:R-:W-:Y:S01]  /*b460*/  ULOP3.LUT UR7, URZ, UR9, URZ, 0x33, !UPT ;  /* 0x000000093f077292 */ /* 0x000fe2000f8e333f */
[----:B------:R-:W-:Y:S01]  /*b470*/  BSSY B6, `(.L_x_3453) ;  /* 0x000027a000067945 */ /* 0x000fe20003800000 */
[----:B------:R-:W-:Y:S01]  /*b480*/  ULDC.64 UR12, c[0x0][0x3f8] ;  /* 0x0000fe00000c7ab9 */ /* 0x000fe20000000a00 */
[----:B------:R-:W-:Y:S01]  /*b490*/  ULDC UR9, c[0x0][0xeac] ;  /* 0x0003ab0000097ab9 */ /* 0x000fe20000000800 */
[----:B------:R-:W-:Y:S01]  /*b4a0*/  ISETP.NE.U32.AND P0, PT, RZ, UR12, PT ;  /* 0x0000000cff007c0c */ /* 0x000fe2000bf05070 */
[----:B------:R-:W-:Y:S02]  /*b4b0*/  UIADD3 UR7, UR7, UR9, URZ ;  /* 0x0000000907077290 */ /* 0x000fe4000fffe03f */
[----:B------:R-:W2:Y:S01]  /*b4c0*/  LDC R2, c[0x0][0x288] ;  /* 0x0000a200ff027b82 */ /* 0x000ea20000000800 */
[----:B------:R-:W-:Y:S01]  /*b4d0*/  ISETP.NE.AND.EX P0, PT, RZ, UR13, PT, P0 ;  /* 0x0000000dff007c0c */ /* 0x000fe2000bf05300 */
[----:B------:R-:W-:Y:S01]  /*b4e0*/  USHF.L.U32 UR41, UR7, 0x7, URZ ;  /* 0x0000000707297899 */ /* 0x000fe2000800063f */
[----:B------:R-:W-:Y:S01]  /*b4f0*/  ULDC UR9, c[0x0][0xeb8] ;  /* 0x0003ae0000097ab9 */ /* 0x000fe20000000800 */
[----:B------:R-:W-:-:S02]  /*b500*/  UIADD3 UR6, UR10, -UR6, URZ ;  /* 0x800000060a067290 */ /* 0x000fc4000fffe03f */
[----:B------:R-:W-:Y:S02]  /*b510*/  UISETP.NE.AND UP0, UPT, UR9, 0x1, UPT ;  /* 0x000000010900788c */ /* 0x000fe4000bf05270 */
[----:B------:R-:W3:Y:S01]  /*b520*/  LDC R4, c[0x0][0x2e0] ;  /* 0x0000b800ff047b82 */ /* 0x000ee20000000800 */
[----:B------:R-:W-:Y:S01]  /*b530*/  IMAD.U32 R5, RZ, RZ, UR41 ;  /* 0x00000029ff057e24 */ /* 0x000fe2000f8e00ff */
[----:B------:R-:W-:Y:S02]  /*b540*/  ULDC UR7, c[0x0][0xec4] ;  /* 0x0003b10000077ab9 */ /* 0x000fe40000000800 */
[----:B------:R-:W-:Y:S01]  /*b550*/  UIMAD UR8, UR8, UR7, UR6 ;  /* 0x00000007080872a4 */ /* 0x000fe2000f8e0206 */
[----:B-1----:R-:W-:-:S04]  /*b560*/  SEL R3, R0, 0x1, P0 ;  /* 0x0000000100037807 */ /* 0x002fc80000000000 */
[----:B------:R-:W-:Y:S01]  /*b570*/  @UP0 ULDC UR6, c[0x0][0xebc] ;  /* 0x0003af0000060ab9 */ /* 0x000fe20000000800 */
[----:B------:R-:W-:Y:S01]  /*b580*/  @UP0 ULDC UR10, c[0x0][0xec0] ;  /* 0x0003b000000a0ab9 */ /* 0x000fe20000000800 */
[----:B------:R-:W-:Y:S02]  /*b590*/  UIMAD.WIDE.U32 UR6, UR8, UR6, URZ ;  /* 0x00000006080672a5 */ /* 0x000fe4000f8e003f */
[----:B------:R-:W-:Y:S01]  /*b5a0*/  UMOV UR43, UR8 ;  /* 0x00000008002b7c82 */ /* 0x000fe20008000000 */
[----:B--2---:R-:W-:Y:S01]  /*b5b0*/  IADD3 R2, R5, 0xdf, -R2 ;  /* 0x000000df05027810 */ /* 0x004fe20007ffe802 */
[----:B------:R-:W-:-:S04]  /*b5c0*/  @UP0 USHF.R.U32.HI UR43, URZ, UR10, UR7 ;  /* 0x0000000a3f2b0299 */ /* 0x000fc80008011607 */
[----:B------:R-:W-:Y:S01]  /*b5d0*/  UIADD3 UR42, -UR43, URZ, URZ ;  /* 0x0000003f2b2a7290 */ /* 0x000fe2000fffe13f */
[----:B---3--:R-:W-:-:S03]  /*b5e0*/  IMAD R0, R3, R4, 0x5f ;  /* 0x0000005f03007424 */ /* 0x008fc600078e0204 */
[----:B------:R-:W-:Y:S01]  /*b5f0*/  UIMAD UR42, UR9, UR42, UR8 ;  /* 0x0000002a092a72a4 */ /* 0x000fe2000f8e0208 */
[----:B------:R-:W-:Y:S02]  /*b600*/  IMAD R2, R3, R4, R2 ;  /* 0x0000000403027224 */ /* 0x000fe400078e0202 */
[----:B------:R-:W-:-:S04]  /*b610*/  IMAD.HI R0, R0, 0x2aaaaaab, RZ ;  /* 0x2aaaaaab00007827 */ /* 0x000fc800078e02ff */
[----:B------:R-:W-:Y:S01]  /*b620*/  IMAD.HI R2, R2, 0x2aaaaaab, RZ ;  /* 0x2aaaaaab02027827 */ /* 0x000fe200078e02ff */
[----:B------:R-:W-:-:S04]  /*b630*/  SHF.R.U32.HI R3, RZ, 0x1f, R0 ;  /* 0x0000001fff037819 */ /* 0x000fc80000011600 */
[----:B------:R-:W-:Y:S02]  /*b640*/  SHF.R.U32.HI R5, RZ, 0x1f, R2 ;  /* 0x0000001fff057819 */ /* 0x000fe40000011602 */
[----:B------:R-:W-:Y:S02]  /*b650*/  LEA.HI.SX32 R3, R0, R3, 0x1c ;  /* 0x0000000300037211 */ /* 0x000fe400078fe2ff */
[----:B------:R-:W-:-:S04]  /*b660*/  LEA.HI.SX32 R2, R2, R5, 0x1c ;  /* 0x0000000502027211 */ /* 0x000fc800078fe2ff */
[----:B------:R-:W-:-:S04]  /*b670*/  VIMNMX R19, R3, R2, PT ;  /* 0x0000000203137248 */ /* 0x000fc80003fe0100 */
[----:B------:R-:W-:-:S13]  /*b680*/  ISETP.GT.AND P0, PT, R19, RZ, PT ;  /* 0x000000ff1300720c */ /* 0x000fda0003f04270 */
        /* <DEDUP_REMOVED lines=19> */
.L_x_3454:
        /* <DEDUP_REMOVED lines=22> */
.L_x_3456:
        /* <DEDUP_REMOVED lines=19> */
.L_x_3458:
        /* <DEDUP_REMOVED lines=16> */
.L_x_3457:
[----:B------:R-:W-:Y:S01]  /*bb50*/  ULDC.64 UR4, c[0x0][0xaf0] ;  /* 0x0002bc0000047ab9 */ /* 0x000fe20000000a00 */
[----:B------:R-:W-:Y:S01]  /*bb60*/  IMAD.U32 R5, RZ, RZ, UR43 ;  /* 0x0000002bff057e24 */ /* 0x000fe2000f8e00ff */
[----:B------:R-:W-:Y:S01]  /*bb70*/  ISETP.NE.U32.AND P0, PT, RZ, UR4, PT ;  /* 0x00000004ff007c0c */ /* 0x000fe2000bf05070 */
[----:B------:R-:W1:Y:S01]  /*bb80*/  LDC R0, c[0x0][0x428] ;  /* 0x00010a00ff007b82 */ /* 0x000e620000000800 */
[----:B------:R-:W-:Y:S01]  /*bb90*/  MOV R6, UR43 ;  /* 0x0000002b00067c02 */ /* 0x000fe20008000f00 */
        /* <DEDUP_REMOVED lines=25> */
.L_x_3513:
[----:B------:R-:W-:Y:S01]  /*bd30*/  UMOV UR4, 0xffffffff ;  /* 0xffffffff00047882 */ /* 0x000fe20000000000 */
[----:B------:R-:W-:Y:S02]  /*bd40*/  SHF.R.S32.HI R7, RZ, 0x1f, R6 ;  /* 0x0000001fff077819 */ /* 0x000fe40000011406 */
[----:B------:R-:W-:Y:S05]  /*bd50*/  BRA.DIV UR4, `(.L_x_3460) ;  /* 0x0000002604b47947 */ /* 0x000fea000b800000 */
[----:B------:R-:W-:-:S13]  /*bd60*/  ELECT P6, URZ, PT ;  /* 0x00000000003f782f */ /* 0x000fda00038c0000 */
.L_x_3516:
        /* <DEDUP_REMOVED lines=20> */
.L_x_3462:
[----:B-1----:R-:W-:Y:S01]  /*beb0*/  IMAD R10, R16, 0x8, R18 ;  /* 0x00000008100a7824 */ /* 0x002fe200078e0212 */
[----:B------:R-:W-:-:S04]  /*bec0*/  SHF.L.U32 R5, R17, 0x1f, RZ ;  /* 0x0000001f11057819 */ /* 0x000fc800000006ff */
[----:B------:R-:W1:Y:S02]  /*bed0*/  SYNCS.PHASECHK.TRANS64.TRYWAIT P2, [R10+URZ+0x32440], R5 ;  /* 0x032440050a0075a7 */ /* 0x000e64000804017f */
[----:B-1----:R-:W-:Y:S05]  /*bee0*/  @!P2 BRA `(.L_x_3463) ;  /* 0x000000240070a947 */ /* 0x002fea0003800000 */
.L_x_3517:
        /* <DEDUP_REMOVED lines=11> */
.L_x_3464:
        /* <DEDUP_REMOVED lines=16> */
.L_x_3461:
[----:B------:R-:W2:Y:S01]  /*c0a0*/  LDL.LU R9, [R1+0x4] ;  /* 0x0000040001097983 */ /* 0x000ea20000300800 */
[----:B------:R-:W-:Y:S05]  /*c0b0*/  WARPSYNC.ALL ;  /* 0x0000000000007948 */ /* 0x000fea0003800000 */
[----:B------:R-:W-:Y:S01]  /*c0c0*/  BAR.SYNC.DEFER_BLOCKING 0x8, 0x120 ;  /* 0x0204800000007b1d */ /* 0x000fe20000010000 */
[----:B------:R-:W-:-:S05]  /*c0d0*/  ELECT P2, URZ, PT ;  /* 0x00000000003f782f */ /* 0x000fca0003840000 */
[----:B------:R-:W-:Y:S01]  /*c0e0*/  BSSY B0, `(.L_x_3465) ;  /* 0x0000030000007945 */ /* 0x000fe20003800000 */
[----:B--2---:R-:W-:-:S05]  /*c0f0*/  VIADD R9, R9, 0x1 ;  /* 0x0000000109097836 */ /* 0x004fca0000000000 */
[----:B------:R1:W-:Y:S02]  /*c100*/  STL [R1+0x4], R9 ;  /* 0x0000040901007387 */ /* 0x0003e40000100800 */
[----:B------:R-:W-:Y:S05]  /*c110*/  @!P2 BRA `(.L_x_3466) ;  /* 0x0000000000b0a947 */ /* 0x000fea0003800000 */
        /* <DEDUP_REMOVED lines=14> */
[----:B--2---:R-:W-:Y:S01]  /*c200*/  IMAD.MOV.U32 R5, RZ, RZ, 0x10000 ;  /* 0x00010000ff057424 */ /* 0x004fe200078e00ff */
        /* <DEDUP_REMOVED lines=22> */
[----:B--2---:R-:W-:Y:S01]  /*c370*/  UIADD3 UR8, UR17, 0x2e400, URZ ;  /* 0x0002e40011087890 */ /* 0x004fe2000fffe03f */
[----:B------:R-:W-:-:S02]  /*c380*/  UMOV UR10, 0xc0 ;  /* 0x000000c0000a7882 */ /* 0x000fc40000000000 */
[----:B------:R-:W-:Y:S01]  /*c390*/  UMOV UR17, UR33 ;  /* 0x0000002100117c82 */ /* 0x000fe20008000000 */
[----:B------:R-:W-:Y:S01]  /*c3a0*/  UMOV UR9, UR33 ;  /* 0x0000002100097c82 */ /* 0x000fe20008000000 */
[----:B------:R3:W-:Y:S04]  /*c3b0*/  UTMALDG.4D [UR16], [UR6], desc[UR14] ;  /* 0x00000e10060075b4 */ /* 0x0007e80008019000 */
[----:B------:R3:W-:Y:S02]  /*c3c0*/  UTMALDG.4D [UR8], [UR6], desc[UR14] ;  /* 0x00000e08060075b4 */ /* 0x0007e40008019000 */
[----:B---3--:R-:W-:Y:S01]  /*c3d0*/  NOP ;  /* 0x0000000000007918 */ /* 0x008fe20000000000 */
.L_x_3466:
[----:B------:R-:W-:Y:S05]  /*c3e0*/  BSYNC B0 ;  /* 0x0000000000007941 */ /* 0x000fea0003800000 */
.L_x_3465:
[----:B------:R-:W-:-:S04]  /*c3f0*/  LEA.HI R5, R9, R9, RZ, 0x1 ;  /* 0x0000000909057211 */ /* 0x000fc800078f08ff */
[----:B------:R-:W-:-:S05]  /*c400*/  LOP3.LUT R5, R5, 0xfffffffe, RZ, 0xc0, !PT ;  /* 0xfffffffe05057812 */ /* 0x000fca00078ec0ff */
[----:B------:R-:W-:-:S05]  /*c410*/  IMAD.IADD R5, R9, 0x1, -R5 ;  /* 0x0000000109057824 */ /* 0x000fca00078e0a05 */
[----:B------:R-:W-:-:S04]  /*c420*/  SHF.L.U32 R5, R5, 0x1f, RZ ;  /* 0x0000001f05057819 */ /* 0x000fc800000006ff */
[----:B------:R-:W2:Y:S02]  /*c430*/  SYNCS.PHASECHK.TRANS64.TRYWAIT P2, [R18+URZ+0x32420], R5 ;  /* 0x03242005120075a7 */ /* 0x000ea4000804017f */
[----:B--2---:R-:W-:Y:S05]  /*c440*/  @!P2 BRA `(.L_x_3467) ;  /* 0x00000020002ca947 */ /* 0x004fea0003800000 */
.L_x_3518:
[----:B------:R-:W-:Y:S01]  /*c450*/  ULDC.64 UR4, c[0x0][0x408] ;  /* 0x0001020000047ab9 */ /* 0x000fe20000000a00 */
[----:B------:R-:W-:Y:S04]  /*c460*/  BSSY B0, `(.L_x_3468) ;  /* 0x0000030000007945 */ /* 0x000fe80003800000 */
[----:B------:R-:W-:Y:S05]  /*c470*/  @!P6 BRA `(.L_x_3469) ;  /* 0x0000000000b8e947 */ /* 0x000fea0003800000 */
[----:B------:R-:W-:Y:S01]  /*c480*/  IMAD R10, R16, 0x8, R18 ;  /* 0x00000008100a7824 */ /* 0x000fe200078e0212 */
[----:B--2---:R-:W-:Y:S01]  /*c490*/  SHF.L.U32 R5, R17, 0x1f, RZ ;  /* 0x0000001f11057819 */ /* 0x004fe200000006ff */
[----:B-1----:R-:W1:Y:S03]  /*c4a0*/  S2R R9, SR_TID.X ;  /* 0x0000000000097919 */ /* 0x002e660000002100 */
[----:B------:R-:W2:Y:S01]  /*c4b0*/  SYNCS.PHASECHK.TRANS64.TRYWAIT P2, [R10+URZ+0x32460], R5 ;  /* 0x032460050a0075a7 */ /* 0x000ea2000804017f */
[----:B-1----:R-:W-:-:S04]  /*c4c0*/  LOP3.LUT R9, R9, 0x7f, RZ, 0xc0, !PT ;  /* 0x0000007f09097812 */ /* 0x002fc800078ec0ff */
[----:B------:R-:W-:Y:S01]  /*c4d0*/  ISETP.NE.AND P3, PT, R9, RZ, PT ;  /* 0x000000ff0900720c */ /* 0x000fe20003f65270 */
[----:B--2---:R-:W-:-:S12]  /*c4e0*/  @!P2 BRA `(.L_x_3470) ;  /* 0x000000200018a947 */ /* 0x004fd80003800000 */
.L_x_3519:
        /* <DEDUP_REMOVED lines=8> */
.L_x_3471:
        /* <DEDUP_REMOVED lines=31> */
.L_x_3469:
[----:B------:R-:W-:Y:S05]  /*c760*/  BSYNC B0 ;  /* 0x0000000000007941 */ /* 0x000fea0003800000 */
.L_x_3468:
[----:B------:R-:W-:-:S13]  /*c770*/  ISETP.GE.AND P2, PT, R19, 0x2, PT ;  /* 0x000000021300780c */ /* 0x000fda0003f46270 */
[----:B------:R-:W-:Y:S05]  /*c780*/  @!P2 BRA `(.L_x_3472) ;  /* 0x0000001000c4a947 */ /* 0x000fea0003800000 */
[C---:B--2---:R-:W-:Y:S01]  /*c790*/  LOP3.LUT R5, R19.reuse, 0x1, RZ, 0xc0, !PT ;  /* 0x0000000113057812 */ /* 0x044fe200078ec0ff */
[----:B-1----:R-:W-:-:S03]  /*c7a0*/  VIADD R9, R19, 0xfffffffe ;  /* 0xfffffffe13097836 */ /* 0x002fc60000000000 */
[----:B------:R-:W-:Y:S01]  /*c7b0*/  ISETP.NE.U32.AND P2, PT, R5, 0x1, PT ;  /* 0x000000010500780c */ /* 0x000fe20003f45070 */
[----:B------:R-:W-:-:S12]  /*c7c0*/  IMAD.MOV.U32 R8, RZ, RZ, R9 ;  /* 0x000000ffff087224 */ /* 0x000fd800078e0009 */
        /* <DEDUP_REMOVED lines=24> */
[----:B------:R-:W-:-:S04]  /*c950*/  LEA R2, P2, R4, R2, 0x2 ;  /* 0x0000000204027211 */ /* 0x000fc800078410ff */
[----:B------:R-:W-:-:S05]  /*c960*/  LEA.HI.X R3, R4, R3, R10, 0x2, P2 ;  /* 0x0000000304037211 */ /* 0x000fca00010f140a */
[----:B------:R1:W5:Y:S04]  /*c970*/  LDG.E R4, desc[UR46][R2.64] ;  /* 0x0000002e02047981 */ /* 0x000368000c1e1900 */
.L_x_3476:
[----:B-1----:R-:W1:Y:S01]  /*c980*/  S2R R2, SR_TID.X ;  /* 0x0000000000027919 */ /* 0x002e620000002100 */
[----:B------:R-:W-:Y:S02]  /*c990*/  SHF.L.U32 R3, R17, 0x1f, RZ ;  /* 0x0000001f11037819 */ /* 0x000fe400000006ff */
[----:B-1----:R-:W-:Y:S01]  /*c9a0*/  LOP3.LUT R5, R2, 0x7f, RZ, 0xc0, !PT ;  /* 0x0000007f02057812 */ /* 0x002fe200078ec0ff */
[----:B------:R-:W-:-:S03]  /*c9b0*/  IMAD R2, R16, 0x8, R18 ;  /* 0x0000000810027824 */ /* 0x000fc600078e0212 */
[----:B------:R-:W-:Y:S01]  /*c9c0*/  ISETP.NE.AND P2, PT, R5, RZ, PT ;  /* 0x000000ff0500720c */ /* 0x000fe20003f45270 */
[----:B------:R-:W1:Y:S02]  /*c9d0*/  SYNCS.PHASECHK.TRANS64.TRYWAIT P3, [R2+URZ+0x32440], R3 ;  /* 0x03244003020075a7 */ /* 0x000e64000806017f */
[----:B-1----:R-:W-:Y:S10]  /*c9e0*/  @!P3 BRA `(.L_x_3477) ;  /* 0x0000001800ecb947 */ /* 0x002ff40003800000 */
.L_x_3520:
        /* <DEDUP_REMOVED lines=8> */
.L_x_3478:
        /* <DEDUP_REMOVED lines=17> */
.L_x_3521:
[----:B------:R-:W-:Y:S05]  /*cb80*/  @P2 BRA `(.L_x_3480) ;  /* 0x00000000001c2947 */ /* 0x000fea0003800000 */
[----:B------:R-:W3:Y:S01]  /*cb90*/  S2R R8, SR_TID.X ;  /* 0x0000000000087919 */ /* 0x000ee20000002100 */
[----:B-12---:R-:W-:-:S04]  /*cba0*/  MOV R3, 0xc000 ;  /* 0x0000c00000037802 */ /* 0x006fc80000000f00 */
[----:B------:R4:W-:Y:S01]  /*cbb0*/  SYNCS.ARRIVE.TRANS64 RZ, [R2+URZ+0x32450], R3 ;  /* 0x0324500302ff79a7 */ /* 0x0009e2000800003f */
[----:B---3--:R-:W-:-:S04]  /*cbc0*/  LOP3.LUT R8, R8, 0x1f, RZ, 0xc0, !PT ;  /* 0x0000001f08087812 */ /* 0x008fc800078ec0ff */
[----:B------:R-:W-:-:S13]  /*cbd0*/  ISETP.NE.AND P2, PT, R8, RZ, PT ;  /* 0x000000ff0800720c */ /* 0x000fda0003f45270 */
[----:B----4-:R-:W-:Y:S05]  /*cbe0*/  @!P2 BRA `(.L_x_3480) ;  /* 0x000000000004a947 */ /* 0x010fea0003800000 */
[----:B------:R-:W-:Y:S01]  /*cbf0*/  BPT.TRAP 0x1 ;  /* 0x000000040000795c */ /* 0x000fe20000300000 */
.L_x_3480:
        /* <DEDUP_REMOVED lines=30> */
.L_x_3475:
[----:B------:R-:W-:Y:S05]  /*cde0*/  BSYNC B0 ;  /* 0x0000000000007941 */ /* 0x000fea0003800000 */
.L_x_3474:
[----:B------:R-:W-:-:S07]  /*cdf0*/  VIADD R8, R19, 0xfffffffd ;  /* 0xfffffffd13087836 */ /* 0x000fce0000000000 */
.L_x_3473:
[----:B------:R-:W-:Y:S01]  /*ce00*/  ISETP.NE.AND P2, PT, R9, RZ, PT ;  /* 0x000000ff0900720c */ /* 0x000fe20003f45270 */
[----:B------:R-:W-:-:S12]  /*ce10*/  BSSY B0, `(.L_x_3472) ;  /* 0x00000c8000007945 */ /* 0x000fd80003800000 */
[----:B------:R-:W-:Y:S05]  /*ce20*/  @!P2 BRA `(.L_x_3481) ;  /* 0x0000000c0018a947 */ /* 0x000fea0003800000 */
.L_x_3496:
        /* <DEDUP_REMOVED lines=27> */
.L_x_3484:
[----:B------:R-:W1:Y:S01]  /*cfe0*/  S2R R2, SR_TID.X ;  /* 0x0000000000027919 */ /* 0x000e620000002100 */
[----:B------:R-:W-:Y:S01]  /*cff0*/  IMAD R3, R9, 0x8, R18 ;  /* 0x0000000809037824 */ /* 0x000fe200078e0212 */
[----:B-1----:R-:W-:Y:S02]  /*d000*/  LOP3.LUT R5, R2, 0x7f, RZ, 0xc0, !PT ;  /* 0x0000007f02057812 */ /* 0x002fe400078ec0ff */
[----:B------:R-:W-:Y:S02]  /*d010*/  SHF.L.U32 R2, R17, 0x1f, RZ ;  /* 0x0000001f11027819 */ /* 0x000fe400000006ff */
[----:B------:R-:W-:Y:S02]  /*d020*/  ISETP.NE.AND P2, PT, R5, RZ, PT ;  /* 0x000000ff0500720c */ /* 0x000fe40003f45270 */
[----:B------:R-:W1:Y:S02]  /*d030*/  SYNCS.PHASECHK.TRANS64.TRYWAIT P3, [R3+URZ+0x32440], R2 ;  /* 0x03244002030075a7 */ /* 0x000e64000806017f */
[----:B-1----:R-:W-:Y:S09]  /*d040*/  @!P3 BRA `(.L_x_3485) ;  /* 0x00000014007cb947 */ /* 0x002ff20003800000 */
.L_x_3522:
        /* <DEDUP_REMOVED lines=8> */
.L_x_3486:
        /* <DEDUP_REMOVED lines=17> */
.L_x_3523:
        /* <DEDUP_REMOVED lines=8> */
.L_x_3488:
        /* <DEDUP_REMOVED lines=30> */
.L_x_3483:
[----:B------:R-:W-:Y:S05]  /*d440*/  BSYNC B1 ;  /* 0x0000000000017941 */ /* 0x000fea0003800000 */
.L_x_3482:
[----:B------:R-:W-:Y:S01]  /*d450*/  VIADD R9, R9, 0x1 ;  /* 0x0000000109097836 */ /* 0x000fe20000000000 */
        /* <DEDUP_REMOVED lines=19> */
[----:B------:R-:W1:Y:S01]  /*d590*/  LDC.64 R4, c[0x0][0x3f8] ;  /* 0x0000fe00ff047b82 */ /* 0x000e620000000a00 */
[----:B------:R-:W-:-:S04]  /*d5a0*/  IMAD.WIDE.U32 R2, R6, UR4, R2 ;  /* 0x0000000406027c25 */ /* 0x000fc8000f8e0002 */
[----:B------:R-:W-:Y:S01]  /*d5b0*/  IMAD.IADD R11, R11, 0x1, R3 ;  /* 0x000000010b0b7824 */ /* 0x000fe200078e0203 */
[----:B-1----:R-:W-:-:S04]  /*d5c0*/  LEA R4, P2, R2, R4, 0x2 ;  /* 0x0000000402047211 */ /* 0x002fc800078410ff */
[----:B------:R-:W-:-:S05]  /*d5d0*/  LEA.HI.X R5, R2, R5, R11, 0x2, P2 ;  /* 0x0000000502057211 */ /* 0x000fca00010f140b */
[----:B------:R1:W5:Y:S04]  /*d5e0*/  LDG.E R4, desc[UR46][R4.64] ;  /* 0x0000002e04047981 */ /* 0x000368000c1e1900 */
.L_x_3491:
[----:B------:R-:W1:Y:S01]  /*d5f0*/  S2R R2, SR_TID.X ;  /* 0x0000000000027919 */ /* 0x000e620000002100 */
[----:B------:R-:W-:Y:S02]  /*d600*/  SHF.L.U32 R3, R17, 0x1f, RZ ;  /* 0x0000001f11037819 */ /* 0x000fe400000006ff */
[----:B-1----:R-:W-:Y:S01]  /*d610*/  LOP3.LUT R5, R2, 0x7f, RZ, 0xc0, !PT ;  /* 0x0000007f02057812 */ /* 0x002fe200078ec0ff */
[----:B------:R-:W-:-:S03]  /*d620*/  IMAD R2, R16, 0x8, R18 ;  /* 0x0000000810027824 */ /* 0x000fc600078e0212 */
[----:B------:R-:W-:Y:S01]  /*d630*/  ISETP.NE.AND P2, PT, R5, RZ, PT ;  /* 0x000000ff0500720c */ /* 0x000fe20003f45270 */
[----:B------:R-:W1:Y:S02]  /*d640*/  SYNCS.PHASECHK.TRANS64.TRYWAIT P3, [R2+URZ+0x32440], R3 ;  /* 0x03244003020075a7 */ /* 0x000e64000806017f */
[----:B-1----:R-:W-:Y:S10]  /*d650*/  @!P3 BRA `(.L_x_3492) ;  /* 0x000000100020b947 */ /* 0x002ff40003800000 */
.L_x_3524:
        /* <DEDUP_REMOVED lines=8> */
.L_x_3493:
        /* <DEDUP_REMOVED lines=17> */
.L_x_3525:
        /* <DEDUP_REMOVED lines=8> */
.L_x_3495:
        /* <DEDUP_REMOVED lines=30> */
.L_x_3490:
[----:B------:R-:W-:Y:S05]  /*da50*/  BSYNC B1 ;  /* 0x0000000000017941 */ /* 0x000fea0003800000 */
.L_x_3489:
[C---:B------:R-:W-:Y:S01]  /*da60*/  ISETP.GT.AND P2, PT, R8.reuse, 0x1, PT ;  /* 0x000000010800780c */ /* 0x040fe20003f44270 */
[----:B------:R-:W-:-:S12]  /*da70*/  VIADD R8, R8, 0xfffffffe ;  /* 0xfffffffe08087836 */ /* 0x000fd80000000000 */
[----:B------:R-:W-:Y:S05]  /*da80*/  @P2 BRA `(.L_x_3496) ;  /* 0xfffffff000e82947 */ /* 0x000fea000383ffff */
.L_x_3481:
[----:B------:R-:W-:Y:S05]  /*da90*/  BSYNC B0 ;  /* 0x0000000000007941 */ /* 0x000fea0003800000 */
.L_x_3472:
[----:B------:R3:W5:Y:S01]  /*daa0*/  LDL R6, [R1] ;  /* 0x0000000001067983 */ /* 0x0007620000100800 */
[----:B------:R-:W-:Y:S01]  /*dab0*/  VIADD R16, R16, 0x1 ;  /* 0x0000000110107836 */ /* 0x000fe20000000000 */
[----:B------:R-:W-:Y:S04]  /*dac0*/  BSSY B0, `(.L_x_3497) ;  /* 0x0000012000007945 */ /* 0x000fe80003800000 */
[----:B------:R-:W-:-:S04]  /*dad0*/  ISETP.NE.AND P0, PT, R16, 0x2, PT ;  /* 0x000000021000780c */ /* 0x000fc80003f05270 */
[----:B------:R-:W-:-:S04]  /*dae0*/  SEL R0, RZ, 0x1, P0 ;  /* 0x00000001ff007807 */ /* 0x000fc80000000000 */
[----:B------:R-:W-:Y:S01]  /*daf0*/  LOP3.LUT R17, R17, R0, RZ, 0x3c, !PT ;  /* 0x0000000011117212 */ /* 0x000fe200078e3cff */
[----:B---3--:R-:W-:Y:S06]  /*db00*/  @P1 BRA `(.L_x_3498) ;  /* 0x0000000000341947 */ /* 0x008fec0003800000 */
[----:B--2---:R-:W2:Y:S01]  /*db10*/  S2R R5, SR_LANEID ;  /* 0x0000000000057919 */ /* 0x004ea20000000000 */
[----:B------:R-:W-:Y:S01]  /*db20*/  VOTEU.ANY UR6, UPT, PT ;  /* 0x0000000000067886 */ /* 0x000fe200038e0100 */
[----:B------:R-:W3:Y:S01]  /*db30*/  LDC.64 R2, c[0x0][0xef0] ;  /* 0x0003bc00ff027b82 */ /* 0x000ee20000000a00 */
[----:B------:R-:W2:Y:S02]  /*db40*/  FLO.U32 R0, UR6 ;  /* 0x0000000600007d00 */ /* 0x000ea400080e0000 */
[----:B--2---:R-:W-:-:S06]  /*db50*/  ISETP.EQ.U32.AND P1, PT, R0, R5, PT ;  /* 0x000000050000720c */ /* 0x004fcc0003f22070 */
[----:B------:R-:W3:Y:S07]  /*db60*/  POPC R5, UR6 ;  /* 0x0000000600057d09 */ /* 0x000eee0008000000 */
[----:B---3--:R-:W2:Y:S01]  /*db70*/  @P1 ATOMG.E.ADD.STRONG.GPU PT, R3, desc[UR46][R2.64], R5 ;  /* 0x00000005020319a8 */ /* 0x008ea200081ee1ee */
[----:B------:R-:W3:Y:S02]  /*db80*/  S2R R4, SR_LTMASK ;  /* 0x0000000000047919 */ /* 0x000ee40000003900 */
[----:B---3--:R-:W-:-:S04]  /*db90*/  LOP3.LUT R4, R4, UR6, RZ, 0xc0, !PT ;  /* 0x0000000604047c12 */ /* 0x008fc8000f8ec0ff */
[----:B------:R-:W3:Y:S01]  /*dba0*/  POPC R7, R4 ;  /* 0x0000000400077309 */ /* 0x000ee20000000000 */
[----:B--2---:R-:W3:Y:S02]  /*dbb0*/  SHFL.IDX PT, R0, R3, R0, 0x1f ;  /* 0x00001f0003007589 */ /* 0x004ee400000e0000 */
[----:B---3-5:R-:W-:-:S05]  /*dbc0*/  IADD3 R6, R0, UR44, R7 ;  /* 0x0000002c00067c10 */ /* 0x028fca000fffe007 */
[----:B------:R3:W-:Y:S02]  /*dbd0*/  STL [R1], R6 ;  /* 0x0000000601007387 */ /* 0x0007e40000100800 */
.L_x_3498:
[----:B------:R-:W-:Y:S05]  /*dbe0*/  BSYNC B0 ;  /* 0x0000000000007941 */ /* 0x000fea0003800000 */
.L_x_3497:
[----:B------:R-:W-:Y:S01]  /*dbf0*/  SEL R16, R16, RZ, P0 ;  /* 0x000000ff10107207 */ /* 0x000fe20000000000 */
[----:B-----5:R-:W-:-:S07]  /*dc00*/  IMAD.MOV.U32 R13, RZ, RZ, R6 ;  /* 0x000000ffff0d7224 */ /* 0x020fce00078e0006 */
.L_x_3455:
[----:B------:R-:W-:Y:S05]  /*dc10*/  BSYNC B6 ;  /* 0x0000000000067941 */ /* 0x000fea0003800000 */
.L_x_3453:
[----:B------:R-:W-:-:S03]  /*dc20*/  UMOV UR6, 0xffffffff ;  /* 0xffffffff00067882 */ /* 0x000fc60000000000 */
[----:B------:R-:W-:Y:S05]  /*dc30*/  BRA.DIV UR6, `(.L_x_3499) ;  /* 0x0000000a06d07947 */ /* 0x000fea000b800000 */
[----:B------:R4:W1:Y:S02]  /*dc40*/  SHFL.IDX PT, R14, R13, RZ, 0x1f ;  /* 0x00001fff0d0e7589 */ /* 0x00086400000e0000 */
.L_x_3528:
[----:B------:R-:W5:Y:S01]  /*dc50*/  S2R R0, SR_TID.X ;  /* 0x0000000000007919 */ /* 0x000f620000002100 */
[----:B------:R-:W-:Y:S05]  /*dc60*/  WARPSYNC.ALL ;  /* 0x0000000000007948 */ /* 0x000fea0003800000 */
[----:B------:R-:W-:Y:S01]  /*dc70*/  BAR.SYNC.DEFER_BLOCKING 0x4, 0x120 ;  /* 0x0104800000007b1d */ /* 0x000fe20000010000 */
[----:B-1----:R-:W-:-:S05]  /*dc80*/  IMAD.MOV.U32 R2, RZ, RZ, R14 ;  /* 0x000000ffff027224 */ /* 0x002fca00078e000e */
[----:B------:R-:W-:Y:S01]  /*dc90*/  ULDC UR6, c[0x0][0xea8] ;  /* 0x0003aa0000067ab9 */ /* 0x000fe20000000800 */
[----:B------:R1:W-:Y:S01]  /*dca0*/  STL [R1], R2 ;  /* 0x0000000201007387 */ /* 0x0003e20000100800 */
        /* <DEDUP_REMOVED lines=8> */
[----:B-1----:R-:W-:Y:S05]  /*dd30*/  @!P0 BRA `(.L_x_3500) ;  /* 0xffffffd400508947 */ /* 0x002fea000383ffff */
.L_x_3450:
[----:B------:R-:W5:Y:S01]  /*dd40*/  LDL.LU R0, [R1+0x4] ;  /* 0x0000040001007983 */ /* 0x000f620000300800 */
[----:B--2---:R-:W1:Y:S01]  /*dd50*/  S2R R5, SR_CgaCtaId ;  /* 0x0000000000057919 */ /* 0x004e620000008800 */
[----:B-----5:R-:W-:-:S05]  /*dd60*/  VIADD R0, R0, 0x1 ;  /* 0x0000000100007836 */ /* 0x020fca0000000000 */
        /* <DEDUP_REMOVED lines=8> */
.L_x_3529:
        /* <DEDUP_REMOVED lines=9> */
[----:B------:R-:W2:Y:S02]  /*de80*/  LDL.LU R2, [R1+0x8] ;  /* 0x0000080001027983 */ /* 0x000ea40000300800 */
[----:B--2---:R-:W-:-:S04]  /*de90*/  LOP3.LUT R0, R2, 0x2, RZ, 0xfc, !PT ;  /* 0x0000000202007812 */ /* 0x004fc800078efcff */
[----:B------:R-:W-:-:S13]  /*dea0*/  ISETP.NE.AND P2, PT, R0, 0x3, PT ;  /* 0x000000030000780c */ /* 0x000fda0003f45270 */
[----:B------:R-:W-:Y:S05]  /*deb0*/  @!P2 BRA `(.L_x_3504) ;  /* 0x000000000004a947 */ /* 0x000fea0003800000 */
[----:B------:R-:W-:Y:S01]  /*dec0*/  BPT.TRAP 0x1 ;  /* 0x000000040000795c */ /* 0x000fe20000300000 */
.L_x_3504:
[----:B------:R-:W-:Y:S01]  /*ded0*/  IADD3 R3, R7, 0x32440, RZ ;  /* 0x0003244007037810 */ /* 0x000fe20007ffe0ff */
[----:B------:R-:W-:Y:S01]  /*dee0*/  VIADD R0, R16, 0x1 ;  /* 0x0000000110007836 */ /* 0x000fe20000000000 */
[----:B------:R-:W-:-:S03]  /*def0*/  SHF.L.U32 R4, R17, 0x1f, RZ ;  /* 0x0000001f11047819 */ /* 0x000fc600000006ff */
[----:B------:R-:W-:Y:S01]  /*df00*/  IMAD R5, R16, 0x8, R3 ;  /* 0x0000000810057824 */ /* 0x000fe200078e0203 */
[----:B------:R-:W-:-:S03]  /*df10*/  ISETP.NE.AND P1, PT, R0, 0x2, PT ;  /* 0x000000020000780c */ /* 0x000fc60003f25270 */
[----:B------:R-:W1:Y:S01]  /*df20*/  SYNCS.PHASECHK.TRANS64.TRYWAIT P0, [R5+URZ], R4 ;  /* 0x00000004050075a7 */ /* 0x000e62000800017f */
[----:B------:R-:W-:-:S04]  /*df30*/  SEL R2, RZ, 0x1, P1 ;  /* 0x00000001ff027807 */ /* 0x000fc80000800000 */
[----:B------:R-:W-:Y:S02]  /*df40*/  LOP3.LUT R17, R17, R2, RZ, 0x3c, !PT ;  /* 0x0000000211117212 */ /* 0x000fe400078e3cff */
[----:B------:R-:W-:Y:S02]  /*df50*/  SEL R2, R0, RZ, P1 ;  /* 0x000000ff00027207 */ /* 0x000fe40000800000 */
[----:B------:R-:W-:-:S03]  /*df60*/  SHF.L.U32 R0, R17, 0x1f, RZ ;  /* 0x0000001f11007819 */ /* 0x000fc600000006ff */
[----:B------:R-:W-:Y:S01]  /*df70*/  IMAD R3, R2, 0x8, R3 ;  /* 0x0000000802037824 */ /* 0x000fe200078e0203 */
[----:B-1----:R-:W-:Y:S06]  /*df80*/  @!P0 BRA `(.L_x_3505) ;  /* 0x0000000800348947 */ /* 0x002fec0003800000 */
.L_x_3530:
[----:B------:R-:W2:Y:S02]  /*df90*/  SYNCS.PHASECHK.TRANS64.TRYWAIT P0, [R3+URZ], R0 ;  /* 0x00000000030075a7 */ /* 0x000ea4000800017f */
[----:B--2---:R-:W-:Y:S05]  /*dfa0*/  @!P0 BRA `(.L_x_3506) ;  /* 0x0000000800408947 */ /* 0x004fea0003800000 */
.L_x_3531:
[----:B------:R-:W-:Y:S05]  /*dfb0*/  @!P2 BRA `(.L_x_3507) ;  /* 0x000000000004a947 */ /* 0x000fea0003800000 */
[----:B------:R-:W-:Y:S01]  /*dfc0*/  BPT.TRAP 0x1 ;  /* 0x000000040000795c */ /* 0x000fe20000300000 */
.L_x_3507:
[----:B--2---:R-:W-:-:S04]  /*dfd0*/  VIADD R3, R7, 0x32460 ;  /* 0x0003246007037836 */ /* 0x004fc80000000000 */
[----:B-1----:R-:W-:-:S04]  /*dfe0*/  IMAD R5, R16, 0x8, R3 ;  /* 0x0000000810057824 */ /* 0x002fc800078e0203 */
[----:B------:R-:W1:Y:S02]  /*dff0*/  SYNCS.PHASECHK.TRANS64.TRYWAIT P0, [R5+URZ], R4 ;  /* 0x00000004050075a7 */ /* 0x000e64000800017f */
[----:B-1----:R-:W-:Y:S05]  /*e000*/  @!P0 BRA `(.L_x_3508) ;  /* 0x00000008003c8947 */ /* 0x002fea0003800000 */
.L_x_3532:
[----:B------:R-:W-:-:S07]  /*e010*/  IMAD R3, R2, 0x8, R3 ;  /* 0x0000000802037824 */ /* 0x000fce00078e0203 */
.L_x_3509:
[----:B--2---:R2:W1:Y:S02]  /*e020*/  SYNCS.PHASECHK.TRANS64.TRYWAIT P0, [R3+URZ], R0 ;  /* 0x00000000030075a7 */ /* 0x004464000800017f */
[----:B-1----:R-:W-:Y:S05]  /*e030*/  @!P0 NANOSLEEP.SYNCS 0x989680 ;  /* 0x009896800000895d */ /* 0x002fea0003900000 */
[----:B------:R-:W1:Y:S02]  /*e040*/  @!P0 SYNCS.PHASECHK.TRANS64 P0, [R3+URZ], R0 ;  /* 0x00000000030085a7 */ /* 0x000e64000800007f */
[----:B-1----:R-:W-:Y:S05]  /*e050*/  @!P0 BRA `(.L_x_3509) ;  /* 0xfffffffc00f08947 */ /* 0x002fea000383ffff */
.L_x_3503:
[----:B------:R-:W-:Y:S05]  /*e060*/  BSYNC B0 ;  /* 0x0000000000007941 */ /* 0x000fea0003800000 */
.L_x_3502:
[----:B------:R-:W-:Y:S05]  /*e070*/  EXIT ;  /* 0x000000000000794d */ /* 0x000fea0003800000 */
.L_x_3406:
[----:B-1----:R-:W-:-:S04]  /*e080*/  IMAD.U32 R3, RZ, RZ, UR39 ;  /* 0x00000027ff037e24 */ /* 0x002fc8000f8e00ff */
[----:B------:R1:W2:Y:S03]  /*e090*/  SYNCS.PHASECHK.TRANS64.TRYWAIT P0, [R3+URZ+0x32400], R0 ;  /* 0x03240000030075a7 */ /* 0x0002a6000800017f */
[----:B--2---:R-:W-:Y:S05]  /*e0a0*/  @!P0 NANOSLEEP.SYNCS 0x989680 ;  /* 0x009896800000895d */ /* 0x004fea0003900000 */
[----:B------:R-:W2:Y:S02]  /*e0b0*/  @!P0 SYNCS.PHASECHK.TRANS64 P0, [R3+URZ+0x32400], R0 ;  /* 0x03240000030085a7 */ /* 0x000ea4000800007f */
[----:B--2---:R-:W-:Y:S05]  /*e0c0*/  @!P0 BRA `(.L_x_3406) ;  /* 0xfffffffc00ec8947 */ /* 0x004fea000383ffff */
[----:B------:R-:W-:Y:S05]  /*e0d0*/  BRA `(.L_x_3510) ;  /* 0xffffff38002c7947 */ /* 0x000fea000383ffff */
.L_x_3410:
[----:B-1----:R-:W-:-:S04]  /*e0e0*/  IMAD.U32 R3, RZ, RZ, UR7 ;  /* 0x00000007ff037e24 */ /* 0x002fc8000f8e00ff */
[----:B------:R1:W4:Y:S03]  /*e0f0*/  SYNCS.PHASECHK.TRANS64.TRYWAIT P1, [R3+URZ+0x32430], R2 ;  /* 0x03243002030075a7 */ /* 0x000326000802017f */
[----:B----4-:R-:W-:Y:S05]  /*e100*/  @!P1 NANOSLEEP.SYNCS 0x989680 ;  /* 0x009896800000995d */ /* 0x010fea0003900000 */
[----:B------:R-:W4:Y:S02]  /*e110*/  @!P1 SYNCS.PHASECHK.TRANS64 P1, [R3+URZ+0x32430], R2 ;  /* 0x03243002030095a7 */ /* 0x000f24000802007f */
[----:B----4-:R-:W-:Y:S05]  /*e120*/  @!P1 BRA `(.L_x_3410) ;  /* 0xfffffffc00ec9947 */ /* 0x010fea000383ffff */
[----:B------:R-:W-:Y:S05]  /*e130*/  BRA `(.L_x_3409) ;  /* 0xffffff38004c7947 */ /* 0x000fea000383ffff */
.L_x_3411:
[----:B-1----:R-:W-:-:S04]  /*e140*/  IMAD.U32 R3, RZ, RZ, UR39 ;  /* 0x00000027ff037e24 */ /* 0x002fc8000f8e00ff */
[----:B------:R1:W4:Y:S03]  /*e150*/  SYNCS.PHASECHK.TRANS64.TRYWAIT P1, [R3+URZ+0x32410], R0 ;  /* 0x03241000030075a7 */ /* 0x000326000802017f */
[----:B----4-:R-:W-:Y:S05]  /*e160*/  @!P1 NANOSLEEP.SYNCS 0x989680 ;  /* 0x009896800000995d */ /* 0x010fea0003900000 */
[----:B------:R-:W4:Y:S02]  /*e170*/  @!P1 SYNCS.PHASECHK.TRANS64 P1, [R3+URZ+0x32410], R0 ;  /* 0x03241000030095a7 */ /* 0x000f24000802007f */
[----:B----4-:R-:W-:Y:S05]  /*e180*/  @!P1 BRA `(.L_x_3411) ;  /* 0xfffffffc00ec9947 */ /* 0x010fea000383ffff */
[----:B------:R-:W-:Y:S05]  /*e190*/  BRA `(.L_x_3511) ;  /* 0xffffff3800f07947 */ /* 0x000fea000383ffff */
.L_x_3415:
[----:B------:R-:W-:-:S04]  /*e1a0*/  IMAD.U32 R3, RZ, RZ, UR7 ;  /* 0x00000007ff037e24 */ /* 0x000fc8000f8e00ff */
[----:B------:R1:W1:Y:S03]  /*e1b0*/  SYNCS.PHASECHK.TRANS64.TRYWAIT P1, [R3+URZ+0x32450], R2 ;  /* 0x03245002030075a7 */ /* 0x000266000802017f */
[----:B-1----:R-:W-:Y:S05]  /*e1c0*/  @!P1 NANOSLEEP.SYNCS 0x989680 ;  /* 0x009896800000995d */ /* 0x002fea0003900000 */
[----:B------:R-:W1:Y:S02]  /*e1d0*/  @!P1 SYNCS.PHASECHK.TRANS64 P1, [R3+URZ+0x32450], R2 ;  /* 0x03245002030095a7 */ /* 0x000e64000802007f */
[----:B-1----:R-:W-:Y:S05]  /*e1e0*/  @!P1 BRA `(.L_x_3415) ;  /* 0xfffffffc00ec9947 */ /* 0x002fea000383ffff */
[----:B------:R-:W-:Y:S05]  /*e1f0*/  BRA `(.L_x_3414) ;  /* 0xffffff3800f87947 */ /* 0x000fea000383ffff */
.L_x_3420:
[----:B--2---:R-:W-:-:S04]  /*e200*/  IMAD.U32 R152, RZ, RZ, UR4 ;  /* 0x00000004ff987e24 */ /* 0x004fc8000f8e00ff */
[----:B------:R2:W3:Y:S03]  /*e210*/  SYNCS.PHASECHK.TRANS64.TRYWAIT P2, [R152+URZ+0x32430], R13 ;  /* 0x0324300d980075a7 */ /* 0x0004e6000804017f */
[----:B---3--:R-:W-:Y:S05]  /*e220*/  @!P2 NANOSLEEP.SYNCS 0x989680 ;  /* 0x009896800000a95d */ /* 0x008fea0003900000 */
[----:B------:R-:W3:Y:S02]  /*e230*/  @!P2 SYNCS.PHASECHK.TRANS64 P2, [R152+URZ+0x32430], R13 ;  /* 0x0324300d9800a5a7 */ /* 0x000ee4000804007f */
[----:B---3--:R-:W-:Y:S05]  /*e240*/  @!P2 BRA `(.L_x_3420) ;  /* 0xfffffffc00eca947 */ /* 0x008fea000383ffff */
[----:B------:R-:W-:Y:S05]  /*e250*/  BRA `(.L_x_3419) ;  /* 0xffffff5c00787947 */ /* 0x000fea000383ffff */
.L_x_3424:
[----:B---3--:R-:W-:-:S04]  /*e260*/  IMAD.U32 R204, RZ, RZ, UR4 ;  /* 0x00000004ffcc7e24 */ /* 0x008fc8000f8e00ff */
[----:B------:R3:W4:Y:S03]  /*e270*/  SYNCS.PHASECHK.TRANS64.TRYWAIT P2, [R204+URZ+0x32450], R13 ;  /* 0x0324500dcc0075a7 */ /* 0x000726000804017f */
[----:B----4-:R-:W-:Y:S05]  /*e280*/  @!P2 NANOSLEEP.SYNCS 0x989680 ;  /* 0x009896800000a95d */ /* 0x010fea0003900000 */
[----:B------:R-:W4:Y:S02]  /*e290*/  @!P2 SYNCS.PHASECHK.TRANS64 P2, [R204+URZ+0x32450], R13 ;  /* 0x0324500dcc00a5a7 */ /* 0x000f24000804007f */
[----:B----4-:R-:W-:Y:S05]  /*e2a0*/  @!P2 BRA `(.L_x_3424) ;  /* 0xfffffffc00eca947 */ /* 0x010fea000383ffff */
[----:B------:R-:W-:Y:S05]  /*e2b0*/  BRA `(.L_x_3423) ;  /* 0xffffff5c00f47947 */ /* 0x000fea000383ffff */
.L_x_3430:
[----:B--2---:R-:W-:-:S04]  /*e2c0*/  IMAD.U32 R152, RZ, RZ, UR4 ;  /* 0x00000004ff987e24 */ /* 0x004fc8000f8e00ff */
[----:B------:R2:W3:Y:S03]  /*e2d0*/  SYNCS.PHASECHK.TRANS64.TRYWAIT P2, [R152+URZ+0x32430], R13 ;  /* 0x0324300d980075a7 */ /* 0x0004e6000804017f */
[----:B---3--:R-:W-:Y:S05]  /*e2e0*/  @!P2 NANOSLEEP.SYNCS 0x989680 ;  /* 0x009896800000a95d */ /* 0x008fea0003900000 */
[----:B------:R-:W3:Y:S02]  /*e2f0*/  @!P2 SYNCS.PHASECHK.TRANS64 P2, [R152+URZ+0x32430], R13 ;  /* 0x0324300d9800a5a7 */ /* 0x000ee4000804007f */
[----:B---3--:R-:W-:Y:S05]  /*e300*/  @!P2 BRA `(.L_x_3430) ;  /* 0xfffffffc00eca947 */ /* 0x008fea000383ffff */
[----:B------:R-:W-:Y:S05]  /*e310*/  BRA `(.L_x_3429) ;  /* 0xffffff8400e47947 */ /* 0x000fea000383ffff */
.L_x_3434:
[----:B---3--:R-:W-:-:S04]  /*e320*/  IMAD.U32 R204, RZ, RZ, UR4 ;  /* 0x00000004ffcc7e24 */ /* 0x008fc8000f8e00ff */
[----:B------:R3:W4:Y:S03]  /*e330*/  SYNCS.PHASECHK.TRANS64.TRYWAIT P2, [R204+URZ+0x32450], R13 ;  /* 0x0324500dcc0075a7 */ /* 0x000726000804017f */
[----:B----4-:R-:W-:Y:S05]  /*e340*/  @!P2 NANOSLEEP.SYNCS 0x989680 ;  /* 0x009896800000a95d */ /* 0x010fea0003900000 */
[----:B------:R-:W4:Y:S02]  /*e350*/  @!P2 SYNCS.PHASECHK.TRANS64 P2, [R204+URZ+0x32450], R13 ;  /* 0x0324500dcc00a5a7 */ /* 0x000f24000804007f */
[----:B----4-:R-:W-:Y:S05]  /*e360*/  @!P2 BRA `(.L_x_3434) ;  /* 0xfffffffc00eca947 */ /* 0x010fea000383ffff */
[----:B------:R-:W-:Y:S05]  /*e370*/  BRA `(.L_x_3433) ;  /* 0xffffff8800607947 */ /* 0x000fea000383ffff */
.L_x_3459:
        /* <DEDUP_REMOVED lines=10> */
.L_x_3512:
[----:B------:R-:W-:Y:S05]  /*e420*/  BRA `(.L_x_3513) ;  /* 0xffffffd800407947 */ /* 0x000fea000383ffff */
.L_x_3460:
[----:B------:R-:W-:Y:S01]  /*e430*/  BSSY B0, `(.L_x_3514) ;  /* 0x0000006000007945 */ /* 0x000fe20003800000 */
[----:B------:R-:W-:-:S07]  /*e440*/  IMAD.MOV.U32 R15, RZ, RZ, -0x1 ;  /* 0xffffffffff0f7424 */ /* 0x000fce00078e00ff */
[----:B------:R-:W-:Y:S05]  /*e450*/  WARPSYNC.COLLECTIVE R15, `(.L_x_3515) ;  /* 0x000000000f0c7348 */ /* 0x000fea0003c00000 */
[----:B------:R-:W-:Y:S02]  /*e460*/  ELECT P6, UR62, PT ;  /* 0x00000000003e782f */ /* 0x000fe400038c0000 */
[----:B------:R-:W-:Y:S01]  /*e470*/  MOV R14, UR62 ;  /* 0x0000003e000e7c02 */ /* 0x000fe20008000f00 */
[----:B------:R-:W-:Y:S10]  /*e480*/  ENDCOLLECTIVE ;  /* 0x000000000000791b */ /* 0x000ff40003800000 */
.L_x_3515:
[----:B------:R-:W-:Y:S05]  /*e490*/  BSYNC B0 ;  /* 0x0000000000007941 */ /* 0x000fea0003800000 */
.L_x_3514:
[----:B------:R-:W-:Y:S05]  /*e4a0*/  BRA `(.L_x_3516) ;  /* 0xffffffd800307947 */ /* 0x000fea000383ffff */
.L_x_3463:
[----:B-1----:R1:W2:Y:S02]  /*e4b0*/  SYNCS.PHASECHK.TRANS64.TRYWAIT P2, [R10+URZ+0x32440], R5 ;  /* 0x032440050a0075a7 */ /* 0x0022a4000804017f */
[----:B--2---:R-:W-:Y:S05]  /*e4c0*/  @!P2 NANOSLEEP.SYNCS 0x989680 ;  /* 0x009896800000a95d */ /* 0x004fea0003900000 */
[----:B------:R-:W2:Y:S02]  /*e4d0*/  @!P2 SYNCS.PHASECHK.TRANS64 P2, [R10+URZ+0x32440], R5 ;  /* 0x032440050a00a5a7 */ /* 0x000ea4000804007f */
[----:B--2---:R-:W-:Y:S05]  /*e4e0*/  @!P2 BRA `(.L_x_3463) ;  /* 0xfffffffc00f0a947 */ /* 0x004fea000383ffff */
[----:B------:R-:W-:Y:S05]  /*e4f0*/  BRA `(.L_x_3517) ;  /* 0xffffffd8007c7947 */ /* 0x000fea000383ffff */
.L_x_3467:
[----:B--2---:R2:W3:Y:S02]  /*e500*/  SYNCS.PHASECHK.TRANS64.TRYWAIT P2, [R18+URZ+0x32420], R5 ;  /* 0x03242005120075a7 */ /* 0x0044e4000804017f */
[----:B---3--:R-:W-:Y:S05]  /*e510*/  @!P2 NANOSLEEP.SYNCS 0x989680 ;  /* 0x009896800000a95d */ /* 0x008fea0003900000 */
[----:B------:R-:W3:Y:S02]  /*e520*/  @!P2 SYNCS.PHASECHK.TRANS64 P2, [R18+URZ+0x32420], R5 ;  /* 0x032420051200a5a7 */ /* 0x000ee4000804007f */
[----:B---3--:R-:W-:Y:S05]  /*e530*/  @!P2 BRA `(.L_x_3467) ;  /* 0xfffffffc00f0a947 */ /* 0x008fea000383ffff */
[----:B------:R-:W-:Y:S05]  /*e540*/  BRA `(.L_x_3518) ;  /* 0xffffffdc00c07947 */ /* 0x000fea000383ffff */
.L_x_3470:
[----:B-1----:R1:W2:Y:S02]  /*e550*/  SYNCS.PHASECHK.TRANS64.TRYWAIT P2, [R10+URZ+0x32460], R5 ;  /* 0x032460050a0075a7 */ /* 0x0022a4000804017f */
[----:B--2---:R-:W-:Y:S05]  /*e560*/  @!P2 NANOSLEEP.SYNCS 0x989680 ;  /* 0x009896800000a95d */ /* 0x004fea0003900000 */
[----:B------:R-:W2:Y:S02]  /*e570*/  @!P2 SYNCS.PHASECHK.TRANS64 P2, [R10+URZ+0x32460], R5 ;  /* 0x032460050a00a5a7 */ /* 0x000ea4000804007f */
[----:B--2---:R-:W-:Y:S05]  /*e580*/  @!P2 BRA `(.L_x_3470) ;  /* 0xfffffffc00f0a947 */ /* 0x004fea000383ffff */
[----:B------:R-:W-:Y:S05]  /*e590*/  BRA `(.L_x_3519) ;  /* 0xffffffdc00d47947 */ /* 0x000fea000383ffff */
.L_x_3477:
[----:B-1----:R1:W2:Y:S02]  /*e5a0*/  SYNCS.PHASECHK.TRANS64.TRYWAIT P3, [R2+URZ+0x32440], R3 ;  /* 0x03244003020075a7 */ /* 0x0022a4000806017f */
[----:B--2---:R-:W-:Y:S05]  /*e5b0*/  @!P3 NANOSLEEP.SYNCS 0x989680 ;  /* 0x009896800000b95d */ /* 0x004fea0003900000 */
[----:B------:R-:W2:Y:S02]  /*e5c0*/  @!P3 SYNCS.PHASECHK.TRANS64 P3, [R2+URZ+0x32440], R3 ;  /* 0x032440030200b5a7 */ /* 0x000ea4000806007f */
[----:B--2---:R-:W-:Y:S05]  /*e5d0*/  @!P3 BRA `(.L_x_3477) ;  /* 0xfffffffc00f0b947 */ /* 0x004fea000383ffff */
[----:B------:R-:W-:Y:S05]  /*e5e0*/  BRA `(.L_x_3520) ;  /* 0xffffffe400007947 */ /* 0x000fea000383ffff */
.L_x_3479:
[----:B--2---:R2:W3:Y:S02]  /*e5f0*/  SYNCS.PHASECHK.TRANS64.TRYWAIT P3, [R2+URZ+0x32460], R3 ;  /* 0x03246003020075a7 */ /* 0x0044e4000806017f */
[----:B---3--:R-:W-:Y:S05]  /*e600*/  @!P3 NANOSLEEP.SYNCS 0x989680 ;  /* 0x009896800000b95d */ /* 0x008fea0003900000 */
[----:B------:R-:W3:Y:S02]  /*e610*/  @!P3 SYNCS.PHASECHK.TRANS64 P3, [R2+URZ+0x32460], R3 ;  /* 0x032460030200b5a7 */ /* 0x000ee4000806007f */
[----:B---3--:R-:W-:Y:S05]  /*e620*/  @!P3 BRA `(.L_x_3479) ;  /* 0xfffffffc00f0b947 */ /* 0x008fea000383ffff */
[----:B------:R-:W-:Y:S05]  /*e630*/  BRA `(.L_x_3521) ;  /* 0xffffffe400507947 */ /* 0x000fea000383ffff */
.L_x_3485:
[----:B-1----:R1:W2:Y:S02]  /*e640*/  SYNCS.PHASECHK.TRANS64.TRYWAIT P3, [R3+URZ+0x32440], R2 ;  /* 0x03244002030075a7 */ /* 0x0022a4000806017f */
[----:B--2---:R-:W-:Y:S05]  /*e650*/  @!P3 NANOSLEEP.SYNCS 0x989680 ;  /* 0x009896800000b95d */ /* 0x004fea0003900000 */
[----:B------:R-:W2:Y:S02]  /*e660*/  @!P3 SYNCS.PHASECHK.TRANS64 P3, [R3+URZ+0x32440], R2 ;  /* 0x032440020300b5a7 */ /* 0x000ea4000806007f */
[----:B--2---:R-:W-:Y:S05]  /*e670*/  @!P3 BRA `(.L_x_3485) ;  /* 0xfffffffc00f0b947 */ /* 0x004fea000383ffff */
[----:B------:R-:W-:Y:S05]  /*e680*/  BRA `(.L_x_3522) ;  /* 0xffffffe800707947 */ /* 0x000fea000383ffff */
.L_x_3487:
[----:B--2---:R2:W3:Y:S02]  /*e690*/  SYNCS.PHASECHK.TRANS64.TRYWAIT P3, [R3+URZ+0x32460], R2 ;  /* 0x03246002030075a7 */ /* 0x0044e4000806017f */
[----:B---3--:R-:W-:Y:S05]  /*e6a0*/  @!P3 NANOSLEEP.SYNCS 0x989680 ;  /* 0x009896800000b95d */ /* 0x008fea0003900000 */
[----:B------:R-:W3:Y:S02]  /*e6b0*/  @!P3 SYNCS.PHASECHK.TRANS64 P3, [R3+URZ+0x32460], R2 ;  /* 0x032460020300b5a7 */ /* 0x000ee4000806007f */
[----:B---3--:R-:W-:Y:S05]  /*e6c0*/  @!P3 BRA `(.L_x_3487) ;  /* 0xfffffffc00f0b947 */ /* 0x008fea000383ffff */
[----:B------:R-:W-:Y:S05]  /*e6d0*/  BRA `(.L_x_3523) ;  /* 0xffffffe800c07947 */ /* 0x000fea000383ffff */
.L_x_3492:
[----:B-1----:R1:W2:Y:S02]  /*e6e0*/  SYNCS.PHASECHK.TRANS64.TRYWAIT P3, [R2+URZ+0x32440], R3 ;  /* 0x03244003020075a7 */ /* 0x0022a4000806017f */
[----:B--2---:R-:W-:Y:S05]  /*e6f0*/  @!P3 NANOSLEEP.SYNCS 0x989680 ;  /* 0x009896800000b95d */ /* 0x004fea0003900000 */
[----:B------:R-:W2:Y:S02]  /*e700*/  @!P3 SYNCS.PHASECHK.TRANS64 P3, [R2+URZ+0x32440], R3 ;  /* 0x032440030200b5a7 */ /* 0x000ea4000806007f */
[----:B--2---:R-:W-:Y:S05]  /*e710*/  @!P3 BRA `(.L_x_3492) ;  /* 0xfffffffc00f0b947 */ /* 0x004fea000383ffff */
[----:B------:R-:W-:Y:S05]  /*e720*/  BRA `(.L_x_3524) ;  /* 0xffffffec00cc7947 */ /* 0x000fea000383ffff */
.L_x_3494:
[----:B--2---:R2:W3:Y:S02]  /*e730*/  SYNCS.PHASECHK.TRANS64.TRYWAIT P3, [R2+URZ+0x32460], R3 ;  /* 0x03246003020075a7 */ /* 0x0044e4000806017f */
[----:B---3--:R-:W-:Y:S05]  /*e740*/  @!P3 NANOSLEEP.SYNCS 0x989680 ;  /* 0x009896800000b95d */ /* 0x008fea0003900000 */
[----:B------:R-:W3:Y:S02]  /*e750*/  @!P3 SYNCS.PHASECHK.TRANS64 P3, [R2+URZ+0x32460], R3 ;  /* 0x032460030200b5a7 */ /* 0x000ee4000806007f */
[----:B---3--:R-:W-:Y:S05]  /*e760*/  @!P3 BRA `(.L_x_3494) ;  /* 0xfffffffc00f0b947 */ /* 0x008fea000383ffff */
[----:B------:R-:W-:Y:S05]  /*e770*/  BRA `(.L_x_3525) ;  /* 0xfffffff0001c7947 */ /* 0x000fea000383ffff */
.L_x_3499:
[----:B------:R-:W-:Y:S01]  /*e780*/  BSSY B0, `(.L_x_3526) ;  /* 0x0000007000007945 */ /* 0x000fe20003800000 */
[----:B------:R-:W-:Y:S02]  /*e790*/  IMAD.MOV.U32 R12, RZ, RZ, RZ ;  /* 0x000000ffff0c7224 */ /* 0x000fe400078e00ff */
[----:B------:R-:W-:Y:S02]  /*e7a0*/  IMAD.MOV.U32 R11, RZ, RZ, 0x1f ;  /* 0x0000001fff0b7424 */ /* 0x000fe400078e00ff */
[----:B------:R-:W-:-:S07]  /*e7b0*/  IMAD.MOV.U32 R15, RZ, RZ, -0x1 ;  /* 0xffffffffff0f7424 */ /* 0x000fce00078e00ff */
[----:B-123--:R-:W-:Y:S05]  /*e7c0*/  WARPSYNC.COLLECTIVE R15, `(.L_x_3527) ;  /* 0x000000000f087348 */ /* 0x00efea0003c00000 */
[----:B------:R4:W1:Y:S02]  /*e7d0*/  SHFL.IDX P6, R14, R13, R12, R11 ;  /* 0x0000000c0d0e7389 */ /* 0x00086400000c000b */
[----:B-1234-:R-:W-:Y:S01]  /*e7e0*/  ENDCOLLECTIVE ;  /* 0x000000000000791b */ /* 0x01efe20003800000 */
.L_x_3527:
[----:B------:R-:W-:Y:S05]  /*e7f0*/  BSYNC B0 ;  /* 0x0000000000007941 */ /* 0x000fea0003800000 */
.L_x_3526:
[----:B------:R-:W-:Y:S05]  /*e800*/  BRA `(.L_x_3528) ;  /* 0xfffffff400107947 */ /* 0x000fea000383ffff */
.L_x_3501:
[----:B-1----:R1:W2:Y:S02]  /*e810*/  SYNCS.PHASECHK.TRANS64.TRYWAIT P0, [R7+URZ+0x32420], R0 ;  /* 0x03242000070075a7 */ /* 0x0022a4000800017f */
[----:B--2---:R-:W-:Y:S05]  /*e820*/  @!P0 NANOSLEEP.SYNCS 0x989680 ;  /* 0x009896800000895d */ /* 0x004fea0003900000 */
[----:B------:R-:W2:Y:S02]  /*e830*/  @!P0 SYNCS.PHASECHK.TRANS64 P0, [R7+URZ+0x32420], R0 ;  /* 0x03242000070085a7 */ /* 0x000ea4000800007f */
[----:B--2---:R-:W-:Y:S05]  /*e840*/  @!P0 BRA `(.L_x_3501) ;  /* 0xfffffffc00f08947 */ /* 0x004fea000383ffff */
[----:B------:R-:W-:Y:S05]  /*e850*/  BRA `(.L_x_3529) ;  /* 0xfffffff400647947 */ /* 0x000fea000383ffff */
.L_x_3505:
[----:B-1----:R1:W2:Y:S02]  /*e860*/  SYNCS.PHASECHK.TRANS64.TRYWAIT P0, [R5+URZ], R4 ;  /* 0x00000004050075a7 */ /* 0x0022a4000800017f */
[----:B--2---:R-:W-:Y:S05]  /*e870*/  @!P0 NANOSLEEP.SYNCS 0x989680 ;  /* 0x009896800000895d */ /* 0x004fea0003900000 */
[----:B------:R-:W2:Y:S02]  /*e880*/  @!P0 SYNCS.PHASECHK.TRANS64 P0, [R5+URZ], R4 ;  /* 0x00000004050085a7 */ /* 0x000ea4000800007f */
[----:B--2---:R-:W-:Y:S05]  /*e890*/  @!P0 BRA `(.L_x_3505) ;  /* 0xfffffffc00f08947 */ /* 0x004fea000383ffff */
[----:B------:R-:W-:Y:S05]  /*e8a0*/  BRA `(.L_x_3530) ;  /* 0xfffffff400b87947 */ /* 0x000fea000383ffff */
.L_x_3506:
[----:B--2---:R2:W1:Y:S02]  /*e8b0*/  SYNCS.PHASECHK.TRANS64.TRYWAIT P0, [R3+URZ], R0 ;  /* 0x00000000030075a7 */ /* 0x004464000800017f */
[----:B-1----:R-:W-:Y:S05]  /*e8c0*/  @!P0 NANOSLEEP.SYNCS 0x989680 ;  /* 0x009896800000895d */ /* 0x002fea0003900000 */
[----:B------:R-:W1:Y:S02]  /*e8d0*/  @!P0 SYNCS.PHASECHK.TRANS64 P0, [R3+URZ], R0 ;  /* 0x00000000030085a7 */ /* 0x000e64000800007f */
[----:B-1----:R-:W-:Y:S05]  /*e8e0*/  @!P0 BRA `(.L_x_3506) ;  /* 0xfffffffc00f08947 */ /* 0x002fea000383ffff */
[----:B------:R-:W-:Y:S05]  /*e8f0*/  BRA `(.L_x_3531) ;  /* 0xfffffff400ac7947 */ /* 0x000fea000383ffff */
.L_x_3508:
[----:B-1----:R1:W2:Y:S02]  /*e900*/  SYNCS.PHASECHK.TRANS64.TRYWAIT P0, [R5+URZ], R4 ;  /* 0x00000004050075a7 */ /* 0x0022a4000800017f */
[----:B--2---:R-:W-:Y:S05]  /*e910*/  @!P0 NANOSLEEP.SYNCS 0x989680 ;  /* 0x009896800000895d */ /* 0x004fea0003900000 */
[----:B------:R-:W2:Y:S02]  /*e920*/  @!P0 SYNCS.PHASECHK.TRANS64 P0, [R5+URZ], R4 ;  /* 0x00000004050085a7 */ /* 0x000ea4000800007f */
[----:B--2---:R-:W-:Y:S05]  /*e930*/  @!P0 BRA `(.L_x_3508) ;  /* 0xfffffffc00f08947 */ /* 0x004fea000383ffff */
[----:B------:R-:W-:Y:S05]  /*e940*/  BRA `(.L_x_3532) ;  /* 0xfffffff400b07947 */ /* 0x000fea000383ffff */
.L_x_3533:
        /* <DEDUP_REMOVED lines=11> */
.L_x_4730:


//--------------------- .text._ZN7cutlass13device_kernelIN5flash11enable_sm90INS1_16FlashAttnFwdSm90INS1_25CollectiveMainloopFwdSm90ILi2EN4cute5tupleIJNS5_1CILi1EEES8_S8_EEENS6_IJNS7_ILi128EEENS7_ILi96EEENS7_ILi64EEEEEELi256ENS_6half_tEfNS_4arch4Sm90ELb1ELb0ELb0ELb1ELb0ELb0ELb0ELb1ELb0ELb0ELb0ELb0EEENS1_21CollectiveEpilogueFwdINS6_IJSA_NS7_ILi256EEESB_EEES9_SE_SG_Li256ELb1ELb0ELb0ELb0EEENS1_36VarlenDynamicPersistentTileSchedulerILi128ELi96ELi256ELi32ELb0ELb0ELb1ELb1ELb1ELb1EEEEEEEEEvNT_6ParamsE --------------------------
	.section	.text._ZN7cutlass13device_kernelIN5flash11enable_sm90INS1_16FlashAttnFwdSm90INS1_25CollectiveMainloopFwdSm90ILi2EN4cute5tupleIJNS5_1CILi1EEES8_S8_EEENS6_IJNS7_ILi128EEENS7_ILi96EEENS7_ILi64EEEEEELi256ENS_6half_tEfNS_4arch4Sm90ELb1ELb0ELb0ELb1ELb0ELb0ELb0ELb1ELb0ELb0ELb0ELb0EEENS1_21CollectiveEpilogueFwdINS6_IJSA_NS7_ILi256EEESB_EEES9_SE_SG_Li256ELb1ELb0ELb0ELb0EEENS1_36VarlenDynamicPersistentTileSchedulerILi128ELi96ELi256ELi32ELb0ELb0ELb1ELb1ELb1ELb1EEEEEEEEEvNT_6ParamsE,"ax",@progbits
	.align	128
.text._ZN7cutlass13device_kernelIN5flash11enable_sm90INS1_16FlashAttnFwdSm90INS1_25CollectiveMainloopFwdSm90ILi2EN4cute5tupleIJNS5_1CILi1EEES8_S8_EEENS6_IJNS7_ILi128EEENS7_ILi96EEENS7_ILi64EEEEEELi256ENS_6half_tEfNS_4arch4Sm90ELb1ELb0ELb0ELb1ELb0ELb0ELb0ELb1ELb0ELb0ELb0ELb0EEENS1_21CollectiveEpilogueFwdINS6_IJSA_NS7_ILi256EEESB_EEES9_SE_SG_Li256ELb1ELb0ELb0ELb0EEENS1_36VarlenDynamicPersistentTileSchedulerILi128ELi96ELi256ELi32ELb0ELb0ELb1ELb1ELb1ELb1EEEEEEEEEvNT_6ParamsE:
        .type           _ZN7cutlass13device_kernelIN5flash11enable_sm90INS1_16FlashAttnFwdSm90INS1_25CollectiveMainloopFwdSm90ILi2EN4cute5tupleIJNS5_1CILi1EEES8_S8_EEENS6_IJNS7_ILi128EEENS7_ILi96EEENS7_ILi64EEEEEELi256ENS_6half_tEfNS_4arch4Sm90ELb1ELb0ELb0ELb1ELb0ELb0ELb0ELb1ELb0ELb0ELb0ELb0EEENS1_21CollectiveEpilogueFwdINS6_IJSA_NS7_ILi256EEESB_EEES9_SE_SG_Li256ELb1ELb0ELb0ELb0EEENS1_36VarlenDynamicPersistentTileSchedulerILi128ELi96ELi256ELi32ELb0ELb0ELb1ELb1ELb1ELb1EEEEEEEEEvNT_6ParamsE,@function
        .size           _ZN7cutlass13device_kernelIN5flash11enable_sm90INS1_16FlashAttnFwdSm90INS1_25CollectiveMainloopFwdSm90ILi2EN4cute5tupleIJNS5_1CILi1EEES8_S8_EEENS6_IJNS7_ILi128EEENS7_ILi96EEENS7_ILi64EEEEEELi256ENS_6half_tEfNS_4arch4Sm90ELb1ELb0ELb0ELb1ELb0ELb0ELb0ELb1ELb0ELb0ELb0ELb0EEENS1_21CollectiveEpilogueFwdINS6_IJSA_NS7_ILi256EEESB_EEES9_SE_SG_Li256ELb1ELb0ELb0ELb0EEENS1_36VarlenDynamicPersistentTileSchedulerILi128ELi96ELi256ELi32ELb0ELb0ELb1ELb1ELb1ELb1EEEEEEEEEvNT_6ParamsE,(.L_x_4731 - _ZN7cutlass13device_kernelIN5flash11enable_sm90INS1_16FlashAttnFwdSm90INS1_25CollectiveMainloopFwdSm90ILi2EN4cute5tupleIJNS5_1CILi1EEES8_S8_EEENS6_IJNS7_ILi128EEENS7_ILi96EEENS7_ILi64EEEEEELi256ENS_6half_tEfNS_4arch4Sm90ELb1ELb0ELb0ELb1ELb0ELb0ELb0ELb1ELb0ELb0ELb0ELb0EEENS1_21CollectiveEpilogueFwdINS6_IJSA_NS7_ILi256EEESB_EEES9_SE_SG_Li256ELb1ELb0ELb0ELb0EEENS1_36VarlenDynamicPersistentTileSchedulerILi128ELi96ELi256ELi32ELb0ELb0ELb1ELb1ELb1ELb1EEEEEEEEEvNT_6ParamsE)
        .other          _ZN7cutlass13device_kernelIN5flash11enable_sm90INS1_16FlashAttnFwdSm90INS1_25CollectiveMainloopFwdSm90ILi2EN4cute5tupleIJNS5_1CILi1EEES8_S8_EEENS6_IJNS7_ILi128EEENS7_ILi96EEENS7_ILi64EEEEEELi256ENS_6half_tEfNS_4arch4Sm90ELb1ELb0ELb0ELb1ELb0ELb0ELb0ELb1ELb0ELb0ELb0ELb0EEENS1_21CollectiveEpilogueFwdINS6_IJSA_NS7_ILi256EEESB_EEES9_SE_SG_Li256ELb1ELb0ELb0ELb0EEENS1_36VarlenDynamicPersistentTileSchedulerILi128ELi96ELi256ELi32ELb0ELb0ELb1ELb1ELb1ELb1EEEEEEEEEvNT_6ParamsE,@"STO_CUDA_ENTRY STV_DEFAULT"
_ZN7cutlass13device_kernelIN5flash11enable_sm90INS1_16FlashAttnFwdSm90INS1_25CollectiveMainloopFwdSm90ILi2EN4cute5tupleIJNS5_1CILi1EEES8_S8_EEENS6_IJNS7_ILi128EEENS7_ILi96EEENS7_ILi64EEEEEELi256ENS_6half_tEfNS_4arch4Sm90ELb1ELb0ELb0ELb1ELb0ELb0ELb0ELb1ELb0ELb0ELb0ELb0EEENS1_21CollectiveEpilogueFwdINS6_IJSA_NS7_ILi256EEESB_EEES9_SE_SG_Li256ELb1ELb0ELb0ELb0EEENS1_36VarlenDynamicPersistentTileSchedulerILi128ELi96ELi256ELi32ELb0ELb0ELb1ELb1ELb1ELb1EEEEEEEEEvNT_6ParamsE:
        /* <DEDUP_REMOVED lines=21> */
.L_x_3535:
[----:B------:R-:W-:Y:S05]  /*0150*/  BSYNC B0 ;  /* 0x0000000000007941 */ /* 0x000fea0003800000 */
.L_x_3534:
        /* <DEDUP_REMOVED lines=41> */
.L_x_3536:
        /* <DEDUP_REMOVED lines=22> */
.L_x_3537:
        /* <DEDUP_REMOVED lines=18> */
.L_x_3538:
        /* <DEDUP_REMOVED lines=22> */
.L_x_3539:
        /* <DEDUP_REMOVED lines=22> */
.L_x_3540:
[----:B------:R-:W-:Y:S01]  /*0930*/  PLOP3.LUT P0, PT, PT, PT, UP0, 0x80, 0x0 ;  /* 0x000000000000781c */ /* 0x000fe20003f0f008 */
[----:B------:R-:W-:Y:S01]  /*0940*/  UMOV UR36, 0x1 ;  /* 0x0000000100247882 */ /* 0x000fe20000000000 */
[----:B------:R-:W-:Y:S01]  /*0950*/  NOP ;  /* 0x0000000000007918 */ /* 0x000fe20000000000 */
[----:B------:R-:W-:Y:S01]  /*0960*/  USEL UR36, UR36, 0x2, !UP0 ;  /* 0x0000000224247887 */ /* 0x000fe2000c000000 */
[----:B------:R-:W-:Y:S01]  /*0970*/  ULDC.64 UR38, c[0x0][0x208] ;  /* 0x0000820000267ab9 */ /* 0x000fe20000000a00 */
[----:B012-4-:R-:W-:Y:S08]  /*0980*/  BAR.SYNC.DEFER_BLOCKING 0x0 ;  /* 0x0000000000007b1d */ /* 0x017ff00000010000 */
[----:B------:R-:W-:Y:S05]  /*0990*/  @!P0 BRA `(.L_x_3541) ;  /* 0x000000a000d88947 */ /* 0x000fea0003800000 */
.L_x_3542:
        /* <DEDUP_REMOVED lines=28> */
[----:B------:R-:W-:Y:S01]  /*0b60*/  SHF.R.S32.HI R200, RZ, 0x7, R5 ;  /* 0x00000007ffc87819 */ /* 0x000fe20000011405 */
[----:B------:R-:W-:Y:S02]  /*0b70*/  IMAD.SHL.U32 R2, R2, 0x20, RZ ;  /* 0x0000002002027824 */ /* 0x000fe400078e00ff */
[----:B------:R-:W-:Y:S01]  /*0b80*/  IMAD.IADD R23, R202, 0x1, -R23 ;  /* 0x00000001ca177824 */ /* 0x000fe200078e0a17 */
[----:B------:R-:W-:-:S02]  /*0b90*/  LEA.HI R5, R5, R200, RZ, 0x1 ;  /* 0x000000c805057211 */ /* 0x000fc400078f08ff */
[----:B------:R-:W-:Y:S02]  /*0ba0*/  LOP3.LUT R2, R2, 0xfffffc00, RZ, 0xc0, !PT ;  /* 0xfffffc0002027812 */ /* 0x000fe400078ec0ff */
        /* <DEDUP_REMOVED lines=9> */
[----:B------:R-:W-:Y:S02]  /*0c40*/  LOP3.LUT R18, R6, 0x7ffffffc, RZ, 0xc0, !PT ;  /* 0x7ffffffc06127812 */ /* 0x000fe400078ec0ff */
[----:B------:R-:W-:Y:S02]  /*0c50*/  LOP3.LUT R8, R0, 0xfffffff8, RZ, 0xc0, !PT ;  /* 0xfffffff800087812 */ /* 0x000fe400078ec0ff */
[-C--:B------:R-:W-:Y:S01]  /*0c60*/  LEA.HI R0, R3, R202.reuse, RZ, 0x4 ;  /* 0x000000ca03007211 */ /* 0x080fe200078f20ff */
[----:B------:R-:W-:Y:S01]  /*0c70*/  IMAD.IADD R18, R23, 0x1, -R18 ;  /* 0x0000000117127824 */ /* 0x000fe200078e0a12 */
[----:B------:R-:W-:Y:S01]  /*0c80*/  LEA.HI R3, R3, R202, RZ, 0x3 ;  /* 0x000000ca03037211 */ /* 0x000fe200078f18ff */
[----:B------:R-:W-:Y:S01]  /*0c90*/  IMAD.IADD R11, R7, 0x1, -R8 ;  /* 0x00000001070b7824 */ /* 0x000fe200078e0a08 */
[----:B------:R-:W-:-:S02]  /*0ca0*/  SHF.R.S32.HI R9, RZ, 0x4, R0 ;  /* 0x00000004ff097819 */ /* 0x000fc40000011400 */
[----:B------:R-:W-:Y:S01]  /*0cb0*/  LOP3.LUT R7, R0, 0x3fffff0, RZ, 0xc0, !PT ;  /* 0x03fffff000077812 */ /* 0x000fe200078ec0ff */
[----:B------:R-:W-:Y:S01]  /*0cc0*/  IMAD R4, R4, 0x10, R11 ;  /* 0x0000001004047824 */ /* 0x000fe200078e020b */
[----:B------:R-:W-:Y:S02]  /*0cd0*/  LEA.HI R0, R0, R9, RZ, 0x1 ;  /* 0x0000000900007211 */ /* 0x000fe400078f08ff */
[----:B------:R-:W-:Y:S01]  /*0ce0*/  LOP3.LUT R5, R3, 0x1ffffff8, RZ, 0xc0, !PT ;  /* 0x1ffffff803057812 */ /* 0x000fe200078ec0ff */
[----:B------:R-:W-:Y:S01]  /*0cf0*/  IMAD.IADD R7, R202, 0x1, -R7 ;  /* 0x00000001ca077824 */ /* 0x000fe200078e0a07 */
[----:B------:R-:W-:Y:S01]  /*0d00*/  LOP3.LUT R0, R0, 0x1ffffffe, RZ, 0xc0, !PT ;  /* 0x1ffffffe00007812 */ /* 0x000fe200078ec0ff */
[----:B------:R-:W-:Y:S01]  /*0d10*/  IMAD R19, R19, 0x40, R4 ;  /* 0x0000004013137824 */ /* 0x000fe200078e0204 */
[----:B------:R-:W-:Y:S01]  /*0d20*/  SHF.R.S32.HI R16, RZ, 0x3, R3 ;  /* 0x00000003ff107819 */ /* 0x000fe20000011403 */
[----:B------:R-:W-:Y:S02]  /*0d30*/  IMAD R7, R7, 0x40, R2 ;  /* 0x0000004007077824 */ /* 0x000fe400078e0202 */
[----:B------:R-:W-:-:S02]  /*0d40*/  IMAD.IADD R0, R9, 0x1, -R0 ;  /* 0x0000000109007824 */ /* 0x000fc400078e0a00 */
[----:B------:R-:W-:Y:S02]  /*0d50*/  IMAD.IADD R2, R202, 0x1, -R5 ;  /* 0x00000001ca027824 */ /* 0x000fe400078e0a05 */
[----:B------:R-:W-:Y:S02]  /*0d60*/  IMAD R201, R0, 0x8, R7 ;  /* 0x0000000800c97824 */ /* 0x000fe400078e0207 */
[----:B------:R-:W-:-:S07]  /*0d70*/  IMAD.SHL.U32 R2, R2, 0x8, RZ ;  /* 0x0000000802027824 */ /* 0x000fce00078e00ff */
.L_x_3596:
[----:B0--3-5:R-:W0:Y:S01]  /*0d80*/  LDC.64 R4, c[0x0][0xc60] ;  /* 0x00031800ff047b82 */ /* 0x029e220000000a00 */
        /* <DEDUP_REMOVED lines=13> */
[----:B------:R-:W-:-:S04]  /*0e60*/  @UP0 ULEA UR6, UP2, UR46, UR6, 0x2 ;  /* 0x000000062e060291 */ /* 0x000fc8000f84103f */
[----:B------:R-:W-:Y:S02]  /*0e70*/  @UP0 ULEA.HI.X UR7, UR46, UR7, UR45, 0x2, UP2 ;  /* 0x000000072e070291 */ /* 0x000fe400090f142d */
[----:B------:R-:W-:Y:S01]  /*0e80*/  @UP1 ULEA UR8, UP0, UR46, UR8, 0x2 ;  /* 0x000000082e081291 */ /* 0x000fe2000f80103f */
[----:B------:R-:W-:-:S03]  /*0e90*/  IMAD.U32 R4, RZ, RZ, UR6 ;  /* 0x00000006ff047e24 */ /* 0x000fc6000f8e00ff */
[----:B------:R-:W-:Y:S01]  /*0ea0*/  @UP1 ULEA.HI.X UR9, UR46, UR9, UR45, 0x2, UP0 ;  /* 0x000000092e091291 */ /* 0x000fe200080f142d */
[----:B------:R-:W-:Y:S01]  /*0eb0*/  IMAD.U32 R5, RZ, RZ, UR7 ;  /* 0x00000007ff057e24 */ /* 0x000fe2000f8e00ff */
[----:B------:R-:W-:Y:S01]  /*0ec0*/  ULDC.64 UR6, c[0x0][0x3f8] ;  /* 0x0000fe0000067ab9 */ /* 0x000fe20000000a00 */
[----:B------:R-:W-:-:S03]  /*0ed0*/  IMAD.U32 R6, RZ, RZ, UR8 ;  /* 0x00000008ff067e24 */ /* 0x000fc6000f8e00ff */
[----:B------:R-:W-:Y:S01]  /*0ee0*/  IMAD.U32 R7, RZ, RZ, UR9 ;  /* 0x00000009ff077e24 */ /* 0x000fe2000f8e00ff */
[----:B------:R-:W2:Y:S01]  /*0ef0*/  @P0 LDG.E R4, desc[UR38][R4.64] ;  /* 0x0000002604040981 */ /* 0x000ea2000c1e1900 */
[----:B------:R-:W-:Y:S01]  /*0f00*/  UISETP.NE.U32.AND UP0, UPT, UR6, URZ, UPT ;  /* 0x0000003f0600728c */ /* 0x000fe2000bf05070 */
[----:B------:R-:W-:Y:S02]  /*0f10*/  ULDC.64 UR8, c[0x0][0xa20] ;  /* 0x0002880000087ab9 */ /* 0x000fe40000000a00 */
[----:B------:R-:W3:Y:S01]  /*0f20*/  @P2 LDG.E R6, desc[UR38][R6.64] ;  /* 0x0000002606062981 */ /* 0x000ee2000c1e1900 */
[----:B------:R-:W-:Y:S01]  /*0f30*/  UISETP.NE.AND.EX UP0, UPT, UR7, URZ, UPT, UP0 ;  /* 0x0000003f0700728c */ /* 0x000fe2000bf05300 */
[----:B------:R-:W-:Y:S01]  /*0f40*/  ISETP.NE.U32.AND P1, PT, RZ, UR8, PT ;  /* 0x00000008ff007c0c */ /* 0x000fe2000bf25070 */
[----:B------:R-:W-:Y:S01]  /*0f50*/  ULDC UR6, c[0x0][0x2e0] ;  /* 0x0000b80000067ab9 */ /* 0x000fe20000000800 */
[----:B------:R-:W-:Y:S01]  /*0f60*/  UMOV UR41, URZ ;  /* 0x0000003f00297c82 */ /* 0x000fe20008000000 */
[----:B------:R-:W-:Y:S01]  /*0f70*/  USEL UR4, UR4, 0x1, UP0 ;  /* 0x0000000104047887 */ /* 0x000fe20008000000 */
[----:B------:R-:W-:Y:S01]  /*0f80*/  ISETP.NE.AND.EX P1, PT, RZ, UR9, PT, P1 ;  /* 0x00000009ff007c0c */ /* 0x000fe2000bf25310 */
[----:B------:R-:W-:Y:S01]  /*0f90*/  ULDC UR44, c[0x0][0x288] ;  /* 0x0000a200002c7ab9 */ /* 0x000fe20000000800 */
[----:B------:R-:W-:Y:S01]  /*0fa0*/  UMOV UR43, UR5 ;  /* 0x00000005002b7c82 */ /* 0x000fe20008000000 */
[----:B------:R-:W-:Y:S01]  /*0fb0*/  UIMAD UR6, UR4, UR6, URZ ;  /* 0x00000006040672a4 */ /* 0x000fe2000f8e023f */
[----:B--2---:R-:W-:-:S02]  /*0fc0*/  @P0 R2UR UR41, R4 ;  /* 0x00000000042902ca */ /* 0x004fc400000e0000 */
[----:B---3--:R-:W-:Y:S01]  /*0fd0*/  @P2 R2UR UR44, R6 ;  /* 0x00000000062c22ca */ /* 0x008fe200000e0000 */
[----:B-1--4-:R-:W-:-:S14]  /*0fe0*/  @P2 BRA `(.L_x_3543) ;  /* 0x0000000000342947 */ /* 0x012fdc0003800000 */
        /* <DEDUP_REMOVED lines=13> */
.L_x_3543:
[----:B------:R-:W-:Y:S01]  /*10c0*/  UMOV UR42, UR49 ;  /* 0x00000031002a7c82 */ /* 0x000fe20008000000 */
[----:B------:R-:W-:Y:S05]  /*10d0*/  @!P1 BRA `(.L_x_3544) ;  /* 0x00000000001c9947 */ /* 0x000fea0003800000 */
[----:B------:R-:W-:-:S04]  /*10e0*/  ULEA UR4, UP0, UR46, UR8, 0x2 ;  /* 0x000000082e047291 */ /* 0x000fc8000f80103f */
[----:B------:R-:W-:Y:S02]  /*10f0*/  ULEA.HI.X UR5, UR46, UR9, UR45, 0x2, UP0 ;  /* 0x000000092e057291 */ /* 0x000fe400080f142d */
[----:B------:R-:W-:-:S04]  /*1100*/  IMAD.U32 R4, RZ, RZ, UR4 ;  /* 0x00000004ff047e24 */ /* 0x000fc8000f8e00ff */
[----:B------:R-:W-:-:S05]  /*1110*/  IMAD.U32 R5, RZ, RZ, UR5 ;  /* 0x00000005ff057e24 */ /* 0x000fca000f8e00ff */
[----:B------:R-:W2:Y:S02]  /*1120*/  LDG.E R4, desc[UR38][R4.64] ;  /* 0x0000002604047981 */ /* 0x000ea4000c1e1900 */
[----:B--2---:R-:W-:Y:S01]  /*1130*/  R2UR UR6, R4 ;  /* 0x00000000040672ca */ /* 0x004fe200000e0000 */
[----:B------:R-:W-:-:S14]  /*1140*/  BRA `(.L_x_3545) ;  /* 0x0000000000347947 */ /* 0x000fdc0003800000 */
.L_x_3544:
        /* <DEDUP_REMOVED lines=13> */
.L_x_3545:
[----:B------:R-:W-:Y:S01]  /*1220*/  UIADD3 UR41, -UR41, UR6, URZ ;  /* 0x0000000629297290 */ /* 0x000fe2000fffe13f */
[----:B------:R-:W-:Y:S01]  /*1230*/  PLOP3.LUT P0, PT, PT, PT, PT, 0x80, 0x0 ;  /* 0x000000000000781c */ /* 0x000fe20003f0f070 */
[----:B------:R-:W-:Y:S01]  /*1240*/  ULEA UR5, UR49, 0xdf, 0x7 ;  /* 0x000000df31057891 */ /* 0x000fe2000f8e383f */
[----:B------:R-:W-:Y:S01]  /*1250*/  CS2R R40, SRZ ;  /* 0x0000000000287805 */ /* 0x000fe2000001ff00 */
[----:B------:R-:W-:Y:S01]  /*1260*/  UIADD3 UR4, UR41, 0x5f, URZ ;  /* 0x0000005f29047890 */ /* 0x000fe2000fffe03f */
[----:B------:R-:W-:Y:S01]  /*1270*/  CS2R R20, SRZ ;  /* 0x0000000000147805 */ /* 0x000fe2000001ff00 */
[----:B------:R-:W-:Y:S01]  /*1280*/  UIADD3 UR6, UR41, UR5, -UR44 ;  /* 0x0000000529067290 */ /* 0x000fe2000fffe82c */
        /* <DEDUP_REMOVED lines=12> */
[----:B------:R-:W-:-:S02]  /*1350*/  CS2R R138, SRZ ;  /* 0x00000000008a7805 */ /* 0x000fc4000001ff00 */
[----:B------:R-:W-:Y:S02]  /*1360*/  CS2R R136, SRZ ;  /* 0x0000000000887805 */ /* 0x000fe4000001ff00 */
[----:B------:R-:W-:Y:S01]  /*1370*/  CS2R R134, SRZ ;  /* 0x0000000000867805 */ /* 0x000fe2000001ff00 */
[----:B------:R-:W-:Y:S01]  /*1380*/  UISETP.LT.AND UP0, UPT, UR4, UR6, UPT ;  /* 0x000000060400728c */ /* 0x000fe2000bf01270 */
[----:B------:R-:W-:Y:S02]  /*1390*/  CS2R R132, SRZ ;  /* 0x0000000000847805 */ /* 0x000fe4000001ff00 */
[----:B------:R-:W-:Y:S02]  /*13a0*/  CS2R R130, SRZ ;  /* 0x0000000000827805 */ /* 0x000fe4000001ff00 */
[----:B------:R-:W-:Y:S01]  /*13b0*/  CS2R R128, SRZ ;  /* 0x0000000000807805 */ /* 0x000fe2000001ff00 */
[----:B------:R-:W-:Y:S01]  /*13c0*/  USEL UR50, UR4, UR6, UP0 ;  /* 0x0000000604327287 */ /* 0x000fe20008000000 */
[----:B------:R-:W-:-:S02]  /*13d0*/  CS2R R126, SRZ ;  /* 0x00000000007e7805 */ /* 0x000fc4000001ff00 */
[----:B------:R-:W-:Y:S02]  /*13e0*/  CS2R R124, SRZ ;  /* 0x00000000007c7805 */ /* 0x000fe4000001ff00 */
[----:B------:R-:W-:Y:S01]  /*13f0*/  CS2R R122, SRZ ;  /* 0x00000000007a7805 */ /* 0x000fe2000001ff00 */
[----:B------:R-:W-:Y:S01]  /*1400*/  UISETP.GE.AND UP0, UPT, UR50, 0x1, UPT ;  /* 0x000000013200788c */ /* 0x000fe2000bf06270 */
[----:B------:R-:W-:Y:S02]  /*1410*/  CS2R R120, SRZ ;  /* 0x0000000000787805 */ /* 0x000fe4000001ff00 */
[----:B------:R-:W-:Y:S02]  /*1420*/  CS2R R118, SRZ ;  /* 0x0000000000767805 */ /* 0x000fe4000001ff00 */
[----:B------:R-:W-:Y:S02]  /*1430*/  CS2R R116, SRZ ;  /* 0x0000000000747805 */ /* 0x000fe4000001ff00 */
[----:B------:R-:W-:-:S02]  /*1440*/  CS2R R114, SRZ ;  /* 0x0000000000727805 */ /* 0x000fc4000001ff00 */
[----:B------:R-:W-:Y:S02]  /*1450*/  CS2R R112, SRZ ;  /* 0x0000000000707805 */ /* 0x000fe4000001ff00 */
[----:B------:R-:W-:Y:S02]  /*1460*/  PLOP3.LUT P1, PT, PT, PT, UP0, 0x80, 0x0 ;  /* 0x000000000000781c */ /* 0x000fe40003f2f008 */
        /* <DEDUP_REMOVED lines=41> */
[----:B------:R-:W-:-:S02]  /*1700*/  IMAD.MOV.U32 R177, RZ, RZ, RZ ;  /* 0x000000ffffb17224 */ /* 0x000fc400078e00ff */
[----:B------:R-:W-:Y:S02]  /*1710*/  IMAD.MOV.U32 R30, RZ, RZ, RZ ;  /* 0x000000ffff1e7224 */ /* 0x000fe400078e00ff */
        /* <DEDUP_REMOVED lines=35> */
.L_x_3547:
        /* <DEDUP_REMOVED lines=11> */
.L_x_3682:
[----:B0-----:R-:W-:Y:S01]  /*1a00*/  IMAD.U32 R0, RZ, RZ, UR48 ;  /* 0x00000030ff007e24 */ /* 0x001fe2000f8e00ff */
[----:B------:R-:W-:Y:S05]  /*1a10*/  WARPSYNC.ALL ;  /* 0x0000000000007948 */ /* 0x000fea0003800000 */
[----:B------:R0:W-:Y:S01]  /*1a20*/  BAR.SYNC.DEFER_BLOCKING R8, 0x100 ;  /* 0x000400080000751d */ /* 0x0001e20000010000 */
[----:B------:R-:W-:-:S13]  /*1a30*/  ISETP.NE.AND P0, PT, R0, 0x3, PT ;  /* 0x000000030000780c */ /* 0x000fda0003f05270 */
[----:B0-----:R-:W-:Y:S05]  /*1a40*/  @!P0 BRA `(.L_x_3549) ;  /* 0x0000000000048947 */ /* 0x001fea0003800000 */
[----:B------:R-:W-:Y:S01]  /*1a50*/  BPT.TRAP 0x1 ;  /* 0x000000040000795c */ /* 0x000fe20000300000 */
.L_x_3549:
[----:B------:R-:W-:Y:S02]  /*1a60*/  IMAD.U32 R11, RZ, RZ, UR40 ;  /* 0x00000028ff0b7e24 */ /* 0x000fe4000f8e00ff */
[----:B------:R-:W-:-:S03]  /*1a70*/  IMAD.U32 R6, RZ, RZ, UR37 ;  /* 0x00000025ff067e24 */ /* 0x000fc6000f8e00ff */
[----:B------:R-:W-:Y:S01]  /*1a80*/  SHF.L.U32 R11, R11, 0x1f, RZ ;  /* 0x0000001f0b0b7819 */ /* 0x000fe200000006ff */
[----:B------:R-:W-:-:S04]  /*1a90*/  IMAD R6, R6, 0x8, R7 ;  /* 0x0000000806067824 */ /* 0x000fc800078e0207 */
[----:B------:R0:W1:Y:S01]  /*1aa0*/  SYNCS.PHASECHK.TRANS64.TRYWAIT P1, [R6+URZ+0x22830], R11 ;  /* 0x0228300b060075a7 */ /* 0x000062000802017f */
[----:B------:R-:W-:Y:S05]  /*1ab0*/  @!P0 BRA `(.L_x_3550) ;  /* 0x0000000000048947 */ /* 0x000fea0003800000 */
[----:B------:R-:W-:Y:S01]  /*1ac0*/  BPT.TRAP 0x1 ;  /* 0x000000040000795c */ /* 0x000fe20000300000 */
.L_x_3550:
[----:B-1----:R-:W-:Y:S05]  /*1ad0*/  @P1 BRA `(.L_x_3551) ;  /* 0x0000000000081947 */ /* 0x002fea0003800000 */
[----:B------:R-:W1:Y:S02]  /*1ae0*/  SYNCS.PHASECHK.TRANS64.TRYWAIT P1, [R6+URZ+0x22830], R11 ;  /* 0x0228300b060075a7 */ /* 0x000e64000802017f */
[----:B-1----:R-:W-:Y:S05]  /*1af0*/  @!P1 BRA `(.L_x_3552) ;  /* 0x000000dc00889947 */ /* 0x002fea0003800000 */
.L_x_3551:
[----:B------:R-:W-:Y:S01]  /*1b00*/  R2UR UR4, R7 ;  /* 0x00000000070472ca */ /* 0x000fe200000e0000 */
[----:B------:R-:W-:Y:S01]  /*1b10*/  ULOP3.LUT UR16, UR51, 0x10000, URZ, 0xfc, !UPT ;  /* 0x0001000033107892 */ /* 0x000fe2000f8efc3f */
[----:B------:R-:W-:Y:S01]  /*1b20*/  WARPGROUP.ARRIVE ;  /* 0x00000000000079c5 */ /* 0x000fe20000000000 */
[----:B------:R-:W-:Y:S01]  /*1b30*/  UMOV UR17, 0x40000040 ;  /* 0x4000004000117882 */ /* 0x000fe20000000000 */
[----:B------:R-:W-:Y:S01]  /*1b40*/  UMOV UR19, 0x40000040 ;  /* 0x4000004000137882 */ /* 0x000fe20000000000 */
[----:B------:R-:W-:Y:S01]  /*1b50*/  UMOV UR5, 0x40000040 ;  /* 0x4000004000057882 */ /* 0x000fe20000000000 */
[----:B------:R-:W-:Y:S01]  /*1b60*/  UMOV UR7, 0x40000040 ;  /* 0x4000004000077882 */ /* 0x000fe20000000000 */
[----:B------:R-:W-:Y:S01]  /*1b70*/  UIADD3 UR8, UR16, 0x4, URZ ;  /* 0x0000000410087890 */ /* 0x000fe2000fffe03f */
[----:B------:R-:W-:Y:S01]  /*1b80*/  IMAD.U32 R4, RZ, RZ, UR49 ;  /* 0x00000031ff047e24 */ /* 0x000fe2000f8e00ff */
[----:B------:R-:W-:Y:S01]  /*1b90*/  UMOV UR9, 0x40000040 ;  /* 0x4000004000097882 */ /* 0x000fe20000000000 */
[----:B------:R-:W-:Y:S01]  /*1ba0*/  UMOV UR11, 0x40000040 ;  /* 0x40000040000b7882 */ /* 0x000fe20000000000 */
[----:B------:R-:W-:Y:S01]  /*1bb0*/  UIADD3 UR12, UR16, 0x6, URZ ;  /* 0x00000006100c7890 */ /* 0x000fe2000fffe03f */
[----:B------:R-:W-:Y:S01]  /*1bc0*/  IMAD R4, R4, 0x80, R19 ;  /* 0x0000008004047824 */ /* 0x000fe200078e0213 */
[----:B------:R-:W-:Y:S01]  /*1bd0*/  UIADD3 UR4, UR4, 0x1c400, URZ ;  /* 0x0001c40004047890 */ /* 0x000fe2000fffe03f */
[----:B------:R-:W2:Y:S01]  /*1be0*/  S2R R13, SR_TID.X ;  /* 0x00000000000d7919 */ /* 0x000ea20000002100 */
[----:B------:R-:W-:Y:S01]  /*1bf0*/  UMOV UR13, 0x40000040 ;  /* 0x40000040000d7882 */ /* 0x000fe20000000000 */
[----:B------:R-:W-:Y:S01]  /*1c00*/  UMOV UR15, 0x40000040 ;  /* 0x40000040000f7882 */ /* 0x000fe20000000000 */
[----:B------:R-:W-:-:S04]  /*1c10*/  USHF.R.U32.HI UR4, URZ, 0x4, UR4 ;  /* 0x000000043f047899 */ /* 0x000fc80008011604 */
[----:B------:R-:W-:-:S04]  /*1c20*/  ULOP3.LUT UR4, UR4, 0x3fff, URZ, 0xc0, !UPT ;  /* 0x00003fff04047892 */ /* 0x000fc8000f8ec03f */
[----:B------:R-:W-:Y:S02]  /*1c30*/  ULOP3.LUT UR20, UR4, 0x10000, URZ, 0xfc, !UPT ;  /* 0x0001000004147892 */ /* 0x000fe4000f8efc3f */
[----:B------:R-:W-:Y:S02]  /*1c40*/  UIADD3 UR4, UR16, 0x2, URZ ;  /* 0x0000000210047890 */ /* 0x000fe4000fffe03f */
[----:B------:R-:W-:-:S04]  /*1c50*/  UIMAD UR18, UR37, 0x300, UR20 ;  /* 0x00000300251278a4 */ /* 0x000fc8000f8e0214 */
[----:B------:R-:W-:Y:S02]  /*1c60*/  UIADD3 UR6, UR18, 0x2, URZ ;  /* 0x0000000212067890 */ /* 0x000fe4000fffe03f */
[----:B------:R-:W-:Y:S02]  /*1c70*/  UIADD3 UR10, UR18, 0x4, URZ ;  /* 0x00000004120a7890 */ /* 0x000fe4000fffe03f */
[----:B------:R-:W-:Y:S02]  /*1c80*/  UIADD3 UR14, UR18, 0x6, URZ ;  /* 0x00000006120e7890 */ /* 0x000fe4000fffe03f */
[----:B------:R-:W-:Y:S03]  /*1c90*/  HGMMA.64x96x16.F32 R24, gdesc[UR16], RZ, !UPT, gsb0 ;  /* 0x01600000101879f0 */ /* 0x000fe6000c0008ff */
[----:B------:R-:W-:Y:S02]  /*1ca0*/  WARPGROUP.DEPBAR.LE gsb0, 0x0 ;  /* 0x00008000000079c5 */ /* 0x000fe40000010000 */
[----:B------:R-:W-:-:S06]  /*1cb0*/  WARPGROUP.ARRIVE ;  /* 0x00000000000079c5 */ /* 0x000fcc0000000000 */
[----:B------:R-:W-:Y:S01]  /*1cc0*/  HGMMA.64x96x16.F32 R24, gdesc[UR4], R24, gsb0 ;  /* 0x01600000041879f0 */ /* 0x000fe20008000818 */
[----:B------:R-:W-:-:S04]  /*1cd0*/  UIMAD UR6, UR50, -0x60, UR41 ;  /* 0xffffffa0320678a4 */ /* 0x000fc8000f8e0229 */
[----:B------:R-:W-:Y:S02]  /*1ce0*/  UIADD3 UR7, -UR44, 0x61, UR6 ;  /* 0x000000612c077890 */ /* 0x000fe4000fffe106 */
[----:B------:R-:W-:-:S04]  /*1cf0*/  UIADD3 UR6, UR6, 0x60, URZ ;  /* 0x0000006006067890 */ /* 0x000fc8000fffe03f */
[----:B------:R-:W-:Y:S02]  /*1d00*/  IMAD.U32 R3, RZ, RZ, UR7 ;  /* 0x00000007ff037e24 */ /* 0x000fe4000f8e00ff */
[----:B------:R-:W-:Y:S02]  /*1d10*/  IMAD.U32 R5, RZ, RZ, UR6 ;  /* 0x00000006ff057e24 */ /* 0x000fe4000f8e00ff */
[C---:B------:R-:W-:Y:S02]  /*1d20*/  IMAD R3, R18.reuse, -0x2, R3 ;  /* 0xfffffffe12037824 */ /* 0x040fe400078e0203 */
[----:B------:R-:W-:-:S03]  /*1d30*/  IMAD R0, R18, -0x2, R5 ;  /* 0xfffffffe12007824 */ /* 0x000fc600078e0205 */
        /* <DEDUP_REMOVED lines=86> */
[----:B------:R-:W3:Y:S01]  /*22a0*/  SHFL.BFLY PT, R5, R10, 0x2, 0x1f ;  /* 0x0c401f000a057f89 */ /* 0x000ee200000e0000 */
        /* <DEDUP_REMOVED lines=10> */
[----:B---3--:R-:W-:Y:S02]  /*2350*/  FMNMX.FTZ R9, R10, R5, !PT ;  /* 0x000000050a097209 */ /* 0x008fe40007810000 */
[----:B------:R-:W-:Y:S02]  /*2360*/  FSEL R40, R40, -INF , P1 ;  /* 0xff80000028287808 */ /* 0x000fe40000800000 */
[----:B------:R-:W-:Y:S01]  /*2370*/  ISETP.GT.AND P1, PT, R0, 0x28, PT ;  /* 0x000000280000780c */ /* 0x000fe20003f24270 */
[----:B------:R-:W3:Y:S03]  /*2380*/  SHFL.BFLY PT, R12, R9, 0x1, 0x1f ;  /* 0x0c201f00090c7f89 */ /* 0x000ee600000e0000 */
        /* <DEDUP_REMOVED lines=8> */
[----:B---3--:R-:W-:Y:S02]  /*2410*/  FMNMX.FTZ R5, R9, R12, !PT ;  /* 0x0000000c09057209 */ /* 0x008fe40007810000 */
        /* <DEDUP_REMOVED lines=21> */
[----:B------:R-:W3:Y:S01]  /*2570*/  MUFU.EX2 R27, R27 ;  /* 0x0000001b001b7308 */ /* 0x000ee20000000800 */
        /* <DEDUP_REMOVED lines=41> */
[----:B------:R-:W-:Y:S01]  /*2810*/  FFMA.FTZ R9, R71, UR10, -R9 ;  /* 0x0000000a47097c23 */ /* 0x000fe20008010809 */
[----:B------:R-:W-:-:S02]  /*2820*/  FMNMX.FTZ R3, R57, R4, !PT ;  /* 0x0000000439037209 */ /* 0x000fc40007810000 */
[----:B------:R-:W-:Y:S02]  /*2830*/  FSEL R61, R61, -INF , P2 ;  /* 0xff8000003d3d7808 */ /* 0x000fe40001000000 */
[----:B------:R-:W-:Y:S01]  /*2840*/  FMNMX.FTZ R4, R60, R3, !PT ;  /* 0x000000033c047209 */ /* 0x000fe20007810000 */
[----:B------:R-:W5:Y:S01]  /*2850*/  MUFU.EX2 R35, R35 ;  /* 0x0000002300237308 */ /* 0x000f620000000800 */
[----:B------:R-:W-:Y:S02]  /*2860*/  ISETP.GT.AND P2, PT, R0, 0x51, PT ;  /* 0x000000510000780c */ /* 0x000fe40003f44270 */
[----:B------:R-:W-:Y:S02]  /*2870*/  FSEL R64, R64, -INF , P1 ;  /* 0xff80000040407808 */ /* 0x000fe40000800000 */
[----:B------:R-:W-:Y:S02]  /*2880*/  FMNMX.FTZ R3, R61, R4, !PT ;  /* 0x000000043d037209 */ /* 0x000fe40007810000 */
[----:B------:R-:W-:Y:S01]  /*2890*/  ISETP.GT.AND P1, PT, R0, 0x58, PT ;  /* 0x000000580000780c */ /* 0x000fe20003f24270 */
[----:B------:R3:W-:Y:S01]  /*28a0*/  MUFU.EX2 R175, R9 ;  /* 0x0000000900af7308 */ /* 0x0007e20000000800 */
[----:B------:R-:W-:-:S02]  /*28b0*/  FSEL R65, R65, -INF , P2 ;  /* 0xff80000041417808 */ /* 0x000fc40001000000 */
[----:B------:R-:W-:Y:S02]  /*28c0*/  FMNMX.FTZ R4, R64, R3, !PT ;  /* 0x0000000340047209 */ /* 0x000fe40007810000 */
[----:B------:R-:W-:Y:S02]  /*28d0*/  ISETP.GT.AND P2, PT, R0, 0x59, PT ;  /* 0x000000590000780c */ /* 0x000fe40003f44270 */
[----:B------:R-:W-:Y:S01]  /*28e0*/  FSEL R68, R68, -INF , P1 ;  /* 0xff80000044447808 */ /* 0x000fe20000800000 */
[----:B------:R-:W-:Y:S01]  /*28f0*/  MUFU.EX2 R38, R38 ;  /* 0x0000002600267308 */ /* 0x000fe20000000800 */
[----:B------:R-:W-:Y:S01]  /*2900*/  FMNMX.FTZ R3, R65, R4, !PT ;  /* 0x0000000441037209 */ /* 0x000fe20007810000 */
[----:B---3--:R-:W-:Y:S01]  /*2910*/  FADD.FTZ R9, R26, R27 ;  /* 0x0000001b1a097221 */ /* 0x008fe20000010000 */
[----:B------:R-:W-:Y:S02]  /*2920*/  FSEL R69, R69, -INF , P2 ;  /* 0xff80000045457808 */ /* 0x000fe40001000000 */
[----:B------:R-:W-:-:S02]  /*2930*/  FMNMX.FTZ R0, R68, R3, !PT ;  /* 0x0000000344007209 */ /* 0x000fc40007810000 */
[----:B------:R-:W-:Y:S01]  /*2940*/  F2FP.F16.F32.PACK_AB R153, R27, R26 ;  /* 0x0000001a1b99723e */ /* 0x000fe200000000ff */
[----:B------:R-:W3:Y:S01]  /*2950*/  MUFU.EX2 R39, R39 ;  /* 0x0000002700277308 */ /* 0x000ee20000000800 */
[----:B------:R-:W-:Y:S02]  /*2960*/  FMNMX.FTZ R0, R69, R0, !PT ;  /* 0x0000000045007209 */ /* 0x000fe40007810000 */
[----:B----4-:R-:W-:Y:S02]  /*2970*/  F2FP.F16.F32.PACK_AB R155, R31, R30 ;  /* 0x0000001e1f9b723e */ /* 0x010fe400000000ff */
[----:B-----5:R-:W-:Y:S01]  /*2980*/  F2FP.F16.F32.PACK_AB R157, R35, R34 ;  /* 0x00000022239d723e */ /* 0x020fe200000000ff */
[----:B------:R-:W4:Y:S02]  /*2990*/  SHFL.BFLY PT, R3, R0, 0x2, 0x1f ;  /* 0x0c401f0000037f89 */ /* 0x000f2400000e0000 */
[----:B------:R-:W-:Y:S08]  /*29a0*/  MUFU.EX2 R42, R42 ;  /* 0x0000002a002a7308 */ /* 0x000ff00000000800 */
[----:B------:R-:W5:Y:S01]  /*29b0*/  MUFU.EX2 R43, R43 ;  /* 0x0000002b002b7308 */ /* 0x000f620000000800 */
[----:B---3--:R-:W-:-:S07]  /*29c0*/  F2FP.F16.F32.PACK_AB R159, R39, R38 ;  /* 0x00000026279f723e */ /* 0x008fce00000000ff */
[----:B------:R-:W-:Y:S01]  /*29d0*/  MUFU.EX2 R46, R46 ;  /* 0x0000002e002e7308 */ /* 0x000fe20000000800 */
[----:B----4-:R-:W-:-:S07]  /*29e0*/  FMNMX.FTZ R3, R0, R3, !PT ;  /* 0x0000000300037209 */ /* 0x010fce0007810000 */
[----:B------:R-:W3:Y:S01]  /*29f0*/  MUFU.EX2 R47, R47 ;  /* 0x0000002f002f7308 */ /* 0x000ee20000000800 */
[----:B-----5:R-:W-:Y:S01]  /*2a00*/  F2FP.F16.F32.PACK_AB R161, R43, R42 ;  /* 0x0000002a2ba1723e */ /* 0x020fe200000000ff */
[----:B------:R-:W4:Y:S06]  /*2a10*/  SHFL.BFLY PT, R4, R3, 0x1, 0x1f ;  /* 0x0c201f0003047f89 */ /* 0x000f2c00000e0000 */
[----:B------:R-:W-:Y:S08]  /*2a20*/  MUFU.EX2 R50, R50 ;  /* 0x0000003200327308 */ /* 0x000ff00000000800 */
[----:B------:R-:W5:Y:S01]  /*2a30*/  MUFU.EX2 R51, R51 ;  /* 0x0000003300337308 */ /* 0x000f620000000800 */
[----:B---3--:R-:W-:-:S07]  /*2a40*/  F2FP.F16.F32.PACK_AB R163, R47, R46 ;  /* 0x0000002e2fa3723e */ /* 0x008fce00000000ff */
[----:B------:R-:W-:Y:S01]  /*2a50*/  MUFU.EX2 R54, R54 ;  /* 0x0000003600367308 */ /* 0x000fe20000000800 */
[----:B----4-:R-:W-:-:S04]  /*2a60*/  FMNMX.FTZ R4, R3, R4, !PT ;  /* 0x0000000403047209 */ /* 0x010fc80007810000 */
[C---:B------:R-:W-:Y:S01]  /*2a70*/  FSETP.NEU.FTZ.AND P1, PT, R4.reuse, -INF , PT ;  /* 0xff8000000400780b */ /* 0x040fe20003f3d000 */
[----:B------:R-:W-:Y:S02]  /*2a80*/  FMUL.FTZ R0, R4, UR10 ;  /* 0x0000000a04007c20 */ /* 0x000fe40008410000 */
[----:B------:R-:W-:Y:S01]  /*2a90*/  MUFU.EX2 R55, R55 ;  /* 0x0000003700377308 */ /* 0x000fe20000000800 */
[----:B-----5:R-:W-:Y:S02]  /*2aa0*/  F2FP.F16.F32.PACK_AB R165, R51, R50 ;  /* 0x0000003233a5723e */ /* 0x020fe400000000ff */
[----:B------:R-:W-:Y:S01]  /*2ab0*/  FSEL R3, R0, RZ, P1 ;  /* 0x000000ff00037208 */ /* 0x000fe20000800000 */
[----:B------:R-:W-:Y:S01]  /*2ac0*/  FADD.FTZ R0, R30, R9 ;  /* 0x000000091e007221 */ /* 0x000fe20000010000 */
[----:B--2---:R-:W-:-:S03]  /*2ad0*/  LOP3.LUT P1, RZ, R13, 0x7f, RZ, 0xc0, !PT ;  /* 0x0000007f0dff7812 */ /* 0x004fc6000782c0ff */
        /* <DEDUP_REMOVED lines=30> */
[----:B------:R-:W-:Y:S01]  /*2cc0*/  FFMA.FTZ R64, R64, UR10, -R3 ;  /* 0x0000000a40407c23 */ /* 0x000fe20008010803 */
[----:B------:R-:W-:Y:S01]  /*2cd0*/  FADD.FTZ R15, R43, R12 ;  /* 0x0000000c2b0f7221 */ /* 0x000fe20000010000 */
[----:B------:R-:W4:Y:S01]  /*2ce0*/  MUFU.EX2 R29, R29 ;  /* 0x0000001d001d7308 */ /* 0x000f220000000800 */
[----:B--2---:R-:W-:Y:S01]  /*2cf0*/  FADD.FTZ R9, R24, R25 ;  /* 0x0000001918097221 */ /* 0x004fe20000010000 */
[----:B------:R-:W-:Y:S01]  /*2d00*/  FFMA.FTZ R65, R65, UR10, -R3 ;  /* 0x0000000a41417c23 */ /* 0x000fe20008010803 */
[----:B------:R-:W-:Y:S01]  /*2d10*/  FADD.FTZ R12, R46, R15 ;  /* 0x0000000f2e0c7221 */ /* 0x000fe20000010000 */
[--C-:B------:R-:W-:Y:S01]  /*2d20*/  FFMA.FTZ R68, R68, UR10, -R3.reuse ;  /* 0x0000000a44447c23 */ /* 0x100fe20008010803 */
[----:B------:R-:W-:Y:S01]  /*2d30*/  FFMA.FTZ R3, R69, UR10, -R3 ;  /* 0x0000000a45037c23 */ /* 0x000fe20008010803 */
[----:B------:R-:W-:Y:S01]  /*2d40*/  F2FP.F16.F32.PACK_AB R167, R55, R54 ;  /* 0x0000003637a7723e */ /* 0x000fe200000000ff */
[----:B------:R-:W-:Y:S01]  /*2d50*/  FADD.FTZ R15, R47, R12 ;  /* 0x0000000c2f0f7221 */ /* 0x000fe20000010000 */
[----:B------:R-:W2:Y:S01]  /*2d60*/  MUFU.EX2 R32, R32 ;  /* 0x0000002000207308 */ /* 0x000ea20000000800 */
[----:B---3--:R-:W-:Y:S01]  /*2d70*/  FADD.FTZ R0, R28, R9 ;  /* 0x000000091c007221 */ /* 0x008fe20000010000 */
[----:B------:R-:W-:-:S02]  /*2d80*/  IADD3 R9, -R22, 0xb, RZ ;  /* 0x0000000b16097810 */ /* 0x000fc40007ffe1ff */
[----:B------:R-:W-:-:S04]  /*2d90*/  F2FP.F16.F32.PACK_AB R152, R25, R24 ;  /* 0x000000181998723e */ /* 0x000fc800000000ff */
        /* <DEDUP_REMOVED lines=48> */
[C---:B----4-:R-:W-:Y:S01]  /*30a0*/  FADD.FTZ R15, R63.reuse, R10 ;  /* 0x0000000a3f0f7221 */ /* 0x050fe20000010000 */
[----:B------:R-:W-:-:S06]  /*30b0*/  F2FP.F16.F32.PACK_AB R171, R63, R62 ;  /* 0x0000003e3fab723e */ /* 0x000fcc00000000ff */
[----:B------:R-:W4:Y:S01]  /*30c0*/  MUFU.EX2 R57, R57 ;  /* 0x0000003900397308 */ /* 0x000f220000000800 */
[----:B-----5:R-:W-:-:S07]  /*30d0*/  FADD.FTZ R0, R56, R13 ;  /* 0x0000000d38007221 */ /* 0x020fce0000010000 */
        /* <DEDUP_REMOVED lines=13> */
[----:B-----5:R-:W-:Y:S01]  /*31b0*/  FADD.FTZ R15, R61, R0 ;  /* 0x000000003d0f7221 */ /* 0x020fe20000010000 */
[C---:B------:R-:W-:Y:S01]  /*31c0*/  FADD.FTZ R0, R175.reuse, R10 ;  /* 0x0000000aaf007221 */ /* 0x040fe20000010000 */
[----:B------:R-:W-:Y:S02]  /*31d0*/  F2FP.F16.F32.PACK_AB R175, R175, R70 ;  /* 0x00000046afaf723e */ /* 0x000fe400000000ff */
[----:B------:R-:W-:-:S03]  /*31e0*/  F2FP.F16.F32.PACK_AB R170, R61, R60 ;  /* 0x0000003c3daa723e */ /* 0x000fc600000000ff */
[----:B------:R-:W5:Y:S01]  /*31f0*/  MUFU.EX2 R68, R68 ;  /* 0x0000004400447308 */ /* 0x000f620000000800 */
[----:B---3--:R-:W-:-:S07]  /*3200*/  FADD.FTZ R10, R64, R15 ;  /* 0x0000000f400a7221 */ /* 0x008fce0000010000 */
[----:B------:R-:W3:Y:S01]  /*3210*/  MUFU.EX2 R13, R3 ;  /* 0x00000003000d7308 */ /* 0x000ee20000000800 */
[C---:B----4-:R-:W-:Y:S01]  /*3220*/  FADD.FTZ R15, R65.reuse, R10 ;  /* 0x0000000a410f7221 */ /* 0x050fe20000010000 */
[----:B------:R-:W-:-:S03]  /*3230*/  F2FP.F16.F32.PACK_AB R172, R65, R64 ;  /* 0x0000004041ac723e */ /* 0x000fc600000000ff */
[----:B-----5:R-:W-:-:S04]  /*3240*/  FADD.FTZ R10, R68, R15 ;  /* 0x0000000f440a7221 */ /* 0x020fc80000010000 */
[C---:B---3--:R-:W-:Y:S01]  /*3250*/  FADD.FTZ R3, R13.reuse, R10 ;  /* 0x0000000a0d037221 */ /* 0x048fe20000010000 */
[----:B------:R-:W-:Y:S01]  /*3260*/  F2FP.F16.F32.PACK_AB R174, R13, R68 ;  /* 0x000000440dae723e */ /* 0x000fe200000000ff */
[----:B--2---:R-:W-:Y:S06]  /*3270*/  @!P0 BRA `(.L_x_3553) ;  /* 0x0000000000048947 */ /* 0x004fec0003800000 */
[----:B------:R-:W-:Y:S01]  /*3280*/  BPT.TRAP 0x1 ;  /* 0x000000040000795c */ /* 0x000fe20000300000 */
.L_x_3553:
[----:B------:R2:W3:Y:S01]  /*3290*/  SYNCS.PHASECHK.TRANS64.TRYWAIT P2, [R6+URZ+0x22850], R11 ;  /* 0x0228500b060075a7 */ /* 0x0004e2000804017f */
[----:B------:R-:W-:Y:S05]  /*32a0*/  @!P0 BRA `(.L_x_3554) ;  /* 0x0000000000048947 */ /* 0x000fea0003800000 */
[----:B------:R-:W-:Y:S01]  /*32b0*/  BPT.TRAP 0x1 ;  /* 0x000000040000795c */ /* 0x000fe20000300000 */
.L_x_3554:
[----:B---3--:R-:W-:Y:S05]  /*32c0*/  @P2 BRA `(.L_x_3555) ;  /* 0x0000000000082947 */ /* 0x008fea0003800000 */
[----:B------:R-:W3:Y:S02]  /*32d0*/  SYNCS.PHASECHK.TRANS64.TRYWAIT P2, [R6+URZ+0x22850], R11 ;  /* 0x0228500b060075a7 */ /* 0x000ee4000804017f */
[----:B---3--:R-:W-:Y:S05]  /*32e0*/  @!P2 BRA `(.L_x_3556) ;  /* 0x000000c400a0a947 */ /* 0x008fea0003800000 */
.L_x_3555:
[----:B------:R-:W-:Y:S01]  /*32f0*/  R2UR UR6, R7 ;  /* 0x00000000070672ca */ /* 0x000fe200000e0000 */
[----:B------:R4:W-:Y:S01]  /*3300*/  BAR.SYNC.DEFER_BLOCKING R8, 0x100 ;  /* 0x000400080000751d */ /* 0x0009e20000010000 */
[----:B------:R-:W-:Y:S01]  /*3310*/  UIADD3 UR23, UR50, -0x2, URZ ;  /* 0xfffffffe32177890 */ /* 0x000fe2000fffe03f */
[----:B0123--:R-:W-:-:S04]  /*3320*/  @!P1 VIADD R6, R6, 0x22860 ;  /* 0x0002286006069836 */ /* 0x00ffc80000000000 */
[----:B------:R-:W-:Y:S01]  /*3330*/  UMOV UR7, 0x40000040 ;  /* 0x4000004000077882 */ /* 0x000fe20000000000 */
[----:B------:R-:W-:-:S05]  /*3340*/  @!P1 PRMT R6, RZ, 0x654, R6 ;  /* 0x00000654ff069816 */ /* 0x000fca0000000006 */
        /* <DEDUP_REMOVED lines=38> */
[----:B------:R-:W-:-:S04]  /*35b0*/  UIADD3 UR6, UR41, -UR44, URZ ;  /* 0x8000002c29067290 */ /* 0x000fc8000fffe03f */
[----:B------:R-:W-:-:S04]  /*35c0*/  ULEA UR6, UR49, UR6, 0x7 ;  /* 0x0000000631067291 */ /* 0x000fc8000f8e383f */
        /* <DEDUP_REMOVED lines=9> */
[----:B----4-:R-:W-:Y:S05]  /*3660*/  @!P2 BRA `(.L_x_3557) ;  /* 0x0000002000f8a947 */ /* 0x010fea0003800000 */
[----:B------:R-:W-:Y:S01]  /*3670*/  IMAD.MOV.U32 R8, RZ, RZ, R5 ;  /* 0x000000ffff087224 */ /* 0x000fe200078e0005 */
[----:B------:R-:W-:Y:S01]  /*3680*/  ULDC UR24, c[0x0][0x988] ;  /* 0x0002620000187ab9 */ /* 0x000fe20000000800 */
[----:B------:R-:W-:-:S07]  /*3690*/  IMAD.MOV.U32 R7, RZ, RZ, R4 ;  /* 0x000000ffff077224 */ /* 0x000fce00078e0004 */
.L_x_3566:
[----:B------:R-:W-:-:S04]  /*36a0*/  UIADD3 UR37, UR37, 0x1, URZ ;  /* 0x0000000125257890 */ /* 0x000fc8000fffe03f */
[----:B------:R-:W-:-:S04]  /*36b0*/  UISETP.NE.AND UP0, UPT, UR37, 0x2, UPT ;  /* 0x000000022500788c */ /* 0x000fc8000bf05270 */
[----:B------:R-:W-:Y:S02]  /*36c0*/  USEL UR6, URZ, 0x1, UP0 ;  /* 0x000000013f067887 */ /* 0x000fe40008000000 */
[----:B------:R-:W-:Y:S02]  /*36d0*/  USEL UR37, UR37, URZ, UP0 ;  /* 0x0000003f25257287 */ /* 0x000fe40008000000 */
[----:B------:R-:W-:Y:S01]  /*36e0*/  ULOP3.LUT UR40, UR40, UR6, URZ, 0x3c, !UPT ;  /* 0x0000000628287292 */ /* 0x000fe2000f8e3c3f */
[----:B0-----:R-:W-:Y:S11]  /*36f0*/  @!P0 BRA `(.L_x_3558) ;  /* 0x0000000000048947 */ /* 0x001ff60003800000 */
[----:B------:R-:W-:Y:S01]  /*3700*/  BPT.TRAP 0x1 ;  /* 0x000000040000795c */ /* 0x000fe20000300000 */
.L_x_3558:
        /* <DEDUP_REMOVED lines=9> */
.L_x_3559:
[----:B-1----:R-:W-:Y:S05]  /*37a0*/  @P2 BRA `(.L_x_3560) ;  /* 0x0000000000082947 */ /* 0x002fea0003800000 */
[----:B------:R-:W1:Y:S02]  /*37b0*/  SYNCS.PHASECHK.TRANS64.TRYWAIT P2, [UR25+0x22830], R6 ;  /* 0x02283006ff0075a7 */ /* 0x000e640008040159 */
[----:B-1----:R-:W-:Y:S05]  /*37c0*/  @!P2 BRA `(.L_x_3561) ;  /* 0x000000c0007ca947 */ /* 0x002fea0003800000 */
.L_x_3560:
[----:B------:R-:W-:Y:S01]  /*37d0*/  UIMAD UR18, UR37, 0x300, UR20 ;  /* 0x00000300251278a4 */ /* 0x000fe2000f8e0214 */
[----:B------:R-:W-:Y:S01]  /*37e0*/  WARPGROUP.ARRIVE ;  /* 0x00000000000079c5 */ /* 0x000fe20000000000 */
[----:B------:R-:W-:Y:S01]  /*37f0*/  UMOV UR19, 0x40000040 ;  /* 0x4000004000137882 */ /* 0x000fe20000000000 */
[----:B------:R-:W-:Y:S01]  /*3800*/  UMOV UR7, 0x40000040 ;  /* 0x4000004000077882 */ /* 0x000fe20000000000 */
[----:B------:R-:W-:Y:S01]  /*3810*/  UIADD3 UR6, UR18, 0x2, URZ ;  /* 0x0000000212067890 */ /* 0x000fe2000fffe03f */
[----:B-1----:R-:W-:Y:S01]  /*3820*/  IMAD.MOV.U32 R5, RZ, RZ, -0x2 ;  /* 0xfffffffeff057424 */ /* 0x002fe200078e00ff */
        /* <DEDUP_REMOVED lines=8> */
[----:B------:R-:W-:-:S04]  /*38b0*/  USHF.L.U32 UR6, UR49, 0x7, URZ ;  /* 0x0000000731067899 */ /* 0x000fc8000800063f */
[----:B------:R-:W-:-:S04]  /*38c0*/  UIMAD UR6, UR23, -0x60, UR6 ;  /* 0xffffffa0170678a4 */ /* 0x000fc8000f8e0206 */
[----:B------:R-:W-:-:S04]  /*38d0*/  UIADD3 UR6, UR6, 0x1, UR41 ;  /* 0x0000000106067890 */ /* 0x000fc8000fffe029 */
[----:B------:R-:W-:-:S06]  /*38e0*/  UIADD3 UR6, UR6, -UR44, URZ ;  /* 0x8000002c06067290 */ /* 0x000fcc000fffe03f */
[----:B------:R-:W-:-:S04]  /*38f0*/  IMAD R4, R18, R5, UR6 ;  /* 0x0000000612047e24 */ /* 0x000fc8000f8e0205 */
[----:B------:R-:W-:-:S05]  /*3900*/  IMAD.IADD R5, R19, 0x1, R4 ;  /* 0x0000000113057824 */ /* 0x000fca00078e0204 */
[C---:B------:R-:W-:Y:S02]  /*3910*/  ISETP.GT.AND P2, PT, R5.reuse, RZ, PT ;  /* 0x000000ff0500720c */ /* 0x040fe40003f44270 */
[----:B------:R-:W-:Y:S01]  /*3920*/  ISETP.GT.AND P3, PT, R5, 0x1, PT ;  /* 0x000000010500780c */ /* 0x000fe20003f64270 */
        /* <DEDUP_REMOVED lines=12> */
[C---:B------:R-:W-:Y:S02]  /*39f0*/  ISETP.GT.AND P3, PT, R5.reuse, 0x9, PT ;  /* 0x000000090500780c */ /* 0x040fe40003f64270 */
[----:B------:R-:W-:Y:S02]  /*3a00*/  FSEL R156, R156, -INF , P2 ;  /* 0xff8000009c9c7808 */ /* 0x000fe40001000000 */
[----:B------:R-:W-:Y:S02]  /*3a10*/  FMNMX.FTZ R9, R20, R9, !PT ;  /* 0x0000000914097209 */ /* 0x000fe40007810000 */
        /* <DEDUP_REMOVED lines=65> */
[C---:B------:R-:W-:Y:S02]  /*3e30*/  ISETP.GT.AND P4, PT, R5.reuse, 0x1, PT ;  /* 0x000000010500780c */ /* 0x040fe40003f84270 */
[----:B------:R-:W-:Y:S01]  /*3e40*/  FSEL R11, R154, -INF , P3 ;  /* 0xff8000009a0b7808 */ /* 0x000fe20001800000 */
[----:B------:R-:W1:Y:S01]  /*3e50*/  SHFL.BFLY PT, R4, R9, 0x2, 0x1f ;  /* 0x0c401f0009047f89 */ /* 0x000e6200000e0000 */
[----:B------:R-:W-:Y:S02]  /*3e60*/  ISETP.GT.AND P3, PT, R5, 0x8, PT ;  /* 0x000000080500780c */ /* 0x000fe40003f64270 */
[----:B------:R-:W-:Y:S02]  /*3e70*/  FSEL R155, R155, -INF , P4 ;  /* 0xff8000009b9b7808 */ /* 0x000fe40002000000 */
[----:B------:R-:W-:-:S02]  /*3e80*/  FMNMX.FTZ R154, R11, R8, !PT ;  /* 0x000000080b9a7209 */ /* 0x000fc40007810000 */
[C---:B------:R-:W-:Y:S02]  /*3e90*/  ISETP.GT.AND P4, PT, R5.reuse, 0x9, PT ;  /* 0x000000090500780c */ /* 0x040fe40003f84270 */
[----:B------:R-:W-:Y:S02]  /*3ea0*/  FSEL R158, R158, -INF , P3 ;  /* 0xff8000009e9e7808 */ /* 0x000fe40001800000 */
[----:B------:R-:W-:Y:S02]  /*3eb0*/  ISETP.GT.AND P3, PT, R5, 0x10, PT ;  /* 0x000000100500780c */ /* 0x000fe40003f64270 */
[----:B------:R-:W-:Y:S02]  /*3ec0*/  FSEL R159, R159, -INF , P4 ;  /* 0xff8000009f9f7808 */ /* 0x000fe40002000000 */
[----:B------:R-:W-:Y:S02]  /*3ed0*/  ISETP.GT.AND P4, PT, R5, 0x11, PT ;  /* 0x000000110500780c */ /* 0x000fe40003f84270 */
[----:B------:R-:W-:-:S02]  /*3ee0*/  FSEL R162, R162, -INF , P3 ;  /* 0xff800000a2a27808 */ /* 0x000fc40001800000 */
[----:B------:R-:W-:Y:S02]  /*3ef0*/  ISETP.GT.AND P3, PT, R5, 0x18, PT ;  /* 0x000000180500780c */ /* 0x000fe40003f64270 */
[----:B------:R-:W-:Y:S02]  /*3f00*/  FSEL R163, R163, -INF , P4 ;  /* 0xff800000a3a37808 */ /* 0x000fe40002000000 */
[----:B------:R-:W-:Y:S02]  /*3f10*/  ISETP.GT.AND P4, PT, R5, 0x19, PT ;  /* 0x000000190500780c */ /* 0x000fe40003f84270 */
[----:B-1----:R-:W-:Y:S02]  /*3f20*/  FMNMX.FTZ R13, R9, R4, !PT ;  /* 0x00000004090d7209 */ /* 0x002fe40007810000 */
[----:B------:R-:W-:Y:S02]  /*3f30*/  FSEL R166, R166, -INF , P3 ;  /* 0xff800000a6a67808 */ /* 0x000fe40001800000 */
[----:B------:R-:W-:Y:S01]  /*3f40*/  ISETP.GT.AND P3, PT, R5, 0x20, PT ;  /* 0x000000200500780c */ /* 0x000fe20003f64270 */
[----:B------:R-:W1:Y:S01]  /*3f50*/  SHFL.BFLY PT, R4, R13, 0x1, 0x1f ;  /* 0x0c201f000d047f89 */ /* 0x000e6200000e0000 */
[----:B------:R-:W-:-:S02]  /*3f60*/  FSEL R167, R167, -INF , P4 ;  /* 0xff800000a7a77808 */ /* 0x000fc40002000000 */
        /* <DEDUP_REMOVED lines=8> */
[C---:B------:R-:W-:Y:S02]  /*3ff0*/  ISETP.GT.AND P4, PT, R5.reuse, 0x31, PT ;  /* 0x000000310500780c */ /* 0x040fe40003f84270 */
[----:B------:R-:W-:Y:S02]  /*4000*/  FSEL R178, R178, -INF , P3 ;  /* 0xff800000b2b27808 */ /* 0x000fe40001800000 */
[----:B------:R-:W-:Y:S02]  /*4010*/  ISETP.GT.AND P3, PT, R5, 0x38, PT ;  /* 0x000000380500780c */ /* 0x000fe40003f64270 */
[----:B-1----:R-:W-:-:S02]  /*4020*/  FMNMX.FTZ R4, R13, R4, !PT ;  /* 0x000000040d047209 */ /* 0x002fc40007810000 */
[----:B------:R-:W-:Y:S02]  /*4030*/  FMNMX.FTZ R13, R155, R154, !PT ;  /* 0x0000009a9b0d7209 */ /* 0x000fe40007810000 */
[C---:B------:R-:W-:Y:S01]  /*4040*/  FSETP.NEU.FTZ.AND P2, PT, R4.reuse, -INF , PT ;  /* 0xff8000000400780b */ /* 0x040fe20003f5d000 */
[----:B------:R-:W-:Y:S01]  /*4050*/  FMUL.FTZ R15, R4, UR10 ;  /* 0x0000000a040f7c20 */ /* 0x000fe20008410000 */
[----:B------:R-:W-:Y:S02]  /*4060*/  FMNMX.FTZ R154, R158, R13, !PT ;  /* 0x0000000d9e9a7209 */ /* 0x000fe40007810000 */
[----:B------:R-:W-:Y:S02]  /*4070*/  FSEL R179, R179, -INF , P4 ;  /* 0xff800000b3b37808 */ /* 0x000fe40002000000 */
[----:B------:R-:W-:Y:S02]  /*4080*/  FSEL R9, R15, RZ, P2 ;  /* 0x000000ff0f097208 */ /* 0x000fe40001000000 */
[----:B------:R-:W-:-:S02]  /*4090*/  FMNMX.FTZ R15, R159, R154, !PT ;  /* 0x0000009a9f0f7209 */ /* 0x000fc40007810000 */
        /* <DEDUP_REMOVED lines=31> */
[----:B------:R-:W-:Y:S01]  /*4290*/  FFMA.FTZ R196, R196, UR10, -R9 ;  /* 0x0000000ac4c47c23 */ /* 0x000fe20008010809 */
[----:B------:R-:W-:-:S02]  /*42a0*/  ISETP.GT.AND P4, PT, R5, 0x49, PT ;  /* 0x000000490500780c */ /* 0x000fc40003f84270 */
[----:B------:R-:W-:Y:S02]  /*42b0*/  FMNMX.FTZ R10, R178, R153, !PT ;  /* 0x00000099b20a7209 */ /* 0x000fe40007810000 */
[----:B------:R-:W-:Y:S01]  /*42c0*/  FSEL R190, R190, -INF , P3 ;  /* 0xff800000bebe7808 */ /* 0x000fe20001800000 */
[----:B------:R-:W-:Y:S01]  /*42d0*/  MUFU.EX2 R15, R15 ;  /* 0x0000000f000f7308 */ /* 0x000fe20000000800 */
[----:B------:R-:W-:Y:S02]  /*42e0*/  FMNMX.FTZ R153, R179, R10, !PT ;  /* 0x0000000ab3997209 */ /* 0x000fe40007810000 */
[----:B------:R-:W-:Y:S02]  /*42f0*/  ISETP.GT.AND P3, PT, R5, 0x50, PT ;  /* 0x000000500500780c */ /* 0x000fe40003f64270 */
[----:B------:R-:W-:Y:S01]  /*4300*/  FMNMX.FTZ R14, R182, R153, !PT ;  /* 0x00000099b60e7209 */ /* 0x000fe20007810000 */
[----:B------:R-:W-:Y:S01]  /*4310*/  FFMA.FTZ R153, R12, UR10, -R9 ;  /* 0x0000000a0c997c23 */ /* 0x000fe20008010809 */
[----:B------:R-:W-:Y:S01]  /*4320*/  FSEL R191, R191, -INF , P4 ;  /* 0xff800000bfbf7808 */ /* 0x000fe20002000000 */
[----:B------:R1:W-:Y:S01]  /*4330*/  MUFU.EX2 R10, R164 ;  /* 0x000000a4000a7308 */ /* 0x0003e20000000800 */
[----:B------:R-:W-:-:S02]  /*4340*/  FMNMX.FTZ R157, R183, R14, !PT ;  /* 0x0000000eb79d7209 */ /* 0x000fc40007810000 */
[----:B------:R-:W-:Y:S02]  /*4350*/  ISETP.GT.AND P4, PT, R5, 0x51, PT ;  /* 0x000000510500780c */ /* 0x000fe40003f84270 */
[----:B------:R-:W-:Y:S02]  /*4360*/  FMNMX.FTZ R12, R186, R157, !PT ;  /* 0x0000009dba0c7209 */ /* 0x000fe40007810000 */
[----:B------:R-:W-:Y:S01]  /*4370*/  FSEL R194, R194, -INF , P3 ;  /* 0xff800000c2c27808 */ /* 0x000fe20001800000 */
[----:B------:R-:W-:Y:S01]  /*4380*/  MUFU.EX2 R156, R156 ;  /* 0x0000009c009c7308 */ /* 0x000fe20000000800 */
[----:B------:R-:W-:Y:S01]  /*4390*/  FMNMX.FTZ R157, R187, R12, !PT ;  /* 0x0000000cbb9d7209 */ /* 0x000fe20007810000 */
[--C-:B-1----:R-:W-:Y:S01]  /*43a0*/  FFMA.FTZ R164, R176, UR10, -R9.reuse ;  /* 0x0000000ab0a47c23 */ /* 0x102fe20008010809 */
[----:B------:R-:W-:Y:S02]  /*43b0*/  ISETP.GT.AND P3, PT, R5, 0x58, PT ;  /* 0x000000580500780c */ /* 0x000fe40003f64270 */
        /* <DEDUP_REMOVED lines=11> */
[----:B------:R-:W-:Y:S01]  /*4470*/  FFMA.FTZ R173, R185, UR10, -R9 ;  /* 0x0000000ab9ad7c23 */ /* 0x000fe20008010809 */
[----:B------:R-:W-:Y:S01]  /*4480*/  FMNMX.FTZ R5, R195, R12, !PT ;  /* 0x0000000cc3057209 */ /* 0x000fe20007810000 */
[----:B------:R-:W-:Y:S01]  /*4490*/  MUFU.EX2 R153, R153 ;  /* 0x0000009900997308 */ /* 0x000fe20000000800 */
[----:B------:R-:W-:-:S02]  /*44a0*/  FSEL R199, R199, -INF , P4 ;  /* 0xff800000c7c77808 */ /* 0x000fc40002000000 */
[----:B------:R-:W-:-:S04]  /*44b0*/  FMNMX.FTZ R14, R198, R5, !PT ;  /* 0x00000005c60e7209 */ /* 0x000fc80007810000 */
[----:B------:R-:W-:Y:S01]  /*44c0*/  FMNMX.FTZ R5, R199, R14, !PT ;  /* 0x0000000ec7057209 */ /* 0x000fe20007810000 */
[----:B------:R-:W-:Y:S01]  /*44d0*/  FFMA.FTZ R14, R180, UR10, -R9 ;  /* 0x0000000ab40e7c23 */ /* 0x000fe20008010809 */
[----:B------:R-:W-:Y:S01]  /*44e0*/  FSEL R180, R4, RZ, P2 ;  /* 0x000000ff04b47208 */ /* 0x000fe20001000000 */
[----:B------:R1:W-:Y:S02]  /*44f0*/  MUFU.EX2 R12, R172 ;  /* 0x000000ac000c7308 */ /* 0x0003e40000000800 */
[----:B------:R-:W2:Y:S02]  /*4500*/  SHFL.BFLY PT, R20, R5, 0x2, 0x1f ;  /* 0x0c401f0005147f89 */ /* 0x000ea400000e0000 */
[----:B------:R-:W-:-:S04]  /*4510*/  FADD.FTZ R180, -R180, R7 ;  /* 0x00000007b4b47221 */ /* 0x000fc80000010100 */
[----:B------:R-:W-:Y:S01]  /*4520*/  FMUL.FTZ R185, R180, UR10 ;  /* 0x0000000ab4b97c20 */ /* 0x000fe20008410000 */
[----:B-1----:R-:W-:Y:S01]  /*4530*/  FFMA.FTZ R172, R192, UR10, -R9 ;  /* 0x0000000ac0ac7c23 */ /* 0x002fe20008010809 */
[----:B------:R-:W-:Y:S08]  /*4540*/  MUFU.EX2 R160, R160 ;  /* 0x000000a000a07308 */ /* 0x000ff00000000800 */
[----:B------:R-:W1:Y:S01]  /*4550*/  MUFU.EX2 R185, R185 ;  /* 0x000000b900b97308 */ /* 0x000e620000000800 */
[----:B--2---:R-:W-:-:S07]  /*4560*/  FMNMX.FTZ R176, R5, R20, !PT ;  /* 0x0000001405b07209 */ /* 0x004fce0007810000 */
[----:B------:R-:W2:Y:S01]  /*4570*/  MUFU.EX2 R157, R157 ;  /* 0x0000009d009d7308 */ /* 0x000ea20000000800 */
[--C-:B------:R-:W-:Y:S01]  /*4580*/  FFMA.FTZ R20, R188, UR10, -R9.reuse ;  /* 0x0000000abc147c23 */ /* 0x100fe20008010809 */
[----:B------:R-:W-:Y:S01]  /*4590*/  FFMA.FTZ R9, R197, UR10, -R9 ;  /* 0x0000000ac5097c23 */ /* 0x000fe20008010809 */
[----:B------:R-:W3:Y:S05]  /*45a0*/  SHFL.BFLY PT, R5, R176, 0x1, 0x1f ;  /* 0x0c201f00b0057f89 */ /* 0x000eea00000e0000 */
[----:B------:R-:W4:Y:S01]  /*45b0*/  MUFU.EX2 R161, R161 ;  /* 0x000000a100a17308 */ /* 0x000f220000000800 */
[-C--:B-1----:R-:W-:Y:S01]  /*45c0*/  FMUL.FTZ R24, R24, R185.reuse ;  /* 0x000000b918187220 */ /* 0x082fe20000410000 */
        /* <DEDUP_REMOVED lines=17> */
[----:B------:R-:W-:Y:S01]  /*46e0*/  FMUL.FTZ R56, R56, R185 ;  /* 0x000000b938387220 */ /* 0x000fe20000410000 */
[----:B---3--:R-:W-:Y:S01]  /*46f0*/  FMNMX.FTZ R5, R176, R5, !PT ;  /* 0x00000005b0057209 */ /* 0x008fe20007810000 */
[-C--:B------:R-:W-:Y:S01]  /*4700*/  FMUL.FTZ R57, R57, R185.reuse ;  /* 0x000000b939397220 */ /* 0x080fe20000410000 */
[-C--:B------:R-:W-:Y:S01]  /*4710*/  FMUL.FTZ R60, R60, R185.reuse ;  /* 0x000000b93c3c7220 */ /* 0x080fe20000410000 */
[-C--:B------:R-:W-:Y:S01]  /*4720*/  FMUL.FTZ R61, R61, R185.reuse ;  /* 0x000000b93d3d7220 */ /* 0x080fe20000410000 */
[C---:B------:R-:W-:Y:S01]  /*4730*/  FSETP.NEU.FTZ.AND P2, PT, R5.reuse, -INF , PT ;  /* 0xff8000000500780b */ /* 0x040fe20003f5d000 */
[C---:B------:R-:W-:Y:S01]  /*4740*/  FMUL.FTZ R192, R5.reuse, UR10 ;  /* 0x0000000a05c07c20 */ /* 0x040fe20008410000 */
[----:B------:R-:W3:Y:S01]  /*4750*/  MUFU.EX2 R14, R14 ;  /* 0x0000000e000e7308 */ /* 0x000ee20000000800 */
[-C--:B------:R-:W-:Y:S01]  /*4760*/  FMUL.FTZ R64, R64, R185.reuse ;  /* 0x000000b940407220 */ /* 0x080fe20000410000 */
[----:B------:R-:W-:Y:S01]  /*4770*/  FSEL R193, R5, RZ, P2 ;  /* 0x000000ff05c17208 */ /* 0x000fe20001000000 */
[-C--:B------:R-:W-:Y:S01]  /*4780*/  FMUL.FTZ R65, R65, R185.reuse ;  /* 0x000000b941417220 */ /* 0x080fe20000410000 */
[----:B------:R-:W-:Y:S01]  /*4790*/  FSEL R192, R192, RZ, P2 ;  /* 0x000000ffc0c07208 */ /* 0x000fe20001000000 */
[-C--:B------:R-:W-:Y:S01]  /*47a0*/  FMUL.FTZ R68, R68, R185.reuse ;  /* 0x000000b944447220 */ /* 0x080fe20000410000 */
[----:B------:R-:W-:Y:S01]  /*47b0*/  FMUL.FTZ R69, R69, R185 ;  /* 0x000000b945457220 */ /* 0x000fe20000410000 */
[----:B------:R-:W-:Y:S01]  /*47c0*/  FADD.FTZ R193, -R193, R8 ;  /* 0x00000008c1c17221 */ /* 0x000fe20000010100 */
[----:B------:R-:W0:Y:S01]  /*47d0*/  MUFU.EX2 R169, R169 ;  /* 0x000000a900a97308 */ /* 0x000e220000000800 */
[--C-:B------:R-:W-:Y:S01]  /*47e0*/  FFMA.FTZ R180, R155, UR10, -R192.reuse ;  /* 0x0000000a9bb47c23 */ /* 0x100fe200080108c0 */
[----:B------:R-:W-:Y:S01]  /*47f0*/  FFMA.FTZ R155, R158, UR10, -R192 ;  /* 0x0000000a9e9b7c23 */ /* 0x000fe200080108c0 */
[----:B------:R-:W-:Y:S01]  /*4800*/  FFMA.FTZ R158, R185, R3, R152 ;  /* 0x00000003b99e7223 */ /* 0x000fe20000010098 */
[--C-:B------:R-:W-:Y:S01]  /*4810*/  FFMA.FTZ R206, R175, UR10, -R192.reuse ;  /* 0x0000000aafce7c23 */ /* 0x100fe200080108c0 */
[--C-:B------:R-:W-:Y:S01]  /*4820*/  FFMA.FTZ R175, R178, UR10, -R192.reuse ;  /* 0x0000000ab2af7c23 */ /* 0x100fe200080108c0 */
[----:B------:R-:W-:Y:S01]  /*4830*/  FFMA.FTZ R178, R179, UR10, -R192 ;  /* 0x0000000ab3b27c23 */ /* 0x000fe200080108c0 */
[----:B------:R-:W-:Y:S01]  /*4840*/  FADD.FTZ R3, R13, R158 ;  /* 0x0000009e0d037221 */ /* 0x000fe20000010000 */
[----:B------:R-:W0:Y:S01]  /*4850*/  MUFU.EX2 R168, R168 ;  /* 0x000000a800a87308 */ /* 0x000e220000000800 */
[--C-:B------:R-:W-:Y:S01]  /*4860*/  FFMA.FTZ R179, R182, UR10, -R192.reuse ;  /* 0x0000000ab6b37c23 */ /* 0x100fe200080108c0 */
[--C-:B------:R-:W-:Y:S01]  /*4870*/  FFMA.FTZ R182, R183, UR10, -R192.reuse ;  /* 0x0000000ab7b67c23 */ /* 0x100fe200080108c0 */
[----:B------:R-:W-:Y:S01]  /*4880*/  FADD.FTZ R158, R154, R3 ;  /* 0x000000039a9e7221 */ /* 0x000fe20000010000 */
[--C-:B------:R-:W-:Y:S01]  /*4890*/  FFMA.FTZ R183, R186, UR10, -R192.reuse ;  /* 0x0000000abab77c23 */ /* 0x100fe200080108c0 */
[----:B------:R-:W-:Y:S01]  /*48a0*/  FFMA.FTZ R186, R187, UR10, -R192 ;  /* 0x0000000abbba7c23 */ /* 0x000fe200080108c0 */
[----:B------:R-:W-:-:S02]  /*48b0*/  IMAD.U32 R187, RZ, RZ, UR25 ;  /* 0x00000019ffbb7e24 */ /* 0x000fc4000f8e00ff */
[----:B------:R-:W-:Y:S01]  /*48c0*/  FADD.FTZ R3, R15, R158 ;  /* 0x0000009e0f037221 */ /* 0x000fe20000010000 */
[----:B------:R-:W0:Y:S01]  /*48d0*/  MUFU.EX2 R173, R173 ;  /* 0x000000ad00ad7308 */ /* 0x000e220000000800 */
        /* <DEDUP_REMOVED lines=19> */
[----:B------:R-:W-:Y:S01]  /*4a10*/  FFMA.FTZ R199, R199, UR10, -R192 ;  /* 0x0000000ac7c77c23 */ /* 0x000fe200080108c0 */
[C---:B--2---:R-:W-:Y:S01]  /*4a20*/  F2FP.F16.F32.PACK_AB R160, R157.reuse, R160 ;  /* 0x000000a09da0723e */ /* 0x044fe200000000ff */
[-C--:B------:R-:W-:Y:S01]  /*4a30*/  FMUL.FTZ R72, R72, R185.reuse ;  /* 0x000000b948487220 */ /* 0x080fe20000410000 */
[----:B------:R-:W-:Y:S01]  /*4a40*/  FADD.FTZ R3, R157, R158 ;  /* 0x0000009e9d037221 */ /* 0x000fe20000010000 */
[----:B------:R2:W-:Y:S01]  /*4a50*/  MUFU.EX2 R7, R9 ;  /* 0x0000000900077308 */ /* 0x0005e20000000800 */
[----:B----4-:R-:W-:Y:S01]  /*4a60*/  F2FP.F16.F32.PACK_AB R162, R161, R12 ;  /* 0x0000000ca1a2723e */ /* 0x010fe200000000ff */
[-C--:B------:R-:W-:Y:S01]  /*4a70*/  FMUL.FTZ R73, R73, R185.reuse ;  /* 0x000000b949497220 */ /* 0x080fe20000410000 */
[----:B------:R-:W-:Y:S01]  /*4a80*/  FADD.FTZ R158, R12, R3 ;  /* 0x000000030c9e7221 */ /* 0x000fe20000010000 */
[----:B------:R-:W-:Y:S01]  /*4a90*/  F2FP.F16.F32.PACK_AB R152, R13, R152 ;  /* 0x000000980d98723e */ /* 0x000fe200000000ff */
[-C--:B------:R-:W-:Y:S01]  /*4aa0*/  FMUL.FTZ R76, R76, R185.reuse ;  /* 0x000000b94c4c7220 */ /* 0x080fe20000410000 */
[----:B------:R-:W-:Y:S01]  /*4ab0*/  F2FP.F16.F32.PACK_AB R154, R15, R154 ;  /* 0x0000009a0f9a723e */ /* 0x000fe200000000ff */
[----:B------:R-:W-:Y:S01]  /*4ac0*/  FADD.FTZ R3, R161, R158 ;  /* 0x0000009ea1037221 */ /* 0x000fe20000010000 */
[----:B------:R-:W-:Y:S01]  /*4ad0*/  MUFU.EX2 R172, R172 ;  /* 0x000000ac00ac7308 */ /* 0x000fe20000000800 */
[----:B--2---:R-:W-:Y:S01]  /*4ae0*/  IADD3 R9, -R22, 0xb, RZ ;  /* 0x0000000b16097810 */ /* 0x004fe20007ffe1ff */
[-C--:B------:R-:W-:Y:S01]  /*4af0*/  FMUL.FTZ R77, R77, R185.reuse ;  /* 0x000000b94d4d7220 */ /* 0x080fe20000410000 */
[----:B-1----:R-:W-:Y:S01]  /*4b00*/  FADD.FTZ R158, R164, R3 ;  /* 0x00000003a49e7221 */ /* 0x002fe20000010000 */
[----:B-----5:R-:W-:Y:S01]  /*4b10*/  F2FP.F16.F32.PACK_AB R164, R165, R164 ;  /* 0x000000a4a5a4723e */ /* 0x020fe200000000ff */
[-C--:B------:R-:W-:Y:S01]  /*4b20*/  FMUL.FTZ R80, R80, R185.reuse ;  /* 0x000000b950507220 */ /* 0x080fe20000410000 */
[----:B------:R-:W-:Y:S01]  /*4b30*/  F2FP.F16.F32.PACK_AB R156, R21, R156 ;  /* 0x0000009c159c723e */ /* 0x000fe200000000ff */
[----:B------:R-:W-:Y:S01]  /*4b40*/  FADD.FTZ R3, R165, R158 ;  /* 0x0000009ea5037221 */ /* 0x000fe20000010000 */
[----:B------:R-:W-:Y:S01]  /*4b50*/  MUFU.EX2 R181, R181 ;  /* 0x000000b500b57308 */ /* 0x000fe20000000800 */
[-C--:B------:R-:W-:Y:S01]  /*4b60*/  FMUL.FTZ R81, R81, R185.reuse ;  /* 0x000000b951517220 */ /* 0x080fe20000410000 */
[----:B------:R-:W-:Y:S01]  /*4b70*/  FMUL.FTZ R84, R84, R185 ;  /* 0x000000b954547220 */ /* 0x000fe20000410000 */
[----:B---3--:R-:W-:Y:S01]  /*4b80*/  FADD.FTZ R158, R14, R3 ;  /* 0x000000030e9e7221 */ /* 0x008fe20000010000 */
[----:B------:R-:W-:-:S02]  /*4b90*/  @!P1 VIADD R3, R187, 0x22840 ;  /* 0x00022840bb039836 */ /* 0x000fc40000000000 */
[-C--:B------:R-:W-:Y:S01]  /*4ba0*/  FMUL.FTZ R85, R85, R185.reuse ;  /* 0x000000b955557220 */ /* 0x080fe20000410000 */
[-C--:B------:R-:W-:Y:S01]  /*4bb0*/  FMUL.FTZ R88, R88, R185.reuse ;  /* 0x000000b958587220 */ /* 0x080fe20000410000 */
[----:B0-----:R-:W-:Y:S01]  /*4bc0*/  FADD.FTZ R197, R169, R158 ;  /* 0x0000009ea9c57221 */ /* 0x001fe20000010000 */
[----:B------:R0:W1:Y:S01]  /*4bd0*/  MUFU.EX2 R176, R196 ;  /* 0x000000c400b07308 */ /* 0x0000620000000800 */
[----:B------:R-:W-:Y:S01]  /*4be0*/  @!P1 PRMT R3, RZ, 0x654, R3 ;  /* 0x00000654ff039816 */ /* 0x000fe20000000003 */
[----:B------:R2:W-:Y:S06]  /*4bf0*/  BAR.ARV R9, 0x100 ;  /* 0x000400090000751d */ /* 0x0005ec0000002000 */
[----:B------:R-:W-:Y:S01]  /*4c00*/  FADD.FTZ R158, R168, R197 ;  /* 0x000000c5a89e7221 */ /* 0x000fe20000010000 */
[----:B------:R3:W-:Y:S01]  /*4c10*/  @!P1 SYNCS.ARRIVE.TRANS64.RED.A1T0 RZ, [R3+URZ], RZ ;  /* 0x000000ff03ff99a7 */ /* 0x0007e2000810043f */
[--C-:B0-----:R-:W-:Y:S01]  /*4c20*/  FFMA.FTZ R196, R167, UR10, -R192.reuse ;  /* 0x0000000aa7c47c23 */ /* 0x101fe200080108c0 */
[----:B------:R-:W-:Y:S01]  /*4c30*/  FFMA.FTZ R167, R170, UR10, -R192 ;  /* 0x0000000aaaa77c23 */ /* 0x000fe200080108c0 */
[----:B------:R-:W-:Y:S01]  /*4c40*/  FMUL.FTZ R192, R193, UR10 ;  /* 0x0000000ac1c07c20 */ /* 0x000fe20008410000 */
[----:B------:R-:W-:Y:S01]  /*4c50*/  MUFU.EX2 R11, R11 ;  /* 0x0000000b000b7308 */ /* 0x000fe20000000800 */
[----:B------:R-:W-:Y:S01]  /*4c60*/  F2FP.F16.F32.PACK_AB R168, R173, R168 ;  /* 0x000000a8ada8723e */ /* 0x000fe200000000ff */
[-C--:B------:R-:W-:Y:S01]  /*4c70*/  FMUL.FTZ R89, R89, R185.reuse ;  /* 0x000000b959597220 */ /* 0x080fe20000410000 */
[----:B------:R-:W-:Y:S01]  /*4c80*/  F2FP.F16.F32.PACK_AB R170, R177, R20 ;  /* 0x00000014b1aa723e */ /* 0x000fe200000000ff */
[----:B---3--:R-:W-:Y:S01]  /*4c90*/  FADD.FTZ R3, R173, R158 ;  /* 0x0000009ead037221 */ /* 0x008fe20000010000 */
[----:B-1----:R-:W-:Y:S01]  /*4ca0*/  F2FP.F16.F32.PACK_AB R174, R7, R176 ;  /* 0x000000b007ae723e */ /* 0x002fe200000000ff */
[-C--:B------:R-:W-:Y:S01]  /*4cb0*/  FMUL.FTZ R92, R92, R185.reuse ;  /* 0x000000b95c5c7220 */ /* 0x080fe20000410000 */
[-C--:B------:R-:W-:Y:S01]  /*4cc0*/  FMUL.FTZ R93, R93, R185.reuse ;  /* 0x000000b95d5d7220 */ /* 0x080fe20000410000 */
[----:B------:R-:W-:Y:S01]  /*4cd0*/  FADD.FTZ R158, R20, R3 ;  /* 0x00000003149e7221 */ /* 0x000fe20000010000 */
[----:B------:R-:W0:Y:S01]  /*4ce0*/  MUFU.EX2 R192, R192 ;  /* 0x000000c000c07308 */ /* 0x000e220000000800 */
[-C--:B------:R-:W-:Y:S01]  /*4cf0*/  FMUL.FTZ R96, R96, R185.reuse ;  /* 0x000000b960607220 */ /* 0x080fe20000410000 */
[-C--:B------:R-:W-:Y:S01]  /*4d00*/  FMUL.FTZ R97, R97, R185.reuse ;  /* 0x000000b961617220 */ /* 0x080fe20000410000 */
[----:B------:R-:W-:Y:S01]  /*4d10*/  FADD.FTZ R3, R177, R158 ;  /* 0x0000009eb1037221 */ /* 0x000fe20000010000 */
[----:B------:R-:W-:Y:S01]  /*4d20*/  F2FP.F16.F32.PACK_AB R158, R153, R10 ;  /* 0x0000000a999e723e */ /* 0x000fe200000000ff */
[-C--:B------:R-:W-:Y:S01]  /*4d30*/  FMUL.FTZ R100, R100, R185.reuse ;  /* 0x000000b964647220 */ /* 0x080fe20000410000 */
[-C--:B------:R-:W-:Y:S01]  /*4d40*/  FMUL.FTZ R101, R101, R185.reuse ;  /* 0x000000b965657220 */ /* 0x080fe20000410000 */
[----:B------:R-:W-:Y:S01]  /*4d50*/  FADD.FTZ R166, R172, R3 ;  /* 0x00000003aca67221 */ /* 0x000fe20000010000 */
[----:B------:R-:W1:Y:S01]  /*4d60*/  MUFU.EX2 R180, R180 ;  /* 0x000000b400b47308 */ /* 0x000e620000000800 */
[C---:B------:R-:W-:Y:S01]  /*4d70*/  F2FP.F16.F32.PACK_AB R172, R181.reuse, R172 ;  /* 0x000000acb5ac723e */ /* 0x040fe200000000ff */
[-C--:B------:R-:W-:Y:S01]  /*4d80*/  FMUL.FTZ R104, R104, R185.reuse ;  /* 0x000000b968687220 */ /* 0x080fe20000410000 */
[----:B------:R-:W-:Y:S01]  /*4d90*/  FADD.FTZ R3, R181, R166 ;  /* 0x000000a6b5037221 */ /* 0x000fe20000010000 */
[----:B------:R-:W-:Y:S01]  /*4da0*/  F2FP.F16.F32.PACK_AB R166, R169, R14 ;  /* 0x0000000ea9a6723e */ /* 0x000fe200000000ff */
[-C--:B------:R-:W-:Y:S01]  /*4db0*/  FMUL.FTZ R105, R105, R185.reuse ;  /* 0x000000b969697220 */ /* 0x080fe20000410000 */
[-C--:B------:R-:W-:Y:S01]  /*4dc0*/  FMUL.FTZ R108, R108, R185.reuse ;  /* 0x000000b96c6c7220 */ /* 0x080fe20000410000 */
[----:B------:R-:W-:Y:S01]  /*4dd0*/  FADD.FTZ R10, R176, R3 ;  /* 0x00000003b00a7221 */ /* 0x000fe20000010000 */
[----:B------:R-:W3:Y:S01]  /*4de0*/  MUFU.EX2 R155, R155 ;  /* 0x0000009b009b7308 */ /* 0x000ee20000000800 */
[-C--:B------:R-:W-:Y:S01]  /*4df0*/  FMUL.FTZ R109, R109, R185.reuse ;  /* 0x000000b96d6d7220 */ /* 0x080fe20000410000 */
[-C--:B------:R-:W-:Y:S01]  /*4e00*/  FMUL.FTZ R112, R112, R185.reuse ;  /* 0x000000b970707220 */ /* 0x080fe20000410000 */
[----:B------:R-:W-:Y:S01]  /*4e10*/  FADD.FTZ R3, R7, R10 ;  /* 0x0000000a07037221 */ /* 0x000fe20000010000 */
[----:B0-----:R-:W-:Y:S01]  /*4e20*/  FFMA.FTZ R7, R192, R0, R11 ;  /* 0x00000000c0077223 */ /* 0x001fe2000001000b */
        /* <DEDUP_REMOVED lines=24> */
[----:B------:R-:W-:Y:S01]  /*4fb0*/  FMUL.FTZ R149, R149, R185 ;  /* 0x000000b995957220 */ /* 0x000fe20000410000 */
[----:B------:R-:W-:Y:S01]  /*4fc0*/  F2FP.F16.F32.PACK_AB R153, R180, R11 ;  /* 0x0000000bb499723e */ /* 0x000fe200000000ff */
[-C--:B------:R-:W-:Y:S01]  /*4fd0*/  FMUL.FTZ R26, R26, R192.reuse ;  /* 0x000000c01a1a7220 */ /* 0x080fe20000410000 */
[----:B------:R-:W0:Y:S01]  /*4fe0*/  MUFU.EX2 R163, R163 ;  /* 0x000000a300a37308 */ /* 0x000e220000000800 */
        /* <DEDUP_REMOVED lines=92> */
[----:B------:R-:W-:-:S03]  /*55b0*/  FMUL.FTZ R151, R151, R192 ;  /* 0x000000c097977220 */ /* 0x000fc60000410000 */
[----:B------:R-:W0:Y:S01]  /*55c0*/  MUFU.EX2 R189, R189 ;  /* 0x000000bd00bd7308 */ /* 0x000e220000000800 */
[----:B-1----:R-:W-:-:S07]  /*55d0*/  FADD.FTZ R7, R183, R0 ;  /* 0x00000000b7077221 */ /* 0x002fce0000010000 */
[----:B------:R-:W1:Y:S01]  /*55e0*/  MUFU.EX2 R190, R190 ;  /* 0x000000be00be7308 */ /* 0x000e620000000800 */
[C---:B---3--:R-:W-:Y:S01]  /*55f0*/  FADD.FTZ R0, R186.reuse, R7 ;  /* 0x00000007ba007221 */ /* 0x048fe20000010000 */
[----:B------:R-:W-:-:S06]  /*5600*/  F2FP.F16.F32.PACK_AB R169, R186, R183 ;  /* 0x000000b7baa9723e */ /* 0x000fcc00000000ff */
[----:B------:R-:W3:Y:S01]  /*5610*/  MUFU.EX2 R191, R191 ;  /* 0x000000bf00bf7308 */ /* 0x000ee20000000800 */
[----:B0-----:R-:W-:-:S07]  /*5620*/  FADD.FTZ R7, R189, R0 ;  /* 0x00000000bd077221 */ /* 0x001fce0000010000 */
[----:B------:R-:W0:Y:S01]  /*5630*/  MUFU.EX2 R8, R195 ;  /* 0x000000c300087308 */ /* 0x000e220000000800 */
[C---:B-1----:R-:W-:Y:S01]  /*5640*/  FADD.FTZ R0, R190.reuse, R7 ;  /* 0x00000007be007221 */ /* 0x042fe20000010000 */
[----:B------:R-:W-:-:S06]  /*5650*/  F2FP.F16.F32.PACK_AB R171, R190, R189 ;  /* 0x000000bdbeab723e */ /* 0x000fcc00000000ff */
[----:B------:R-:W1:Y:S01]  /*5660*/  MUFU.EX2 R198, R198 ;  /* 0x000000c600c67308 */ /* 0x000e620000000800 */
[----:B---3--:R-:W-:-:S07]  /*5670*/  FADD.FTZ R7, R191, R0 ;  /* 0x00000000bf077221 */ /* 0x008fce0000010000 */
[----:B------:R-:W3:Y:S01]  /*5680*/  MUFU.EX2 R199, R199 ;  /* 0x000000c700c77308 */ /* 0x000ee20000000800 */
[C---:B0-----:R-:W-:Y:S01]  /*5690*/  FADD.FTZ R7, R8.reuse, R7 ;  /* 0x0000000708077221 */ /* 0x041fe20000010000 */
[----:B------:R-:W-:-:S03]  /*56a0*/  F2FP.F16.F32.PACK_AB R173, R8, R191 ;  /* 0x000000bf08ad723e */ /* 0x000fc600000000ff */
[----:B-1----:R-:W-:-:S04]  /*56b0*/  FADD.FTZ R0, R198, R7 ;  /* 0x00000007c6007221 */ /* 0x002fc80000010000 */
[C---:B---3--:R-:W-:Y:S01]  /*56c0*/  FADD.FTZ R0, R199.reuse, R0 ;  /* 0x00000000c7007221 */ /* 0x048fe20000010000 */
[----:B------:R-:W-:Y:S01]  /*56d0*/  F2FP.F16.F32.PACK_AB R175, R199, R198 ;  /* 0x000000c6c7af723e */ /* 0x000fe200000000ff */
[----:B--2---:R-:W-:Y:S06]  /*56e0*/  @!P0 BRA `(.L_x_3562) ;  /* 0x0000000000048947 */ /* 0x004fec0003800000 */
[----:B------:R-:W-:Y:S01]  /*56f0*/  BPT.TRAP 0x1 ;  /* 0x000000040000795c */ /* 0x000fe20000300000 */
.L_x_3562:
[----:B------:R0:W1:Y:S01]  /*5700*/  SYNCS.PHASECHK.TRANS64.TRYWAIT P2, [UR25+0x22850], R6 ;  /* 0x02285006ff0075a7 */ /* 0x0000620008040159 */
[----:B------:R-:W-:Y:S05]  /*5710*/  @!P0 BRA `(.L_x_3563) ;  /* 0x0000000000048947 */ /* 0x000fea0003800000 */
[----:B------:R-:W-:Y:S01]  /*5720*/  BPT.TRAP 0x1 ;  /* 0x000000040000795c */ /* 0x000fe20000300000 */
.L_x_3563:
[----:B-1----:R-:W-:Y:S05]  /*5730*/  @P2 BRA `(.L_x_3564) ;  /* 0x0000000000082947 */ /* 0x002fea0003800000 */
[----:B------:R-:W1:Y:S02]  /*5740*/  SYNCS.PHASECHK.TRANS64.TRYWAIT P2, [UR25+0x22850], R6 ;  /* 0x02285006ff0075a7 */ /* 0x000e640008040159 */
[----:B-1----:R-:W-:Y:S05]  /*5750*/  @!P2 BRA `(.L_x_3565) ;  /* 0x000000a000b0a947 */ /* 0x002fea0003800000 */
.L_x_3564:
[----:B01----:R-:W-:Y:S01]  /*5760*/  VIADD R6, R22, 0x8 ;  /* 0x0000000816067836 */ /* 0x003fe20000000000 */
[----:B------:R-:W-:Y:S01]  /*5770*/  UIMAD UR11, UR37, 0xc00, UR21 ;  /* 0x00000c00250b78a4 */ /* 0x000fe2000f8e0215 */
[----:B------:R-:W-:Y:S01]  /*5780*/  @!P1 VIADD R187, R187, 0x22860 ;  /* 0x00022860bbbb9836 */ /* 0x000fe20000000000 */
[----:B------:R-:W-:Y:S01]  /*5790*/  UMOV UR7, 0x40000040 ;  /* 0x4000004000077882 */ /* 0x000fe20000000000 */
[----:B------:R-:W-:Y:S01]  /*57a0*/  UISETP.GT.AND UP0, UPT, UR23, UR22, UPT ;  /* 0x000000161700728c */ /* 0x000fe2000bf04270 */
[----:B------:R0:W-:Y:S01]  /*57b0*/  BAR.SYNC.DEFER_BLOCKING R6, 0x100 ;  /* 0x000400060000751d */ /* 0x0001e20000010000 */
[----:B------:R-:W-:Y:S01]  /*57c0*/  UIADD3 UR23, UR23, -0x1, URZ ;  /* 0xffffffff17177890 */ /* 0x000fe2000fffe03f */
[----:B------:R-:W-:Y:S01]  /*57d0*/  @!P1 PRMT R187, RZ, 0x654, R187 ;  /* 0x00000654ffbb9816 */ /* 0x000fe200000000bb */
[----:B------:R-:W-:Y:S02]  /*57e0*/  IMAD.MOV.U32 R8, RZ, RZ, R5 ;  /* 0x000000ffff087224 */ /* 0x000fe400078e0005 */
[----:B------:R-:W-:Y:S01]  /*57f0*/  PLOP3.LUT P2, PT, PT, PT, UP0, 0x80, 0x0 ;  /* 0x000000000000781c */ /* 0x000fe20003f4f008 */
[----:B------:R-:W-:Y:S01]  /*5800*/  UMOV UR6, UR11 ;  /* 0x0000000b00067c82 */ /* 0x000fe20008000000 */
[----:B------:R-:W-:Y:S01]  /*5810*/  IMAD.MOV.U32 R7, RZ, RZ, R4 ;  /* 0x000000ffff077224 */ /* 0x000fe200078e0004 */
        /* <DEDUP_REMOVED lines=35> */
.L_x_3557:
[----:B------:R-:W-:-:S13]  /*5a50*/  ISETP.LE.AND P2, PT, RZ, UR23, PT ;  /* 0x00000017ff007c0c */ /* 0x000fda000bf43270 */
[----:B------:R-:W-:Y:S05]  /*5a60*/  @!P2 BRA `(.L_x_3567) ;  /* 0x0000001c003ca947 */ /* 0x000fea0003800000 */
[----:B------:R-:W-:Y:S01]  /*5a70*/  IMAD.MOV.U32 R203, RZ, RZ, R5 ;  /* 0x000000ffffcb7224 */ /* 0x000fe200078e0005 */
[----:B------:R-:W-:Y:S01]  /*5a80*/  ULDC UR22, c[0x0][0x988] ;  /* 0x0002620000167ab9 */ /* 0x000fe20000000800 */
[----:B------:R-:W-:-:S07]  /*5a90*/  IMAD.MOV.U32 R7, RZ, RZ, R4 ;  /* 0x000000ffff077224 */ /* 0x000fce00078e0004 */
.L_x_3576:
[----:B------:R-:W-:-:S04]  /*5aa0*/  UIADD3 UR37, UR37, 0x1, URZ ;  /* 0x0000000125257890 */ /* 0x000fc8000fffe03f */
[----:B------:R-:W-:-:S04]  /*5ab0*/  UISETP.NE.AND UP0, UPT, UR37, 0x2, UPT ;  /* 0x000000022500788c */ /* 0x000fc8000bf05270 */
[----:B------:R-:W-:Y:S02]  /*5ac0*/  USEL UR6, URZ, 0x1, UP0 ;  /* 0x000000013f067887 */ /* 0x000fe40008000000 */
[----:B------:R-:W-:Y:S02]  /*5ad0*/  USEL UR37, UR37, URZ, UP0 ;  /* 0x0000003f25257287 */ /* 0x000fe40008000000 */
[----:B------:R-:W-:Y:S01]  /*5ae0*/  ULOP3.LUT UR40, UR40, UR6, URZ, 0x3c, !UPT ;  /* 0x0000000628287292 */ /* 0x000fe2000f8e3c3f */
[----:B-1----:R-:W-:Y:S11]  /*5af0*/  @!P0 BRA `(.L_x_3568) ;  /* 0x0000000000048947 */ /* 0x002ff60003800000 */
[----:B------:R-:W-:Y:S01]  /*5b00*/  BPT.TRAP 0x1 ;  /* 0x000000040000795c */ /* 0x000fe20000300000 */
.L_x_3568:
[----:B------:R-:W1:Y:S01]  /*5b10*/  S2UR UR7, SR_CgaCtaId ;  /* 0x00000000000779c3 */ /* 0x000e620000008800 */
[----:B------:R-:W-:Y:S01]  /*5b20*/  UMOV UR6, 0x400 ;  /* 0x0000040000067882 */ /* 0x000fe20000000000 */
[----:B0-----:R-:W-:-:S05]  /*5b30*/  IMAD.U32 R6, RZ, RZ, UR40 ;  /* 0x00000028ff067e24 */ /* 0x001fca000f8e00ff */
[----:B------:R-:W-:Y:S01]  /*5b40*/  SHF.L.U32 R6, R6, 0x1f, RZ ;  /* 0x0000001f06067819 */ /* 0x000fe200000006ff */
[----:B-1----:R-:W-:-:S04]  /*5b50*/  ULEA UR6, UR7, UR6, 0x18 ;  /* 0x0000000607067291 */ /* 0x002fc8000f8ec03f */
[----:B------:R-:W-:-:S09]  /*5b60*/  ULEA UR24, UR37, UR6, 0x3 ;  /* 0x0000000625187291 */ /* 0x000fd2000f8e183f */
[----:B------:R0:W1:Y:S01]  /*5b70*/  SYNCS.PHASECHK.TRANS64.TRYWAIT P2, [UR24+0x22830], R6 ;  /* 0x02283006ff0075a7 */ /* 0x0000620008040158 */
[----:B------:R-:W-:Y:S05]  /*5b80*/  @!P0 BRA `(.L_x_3569) ;  /* 0x0000000000048947 */ /* 0x000fea0003800000 */
[----:B------:R-:W-:Y:S01]  /*5b90*/  BPT.TRAP 0x1 ;  /* 0x000000040000795c */ /* 0x000fe20000300000 */
.L_x_3569:
[----:B-1----:R-:W-:Y:S05]  /*5ba0*/  @P2 BRA `(.L_x_3570) ;  /* 0x0000000000082947 */ /* 0x002fea0003800000 */
[----:B------:R-:W1:Y:S02]  /*5bb0*/  SYNCS.PHASECHK.TRANS64.TRYWAIT P2, [UR24+0x22830], R6 ;  /* 0x02283006ff0075a7 */ /* 0x000e640008040158 */
[----:B-1----:R-:W-:Y:S05]  /*5bc0*/  @!P2 BRA `(.L_x_3571) ;  /* 0x0000009c00a8a947 */ /* 0x002fea0003800000 */
.L_x_3570:
        /* <DEDUP_REMOVED lines=21> */
[----:B------:R-:W-:Y:S02]  /*5d20*/  FMNMX.FTZ R4, R152, R7, !PT ;  /* 0x0000000798047209 */ /* 0x000fe40007810000 */
[----:B------:R-:W-:Y:S02]  /*5d30*/  FMNMX.FTZ R10, R154, R203, !PT ;  /* 0x000000cb9a0a7209 */ /* 0x000fe40007810000 */
        /* <DEDUP_REMOVED lines=60> */
[--C-:B-1----:R-:W-:Y:S01]  /*6100*/  FFMA.FTZ R161, R172, UR10, -R9.reuse ;  /* 0x0000000aaca17c23 */ /* 0x102fe20008010809 */
[--C-:B------:R-:W-:Y:S01]  /*6110*/  FFMA.FTZ R168, R184, UR10, -R9.reuse ;  /* 0x0000000ab8a87c23 */ /* 0x100fe20008010809 */
[--C-:B------:R-:W-:Y:S01]  /*6120*/  FFMA.FTZ R165, R185, UR10, -R9.reuse ;  /* 0x0000000ab9a57c23 */ /* 0x100fe20008010809 */
[----:B------:R-:W-:Y:S01]  /*6130*/  FMNMX.FTZ R14, R186, R5, !PT ;  /* 0x00000005ba0e7209 */ /* 0x000fe20007810000 */
[--C-:B------:R-:W-:Y:S01]  /*6140*/  FFMA.FTZ R169, R188, UR10, -R9.reuse ;  /* 0x0000000abca97c23 */ /* 0x100fe20008010809 */
[--C-:B------:R-:W-:Y:S01]  /*6150*/  FFMA.FTZ R173, R192, UR10, -R9.reuse ;  /* 0x0000000ac0ad7c23 */ /* 0x100fe20008010809 */
[--C-:B------:R-:W-:Y:S01]  /*6160*/  FFMA.FTZ R196, R196, UR10, -R9.reuse ;  /* 0x0000000ac4c47c23 */ /* 0x100fe20008010809 */
[----:B------:R-:W-:Y:S01]  /*6170*/  FMNMX.FTZ R5, R187, R14, !PT ;  /* 0x0000000ebb057209 */ /* 0x000fe20007810000 */
[--C-:B--2---:R-:W-:Y:S01]  /*6180*/  FFMA.FTZ R164, R176, UR10, -R9.reuse ;  /* 0x0000000ab0a47c23 */ /* 0x104fe20008010809 */
[----:B------:R-:W-:Y:S01]  /*6190*/  FFMA.FTZ R176, R193, UR10, -R9 ;  /* 0x0000000ac1b07c23 */ /* 0x000fe20008010809 */
[----:B------:R-:W1:Y:S01]  /*61a0*/  MUFU.EX2 R8, R8 ;  /* 0x0000000800087308 */ /* 0x000e620000000800 */
[----:B------:R-:W-:-:S04]  /*61b0*/  FMNMX.FTZ R14, R190, R5, !PT ;  /* 0x00000005be0e7209 */ /* 0x000fc80007810000 */
[----:B------:R-:W-:-:S03]  /*61c0*/  FMNMX.FTZ R5, R191, R14, !PT ;  /* 0x0000000ebf057209 */ /* 0x000fc60007810000 */
[----:B------:R-:W2:Y:S01]  /*61d0*/  MUFU.EX2 R7, R7 ;  /* 0x0000000700077308 */ /* 0x000ea20000000800 */
[----:B------:R-:W-:-:S04]  /*61e0*/  FMNMX.FTZ R14, R194, R5, !PT ;  /* 0x00000005c20e7209 */ /* 0x000fc80007810000 */
[----:B------:R-:W-:-:S03]  /*61f0*/  FMNMX.FTZ R5, R195, R14, !PT ;  /* 0x0000000ec3057209 */ /* 0x000fc60007810000 */
[----:B------:R3:W-:Y:S01]  /*6200*/  MUFU.EX2 R14, R161 ;  /* 0x000000a1000e7308 */ /* 0x0007e20000000800 */
[----:B------:R-:W-:Y:S01]  /*6210*/  FMNMX.FTZ R20, R198, R5, !PT ;  /* 0x00000005c6147209 */ /* 0x000fe20007810000 */
[-C--:B-1----:R-:W-:Y:S01]  /*6220*/  FMUL.FTZ R24, R24, R8.reuse ;  /* 0x0000000818187220 */ /* 0x082fe20000410000 */
[-C--:B------:R-:W-:Y:S01]  /*6230*/  FMUL.FTZ R25, R25, R8.reuse ;  /* 0x0000000819197220 */ /* 0x080fe20000410000 */
[----:B------:R-:W-:Y:S01]  /*6240*/  FMUL.FTZ R28, R28, R8 ;  /* 0x000000081c1c7220 */ /* 0x000fe20000410000 */
[----:B------:R-:W-:Y:S01]  /*6250*/  FMNMX.FTZ R5, R199, R20, !PT ;  /* 0x00000014c7057209 */ /* 0x000fe20007810000 */
[--C-:B------:R-:W-:Y:S01]  /*6260*/  FFMA.FTZ R20, R180, UR10, -R9.reuse ;  /* 0x0000000ab4147c23 */ /* 0x100fe20008010809 */
[-C--:B------:R-:W-:Y:S01]  /*6270*/  FMUL.FTZ R29, R29, R8.reuse ;  /* 0x000000081d1d7220 */ /* 0x080fe20000410000 */
[----:B------:R-:W1:Y:S01]  /*6280*/  MUFU.EX2 R152, R152 ;  /* 0x0000009800987308 */ /* 0x000e620000000800 */
[----:B---3--:R-:W-:Y:S01]  /*6290*/  FFMA.FTZ R161, R181, UR10, -R9 ;  /* 0x0000000ab5a17c23 */ /* 0x008fe20008010809 */
[----:B------:R-:W3:Y:S01]  /*62a0*/  SHFL.BFLY PT, R172, R5, 0x2, 0x1f ;  /* 0x0c401f0005ac7f89 */ /* 0x000ee200000e0000 */
[----:B--2---:R-:W-:Y:S01]  /*62b0*/  FFMA.FTZ R3, R8, R3, R7 ;  /* 0x0000000308037223 */ /* 0x004fe20000010007 */
        /* <DEDUP_REMOVED lines=13> */
[C---:B-1----:R-:W-:Y:S01]  /*6390*/  FADD.FTZ R3, R152.reuse, R3 ;  /* 0x0000000398037221 */ /* 0x042fe20000010000 */
        /* <DEDUP_REMOVED lines=8> */
[----:B---3--:R-:W-:Y:S01]  /*6420*/  FMNMX.FTZ R177, R5, R172, !PT ;  /* 0x000000ac05b17209 */ /* 0x008fe20007810000 */
[--C-:B------:R-:W-:Y:S01]  /*6430*/  FFMA.FTZ R172, R189, UR10, -R9.reuse ;  /* 0x0000000abdac7c23 */ /* 0x100fe20008010809 */
        /* <DEDUP_REMOVED lines=72> */
[--C-:B------:R-:W-:Y:S01]  /*68c0*/  FFMA.FTZ R195, R195, UR10, -R189.reuse ;  /* 0x0000000ac3c37c23 */ /* 0x100fe200080108bd */
[--C-:B------:R-:W-:Y:S01]  /*68d0*/  FFMA.FTZ R198, R198, UR10, -R189.reuse ;  /* 0x0000000ac6c67c23 */ /* 0x100fe200080108bd */
[----:B------:R-:W-:Y:S01]  /*68e0*/  FADD.FTZ R3, R11, R154 ;  /* 0x0000009a0b037221 */ /* 0x000fe20000010000 */
[----:B------:R-:W-:Y:S01]  /*68f0*/  FFMA.FTZ R199, R199, UR10, -R189 ;  /* 0x0000000ac7c77c23 */ /* 0x000fe200080108bd */
        /* <DEDUP_REMOVED lines=31> */
[----:B------:R-:W-:Y:S01]  /*6af0*/  FMUL.FTZ R149, R149, R8 ;  /* 0x0000000895957220 */ /* 0x000fe20000410000 */
[----:B------:R-:W2:Y:S01]  /*6b00*/  MUFU.EX2 R167, R167 ;  /* 0x000000a700a77308 */ /* 0x000ea20000000800 */
[----:B----4-:R-:W-:Y:S01]  /*6b10*/  FADD.FTZ R7, R163, R0 ;  /* 0x00000000a3077221 */ /* 0x010fe20000010000 */
[----:B------:R-:W-:Y:S01]  /*6b20*/  F2FP.F16.F32.PACK_AB R162, R153, R14 ;  /* 0x0000000e99a2723e */ /* 0x000fe200000000ff */
[-C--:B------:R-:W-:Y:S01]  /*6b30*/  FMUL.FTZ R26, R26, R181.reuse ;  /* 0x000000b51a1a7220 */ /* 0x080fe20000410000 */
        /* <DEDUP_REMOVED lines=61> */
[C---:B--2---:R-:W-:Y:S01]  /*6f10*/  FADD.FTZ R3, R157.reuse, R154 ;  /* 0x0000009a9d037221 */ /* 0x044fe20000010000 */
[----:B------:R-:W-:Y:S01]  /*6f20*/  F2FP.F16.F32.PACK_AB R164, R157, R164 ;  /* 0x000000a49da4723e */ /* 0x000fe200000000ff */
[----:B------:R-:W-:Y:S01]  /*6f30*/  FMUL.FTZ R114, R114, R181 ;  /* 0x000000b572727220 */ /* 0x000fe20000410000 */
[----:B------:R-:W-:Y:S01]  /*6f40*/  F2FP.F16.F32.PACK_AB R157, R192, R159 ;  /* 0x0000009fc09d723e */ /* 0x000fe200000000ff */
[----:B------:R-:W-:Y:S01]  /*6f50*/  FMUL.FTZ R115, R115, R181 ;  /* 0x000000b573737220 */ /* 0x000fe20000410000 */
[----:B------:R-:W-:Y:S01]  /*6f60*/  F2FP.F16.F32.PACK_AB R159, R196, R163 ;  /* 0x000000a3c49f723e */ /* 0x000fe200000000ff */
[----:B------:R-:W-:Y:S01]  /*6f70*/  FMUL.FTZ R118, R118, R181 ;  /* 0x000000b576767220 */ /* 0x000fe20000410000 */
[----:B------:R-:W2:Y:S01]  /*6f80*/  MUFU.EX2 R179, R179 ;  /* 0x000000b300b37308 */ /* 0x000ea20000000800 */
[----:B----4-:R-:W-:Y:S01]  /*6f90*/  FADD.FTZ R0, R178, R7 ;  /* 0x00000007b2007221 */ /* 0x010fe20000010000 */
        /* <DEDUP_REMOVED lines=59> */
[----:B------:R-:W-:-:S03]  /*7350*/  F2FP.F16.F32.PACK_AB R172, R176, R173 ;  /* 0x000000adb0ac723e */ /* 0x000fc600000000ff */
[----:B------:R-:W-:-:S03]  /*7360*/  FADD.FTZ R3, R177, R10 ;  /* 0x0000000ab1037221 */ /* 0x000fc60000010000 */
[----:B------:R-:W4:Y:S01]  /*7370*/  MUFU.EX2 R180, R180 ;  /* 0x000000b400b47308 */ /* 0x000f220000000800 */
[C---:B-1----:R-:W-:Y:S01]  /*7380*/  FADD.FTZ R7, R8.reuse, R7 ;  /* 0x0000000708077221 */ /* 0x042fe20000010000 */
[----:B------:R-:W-:-:S06]  /*7390*/  F2FP.F16.F32.PACK_AB R173, R8, R189 ;  /* 0x000000bd08ad723e */ /* 0x000fcc00000000ff */
        /* <DEDUP_REMOVED lines=8> */
.L_x_3572:
[----:B------:R1:W2:Y:S01]  /*7420*/  SYNCS.PHASECHK.TRANS64.TRYWAIT P2, [UR24+0x22850], R6 ;  /* 0x02285006ff0075a7 */ /* 0x0002a20008040158 */
[----:B------:R-:W-:Y:S05]  /*7430*/  @!P0 BRA `(.L_x_3573) ;  /* 0x0000000000048947 */ /* 0x000fea0003800000 */
[----:B------:R-:W-:Y:S01]  /*7440*/  BPT.TRAP 0x1 ;  /* 0x000000040000795c */ /* 0x000fe20000300000 */
.L_x_3573:
[----:B--2---:R-:W-:Y:S05]  /*7450*/  @P2 BRA `(.L_x_3574) ;  /* 0x0000000000082947 */ /* 0x004fea0003800000 */
[----:B------:R-:W2:Y:S02]  /*7460*/  SYNCS.PHASECHK.TRANS64.TRYWAIT P2, [UR24+0x22850], R6 ;  /* 0x02285006ff0075a7 */ /* 0x000ea40008040158 */
[----:B--2---:R-:W-:Y:S05]  /*7470*/  @!P2 BRA `(.L_x_3575) ;  /* 0x000000840094a947 */ /* 0x004fea0003800000 */
.L_x_3574:
[----:B012---:R-:W-:Y:S01]  /*7480*/  VIADD R6, R22, 0x8 ;  /* 0x0000000816067836 */ /* 0x007fe20000000000 */
[----:B------:R-:W-:-:S04]  /*7490*/  UIMAD UR11, UR37, 0xc00, UR21 ;  /* 0x00000c00250b78a4 */ /* 0x000fc8000f8e0215 */
[----:B------:R1:W-:Y:S01]  /*74a0*/  BAR.SYNC.DEFER_BLOCKING R6, 0x100 ;  /* 0x000400060000751d */ /* 0x0003e20000010000 */
[----:B------:R-:W-:Y:S01]  /*74b0*/  ISETP.LT.AND P2, PT, RZ, UR23, PT ;  /* 0x00000017ff007c0c */ /* 0x000fe2000bf41270 */
[----:B------:R-:W-:Y:S01]  /*74c0*/  @!P1 VIADD R183, R183, 0x22860 ;  /* 0x00022860b7b79836 */ /* 0x000fe20000000000 */
[----:B------:R-:W-:Y:S01]  /*74d0*/  UIADD3 UR23, UR23, -0x1, URZ ;  /* 0xffffffff17177890 */ /* 0x000fe2000fffe03f */
[----:B------:R-:W-:Y:S02]  /*74e0*/  IMAD.MOV.U32 R203, RZ, RZ, R5 ;  /* 0x000000ffffcb7224 */ /* 0x000fe400078e0005 */
[----:B------:R-:W-:Y:S01]  /*74f0*/  UMOV UR6, UR11 ;  /* 0x0000000b00067c82 */ /* 0x000fe20008000000 */
[----:B------:R-:W-:Y:S01]  /*7500*/  UMOV UR7, 0x40000040 ;  /* 0x4000004000077882 */ /* 0x000fe20000000000 */
[----:B------:R-:W-:Y:S01]  /*7510*/  @!P1 PRMT R183, RZ, 0x654, R183 ;  /* 0x00000654ffb79816 */ /* 0x000fe200000000b7 */
        /* <DEDUP_REMOVED lines=36> */
.L_x_3567:
[----:B01----:R-:W0:Y:S01]  /*7760*/  SHFL.BFLY PT, R6, R3, 0x2, 0x1f ;  /* 0x0c401f0003067f89 */ /* 0x003e2200000e0000 */
[----:B------:R-:W-:Y:S01]  /*7770*/  IMAD.MOV.U32 R13, RZ, RZ, RZ ;  /* 0x000000ffff0d7224 */ /* 0x000fe200078e00ff */
[----:B------:R-:W-:Y:S01]  /*7780*/  UIADD3 UR37, UR37, 0x1, URZ ;  /* 0x0000000125257890 */ /* 0x000fe2000fffe03f */
[----:B------:R-:W-:Y:S01]  /*7790*/  IMAD.U32 R181, RZ, RZ, UR10 ;  /* 0x0000000affb57e24 */ /* 0x000fe2000f8e00ff */
[----:B------:R-:W1:Y:S01]  /*77a0*/  SHFL.BFLY PT, R11, R0, 0x2, 0x1f ;  /* 0x0c401f00000b7f89 */ /* 0x000e6200000e0000 */
[----:B------:R-:W-:Y:S01]  /*77b0*/  IMAD.MOV.U32 R21, RZ, RZ, -0x800000 ;  /* 0xff800000ff157424 */ /* 0x000fe200078e00ff */
[----:B------:R-:W-:Y:S01]  /*77c0*/  UISETP.NE.AND UP0, UPT, UR37, 0x2, UPT ;  /* 0x000000022500788c */ /* 0x000fe2000bf05270 */
[----:B------:R2:W-:Y:S06]  /*77d0*/  BAR.ARV R9, 0x100 ;  /* 0x000400090000751d */ /* 0x0005ec0000002000 */
[----:B------:R-:W-:-:S02]  /*77e0*/  USEL UR4, URZ, 0x1, UP0 ;  /* 0x000000013f047887 */ /* 0x000fc40008000000 */
[----:B------:R-:W-:Y:S06]  /*77f0*/  BAR.ARV 0x8, 0x120 ;  /* 0x0204800000007b1d */ /* 0x000fec0000002000 */
[----:B------:R-:W-:Y:S01]  /*7800*/  PLOP3.LUT P0, PT, PT, PT, PT, 0x8, 0x0 ;  /* 0x000000000000781c */ /* 0x000fe20003f0e170 */
[----:B------:R-:W-:Y:S01]  /*7810*/  UIADD3 UR47, UR47, 0x1, URZ ;  /* 0x000000012f2f7890 */ /* 0x000fe2000fffe03f */
[----:B0-----:R-:W-:Y:S01]  /*7820*/  FADD.FTZ R6, R6, R3 ;  /* 0x0000000306067221 */ /* 0x001fe20000010000 */
[----:B------:R-:W-:Y:S02]  /*7830*/  USEL UR37, UR37, URZ, UP0 ;  /* 0x0000003f25257287 */ /* 0x000fe40008000000 */
[----:B------:R-:W-:Y:S01]  /*7840*/  ULOP3.LUT UR40, UR40, UR4, URZ, 0x3c, !UPT ;  /* 0x0000000428287292 */ /* 0x000fe2000f8e3c3f */
[----:B-1----:R-:W-:Y:S01]  /*7850*/  FADD.FTZ R11, R11, R0 ;  /* 0x000000000b0b7221 */ /* 0x002fe20000010000 */
[----:B------:R-:W0:Y:S04]  /*7860*/  SHFL.BFLY PT, R7, R6, 0x1, 0x1f ;  /* 0x0c201f0006077f89 */ /* 0x000e2800000e0000 */
[----:B------:R-:W1:Y:S01]  /*7870*/  SHFL.BFLY PT, R8, R11, 0x1, 0x1f ;  /* 0x0c201f000b087f89 */ /* 0x000e6200000e0000 */
[----:B0-----:R-:W-:Y:S01]  /*7880*/  FADD.FTZ R15, R6, R7 ;  /* 0x00000007060f7221 */ /* 0x001fe20000010000 */
[----:B------:R-:W-:-:S02]  /*7890*/  IMAD.MOV.U32 R7, RZ, RZ, RZ ;  /* 0x000000ffff077224 */ /* 0x000fc400078e00ff */
[----:B-1----:R-:W-:Y:S02]  /*78a0*/  FADD.FTZ R176, R11, R8 ;  /* 0x000000080bb07221 */ /* 0x002fe40000010000 */
[----:B------:R-:W-:-:S03]  /*78b0*/  FSETP.NE.FTZ.AND P1, PT, R15, RZ, PT ;  /* 0x000000ff0f00720b */ /* 0x000fc60003f35000 */
[----:B------:R-:W-:-:S10]  /*78c0*/  FSETP.NE.FTZ.AND P2, PT, R176, RZ, PT ;  /* 0x000000ffb000720b */ /* 0x000fd40003f55000 */
[----:B------:R-:W0:Y:S03]  /*78d0*/  @P1 MUFU.RCP R13, R15 ;  /* 0x0000000f000d1308 */ /* 0x000e260000001000 */
[----:B------:R-:W-:-:S05]  /*78e0*/  @P2 FMUL.FTZ R181, R181, 0.69314718246459960938 ;  /* 0x3f317218b5b52820 */ /* 0x000fca0000410000 */
[----:B------:R-:W1:Y:S08]  /*78f0*/  @P2 MUFU.RCP R7, R176 ;  /* 0x000000b000072308 */ /* 0x000e700000001000 */
[----:B------:R-:W3:Y:S01]  /*7900*/  @P2 MUFU.LG2 R176, R176 ;  /* 0x000000b000b02308 */ /* 0x000ee20000000c00 */
[-C--:B0-----:R-:W-:Y:S01]  /*7910*/  FMUL.FTZ R3, R108, R13.reuse ;  /* 0x0000000d6c037220 */ /* 0x081fe20000410000 */
[----:B------:R-:W-:Y:S01]  /*7920*/  FMUL.FTZ R20, R109, R13 ;  /* 0x0000000d6d147220 */ /* 0x000fe20000410000 */
[----:B------:R-:W-:-:S02]  /*7930*/  IMAD.U32 R109, RZ, RZ, UR10 ;  /* 0x0000000aff6d7e24 */ /* 0x000fc4000f8e00ff */
[-C--:B------:R-:W-:Y:S01]  /*7940*/  FMUL.FTZ R0, R24, R13.reuse ;  /* 0x0000000d18007220 */ /* 0x080fe20000410000 */
[-C--:B------:R-:W-:Y:S01]  /*7950*/  FMUL.FTZ R6, R28, R13.reuse ;  /* 0x0000000d1c067220 */ /* 0x080fe20000410000 */
[----:B------:R-:W-:Y:S01]  /*7960*/  FMUL.FTZ R8, R40, R13 ;  /* 0x0000000d28087220 */ /* 0x000fe20000410000 */
[----:B------:R-:W-:Y:S01]  /*7970*/  @P1 FMUL.FTZ R109, R109, 0.69314718246459960938 ;  /* 0x3f3172186d6d1820 */ /* 0x000fe20000410000 */
[----:B------:R-:W0:Y:S01]  /*7980*/  @P1 MUFU.LG2 R108, R15 ;  /* 0x0000000f006c1308 */ /* 0x000e220000000c00 */
        /* <DEDUP_REMOVED lines=128> */
.L_x_3546:
        /* <DEDUP_REMOVED lines=15> */
[----:B------:R-:W-:Y:S01]  /*8280*/  F2FP.F16.F32.PACK_AB R9, R172, R9 ;  /* 0x00000009ac09723e */ /* 0x000fe200000000ff */
[----:B------:R-:W-:Y:S01]  /*8290*/  ULDC.64 UR6, c[0x0][0xbd8] ;  /* 0x0002f60000067ab9 */ /* 0x000fe20000000a00 */
[----:B------:R-:W-:Y:S01]  /*82a0*/  F2FP.F16.F32.PACK_AB R10, R45, R10 ;  /* 0x0000000a2d0a723e */ /* 0x000fe200000000ff */
[----:B------:R-:W-:Y:S01]  /*82b0*/  UISETP.NE.AND.EX UP0, UPT, UR9, URZ, UPT, UP0 ;  /* 0x0000003f0900728c */ /* 0x000fe2000bf05300 */
[----:B------:R-:W-:Y:S01]  /*82c0*/  F2FP.F16.F32.PACK_AB R11, R170, R11 ;  /* 0x0000000baa0b723e */ /* 0x000fe200000000ff */
[----:B------:R-:W-:Y:S01]  /*82d0*/  UISETP.NE.U32.AND UP1, UPT, UR6, URZ, UPT ;  /* 0x0000003f0600728c */ /* 0x000fe2000bf25070 */
[----:B------:R-:W-:Y:S01]  /*82e0*/  F2FP.F16.F32.PACK_AB R12, R49, R12 ;  /* 0x0000000c310c723e */ /* 0x000fe200000000ff */
[----:B------:R-:W-:Y:S01]  /*82f0*/  USHF.L.U32 UR10, UR46, 0x2, URZ ;  /* 0x000000022e0a7899 */ /* 0x000fe2000800063f */
[----:B------:R-:W-:Y:S01]  /*8300*/  F2FP.F16.F32.PACK_AB R13, R168, R13 ;  /* 0x0000000da80d723e */ /* 0x000fe200000000ff */
[----:B------:R-:W-:Y:S01]  /*8310*/  UISETP.NE.AND.EX UP1, UPT, UR7, URZ, UPT, UP1 ;  /* 0x0000003f0700728c */ /* 0x000fe2000bf25310 */
[----:B------:R-:W-:Y:S01]  /*8320*/  F2FP.F16.F32.PACK_AB R14, R53, R14 ;  /* 0x0000000e350e723e */ /* 0x000fe200000000ff */
[----:B------:R-:W-:Y:S01]  /*8330*/  USHF.L.U64.HI UR11, UR46, 0x2, UR45 ;  /* 0x000000022e0b7899 */ /* 0x000fe2000801022d */
[----:B------:R-:W-:Y:S01]  /*8340*/  F2FP.F16.F32.PACK_AB R15, R166, R15 ;  /* 0x0000000fa60f723e */ /* 0x000fe200000000ff */
[----:B------:R-:W-:Y:S01]  /*8350*/  UIADD3 UR4, UP2, UR10, UR6, URZ ;  /* 0x000000060a047290 */ /* 0x000fe2000ff5e03f */
[----:B------:R-:W-:Y:S01]  /*8360*/  F2FP.F16.F32.PACK_AB R24, R57, R24 ;  /* 0x000000183918723e */ /* 0x000fe200000000ff */
[----:B------:R-:W-:Y:S01]  /*8370*/  @UP0 UIADD3 UR6, UP3, UR10, UR8, URZ ;  /* 0x000000080a060290 */ /* 0x000fe2000ff7e03f */
[----:B------:R-:W-:Y:S01]  /*8380*/  F2FP.F16.F32.PACK_AB R28, R65, R28 ;  /* 0x0000001c411c723e */ /* 0x000fe200000000ff */
[----:B------:R-:W-:Y:S01]  /*8390*/  UIADD3.X UR8, UR11, UR7, URZ, UP2, !UPT ;  /* 0x000000070b087290 */ /* 0x000fe200097fe43f */
[----:B------:R-:W-:Y:S01]  /*83a0*/  F2FP.F16.F32.PACK_AB R72, R73, R72 ;  /* 0x000000484948723e */ /* 0x000fe200000000ff */
[----:B------:R-:W-:Y:S01]  /*83b0*/  @UP0 UIADD3.X UR7, UR11, UR9, URZ, UP3, !UPT ;  /* 0x000000090b070290 */ /* 0x000fe20009ffe43f */
[----:B------:R-:W-:-:S02]  /*83c0*/  F2FP.F16.F32.PACK_AB R73, R169, R64 ;  /* 0x00000040a949723e */ /* 0x000fc400000000ff */
[----:B------:R-:W-:Y:S02]  /*83d0*/  F2FP.F16.F32.PACK_AB R80, R81, R80 ;  /* 0x000000505150723e */ /* 0x000fe400000000ff */
[----:B------:R-:W-:Y:S02]  /*83e0*/  F2FP.F16.F32.PACK_AB R88, R89, R88 ;  /* 0x000000585958723e */ /* 0x000fe400000000ff */
[----:B------:R-:W-:Y:S02]  /*83f0*/  F2FP.F16.F32.PACK_AB R81, R165, R52 ;  /* 0x00000034a551723e */ /* 0x000fe400000000ff */
[----:B------:R-:W-:Y:S02]  /*8400*/  MOV R34, R102 ;  /* 0x0000006600227202 */ /* 0x000fe40000000f00 */
[----:B0-----:R-:W-:Y:S02]  /*8410*/  MOV R35, R5 ;  /* 0x0000000500237202 */ /* 0x001fe40000000f00 */
[----:B------:R-:W-:-:S02]  /*8420*/  F2FP.F16.F32.PACK_AB R89, R161, R90 ;  /* 0x0000005aa159723e */ /* 0x000fc400000000ff */
[----:B------:R-:W-:Y:S01]  /*8430*/  F2FP.F16.F32.PACK_AB R96, R97, R96 ;  /* 0x000000606160723e */ /* 0x000fe200000000ff */
[----:B------:R-:W-:Y:S01]  /*8440*/  IMAD.WIDE R4, R201, 0x2, R34 ;  /* 0x00000002c9047825 */ /* 0x000fe200078e0222 */
[----:B------:R-:W-:Y:S02]  /*8450*/  F2FP.F16.F32.PACK_AB R90, R93, R92 ;  /* 0x0000005c5d5a723e */ /* 0x000fe400000000ff */
[----:B------:R-:W-:Y:S02]  /*8460*/  F2FP.F16.F32.PACK_AB R91, R160, R91 ;  /* 0x0000005ba05b723e */ /* 0x000fe400000000ff */
[C---:B------:R-:W-:Y:S02]  /*8470*/  IADD3 R26, P1, R4.reuse, 0x20, RZ ;  /* 0x00000020041a7810 */ /* 0x040fe40007f3e0ff */
[C---:B------:R-:W-:Y:S02]  /*8480*/  LOP3.LUT R7, R4.reuse, 0x380, RZ, 0xc0, !PT ;  /* 0x0000038004077812 */ /* 0x040fe400078ec0ff */
        /* <DEDUP_REMOVED lines=34> */
[----:B------:R-:W-:Y:S02]  /*86b0*/  LOP3.LUT R42, R109, 0x380, RZ, 0xc0, !PT ;  /* 0x000003806d2a7812 */ /* 0x000fe400078ec0ff */
[----:B------:R-:W-:Y:S02]  /*86c0*/  LOP3.LUT R26, R7, R26, RZ, 0x3c, !PT ;  /* 0x0000001a071a7212 */ /* 0x000fe400078e3cff */
[----:B------:R-:W-:Y:S02]  /*86d0*/  LOP3.LUT R7, R50, 0x380, RZ, 0xc0, !PT ;  /* 0x0000038032077812 */ /* 0x000fe400078ec0ff */
[----:B------:R-:W-:Y:S02]  /*86e0*/  LOP3.LUT R46, R181, 0x380, RZ, 0xc0, !PT ;  /* 0x00000380b52e7812 */ /* 0x000fe400078ec0ff */
[----:B------:R-:W-:-:S02]  /*86f0*/  SHF.R.U64 R7, R7, 0x3, RZ ;  /* 0x0000000307077819 */ /* 0x000fc400000012ff */
[----:B------:R-:W-:Y:S02]  /*8700*/  MOV R108, R4 ;  /* 0x00000004006c7202 */ /* 0x000fe40000000f00 */
[----:B------:R-:W-:Y:S02]  /*8710*/  LOP3.LUT R50, R7, R50, RZ, 0x3c, !PT ;  /* 0x0000003207327212 */ /* 0x000fe400078e3cff */
[----:B------:R-:W-:Y:S02]  /*8720*/  LOP3.LUT R7, R66, 0x380, RZ, 0xc0, !PT ;  /* 0x0000038042077812 */ /* 0x000fe400078ec0ff */
[----:B------:R-:W-:Y:S02]  /*8730*/  LOP3.LUT R74, R191, 0x380, RZ, 0xc0, !PT ;  /* 0x00000380bf4a7812 */ /* 0x000fe400078ec0ff */
[----:B------:R-:W-:Y:S02]  /*8740*/  SHF.R.U64 R7, R7, 0x3, RZ ;  /* 0x0000000307077819 */ /* 0x000fe400000012ff */
[----:B------:R-:W-:-:S02]  /*8750*/  F2FP.F16.F32.PACK_AB R4, R25, R0 ;  /* 0x000000001904723e */ /* 0x000fc400000000ff */
[----:B------:R-:W-:Y:S02]  /*8760*/  LOP3.LUT R66, R7, R66, RZ, 0x3c, !PT ;  /* 0x0000004207427212 */ /* 0x000fe400078e3cff */
[----:B------:R-:W-:Y:S02]  /*8770*/  LOP3.LUT R7, R110, 0x380, RZ, 0xc0, !PT ;  /* 0x000003806e077812 */ /* 0x000fe400078ec0ff */
[----:B------:R-:W-:Y:S02]  /*8780*/  SHF.R.U64 R38, R38, 0x3, RZ ;  /* 0x0000000326267819 */ /* 0x000fe400000012ff */
[----:B------:R-:W-:Y:S02]  /*8790*/  LOP3.LUT R54, R183, 0x380, RZ, 0xc0, !PT ;  /* 0x00000380b7367812 */ /* 0x000fe400078ec0ff */
[----:B------:R-:W-:Y:S02]  /*87a0*/  LOP3.LUT R0, R195, 0x380, RZ, 0xc0, !PT ;  /* 0x00000380c3007812 */ /* 0x000fe400078ec0ff */
[----:B------:R-:W-:-:S02]  /*87b0*/  SHF.R.U64 R29, R7, 0x3, RZ ;  /* 0x00000003071d7819 */ /* 0x000fc400000012ff */
[----:B------:R-:W-:Y:S02]  /*87c0*/  SHF.R.U64 R42, R42, 0x3, RZ ;  /* 0x000000032a2a7819 */ /* 0x000fe400000012ff */
[----:B------:R-:W-:Y:S02]  /*87d0*/  LOP3.LUT R58, R185, 0x380, RZ, 0xc0, !PT ;  /* 0x00000380b93a7812 */ /* 0x000fe400078ec0ff */
[----:B------:R-:W-:Y:S02]  /*87e0*/  F2FP.F16.F32.PACK_AB R5, R179, R158 ;  /* 0x0000009eb305723e */ /* 0x000fe400000000ff */
[----:B------:R-:W-:Y:S02]  /*87f0*/  LOP3.LUT R25, R86, 0x380, RZ, 0xc0, !PT ;  /* 0x0000038056197812 */ /* 0x000fe400078ec0ff */
[----:B------:R-:W-:Y:S01]  /*8800*/  F2FP.F16.F32.PACK_AB R7, R177, R30 ;  /* 0x0000001eb107723e */ /* 0x000fe200000000ff */
[----:B------:R-:W-:Y:S01]  /*8810*/  BAR.SYNC.DEFER_BLOCKING 0x1, 0x100 ;  /* 0x0044000000007b1d */ /* 0x000fe20000010000 */
[----:B------:R-:W-:-:S02]  /*8820*/  SHF.R.U64 R46, R46, 0x3, RZ ;  /* 0x000000032e2e7819 */ /* 0x000fc400000012ff */
[----:B------:R-:W-:Y:S02]  /*8830*/  LOP3.LUT R62, R187, 0x380, RZ, 0xc0, !PT ;  /* 0x00000380bb3e7812 */ /* 0x000fe400078ec0ff */
[----:B------:R-:W-:Y:S02]  /*8840*/  SHF.R.U64 R74, R74, 0x3, RZ ;  /* 0x000000034a4a7819 */ /* 0x000fe400000012ff */
[----:B------:R-:W-:Y:S02]  /*8850*/  LOP3.LUT R38, R38, R103, RZ, 0x3c, !PT ;  /* 0x0000006726267212 */ /* 0x000fe400078e3cff */
[----:B------:R-:W-:Y:S02]  /*8860*/  SHF.R.U64 R54, R54, 0x3, RZ ;  /* 0x0000000336367819 */ /* 0x000fe400000012ff */
[----:B------:R-:W-:Y:S02]  /*8870*/  LOP3.LUT R70, R189, 0x380, RZ, 0xc0, !PT ;  /* 0x00000380bd467812 */ /* 0x000fe400078ec0ff */
[----:B------:R-:W-:-:S02]  /*8880*/  SHF.R.U64 R0, R0, 0x3, RZ ;  /* 0x0000000300007819 */ /* 0x000fc400000012ff */
[----:B------:R-:W-:Y:S02]  /*8890*/  LOP3.LUT R42, R42, R109, RZ, 0x3c, !PT ;  /* 0x0000006d2a2a7212 */ /* 0x000fe400078e3cff */
[----:B------:R-:W-:Y:S02]  /*88a0*/  SHF.R.U64 R58, R58, 0x3, RZ ;  /* 0x000000033a3a7819 */ /* 0x000fe400000012ff */
[----:B------:R-:W-:Y:S02]  /*88b0*/  SHF.R.U64 R25, R25, 0x3, RZ ;  /* 0x0000000319197819 */ /* 0x000fe400000012ff */
[----:B------:R-:W-:Y:S02]  /*88c0*/  LOP3.LUT R46, R46, R181, RZ, 0x3c, !PT ;  /* 0x000000b52e2e7212 */ /* 0x000fe400078e3cff */
[----:B------:R-:W-:Y:S01]  /*88d0*/  SHF.R.U64 R62, R62, 0x3, RZ ;  /* 0x000000033e3e7819 */ /* 0x000fe200000012ff */
[----:B------:R0:W-:Y:S01]  /*88e0*/  STSM.16.M88.4 [R108], R4 ;  /* 0x000000046c007844 */ /* 0x0001e20000000200 */
[----:B------:R-:W-:-:S02]  /*88f0*/  LOP3.LUT R78, R193, 0x380, RZ, 0xc0, !PT ;  /* 0x00000380c14e7812 */ /* 0x000fc400078ec0ff */
[----:B------:R-:W-:Y:S02]  /*8900*/  LOP3.LUT R30, R29, R110, RZ, 0x3c, !PT ;  /* 0x0000006e1d1e7212 */ /* 0x000fe400078e3cff */
[----:B------:R-:W-:Y:S02]  /*8910*/  LOP3.LUT R74, R74, R191, RZ, 0x3c, !PT ;  /* 0x000000bf4a4a7212 */ /* 0x000fe400078e3cff */
[----:B------:R-:W-:Y:S02]  /*8920*/  MOV R103, R26 ;  /* 0x0000001a00677202 */ /* 0x000fe40000000f00 */
[----:B------:R-:W-:Y:S02]  /*8930*/  LOP3.LUT R54, R54, R183, RZ, 0x3c, !PT ;  /* 0x000000b736367212 */ /* 0x000fe400078e3cff */
[----:B------:R-:W-:Y:S02]  /*8940*/  SHF.R.U64 R70, R70, 0x3, RZ ;  /* 0x0000000346467819 */ /* 0x000fe400000012ff */
[----:B------:R-:W-:-:S02]  /*8950*/  LOP3.LUT R82, R0, R195, RZ, 0x3c, !PT ;  /* 0x000000c300527212 */ /* 0x000fc400078e3cff */
[----:B------:R-:W-:Y:S02]  /*8960*/  MOV R39, R38 ;  /* 0x0000002600277202 */ /* 0x000fe40000000f00 */
[----:B0-----:R-:W-:Y:S02]  /*8970*/  F2FP.F16.F32.PACK_AB R4, R33, R32 ;  /* 0x000000202104723e */ /* 0x001fe400000000ff */
[----:B------:R-:W-:Y:S02]  /*8980*/  F2FP.F16.F32.PACK_AB R5, R174, R157 ;  /* 0x0000009dae05723e */ /* 0x000fe400000000ff */
[----:B------:R-:W-:Y:S02]  /*8990*/  F2FP.F16.F32.PACK_AB R6, R37, R36 ;  /* 0x000000242506723e */ /* 0x000fe400000000ff */
[----:B------:R-:W-:Y:S02]  /*89a0*/  F2FP.F16.F32.PACK_AB R7, R175, R156 ;  /* 0x0000009caf07723e */ /* 0x000fe400000000ff */
[----:B------:R-:W-:-:S02]  /*89b0*/  LOP3.LUT R58, R58, R185, RZ, 0x3c, !PT ;  /* 0x000000b93a3a7212 */ /* 0x000fc400078e3cff */
[----:B------:R-:W-:Y:S01]  /*89c0*/  LOP3.LUT R86, R25, R86, RZ, 0x3c, !PT ;  /* 0x0000005619567212 */ /* 0x000fe200078e3cff */
[----:B------:R0:W-:Y:S01]  /*89d0*/  STSM.16.M88.4 [R103], R4 ;  /* 0x0000000467007844 */ /* 0x0001e20000000200 */
[----:B------:R-:W-:Y:S02]  /*89e0*/  MOV R42, R42 ;  /* 0x0000002a002a7202 */ /* 0x000fe40000000f00 */
[----:B------:R-:W-:Y:S01]  /*89f0*/  LOP3.LUT R62, R62, R187, RZ, 0x3c, !PT ;  /* 0x000000bb3e3e7212 */ /* 0x000fe200078e3cff */
[----:B------:R-:W-:Y:S01]  /*8a00*/  STSM.16.M88.4 [R39], R8 ;  /* 0x0000000827007844 */ /* 0x000fe20000000200 */
[----:B------:R-:W-:Y:S02]  /*8a10*/  SHF.R.U64 R78, R78, 0x3, RZ ;  /* 0x000000034e4e7819 */ /* 0x000fe400000012ff */
[----:B------:R-:W-:Y:S01]  /*8a20*/  MOV R46, R46 ;  /* 0x0000002e002e7202 */ /* 0x000fe20000000f00 */
[----:B------:R-:W-:Y:S01]  /*8a30*/  STSM.16.M88.4 [R42], R12 ;  /* 0x0000000c2a007844 */ /* 0x000fe20000000200 */
[----:B------:R-:W-:-:S02]  /*8a40*/  F2FP.F16.F32.PACK_AB R25, R164, R155 ;  /* 0x0000009ba419723e */ /* 0x000fc400000000ff */
[----:B------:R-:W-:Y:S02]  /*8a50*/  F2FP.F16.F32.PACK_AB R26, R61, R60 ;  /* 0x0000003c3d1a723e */ /* 0x000fe400000000ff */
[----:B------:R-:W-:Y:S02]  /*8a60*/  F2FP.F16.F32.PACK_AB R27, R173, R154 ;  /* 0x0000009aad1b723e */ /* 0x000fe400000000ff */
[----:B------:R-:W-:Y:S01]  /*8a70*/  MOV R32, R30 ;  /* 0x0000001e00207202 */ /* 0x000fe20000000f00 */
[----:B0-----:R-:W-:Y:S01]  /*8a80*/  IMAD.U32 R4, RZ, RZ, UR4 ;  /* 0x00000004ff047e24 */ /* 0x001fe2000f8e00ff */
[----:B------:R-:W-:Y:S01]  /*8a90*/  MOV R50, R50 ;  /* 0x0000003200327202 */ /* 0x000fe20000000f00 */
[----:B------:R-:W-:Y:S01]  /*8aa0*/  STSM.16.M88.4 [R46], R24 ;  /* 0x000000182e007844 */ /* 0x000fe20000000200 */
[----:B------:R-:W-:Y:S01]  /*8ab0*/  MOV R0, R74 ;  /* 0x0000004a00007202 */ /* 0x000fe20000000f00 */
[----:B------:R-:W-:Y:S01]  /*8ac0*/  IMAD.U32 R5, RZ, RZ, UR8 ;  /* 0x00000008ff057e24 */ /* 0x000fe2000f8e00ff */
[----:B------:R-:W-:-:S02]  /*8ad0*/  F2FP.F16.F32.PACK_AB R29, R162, R153 ;  /* 0x00000099a21d723e */ /* 0x000fc400000000ff */
[----:B------:R-:W-:Y:S02]  /*8ae0*/  F2FP.F16.F32.PACK_AB R30, R69, R68 ;  /* 0x00000044451e723e */ /* 0x000fe400000000ff */
[----:B------:R-:W-:Y:S02]  /*8af0*/  F2FP.F16.F32.PACK_AB R31, R171, R152 ;  /* 0x00000098ab1f723e */ /* 0x000fe400000000ff */
[----:B------:R-:W-:Y:S02]  /*8b00*/  LOP3.LUT R70, R70, R189, RZ, 0x3c, !PT ;  /* 0x000000bd46467212 */ /* 0x000fe400078e3cff */
[----:B------:R-:W-:Y:S01]  /*8b10*/  MOV R54, R54 ;  /* 0x0000003600367202 */ /* 0x000fe20000000f00 */
[----:B------:R-:W-:Y:S01]  /*8b20*/  STSM.16.M88.4 [R50], R28 ;  /* 0x0000001c32007844 */ /* 0x000fe20000000200 */
[----:B------:R-:W-:Y:S02]  /*8b30*/  MOV R38, R82 ;  /* 0x0000005200267202 */ /* 0x000fe40000000f00 */
[----:B------:R-:W-:-:S02]  /*8b40*/  F2FP.F16.F32.PACK_AB R74, R77, R76 ;  /* 0x0000004c4d4a723e */ /* 0x000fc400000000ff */
[----:B------:R-:W-:Y:S02]  /*8b50*/  F2FP.F16.F32.PACK_AB R75, R167, R56 ;  /* 0x00000038a74b723e */ /* 0x000fe400000000ff */
[----:B------:R-:W-:Y:S02]  /*8b60*/  MOV R58, R58 ;  /* 0x0000003a003a7202 */ /* 0x000fe40000000f00 */
[----:B------:R-:W-:Y:S01]  /*8b70*/  F2FP.F16.F32.PACK_AB R82, R85, R84 ;  /* 0x000000545552723e */ /* 0x000fe200000000ff */
[----:B------:R-:W-:Y:S01]  /*8b80*/  STSM.16.M88.4 [R54], R72 ;  /* 0x0000004836007844 */ /* 0x000fe20000000200 */
[----:B------:R-:W-:Y:S02]  /*8b90*/  F2FP.F16.F32.PACK_AB R83, R163, R48 ;  /* 0x00000030a353723e */ /* 0x000fe400000000ff */
[----:B------:R-:W-:Y:S02]  /*8ba0*/  LOP3.LUT R78, R78, R193, RZ, 0x3c, !PT ;  /* 0x000000c14e4e7212 */ /* 0x000fe400078e3cff */
[----:B------:R-:W-:Y:S01]  /*8bb0*/  MOV R62, R62 ;  /* 0x0000003e003e7202 */ /* 0x000fe20000000f00 */
[----:B------:R-:W-:Y:S01]  /*8bc0*/  STSM.16.M88.4 [R58], R80 ;  /* 0x000000503a007844 */ /* 0x000fe20000000200 */
[----:B------:R-:W-:-:S02]  /*8bd0*/  F2FP.F16.F32.PACK_AB R97, R159, R98 ;  /* 0x000000629f61723e */ /* 0x000fc400000000ff */
[----:B------:R-:W-:Y:S01]  /*8be0*/  MOV R66, R66 ;  /* 0x0000004200427202 */ /* 0x000fe20000000f00 */
[----:B------:R-:W-:Y:S01]  /*8bf0*/  STSM.16.M88.4 [R62], R88 ;  /* 0x000000583e007844 */ /* 0x000fe20000000200 */
[----:B------:R-:W-:Y:S02]  /*8c00*/  F2FP.F16.F32.PACK_AB R98, R101, R100 ;  /* 0x000000646562723e */ /* 0x000fe400000000ff */
[----:B------:R-:W-:Y:S02]  /*8c10*/  F2FP.F16.F32.PACK_AB R99, R94, R99 ;  /* 0x000000635e63723e */ /* 0x000fe400000000ff */
[----:B------:R-:W-:Y:S02]  /*8c20*/  F2FP.F16.F32.PACK_AB R112, R113, R112 ;  /* 0x000000707170723e */ /* 0x000fe400000000ff */
[----:B------:R-:W-:Y:S01]  /*8c30*/  MOV R70, R70 ;  /* 0x0000004600467202 */ /* 0x000fe20000000f00 */
[----:B------:R-:W-:Y:S01]  /*8c40*/  STSM.16.M88.4 [R66], R96 ;  /* 0x0000006042007844 */ /* 0x000fe20000000200 */
[----:B------:R-:W-:-:S02]  /*8c50*/  F2FP.F16.F32.PACK_AB R92, R105, R104 ;  /* 0x00000068695c723e */ /* 0x000fc400000000ff */
        /* <DEDUP_REMOVED lines=29> */
[----:B------:R-:W-:-:S02]  /*8e30*/  PLOP3.LUT P1, PT, PT, PT, UP1, 0x80, 0x0 ;  /* 0x000000000000781c */ /* 0x000fc40003f2f018 */
[----:B------:R-:W-:Y:S01]  /*8e40*/  PLOP3.LUT P2, PT, PT, PT, UP0, 0x80, 0x0 ;  /* 0x000000000000781c */ /* 0x000fe20003f4f008 */
[----:B------:R1:W-:Y:S01]  /*8e50*/  STSM.16.M88.4 [R32], R144 ;  /* 0x0000009020007844 */ /* 0x0003e20000000200 */
[----:B------:R-:W-:Y:S01]  /*8e60*/  BAR.SYNC.DEFER_BLOCKING 0x1, 0x100 ;  /* 0x0044000000007b1d */ /* 0x000fe20000010000 */
[----:B------:R-:W-:Y:S02]  /*8e70*/  IMAD.U32 R6, RZ, RZ, UR6 ;  /* 0x00000006ff067e24 */ /* 0x000fe4000f8e00ff */
[----:B------:R-:W-:-:S06]  /*8e80*/  IMAD.U32 R7, RZ, RZ, UR7 ;  /* 0x00000007ff077e24 */ /* 0x000fcc000f8e00ff */
[----:B0-----:R-:W2:Y:S04]  /*8e90*/  @P1 LDG.E R0, desc[UR38][R4.64] ;  /* 0x0000002604001981 */ /* 0x001ea8000c1e1900 */
[----:B------:R-:W3:Y:S01]  /*8ea0*/  @P2 LDG.E R6, desc[UR38][R6.64] ;  /* 0x0000002606062981 */ /* 0x000ee2000c1e1900 */
[----:B------:R-:W-:Y:S01]  /*8eb0*/  IMAD R3, R16, 0x40, R2 ;  /* 0x0000004010037824 */ /* 0x000fe200078e0202 */
[----:B------:R-:W-:Y:S01]  /*8ec0*/  UMOV UR4, URZ ;  /* 0x0000003f00047c82 */ /* 0x000fe20008000000 */
[----:B------:R-:W-:Y:S02]  /*8ed0*/  ULDC UR10, c[0x0][0xa88] ;  /* 0x0002a200000a7ab9 */ /* 0x000fe40000000800 */
[----:B------:R-:W-:-:S03]  /*8ee0*/  IMAD.WIDE R34, R3, 0x2, R34 ;  /* 0x0000000203227825 */ /* 0x000fc600078e0222 */
[----:B------:R-:W-:Y:S02]  /*8ef0*/  IADD3 R33, P0, R34, 0x1000, RZ ;  /* 0x0000100022217810 */ /* 0x000fe40007f1e0ff */
        /* <DEDUP_REMOVED lines=9> */
.L_x_3579:
[----:B------:R-:W-:Y:S01]  /*8f90*/  USHF.R.S32.HI UR14, URZ, 0x1f, UR43 ;  /* 0x0000001f3f0e7899 */ /* 0x000fe2000801142b */
[----:B------:R-:W-:Y:S01]  /*8fa0*/  IADD3 R5, P2, R34, 0x3000, RZ ;  /* 0x0000300022057810 */ /* 0x000fe20007f5e0ff */
[----:B------:R-:W-:Y:S01]  /*8fb0*/  ULDC.64 UR12, c[0x0][0xb70] ;  /* 0x0002dc00000c7ab9 */ /* 0x000fe20000000a00 */
[----:B------:R-:W-:Y:S01]  /*8fc0*/  USHF.R.S32.HI UR9, URZ, 0x1f, UR4 ;  /* 0x0000001f3f097899 */ /* 0x000fe20008011404 */
[----:B------:R-:W-:Y:S01]  /*8fd0*/  IMAD.U32 R6, RZ, RZ, UR42 ;  /* 0x0000002aff067e24 */ /* 0x000fe2000f8e00ff */
[----:B------:R-:W-:Y:S01]  /*8fe0*/  UIMAD UR11, UR14, UR12, URZ ;  /* 0x0000000c0e0b72a4 */ /* 0x000fe2000f8e023f */
[----:B------:R-:W-:Y:S01]  /*8ff0*/  LOP3.LUT R4, R5, 0x380, RZ, 0xc0, !PT ;  /* 0x0000038005047812 */ /* 0x000fe200078ec0ff */
[----:B------:R-:W-:Y:S01]  /*9000*/  UMOV UR8, UR4 ;  /* 0x0000000400087c82 */ /* 0x000fe20008000000 */
[----:B------:R-:W-:Y:S01]  /*9010*/  USEL UR45, UR45, URZ, !UP1 ;  /* 0x0000003f2d2d7287 */ /* 0x000fe2000c800000 */
[----:B------:R-:W-:Y:S01]  /*9020*/  IMAD R6, R6, 0x80, R19 ;  /* 0x0000008006067824 */ /* 0x000fe200078e0213 */
[----:B------:R-:W-:Y:S01]  /*9030*/  UIMAD.WIDE.U32 UR6, UR43, UR12, UR8 ;  /* 0x0000000c2b0672a5 */ /* 0x000fe2000f8e0008 */
[----:B------:R-:W-:Y:S01]  /*9040*/  SHF.R.U64 R4, R4, 0x3, RZ ;  /* 0x0000000304047819 */ /* 0x000fe200000012ff */
[----:B------:R-:W-:Y:S01]  /*9050*/  UIMAD UR11, UR43, UR13, UR11 ;  /* 0x0000000d2b0b72a4 */ /* 0x000fe2000f8e020b */
[----:B------:R-:W-:Y:S01]  /*9060*/  LOP3.LUT R32, R33, 0x380, RZ, 0xc0, !PT ;  /* 0x0000038021207812 */ /* 0x000fe200078ec0ff */
[----:B------:R-:W-:Y:S01]  /*9070*/  USEL UR46, UR46, URZ, !UP1 ;  /* 0x0000003f2e2e7287 */ /* 0x000fe2000c800000 */
[----:B------:R-:W-:Y:S01]  /*9080*/  LOP3.LUT R4, R4, R5, RZ, 0x3c, !PT ;  /* 0x0000000504047212 */ /* 0x000fe200078e3cff */
[----:B------:R-:W-:Y:S01]  /*9090*/  ULDC.64 UR12, c[0x0][0xb78] ;  /* 0x0002de00000c7ab9 */ /* 0x000fe20000000a00 */
[----:B------:R-:W-:Y:S01]  /*90a0*/  UIADD3 UR7, UR7, UR11, URZ ;  /* 0x0000000b07077290 */ /* 0x000fe2000fffe03f */
[----:B------:R-:W-:Y:S01]  /*90b0*/  SHF.R.S32.HI R0, RZ, 0x1f, R6 ;  /* 0x0000001fff007819 */ /* 0x000fe20000011406 */
[----:B------:R-:W-:Y:S01]  /*90c0*/  UIMAD UR8, UR45, UR12, URZ ;  /* 0x0000000c2d0872a4 */ /* 0x000fe2000f8e023f */
[----:B------:R-:W-:Y:S01]  /*90d0*/  IADD3 R9, P1, R34, 0x2000, RZ ;  /* 0x0000200022097810 */ /* 0x000fe20007f3e0ff */
[----:B------:R-:W-:Y:S01]  /*90e0*/  UIMAD.WIDE.U32 UR6, UR46, UR12, UR6 ;  /* 0x0000000c2e0672a5 */ /* 0x000fe2000f8e0006 */
[----:B------:R-:W-:Y:S01]  /*90f0*/  SHF.R.U64 R32, R32, 0x3, RZ ;  /* 0x0000000320207819 */ /* 0x000fe200000012ff */
[----:B------:R-:W-:Y:S01]  /*9100*/  UIMAD UR8, UR46, UR13, UR8 ;  /* 0x0000000d2e0872a4 */ /* 0x000fe2000f8e0208 */
[----:B------:R-:W-:-:S02]  /*9110*/  LOP3.LUT R8, R9, 0x380, RZ, 0xc0, !PT ;  /* 0x0000038009087812 */ /* 0x000fc400078ec0ff */
[----:B------:R-:W-:Y:S01]  /*9120*/  LOP3.LUT R32, R32, R33, RZ, 0x3c, !PT ;  /* 0x0000002120207212 */ /* 0x000fe200078e3cff */
[----:B------:R-:W-:Y:S01]  /*9130*/  IMAD.X R33, RZ, RZ, R35, P0 ;  /* 0x000000ffff217224 */ /* 0x000fe200000e0623 */
[----:B------:R-:W-:Y:S01]  /*9140*/  IADD3 R3, P3, R6, UR6, RZ ;  /* 0x0000000606037c10 */ /* 0x000fe2000ff7e0ff */
[----:B------:R-:W-:Y:S01]  /*9150*/  IMAD.U32 R5, RZ, RZ, UR8 ;  /* 0x00000008ff057e24 */ /* 0x000fe2000f8e00ff */
[----:B------:R-:W-:Y:S01]  /*9160*/  SHF.R.U64 R8, R8, 0x3, RZ ;  /* 0x0000000308087819 */ /* 0x000fe200000012ff */
[----:B------:R-:W-:Y:S01]  /*9170*/  ULDC.64 UR12, c[0x0][0xaa0] ;  /* 0x0002a800000c7ab9 */ /* 0x000fe20000000a00 */
[----:B------:R-:W-:Y:S02]  /*9180*/  IADD3 R69, P0, R34, 0x8000, RZ ;  /* 0x0000800022457810 */ /* 0x000fe40007f1e0ff */
[----:B------:R-:W-:Y:S01]  /*9190*/  IADD3.X R0, R0, UR7, R5, P3, !PT ;  /* 0x0000000700007c10 */ /* 0x000fe20009ffe405 */
[----:B------:R-:W-:Y:S01]  /*91a0*/  ULDC.64 UR6, c[0x0][0xb40] ;  /* 0x0002d00000067ab9 */ /* 0x000fe20000000a00 */
[----:B------:R-:W-:Y:S01]  /*91b0*/  IADD3 R61, P6, R34, 0x4000, RZ ;  /* 0x00004000223d7810 */ /* 0x000fe20007fde0ff */
[----:B------:R-:W-:Y:S01]  /*91c0*/  IMAD.X R5, RZ, RZ, R35, P2 ;  /* 0x000000ffff057224 */ /* 0x000fe200010e0623 */
[----:B------:R-:W-:-:S02]  /*91d0*/  LEA R26, P3, R3, UR6, 0x2 ;  /* 0x00000006031a7c11 */ /* 0x000fc4000f8610ff */
[----:B------:R-:W-:Y:S02]  /*91e0*/  IADD3 R45, P5, R34, 0x5000, RZ ;  /* 0x00005000222d7810 */ /* 0x000fe40007fbe0ff */
[----:B------:R-:W-:Y:S01]  /*91f0*/  LEA.HI.X R27, R3, UR7, R0, 0x2, P3 ;  /* 0x00000007031b7c11 */ /* 0x000fe200098f1400 */
[----:B------:R-:W-:Y:S01]  /*9200*/  VIADD R0, R6, 0x8 ;  /* 0x0000000806007836 */ /* 0x000fe20000000000 */
[C---:B------:R-:W-:Y:S02]  /*9210*/  IADD3 R29, P4, R34.reuse, 0x6000, RZ ;  /* 0x00006000221d7810 */ /* 0x040fe40007f9e0ff */
[----:B------:R-:W-:Y:S02]  /*9220*/  IADD3 R13, P3, R34, 0x7000, RZ ;  /* 0x00007000220d7810 */ /* 0x000fe40007f7e0ff */
[----:B------:R-:W-:Y:S01]  /*9230*/  LOP3.LUT R8, R8, R9, RZ, 0x3c, !PT ;  /* 0x0000000908087212 */ /* 0x000fe200078e3cff */
[----:B------:R-:W-:Y:S01]  /*9240*/  IMAD.X R9, RZ, RZ, R35, P1 ;  /* 0x000000ffff097224 */ /* 0x000fe200008e0623 */
[----:B------:R-:W-:-:S02]  /*9250*/  IADD3 R43, P2, R34, 0xa000, RZ ;  /* 0x0000a000222b7810 */ /* 0x000fc40007f5e0ff */
[----:B------:R-:W-:Y:S02]  /*9260*/  IADD3 R57, P1, R34, 0x9000, RZ ;  /* 0x0000900022397810 */ /* 0x000fe40007f3e0ff */
[----:B------:R-:W-:Y:S02]  /*9270*/  LOP3.LUT R68, R69, 0x380, RZ, 0xc0, !PT ;  /* 0x0000038045447812 */ /* 0x000fe400078ec0ff */
[----:B------:R-:W-:Y:S02]  /*9280*/  LOP3.LUT R60, R61, 0x380, RZ, 0xc0, !PT ;  /* 0x000003803d3c7812 */ /* 0x000fe400078ec0ff */
        /* <DEDUP_REMOVED lines=26> */
[C---:B------:R-:W-:Y:S02]  /*9430*/  IADD3 R73, P5, R34.reuse, 0xc000, RZ ;  /* 0x0000c00022497810 */ /* 0x040fe40007fbe0ff */
[C---:B------:R-:W-:Y:S02]  /*9440*/  IADD3 R65, P4, R34.reuse, 0xd000, RZ ;  /* 0x0000d00022417810 */ /* 0x040fe40007f9e0ff */
[----:B------:R-:W-:Y:S02]  /*9450*/  IADD3 R49, P3, R34, 0xe000, RZ ;  /* 0x0000e00022317810 */ /* 0x000fe40007f7e0ff */
[----:B------:R-:W-:Y:S01]  /*9460*/  LOP3.LUT R56, R56, R57, RZ, 0x3c, !PT ;  /* 0x0000003938387212 */ /* 0x000fe200078e3cff */
[----:B------:R-:W-:Y:S01]  /*9470*/  IMAD.X R57, RZ, RZ, R35, P1 ;  /* 0x000000ffff397224 */ /* 0x000fe200008e0623 */
[----:B------:R-:W-:-:S02]  /*9480*/  IADD3 R3, P2, R34, 0xf000, RZ ;  /* 0x0000f00022037810 */ /* 0x000fc40007f5e0ff */
[----:B------:R-:W-:Y:S02]  /*9490*/  ISETP.GE.OR P1, PT, R6, UR10, P0 ;  /* 0x0000000a06007c0c */ /* 0x000fe40008726670 */
[----:B------:R-:W-:Y:S01]  /*94a0*/  LOP3.LUT R24, R25, 0x380, RZ, 0xc0, !PT ;  /* 0x0000038019187812 */ /* 0x000fe200078ec0ff */
[----:B------:R-:W-:Y:S01]  /*94b0*/  IMAD.X R37, RZ, RZ, R35, P2 ;  /* 0x000000ffff257224 */ /* 0x000fe200010e0623 */
[----:B------:R-:W-:Y:S02]  /*94c0*/  LOP3.LUT R72, R73, 0x380, RZ, 0xc0, !PT ;  /* 0x0000038049487812 */ /* 0x000fe400078ec0ff */
[----:B------:R-:W-:Y:S02]  /*94d0*/  LOP3.LUT R64, R65, 0x380, RZ, 0xc0, !PT ;  /* 0x0000038041407812 */ /* 0x000fe400078ec0ff */
[----:B------:R-:W-:Y:S02]  /*94e0*/  LOP3.LUT R48, R49, 0x380, RZ, 0xc0, !PT ;  /* 0x0000038031307812 */ /* 0x000fe400078ec0ff */
[----:B------:R-:W-:-:S02]  /*94f0*/  LOP3.LUT R53, R34, 0x380, RZ, 0xc0, !PT ;  /* 0x0000038022357812 */ /* 0x000fc400078ec0ff */
[----:B------:R-:W-:Y:S01]  /*9500*/  ISETP.GE.OR P0, PT, R0, UR10, P0 ;  /* 0x0000000a00007c0c */ /* 0x000fe20008706670 */
[----:B------:R-:W-:Y:S01]  /*9510*/  UIMAD UR6, UR9, UR12, URZ ;  /* 0x0000000c090672a4 */ /* 0x000fe2000f8e023f */
[----:B------:R-:W-:Y:S01]  /*9520*/  LOP3.LUT R0, R3, 0x380, RZ, 0xc0, !PT ;  /* 0x0000038003007812 */ /* 0x000fe200078ec0ff */
[----:B------:R0:W-:Y:S01]  /*9530*/  @!P1 STG.E desc[UR38][R26.64], R21 ;  /* 0x000000151a009986 */ /* 0x0001e2000c101926 */
[----:B------:R-:W-:Y:S01]  /*9540*/  SHF.R.U64 R24, R24, 0x3, RZ ;  /* 0x0000000318187819 */ /* 0x000fe200000012ff */
[----:B------:R-:W-:Y:S01]  /*9550*/  ULDC.64 UR8, c[0x0][0xae0] ;  /* 0x0002b80000087ab9 */ /* 0x000fe20000000a00 */
[----:B------:R-:W-:Y:S02]  /*9560*/  SHF.R.U64 R72, R72, 0x3, RZ ;  /* 0x0000000348487819 */ /* 0x000fe400000012ff */
[----:B------:R-:W-:Y:S02]  /*9570*/  SHF.R.U64 R64, R64, 0x3, RZ ;  /* 0x0000000340407819 */ /* 0x000fe400000012ff */
[----:B------:R-:W-:-:S02]  /*9580*/  SHF.R.U64 R48, R48, 0x3, RZ ;  /* 0x0000000330307819 */ /* 0x000fc400000012ff */
[----:B------:R-:W-:Y:S01]  /*9590*/  SHF.R.U64 R53, R53, 0x3, RZ ;  /* 0x0000000335357819 */ /* 0x000fe200000012ff */
[----:B------:R1:W-:Y:S01]  /*95a0*/  @!P0 STG.E desc[UR38][R26.64+0x20], R40 ;  /* 0x000020281a008986 */ /* 0x0003e2000c101926 */
        /* <DEDUP_REMOVED lines=12> */
[----:B0-----:R-:W-:Y:S01]  /*9670*/  IMAD.U32 R21, RZ, RZ, UR12 ;  /* 0x0000000cff157e24 */ /* 0x001fe2000f8e00ff */
[----:B------:R-:W-:Y:S01]  /*9680*/  SHF.R.S32.HI R3, RZ, 0x1f, R2 ;  /* 0x0000001fff037819 */ /* 0x000fe20000011402 */
[----:B------:R-:W5:Y:S01]  /*9690*/  LD.E.128 R32, desc[UR38][R32.64] ;  /* 0x0000002620207980 */ /* 0x000f62000c101d00 */
[----:B------:R-:W-:-:S03]  /*96a0*/  UIMAD UR6, UR4, UR13, UR6 ;  /* 0x0000000d040672a4 */ /* 0x000fc6000f8e0206 */
[----:B------:R-:W5:Y:S01]  /*96b0*/  LD.E.128 R52, desc[UR38][R52.64] ;  /* 0x0000002634347980 */ /* 0x000f62000c101d00 */
[----:B------:R-:W-:-:S03]  /*96c0*/  IMAD.WIDE.U32 R20, R21, UR4, R2 ;  /* 0x0000000415147c25 */ /* 0x000fc6000f8e0002 */
        /* <DEDUP_REMOVED lines=8> */
[----:B-1----:R-:W5:Y:S04]  /*9750*/  LD.E.128 R40, desc[UR38][R42.64] ;  /* 0x000000262a287980 */ /* 0x002f68000c101d00 */
        /* <DEDUP_REMOVED lines=12> */
[----:B------:R-:W-:Y:S01]  /*9820*/  VIADD R21, R21, UR6 ;  /* 0x0000000615157c36 */ /* 0x000fe20008000000 */
[----:B------:R-:W-:Y:S01]  /*9830*/  UIMAD UR10, UR42, -0x80, UR10 ;  /* 0xffffff802a0a78a4 */ /* 0x000fe2000f8e020a */
[----:B------:R-:W-:Y:S01]  /*9840*/  IMAD.U32 R3, RZ, RZ, UR8 ;  /* 0x00000008ff037e24 */ /* 0x000fe2000f8e00ff */
[----:B------:R-:W-:Y:S01]  /*9850*/  UIMAD UR4, UR43, UR9, UR4 ;  /* 0x000000092b0472a4 */ /* 0x000fe2000f8e0204 */
[----:B------:R-:W-:-:S02]  /*9860*/  ULDC.64 UR6, c[0x0][0xae8] ;  /* 0x0002ba0000067ab9 */ /* 0x000fc40000000a00 */
[----:B------:R-:W-:Y:S01]  /*9870*/  IMAD.WIDE.U32 R20, R3, UR43, R20 ;  /* 0x0000002b03147c25 */ /* 0x000fe2000f8e0014 */
[----:B------:R-:W-:-:S03]  /*9880*/  ISETP.GE.AND P3, PT, R16, UR10, PT ;  /* 0x0000000a10007c0c */ /* 0x000fc6000bf66270 */
[----:B------:R-:W-:Y:S01]  /*9890*/  VIADD R21, R21, UR4 ;  /* 0x0000000415157c36 */ /* 0x000fe20008000000 */
[----:B------:R-:W-:Y:S01]  /*98a0*/  UIMAD UR4, UR45, UR6, URZ ;  /* 0x000000062d0472a4 */ /* 0x000fe2000f8e023f */
[----:B------:R-:W-:Y:S02]  /*98b0*/  VIADD R102, R102, 0x22820 ;  /* 0x0002282066667836 */ /* 0x000fe40000000000 */
[----:B------:R-:W-:Y:S02]  /*98c0*/  VIADD R17, R16, 0x60 ;  /* 0x0000006010117836 */ /* 0x000fe40000000000 */
[----:B------:R-:W-:Y:S01]  /*98d0*/  IMAD.U32 R79, RZ, RZ, UR6 ;  /* 0x00000006ff4f7e24 */ /* 0x000fe2000f8e00ff */
[----:B------:R-:W-:Y:S01]  /*98e0*/  UIMAD UR4, UR46, UR7, UR4 ;  /* 0x000000072e0472a4 */ /* 0x000fe2000f8e0204 */
[----:B------:R-:W-:Y:S02]  /*98f0*/  PRMT R102, RZ, 0x654, R102 ;  /* 0x00000654ff667816 */ /* 0x000fe40000000066 */
[----:B------:R-:W-:Y:S01]  /*9900*/  IMAD.WIDE.U32 R78, R79, UR46, R20 ;  /* 0x0000002e4f4e7c25 */ /* 0x000fe2000f8e0014 */
[----:B------:R-:W-:-:S02]  /*9910*/  ISETP.GE.AND P2, PT, R17, UR10, PT ;  /* 0x0000000a11007c0c */ /* 0x000fc4000bf46270 */
[--C-:B------:R-:W-:Y:S01]  /*9920*/  SHF.R.S32.HI R17, RZ, 0x1f, R16.reuse ;  /* 0x0000001fff117819 */ /* 0x100fe20000011410 */
[C---:B------:R-:W-:Y:S01]  /*9930*/  VIADD R0, R16.reuse, 0x20 ;  /* 0x0000002010007836 */ /* 0x040fe20000000000 */
[----:B0-----:R0:W-:Y:S01]  /*9940*/  SYNCS.ARRIVE.TRANS64.RED.A1T0 RZ, [R102+URZ], RZ ;  /* 0x000000ff66ff79a7 */ /* 0x0011e2000810043f */
[----:B------:R-:W-:Y:S01]  /*9950*/  VIADD R3, R16, 0x40 ;  /* 0x0000004010037836 */ /* 0x000fe20000000000 */
[----:B------:R-:W-:Y:S01]  /*9960*/  BSSY B1, `(.L_x_3580) ;  /* 0x000001d000017945 */ /* 0x000fe20003800000 */
[----:B------:R-:W-:Y:S02]  /*9970*/  IMAD.U32 R77, RZ, RZ, UR42 ;  /* 0x0000002aff4d7e24 */ /* 0x000fe4000f8e00ff */
[----:B------:R-:W-:Y:S01]  /*9980*/  VIADD R83, R79, UR4 ;  /* 0x000000044f537c36 */ /* 0x000fe20008000000 */
[----:B------:R-:W-:Y:S01]  /*9990*/  ISETP.GE.AND P0, PT, R0, UR10, PT ;  /* 0x0000000a00007c0c */ /* 0x000fe2000bf06270 */
[----:B------:R-:W-:Y:S01]  /*99a0*/  IMAD.WIDE R76, R77, 0x80, R16 ;  /* 0x000000804d4c7825 */ /* 0x000fe200078e0210 */
[----:B------:R-:W-:Y:S01]  /*99b0*/  ISETP.GE.AND P1, PT, R3, UR10, PT ;  /* 0x0000000a03007c0c */ /* 0x000fe2000bf26270 */
[----:B0-----:R-:W-:-:S12]  /*99c0*/  @P3 BRA `(.L_x_3581) ;  /* 0x0000000000583947 */ /* 0x001fd80003800000 */
        /* <DEDUP_REMOVED lines=22> */
.L_x_3581:
[----:B------:R-:W-:Y:S05]  /*9b30*/  BSYNC B1 ;  /* 0x0000000000017941 */ /* 0x000fea0003800000 */
.L_x_3580:
        /* <DEDUP_REMOVED lines=14> */
[----:B0----5:R-:W-:Y:S02]  /*9c20*/  VIADD R52, R2, 0xc0 ;  /* 0x000000c002347836 */ /* 0x021fe40000000000 */
        /* <DEDUP_REMOVED lines=11> */
.L_x_3583:
[----:B------:R-:W-:Y:S05]  /*9ce0*/  BSYNC B1 ;  /* 0x0000000000017941 */ /* 0x000fea0003800000 */
.L_x_3582:
        /* <DEDUP_REMOVED lines=14> */
[----:B-1---5:R-:W-:Y:S02]  /*9dd0*/  VIADD R32, R2, 0xc0 ;  /* 0x000000c002207836 */ /* 0x022fe40000000000 */
        /* <DEDUP_REMOVED lines=11> */
.L_x_3585:
[----:B------:R-:W-:Y:S05]  /*9e90*/  BSYNC B1 ;  /* 0x0000000000017941 */ /* 0x000fea0003800000 */
.L_x_3584:
        /* <DEDUP_REMOVED lines=27> */
.L_x_3578:
[----:B------:R-:W-:Y:S01]  /*a050*/  ULDC.64 UR6, c[0x0][0xbe0] ;  /* 0x0002f80000067ab9 */ /* 0x000fe20000000a00 */
[----:B------:R-:W-:Y:S02]  /*a060*/  USHF.L.U32 UR4, UR46, 0x2, URZ ;  /* 0x000000022e047899 */ /* 0x000fe4000800063f */
[----:B------:R-:W-:Y:S01]  /*a070*/  UISETP.NE.U32.AND UP0, UPT, UR6, URZ, UPT ;  /* 0x0000003f0600728c */ /* 0x000fe2000bf05070 */
[----:B------:R-:W-:Y:S01]  /*a080*/  ULDC.64 UR8, c[0x0][0xbd8] ;  /* 0x0002f60000087ab9 */ /* 0x000fe20000000a00 */
[----:B------:R-:W-:Y:S02]  /*a090*/  USHF.L.U64.HI UR10, UR46, 0x2, UR45 ;  /* 0x000000022e0a7899 */ /* 0x000fe4000801022d */
[----:B------:R-:W-:Y:S02]  /*a0a0*/  UISETP.NE.AND.EX UP1, UPT, UR7, URZ, UPT, UP0 ;  /* 0x0000003f0700728c */ /* 0x000fe4000bf25300 */
[----:B------:R-:W-:-:S04]  /*a0b0*/  UISETP.NE.U32.AND UP0, UPT, UR8, URZ, UPT ;  /* 0x0000003f0800728c */ /* 0x000fc8000bf05070 */
[----:B------:R-:W-:Y:S01]  /*a0c0*/  PLOP3.LUT P2, PT, PT, PT, UP1, 0x80, 0x0 ;  /* 0x000000000000781c */ /* 0x000fe20003f4f018 */
[----:B------:R-:W-:-:S04]  /*a0d0*/  UISETP.NE.AND.EX UP0, UPT, UR9, URZ, UPT, UP0 ;  /* 0x0000003f0900728c */ /* 0x000fc8000bf05300 */
[----:B------:R-:W-:Y:S02]  /*a0e0*/  @UP1 UIADD3 UR6, UP2, UR4, UR6, URZ ;  /* 0x0000000604061290 */ /* 0x000fe4000ff5e03f */
[----:B------:R-:W-:Y:S02]  /*a0f0*/  PLOP3.LUT P1, PT, PT, PT, UP0, 0x80, 0x0 ;  /* 0x000000000000781c */ /* 0x000fe40003f2f008 */
[----:B------:R-:W-:Y:S02]  /*a100*/  @UP1 UIADD3.X UR7, UR10, UR7, URZ, UP2, !UPT ;  /* 0x000000070a071290 */ /* 0x000fe400097fe43f */
[----:B------:R-:W-:Y:S01]  /*a110*/  UIADD3 UR4, UP1, UR4, UR8, URZ ;  /* 0x0000000804047290 */ /* 0x000fe2000ff3e03f */
[----:B------:R-:W-:-:S03]  /*a120*/  IMAD.U32 R6, RZ, RZ, UR6 ;  /* 0x00000006ff067e24 */ /* 0x000fc6000f8e00ff */
[----:B------:R-:W-:Y:S01]  /*a130*/  IMAD.U32 R7, RZ, RZ, UR7 ;  /* 0x00000007ff077e24 */ /* 0x000fe2000f8e00ff */
[----:B------:R-:W-:Y:S01]  /*a140*/  UIADD3.X UR6, UR10, UR9, URZ, UP1, !UPT ;  /* 0x000000090a067290 */ /* 0x000fe20008ffe43f */
[----:B------:R-:W-:-:S03]  /*a150*/  IMAD.MOV.U32 R9, RZ, RZ, RZ ;  /* 0x000000ffff097224 */ /* 0x000fc600078e00ff */
[----:B------:R-:W2:Y:S01]  /*a160*/  @P2 LDG.E R6, desc[UR38][R6.64] ;  /* 0x0000002606062981 */ /* 0x000ea2000c1e1900 */
[----:B------:R-:W-:Y:S02]  /*a170*/  IMAD.U32 R4, RZ, RZ, UR4 ;  /* 0x00000004ff047e24 */ /* 0x000fe4000f8e00ff */
[----:B------:R-:W-:-:S05]  /*a180*/  IMAD.U32 R5, RZ, RZ, UR6 ;  /* 0x00000006ff057e24 */ /* 0x000fca000f8e00ff */
[----:B------:R0:W5:Y:S01]  /*a190*/  @P1 LDG.E R9, desc[UR38][R4.64] ;  /* 0x0000002604091981 */ /* 0x000162000c1e1900 */
[----:B------:R-:W-:Y:S01]  /*a1a0*/  ULDC UR4, c[0x0][0xa88] ;  /* 0x0002a20000047ab9 */ /* 0x000fe20000000800 */
        /* <DEDUP_REMOVED lines=9> */
.L_x_3587:
        /* <DEDUP_REMOVED lines=32> */
.L_x_3589:
[----:B------:R-:W-:Y:S05]  /*a440*/  BSYNC B1 ;  /* 0x0000000000017941 */ /* 0x000fea0003800000 */
.L_x_3588:
[----:B------:R-:W-:Y:S01]  /*a450*/  ULDC.64 UR6, c[0x0][0xaa0] ;  /* 0x0002a80000067ab9 */ /* 0x000fe20000000a00 */
[----:B0-----:R-:W-:Y:S01]  /*a460*/  IMAD.MOV.U32 R3, RZ, RZ, R11 ;  /* 0x000000ffff037224 */ /* 0x001fe200078e000b */
[----:B------:R-:W-:Y:S01]  /*a470*/  ULDC.64 UR10, c[0x0][0xae0] ;  /* 0x0002b800000a7ab9 */ /* 0x000fe20000000a00 */
[----:B------:R-:W-:Y:S01]  /*a480*/  IMAD R0, R8, UR6, RZ ;  /* 0x0000000608007c24 */ /* 0x000fe2000f8e02ff */
[----:B------:R-:W-:Y:S01]  /*a490*/  BSSY B1, `(.L_x_3590) ;  /* 0x0000031000017945 */ /* 0x000fe20003800000 */
[----:B------:R-:W-:Y:S01]  /*a4a0*/  IMAD.WIDE.U32 R4, R9, UR6, R2 ;  /* 0x0000000609047c25 */ /* 0x000fe2000f8e0002 */
[----:B------:R-:W-:-:S03]  /*a4b0*/  UIMAD UR6, UR8, UR10, URZ ;  /* 0x0000000a080672a4 */ /* 0x000fc6000f8e023f */
[----:B------:R-:W-:Y:S01]  /*a4c0*/  IMAD R9, R9, UR7, R0 ;  /* 0x0000000709097c24 */ /* 0x000fe2000f8e0200 */
[----:B------:R-:W-:Y:S01]  /*a4d0*/  UIMAD UR7, UR42, -0x80, UR4 ;  /* 0xffffff802a0778a4 */ /* 0x000fe2000f8e0204 */
[----:B------:R-:W-:Y:S01]  /*a4e0*/  IMAD.U32 R3, RZ, RZ, UR10 ;  /* 0x0000000aff037e24 */ /* 0x000fe2000f8e00ff */
[----:B------:R-:W-:Y:S01]  /*a4f0*/  UIMAD UR6, UR43, UR11, UR6 ;  /* 0x0000000b2b0672a4 */ /* 0x000fe2000f8e0206 */
[----:B------:R-:W-:Y:S01]  /*a500*/  IMAD.IADD R5, R5, 0x1, R9 ;  /* 0x0000000105057824 */ /* 0x000fe200078e0209 */
[----:B------:R-:W-:Y:S01]  /*a510*/  ULDC.64 UR8, c[0x0][0xae8] ;  /* 0x0002ba0000087ab9 */ /* 0x000fe20000000a00 */
[C---:B------:R-:W-:Y:S01]  /*a520*/  VIADD R0, R16.reuse, 0x20 ;  /* 0x0000002010007836 */ /* 0x040fe20000000000 */
[----:B------:R-:W-:Y:S01]  /*a530*/  ISETP.GE.AND P2, PT, R16, UR7, PT ;  /* 0x0000000710007c0c */ /* 0x000fe2000bf46270 */
[----:B------:R-:W-:Y:S01]  /*a540*/  IMAD.WIDE.U32 R4, R3, UR43, R4 ;  /* 0x0000002b03047c25 */ /* 0x000fe2000f8e0004 */
[----:B------:R-:W-:Y:S01]  /*a550*/  UIMAD UR4, UR45, UR8, URZ ;  /* 0x000000082d0472a4 */ /* 0x000fe2000f8e023f */
[----:B------:R-:W-:-:S02]  /*a560*/  SHF.R.S32.HI R9, RZ, 0x1f, R16 ;  /* 0x0000001fff097819 */ /* 0x000fc40000011410 */
[----:B------:R-:W-:Y:S01]  /*a570*/  VIADD R5, R5, UR6 ;  /* 0x0000000605057c36 */ /* 0x000fe20008000000 */
[----:B------:R-:W-:Y:S01]  /*a580*/  UIMAD UR4, UR46, UR9, UR4 ;  /* 0x000000092e0472a4 */ /* 0x000fe2000f8e0204 */
        /* <DEDUP_REMOVED lines=33> */
.L_x_3591:
[----:B------:R-:W-:Y:S05]  /*a7a0*/  BSYNC B1 ;  /* 0x0000000000017941 */ /* 0x000fea0003800000 */
.L_x_3590:
        /* <DEDUP_REMOVED lines=20> */
[----:B0-----:R-:W-:Y:S01]  /*a8f0*/  LEA R12, P1, R4, UR8, 0x1 ;  /* 0x00000008040c7c11 */ /* 0x001fe2000f8208ff */
[----:B------:R-:W-:-:S05]  /*a900*/  IMAD.IADD R3, R5, 0x1, R3 ;  /* 0x0000000105037824 */ /* 0x000fca00078e0203 */
[----:B------:R-:W-:-:S05]  /*a910*/  LEA.HI.X R13, R4, UR9, R3, 0x1, P1 ;  /* 0x00000009040d7c11 */ /* 0x000fca00088f0c03 */
[----:B------:R1:W-:Y:S04]  /*a920*/  @!P3 STG.E.128 desc[UR38][R12.64], RZ ;  /* 0x000000ff0c00b986 */ /* 0x0003e8000c101d26 */
[----:B------:R1:W-:Y:S04]  /*a930*/  @!P4 STG.E.128 desc[UR38][R12.64+0x80], RZ ;  /* 0x000080ff0c00c986 */ /* 0x0003e8000c101d26 */
[----:B------:R1:W-:Y:S04]  /*a940*/  @!P5 STG.E.128 desc[UR38][R12.64+0x100], RZ ;  /* 0x000100ff0c00d986 */ /* 0x0003e8000c101d26 */
[----:B------:R1:W-:Y:S02]  /*a950*/  @!P6 STG.E.128 desc[UR38][R12.64+0x180], RZ ;  /* 0x000180ff0c00e986 */ /* 0x0003e4000c101d26 */
.L_x_3593:
[----:B------:R-:W-:Y:S05]  /*a960*/  BSYNC B1 ;  /* 0x0000000000017941 */ /* 0x000fea0003800000 */
.L_x_3592:
        /* <DEDUP_REMOVED lines=19> */
[----:B01----:R-:W-:Y:S01]  /*aaa0*/  LEA R12, P0, R4, UR8, 0x1 ;  /* 0x00000008040c7c11 */ /* 0x003fe2000f8008ff */
[----:B------:R-:W-:-:S05]  /*aab0*/  IMAD.IADD R3, R5, 0x1, R3 ;  /* 0x0000000105037824 */ /* 0x000fca00078e0203 */
[----:B------:R-:W-:-:S05]  /*aac0*/  LEA.HI.X R13, R4, UR9, R3, 0x1, P0 ;  /* 0x00000009040d7c11 */ /* 0x000fca00080f0c03 */
[----:B------:R2:W-:Y:S04]  /*aad0*/  @!P1 STG.E.128 desc[UR38][R12.64], RZ ;  /* 0x000000ff0c009986 */ /* 0x0005e8000c101d26 */
[----:B------:R2:W-:Y:S04]  /*aae0*/  @!P3 STG.E.128 desc[UR38][R12.64+0x80], RZ ;  /* 0x000080ff0c00b986 */ /* 0x0005e8000c101d26 */
[----:B------:R2:W-:Y:S04]  /*aaf0*/  @!P4 STG.E.128 desc[UR38][R12.64+0x100], RZ ;  /* 0x000100ff0c00c986 */ /* 0x0005e8000c101d26 */
[----:B------:R2:W-:Y:S02]  /*ab00*/  @!P5 STG.E.128 desc[UR38][R12.64+0x180], RZ ;  /* 0x000180ff0c00d986 */ /* 0x0005e4000c101d26 */
.L_x_3595:
[----:B------:R-:W-:Y:S05]  /*ab10*/  BSYNC B1 ;  /* 0x0000000000017941 */ /* 0x000fea0003800000 */
.L_x_3594:
        /* <DEDUP_REMOVED lines=25> */
.L_x_3586:
[----:B------:R-:W-:Y:S05]  /*acb0*/  BSYNC B0 ;  /* 0x0000000000007941 */ /* 0x000fea0003800000 */
.L_x_3577:
[----:B------:R-:W-:Y:S02]  /*acc0*/  ULDC UR4, c[0x0][0xc14] ;  /* 0x0003050000047ab9 */ /* 0x000fe40000000800 */
[----:B------:R-:W-:-:S13]  /*acd0*/  ISETP.GE.AND P0, PT, R111, UR4, PT ;  /* 0x000000046f007c0c */ /* 0x000fda000bf06270 */
[----:B------:R-:W-:Y:S05]  /*ace0*/  @!P0 BRA `(.L_x_3596) ;  /* 0xffffff6000248947 */ /* 0x000fea000383ffff */
[----:B------:R-:W-:Y:S05]  /*acf0*/  EXIT ;  /* 0x000000000000794d */ /* 0x000fea0003800000 */
.L_x_3541:
        /* <DEDUP_REMOVED lines=61> */
.L_x_3601:
        /* <DEDUP_REMOVED lines=15> */
.L_x_3600:
[----:B------:R-:W-:Y:S05]  /*b1c0*/  BSYNC B0 ;  /* 0x0000000000007941 */ /* 0x000fea0003800000 */
.L_x_3599:
[----:B0----5:R-:W0:Y:S01]  /*b1d0*/  SHFL.UP PT, R2, R8, 0x1, RZ ;  /* 0x0420000008027989 */ /* 0x021e2200000e00ff */
        /* <DEDUP_REMOVED lines=24> */
.L_x_3597:
        /* <DEDUP_REMOVED lines=20> */
.L_x_3602:
[----:B-1----:R-:W-:Y:S01]  /*b4a0*/  IMAD.MOV R2, RZ, RZ, -R3 ;  /* 0x000000ffff027224 */ /* 0x002fe200078e0a03 */
[----:B--2---:R-:W-:Y:S01]  /*b4b0*/  IABS R4, R6 ;  /* 0x0000000600047213 */ /* 0x004fe20000000000 */
[----:B---3--:R-:W-:Y:S02]  /*b4c0*/  IMAD R16, R16, UR4, R7 ;  /* 0x0000000410107c24 */ /* 0x008fe4000f8e0207 */
[----:B------:R-:W-:Y:S02]  /*b4d0*/  IMAD R5, R2, R11, RZ ;  /* 0x0000000b02057224 */ /* 0x000fe400078e02ff */
[----:B------:R-:W-:Y:S02]  /*b4e0*/  IMAD.MOV.U32 R2, RZ, RZ, RZ ;  /* 0x000000ffff027224 */ /* 0x000fe400078e00ff */
[----:B------:R-:W-:Y:S02]  /*b4f0*/  IMAD.MOV R4, RZ, RZ, -R4 ;  /* 0x000000ffff047224 */ /* 0x000fe400078e0a04 */
[----:B------:R-:W-:Y:S01]  /*b500*/  IMAD.HI.U32 R2, R3, R5, R2 ;  /* 0x0000000503027227 */ /* 0x000fe200078e0002 */
[----:B------:R-:W-:-:S04]  /*b510*/  IADD3 R5, -R16, UR6, RZ ;  /* 0x0000000610057c10 */ /* 0x000fc8000fffe1ff */
        /* <DEDUP_REMOVED lines=48> */
.L_x_3598:
[----:B------:R-:W-:Y:S02]  /*b820*/  IMAD.MOV.U32 R17, RZ, RZ, RZ ;  /* 0x000000ffff117224 */ /* 0x000fe400078e00ff */
[----:B------:R-:W-:Y:S02]  /*b830*/  IMAD.U32 R16, RZ, RZ, UR6 ;  /* 0x00000006ff107e24 */ /* 0x000fe4000f8e00ff */
[----:B------:R-:W-:-:S07]  /*b840*/  IMAD.MOV.U32 R18, RZ, RZ, RZ ;  /* 0x000000ffff127224 */ /* 0x000fce00078e00ff */
.L_x_3603:
[----:B------:R-:W1:Y:S01]  /*b850*/  S2R R2, SR_TID.X ;  /* 0x0000000000027919 */ /* 0x000e620000002100 */
        /* <DEDUP_REMOVED lines=11> */
[----:B------:R1:W-:Y:S03]  /*b910*/  STL [R1], RZ ;  /* 0x000000ff01007387 */ /* 0x0003e60000100800 */
[----:B------:R-:W-:Y:S05]  /*b920*/  @P0 BRA `(.L_x_3604) ;  /* 0x0000003800f40947 */ /* 0x000fea0003800000 */
[----:B-1----:R-:W-:Y:S01]  /*b930*/  IMAD.MOV.U32 R0, RZ, RZ, 0x1 ;  /* 0x00000001ff007424 */ /* 0x002fe200078e00ff */
[----:B------:R1:W-:Y:S01]  /*b940*/  STL [R1], RZ ;  /* 0x000000ff01007387 */ /* 0x0003e20000100800 */
[----:B------:R-:W-:Y:S01]  /*b950*/  ULDC UR37, c[0x0][0xc] ;  /* 0x0000030000257ab9 */ /* 0x000fe20000000800 */
[----:B------:R-:W-:Y:S02]  /*b960*/  ULDC.64 UR40, c[0x0][0x198] ;  /* 0x0000660000287ab9 */ /* 0x000fe40000000a00 */
[----:B------:R1:W-:Y:S04]  /*b970*/  STL [R1+0x4], R0 ;  /* 0x0000040001007387 */ /* 0x0003e80000100800 */
[----:B------:R1:W-:Y:S02]  /*b980*/  STL [R1+0x20], RZ ;  /* 0x000020ff01007387 */ /* 0x0003e40000100800 */
.L_x_3669:
[----:B--2---:R-:W2:Y:S02]  /*b990*/  LDC.64 R2, c[0x0][0xc60] ;  /* 0x00031800ff027b82 */ /* 0x004ea40000000a00 */
[----:B--2---:R-:W-:-:S05]  /*b9a0*/  IMAD.WIDE R2, R19, 0x4, R2 ;  /* 0x0000000413027825 */ /* 0x004fca00078e0202 */
[----:B------:R-:W2:Y:S01]  /*b9b0*/  LDG.E R5, desc[UR38][R2.64] ;  /* 0x0000002602057981 */ /* 0x000ea2000c1e1900 */
[----:B------:R-:W-:Y:S05]  /*b9c0*/  YIELD ;  /* 0x0000000000007946 */ /* 0x000fea0003800000 */
[----:B------:R-:W-:Y:S01]  /*b9d0*/  ULDC.64 UR4, c[0x0][0xa28] ;  /* 0x00028a0000047ab9 */ /* 0x000fe20000000a00 */
[----:B-1----:R-:W-:Y:S01]  /*b9e0*/  IMAD.MOV.U32 R0, RZ, RZ, RZ ;  /* 0x000000ffff007224 */ /* 0x002fe200078e00ff */
[----:B------:R-:W-:Y:S01]  /*b9f0*/  ISETP.NE.U32.AND P0, PT, RZ, UR4, PT ;  /* 0x00000004ff007c0c */ /* 0x000fe2000bf05070 */
[----:B------:R-:W-:Y:S01]  /*ba00*/  IMAD.MOV.U32 R6, RZ, RZ, RZ ;  /* 0x000000ffff067224 */ /* 0x000fe200078e00ff */
[----:B------:R-:W-:-:S02]  /*ba10*/  ULDC.64 UR6, c[0x0][0xa08] ;  /* 0x0002820000067ab9 */ /* 0x000fc40000000a00 */
[----:B------:R-:W-:Y:S02]  /*ba20*/  ISETP.NE.AND.EX P0, PT, RZ, UR5, PT, P0 ;  /* 0x00000005ff007c0c */ /* 0x000fe4000bf05300 */
[----:B--2---:R-:W-:Y:S01]  /*ba30*/  SHF.R.S32.HI R4, RZ, 0x1f, R5 ;  /* 0x0000001fff047819 */ /* 0x004fe20000011405 */
[----:B------:R-:W-:-:S10]  /*ba40*/  IMAD.SHL.U32 R11, R5, 0x4, RZ ;  /* 0x00000004050b7824 */ /* 0x000fd400078e00ff */
[C---:B------:R-:W-:Y:S01]  /*ba50*/  @P0 LEA R2, P1, R5.reuse, UR4, 0x2 ;  /* 0x0000000405020c11 */ /* 0x040fe2000f8210ff */
[----:B------:R1:W-:Y:S03]  /*ba60*/  STL [R1+0x10], R5 ;  /* 0x0000100501007387 */ /* 0x0003e60000100800 */
[C-C-:B------:R-:W-:Y:S01]  /*ba70*/  @P0 LEA.HI.X R3, R5.reuse, UR5, R4.reuse, 0x2, P1 ;  /* 0x0000000505030c11 */ /* 0x140fe200088f1404 */
[----:B------:R-:W-:Y:S02]  /*ba80*/  ULDC.64 UR4, c[0x0][0xa18] ;  /* 0x0002860000047ab9 */ /* 0x000fe40000000a00 */
[----:B------:R-:W-:Y:S02]  /*ba90*/  ISETP.NE.U32.AND P1, PT, RZ, UR4, PT ;  /* 0x00000004ff007c0c */ /* 0x000fe4000bf25070 */
[----:B------:R2:W5:Y:S01]  /*baa0*/  @P0 LDG.E R0, desc[UR38][R2.64] ;  /* 0x0000002602000981 */ /* 0x000562000c1e1900 */
[----:B------:R-:W-:-:S02]  /*bab0*/  SHF.L.U64.HI R10, R5, 0x2, R4 ;  /* 0x00000002050a7819 */ /* 0x000fc40000010204 */
[----:B------:R-:W-:Y:S01]  /*bac0*/  ISETP.NE.AND.EX P1, PT, RZ, UR5, PT, P1 ;  /* 0x00000005ff007c0c */ /* 0x000fe2000bf25310 */
[----:B------:R-:W-:Y:S04]  /*bad0*/  STL [R1+0x18], R11 ;  /* 0x0000180b01007387 */ /* 0x000fe80000100800 */
[----:B------:R-:W-:Y:S08]  /*bae0*/  STL [R1+0x1c], R10 ;  /* 0x00001c0a01007387 */ /* 0x000ff00000100800 */
[----:B------:R-:W-:-:S04]  /*baf0*/  @P1 IADD3 R8, P0, R11, UR4, RZ ;  /* 0x000000040b081c10 */ /* 0x000fc8000ff1e0ff */
[C---:B------:R-:W-:Y:S01]  /*bb00*/  @P1 IADD3.X R9, R10.reuse, UR5, RZ, P0, !PT ;  /* 0x000000050a091c10 */ /* 0x040fe200087fe4ff */
[----:B------:R-:W-:Y:S02]  /*bb10*/  ULDC.64 UR4, c[0x0][0xa00] ;  /* 0x0002800000047ab9 */ /* 0x000fe40000000a00 */
[----:B------:R-:W-:Y:S02]  /*bb20*/  ISETP.NE.U32.AND P2, PT, RZ, UR4, PT ;  /* 0x00000004ff007c0c */ /* 0x000fe4000bf45070 */
[C---:B--2---:R-:W-:Y:S02]  /*bb30*/  IADD3 R2, P0, R11.reuse, UR4, RZ ;  /* 0x000000040b027c10 */ /* 0x044fe4000ff1e0ff */
[----:B------:R-:W-:Y:S02]  /*bb40*/  ISETP.NE.AND.EX P2, PT, RZ, UR5, PT, P2 ;  /* 0x00000005ff007c0c */ /* 0x000fe4000bf45320 */
[----:B------:R-:W-:Y:S01]  /*bb50*/  IADD3.X R3, R10, UR5, RZ, P0, !PT ;  /* 0x000000050a037c10 */ /* 0x000fe200087fe4ff */
[----:B------:R-:W-:Y:S01]  /*bb60*/  ULDC UR4, c[0x0][0x288] ;  /* 0x0000a20000047ab9 */ /* 0x000fe20000000800 */
[----:B------:R-:W-:-:S04]  /*bb70*/  IADD3 R4, P0, R11, UR6, RZ ;  /* 0x000000060b047c10 */ /* 0x000fc8000ff1e0ff */
[----:B-1----:R-:W-:-:S05]  /*bb80*/  IADD3.X R5, R10, UR7, RZ, P0, !PT ;  /* 0x000000070a057c10 */ /* 0x002fca00087fe4ff */
[----:B------:R-:W2:Y:S01]  /*bb90*/  @P2 LDG.E R6, desc[UR38][R2.64] ;  /* 0x0000002602062981 */ /* 0x000ea2000c1e1900 */
[----:B------:R-:W-:-:S03]  /*bba0*/  ISETP.NE.U32.AND P0, PT, RZ, UR6, PT ;  /* 0x00000006ff007c0c */ /* 0x000fc6000bf05070 */
[----:B--2---:R1:W-:Y:S02]  /*bbb0*/  STL [R1+0x24], R6 ;  /* 0x0000240601007387 */ /* 0x0043e40000100800 */
[----:B-1----:R-:W-:Y:S01]  /*bbc0*/  IMAD.U32 R6, RZ, RZ, UR4 ;  /* 0x00000004ff067e24 */ /* 0x002fe2000f8e00ff */
[----:B------:R-:W-:-:S05]  /*bbd0*/  ULDC.64 UR4, c[0x0][0x3f8] ;  /* 0x0000fe0000047ab9 */ /* 0x000fca0000000a00 */
[----:B------:R1:W5:Y:S01]  /*bbe0*/  @P1 LDG.E R6, desc[UR38][R8.64] ;  /* 0x0000002608061981 */ /* 0x000362000c1e1900 */
[----:B------:R-:W-:Y:S01]  /*bbf0*/  UISETP.NE.U32.AND UP0, UPT, UR4, URZ, UPT ;  /* 0x0000003f0400728c */ /* 0x000fe2000bf05070 */
[----:B------:R-:W-:Y:S02]  /*bc00*/  ISETP.NE.AND.EX P0, PT, RZ, UR7, PT, P0 ;  /* 0x00000007ff007c0c */ /* 0x000fe4000bf05300 */
[----:B------:R-:W-:Y:S01]  /*bc10*/  ULDC UR4, c[0x0][0x404] ;  /* 0x0001010000047ab9 */ /* 0x000fe20000000800 */
[----:B------:R-:W-:-:S03]  /*bc20*/  UISETP.NE.AND.EX UP0, UPT, UR5, URZ, UPT, UP0 ;  /* 0x0000003f0500728c */ /* 0x000fc6000bf05300 */
[----:B------:R-:W-:Y:S01]  /*bc30*/  ULDC UR5, c[0x0][0x2e0] ;  /* 0x0000b80000057ab9 */ /* 0x000fe20000000800 */
[----:B------:R-:W-:-:S04]  /*bc40*/  USEL UR4, UR4, 0x1, UP0 ;  /* 0x0000000104047887 */ /* 0x000fc80008000000 */
[----:B------:R-:W-:-:S06]  /*bc50*/  UIMAD UR4, UR4, UR5, URZ ;  /* 0x00000005040472a4 */ /* 0x000fcc000f8e023f */
[----:B------:R-:W-:Y:S01]  /*bc60*/  IMAD.U32 R7, RZ, RZ, UR4 ;  /* 0x00000004ff077e24 */ /* 0x000fe2000f8e00ff */
[----:B-1----:R-:W-:Y:S06]  /*bc70*/  @P1 BRA `(.L_x_3605) ;  /* 0x0000000000101947 */ /* 0x002fec0003800000 */
[----:B------:R-:W-:Y:S05]  /*bc80*/  @!P2 BRA `(.L_x_3605) ;  /* 0x00000000000ca947 */ /* 0x000fea0003800000 */
[----:B-----5:R-:W2:Y:S04]  /*bc90*/  LDG.E R6, desc[UR38][R2.64] ;  /* 0x0000002602067981 */ /* 0x020ea8000c1e1900 */
[----:B------:R-:W2:Y:S02]  /*bca0*/  LDG.E R9, desc[UR38][R2.64+0x4] ;  /* 0x0000042602097981 */ /* 0x000ea4000c1e1900 */
[----:B--2---:R-:W-:-:S07]  /*bcb0*/  IMAD.IADD R6, R9, 0x1, -R6 ;  /* 0x0000000109067824 */ /* 0x004fce00078e0a06 */
.L_x_3605:
[----:B------:R-:W-:Y:S01]  /*bcc0*/  IMAD.MOV.U32 R3, RZ, RZ, RZ ;  /* 0x000000ffff037224 */ /* 0x000fe200078e00ff */
[----:B------:R-:W-:-:S05]  /*bcd0*/  ULDC.64 UR4, c[0x0][0xa20] ;  /* 0x0002880000047ab9 */ /* 0x000fca0000000a00 */
[----:B------:R-:W2:Y:S01]  /*bce0*/  @P0 LDG.E R3, desc[UR38][R4.64] ;  /* 0x0000002604030981 */ /* 0x000ea2000c1e1900 */
[----:B------:R-:W-:-:S04]  /*bcf0*/  ISETP.NE.U32.AND P1, PT, RZ, UR4, PT ;  /* 0x00000004ff007c0c */ /* 0x000fc8000bf25070 */
[----:B------:R-:W-:Y:S01]  /*bd00*/  ISETP.NE.AND.EX P1, PT, RZ, UR5, PT, P1 ;  /* 0x00000005ff007c0c */ /* 0x000fe2000bf25310 */
[----:B--2--5:R-:W-:-:S05]  /*bd10*/  IMAD.IADD R2, R3, 0x1, R0 ;  /* 0x0000000103027824 */ /* 0x024fca00078e0200 */
[----:B------:R1:W-:Y:S07]  /*bd20*/  STL [R1+0x8], R2 ;  /* 0x0000080201007387 */ /* 0x0003ee0000100800 */
[----:B------:R-:W-:Y:S05]  /*bd30*/  @!P1 BRA `(.L_x_3606) ;  /* 0x0000000000109947 */ /* 0x000fea0003800000 */
[----:B-1----:R-:W-:-:S04]  /*bd40*/  IADD3 R2, P0, R11, UR4, RZ ;  /* 0x000000040b027c10 */ /* 0x002fc8000ff1e0ff */
[----:B------:R-:W-:-:S05]  /*bd50*/  IADD3.X R3, R10, UR5, RZ, P0, !PT ;  /* 0x000000050a037c10 */ /* 0x000fca00087fe4ff */
[----:B------:R1:W5:Y:S01]  /*bd60*/  LDG.E R7, desc[UR38][R2.64] ;  /* 0x0000002602077981 */ /* 0x000362000c1e1900 */
[----:B------:R-:W-:Y:S05]  /*bd70*/  BRA `(.L_x_3607) ;  /* 0x0000000000107947 */ /* 0x000fea0003800000 */
.L_x_3606:
[----:B------:R-:W-:Y:S05]  /*bd80*/  @!P0 BRA `(.L_x_3607) ;  /* 0x00000000000c8947 */ /* 0x000fea0003800000 */
[----:B-1----:R-:W2:Y:S04]  /*bd90*/  LDG.E R2, desc[UR38][R4.64] ;  /* 0x0000002604027981 */ /* 0x002ea8000c1e1900 */
[----:B------:R-:W2:Y:S02]  /*bda0*/  LDG.E R7, desc[UR38][R4.64+0x4] ;  /* 0x0000042604077981 */ /* 0x000ea4000c1e1900 */
[----:B--2---:R-:W-:-:S07]  /*bdb0*/  IMAD.IADD R7, R7, 0x1, -R2 ;  /* 0x0000000107077824 */ /* 0x004fce00078e0a02 */
.L_x_3607:
[----:B-----5:R-:W-:Y:S01]  /*bdc0*/  IMAD.IADD R7, R7, 0x1, -R0 ;  /* 0x0000000107077824 */ /* 0x020fe200078e0a00 */
[----:B------:R-:W-:Y:S01]  /*bdd0*/  LEA R0, R17, 0xdf, 0x7 ;  /* 0x000000df11007811 */ /* 0x000fe200078e38ff */
[----:B------:R-:W-:Y:S03]  /*bde0*/  BSSY B6, `(.L_x_3608) ;  /* 0x00002b0000067945 */ /* 0x000fe60003800000 */
[C---:B------:R-:W-:Y:S01]  /*bdf0*/  IADD3 R0, R7.reuse, R0, -R6 ;  /* 0x0000000007007210 */ /* 0x040fe20007ffe806 */
[----:B------:R-:W-:-:S04]  /*be00*/  VIADD R7, R7, 0x5f ;  /* 0x0000005f07077836 */ /* 0x000fc80000000000 */
[----:B------:R-:W-:-:S04]  /*be10*/  IMAD.HI R7, R7, 0x2aaaaaab, RZ ;  /* 0x2aaaaaab07077827 */ /* 0x000fc800078e02ff */
[----:B-1----:R-:W-:Y:S01]  /*be20*/  IMAD.HI R2, R0, 0x2aaaaaab, RZ ;  /* 0x2aaaaaab00027827 */ /* 0x002fe200078e02ff */
[----:B------:R-:W-:-:S04]  /*be30*/  SHF.R.U32.HI R0, RZ, 0x1f, R7 ;  /* 0x0000001fff007819 */ /* 0x000fc80000011607 */
[----:B------:R-:W-:Y:S02]  /*be40*/  SHF.R.U32.HI R3, RZ, 0x1f, R2 ;  /* 0x0000001fff037819 */ /* 0x000fe40000011602 */
[----:B------:R-:W-:Y:S02]  /*be50*/  LEA.HI.SX32 R0, R7, R0, 0x1c ;  /* 0x0000000007007211 */ /* 0x000fe400078fe2ff */
[----:B------:R-:W-:-:S04]  /*be60*/  LEA.HI.SX32 R3, R2, R3, 0x1c ;  /* 0x0000000302037211 */ /* 0x000fc800078fe2ff */
[----:B------:R-:W-:-:S04]  /*be70*/  VIMNMX R4, R0, R3, PT ;  /* 0x0000000300047248 */ /* 0x000fc80003fe0100 */
[----:B------:R-:W-:Y:S01]  /*be80*/  ISETP.GT.AND P0, PT, R4, RZ, PT ;  /* 0x000000ff0400720c */ /* 0x000fe20003f04270 */
[----:B------:R1:W-:-:S12]  /*be90*/  STL [R1+0x14], R4 ;  /* 0x0000140401007387 */ /* 0x0003d80000100800 */
[----:B-1----:R-:W-:Y:S05]  /*bea0*/  @P0 BRA `(.L_x_3609) ;  /* 0x0000000000440947 */ /* 0x002fea0003800000 */
[----:B------:R-:W1:Y:S02]  /*beb0*/  S2R R4, SR_TID.X ;  /* 0x0000000000047919 */ /* 0x000e640000002100 */
[----:B-1----:R-:W-:-:S04]  /*bec0*/  LOP3.LUT R4, R4, 0x1f, RZ, 0xc0, !PT ;  /* 0x0000001f04047812 */ /* 0x002fc800078ec0ff */
[----:B------:R-:W-:-:S13]  /*bed0*/  ISETP.NE.AND P1, PT, R4, RZ, PT ;  /* 0x000000ff0400720c */ /* 0x000fda0003f25270 */
[----:B------:R-:W-:Y:S05]  /*bee0*/  @P1 BRA `(.L_x_3610) ;  /* 0x00000028007c1947 */ /* 0x000fea0003800000 */
[----:B------:R-:W1:Y:S01]  /*bef0*/  S2R R7, SR_LANEID ;  /* 0x0000000000077919 */ /* 0x000e620000000000 */
[----:B------:R-:W-:Y:S01]  /*bf00*/  VOTEU.ANY UR4, UPT, PT ;  /* 0x0000000000047886 */ /* 0x000fe200038e0100 */
[----:B------:R-:W2:Y:S01]  /*bf10*/  LDC.64 R2, c[0x0][0xc38] ;  /* 0x00030e00ff027b82 */ /* 0x000ea20000000a00 */
[----:B------:R-:W1:Y:S08]  /*bf20*/  FLO.U32 R0, UR4 ;  /* 0x0000000400007d00 */ /* 0x000e7000080e0000 */
[----:B------:R-:W2:Y:S01]  /*bf30*/  POPC R5, UR4 ;  /* 0x0000000400057d09 */ /* 0x000ea20008000000 */
[----:B-1----:R-:W-:-:S13]  /*bf40*/  ISETP.EQ.U32.AND P0, PT, R0, R7, PT ;  /* 0x000000070000720c */ /* 0x002fda0003f02070 */
[----:B--2---:R-:W2:Y:S01]  /*bf50*/  @P0 ATOMG.E.ADD.STRONG.GPU PT, R3, desc[UR38][R2.64], R5 ;  /* 0x00000005020309a8 */ /* 0x004ea200081ee1e6 */
[----:B------:R-:W1:Y:S02]  /*bf60*/  S2R R4, SR_LTMASK ;  /* 0x0000000000047919 */ /* 0x000e640000003900 */
[----:B-1----:R-:W-:-:S04]  /*bf70*/  LOP3.LUT R4, R4, UR4, RZ, 0xc0, !PT ;  /* 0x0000000404047c12 */ /* 0x002fc8000f8ec0ff */
[----:B------:R-:W1:Y:S01]  /*bf80*/  POPC R7, R4 ;  /* 0x0000000400077309 */ /* 0x000e620000000000 */
[----:B--2---:R-:W1:Y:S02]  /*bf90*/  SHFL.IDX PT, R0, R3, R0, 0x1f ;  /* 0x00001f0003007589 */ /* 0x004e6400000e0000 */
[----:B-1----:R-:W-:Y:S01]  /*bfa0*/  IADD3 R16, R0, UR37, R7 ;  /* 0x0000002500107c10 */ /* 0x002fe2000fffe007 */
[----:B------:R-:W-:Y:S06]  /*bfb0*/  BRA `(.L_x_3610) ;  /* 0x0000002800487947 */ /* 0x000fec0003800000 */
.L_x_3609:
[----:B------:R-:W1:Y:S01]  /*bfc0*/  S2R R3, SR_CgaCtaId ;  /* 0x0000000000037919 */ /* 0x000e620000008800 */
[----:B------:R-:W-:-:S04]  /*bfd0*/  MOV R0, 0x400 ;  /* 0x0000040000007802 */ /* 0x000fc80000000f00 */
[----:B-1----:R-:W-:-:S05]  /*bfe0*/  LEA R2, R3, R0, 0x18 ;  /* 0x0000000003027211 */ /* 0x002fca00078ec0ff */
[----:B------:R1:W-:Y:S01]  /*bff0*/  STL [R1+0xc], R2 ;  /* 0x00000c0201007387 */ /* 0x0003e20000100800 */
[----:B------:R-:W-:-:S05]  /*c000*/  VIADD R0, R2, 0x1c400 ;  /* 0x0001c40002007836 */ /* 0x000fca0000000000 */
[----:B------:R-:W-:-:S13]  /*c010*/  LOP3.LUT P0, RZ, R0, 0x3ff, RZ, 0xc0, !PT ;  /* 0x000003ff00ff7812 */ /* 0x000fda000780c0ff */
[----:B-1----:R-:W-:Y:S05]  /*c020*/  @!P0 BRA `(.L_x_3611) ;  /* 0x0000000000408947 */ /* 0x002fea0003800000 */
        /* <DEDUP_REMOVED lines=16> */
.L_x_3611:
        /* <DEDUP_REMOVED lines=17> */
[----:B01----:R-:W-:-:S07]  /*c240*/  IMAD.MOV.U32 R13, RZ, RZ, RZ ;  /* 0x000000ffff0d7224 */ /* 0x003fce00078e00ff */
[----:B------:R-:W-:-:S07]  /*c250*/  LEPC R20, `(.L_x_3613) ;  /* 0x000000001014794e */ /* 0x000fce0000000000 */
[----:B--2---:R-:W-:Y:S05]  /*c260*/  CALL.ABS.NOINC R2 ;  /* 0x0000000002007343 */ /* 0x004fea0003c00000 */
.L_x_3613:
        /* <DEDUP_REMOVED lines=16> */
.L_x_3612:
[----:B------:R-:W2:Y:S01]  /*c370*/  LDL.LU R2, [R1+0x18] ;  /* 0x0000180001027983 */ /* 0x000ea20000300800 */
[----:B------:R-:W-:Y:S01]  /*c380*/  ULDC.64 UR4, c[0x0][0x9f8] ;  /* 0x00027e0000047ab9 */ /* 0x000fe20000000a00 */
[----:B------:R-:W1:Y:S02]  /*c390*/  LDC R4, c[0x0][0x428] ;  /* 0x00010a00ff047b82 */ /* 0x000e640000000800 */
        /* <DEDUP_REMOVED lines=17> */
[----:B-1----:R-:W-:Y:S01]  /*c4b0*/  ISETP.NE.AND P0, PT, R4, 0x1, PT ;  /* 0x000000010400780c */ /* 0x002fe20003f05270 */
[----:B------:R-:W-:Y:S01]  /*c4c0*/  IMAD.MOV.U32 R4, RZ, RZ, R18 ;  /* 0x000000ffff047224 */ /* 0x000fe200078e0012 */
[----:B------:R-:W-:Y:S01]  /*c4d0*/  PLOP3.LUT P1, PT, P6, PT, PT, 0x8, 0x0 ;  /* 0x000000000000781c */ /* 0x000fe2000372e170 */
[----:B------:R-:W-:-:S10]  /*c4e0*/  IMAD R17, R17, 0x80, R7 ;  /* 0x0000008011117824 */ /* 0x000fd400078e0207 */
[----:B------:R-:W1:Y:S08]  /*c4f0*/  @P0 LDC R5, c[0x0][0x42c] ;  /* 0x00010b00ff050b82 */ /* 0x000e700000000800 */
[----:B------:R-:W2:Y:S01]  /*c500*/  @P0 LDC R6, c[0x0][0x430] ;  /* 0x00010c00ff060b82 */ /* 0x000ea20000000800 */
[----:B-1----:R-:W-:-:S05]  /*c510*/  @P0 IMAD.HI.U32 R5, R18, R5, RZ ;  /* 0x0000000512050227 */ /* 0x002fca00078e00ff */
[----:B--2---:R-:W-:Y:S02]  /*c520*/  @P0 SHF.R.U32.HI R4, RZ, R6, R5 ;  /* 0x00000006ff040219 */ /* 0x004fe40000011605 */
[----:B------:R-:W-:-:S04]  /*c530*/  ISETP.NE.U32.AND P0, PT, RZ, UR4, PT ;  /* 0x00000004ff007c0c */ /* 0x000fc8000bf05070 */
[----:B------:R-:W-:-:S04]  /*c540*/  ISETP.NE.AND.EX P0, PT, RZ, UR5, PT, P0 ;  /* 0x00000005ff007c0c */ /* 0x000fc8000bf05300 */
[----:B0-----:R-:W-:-:S09]  /*c550*/  SEL R6, R8, RZ, !P0 ;  /* 0x000000ff08067207 */ /* 0x001fd20004000000 */
.L_x_3614:
        /* <DEDUP_REMOVED lines=10> */
[----:B------:R-:W2:Y:S01]  /*c600*/  LDL R5, [R1+0x14] ;  /* 0x0000140001057983 */ /* 0x000ea20000100800 */
[----:B------:R-:W0:Y:S01]  /*c610*/  LDC.64 R2, c[0x0][0x3f8] ;  /* 0x0000fe00ff027b82 */ /* 0x000e220000000a00 */
[----:B------:R-:W-:Y:S02]  /*c620*/  ULDC.64 UR4, c[0x0][0xa08] ;  /* 0x0002820000047ab9 */ /* 0x000fe40000000a00 */
[----:B0-----:R-:W-:Y:S01]  /*c630*/  LOP3.LUT P0, RZ, R2, UR4, RZ, 0xfc, !PT ;  /* 0x0000000402ff7c12 */ /* 0x001fe2000f80fcff */
[----:B------:R-:W-:-:S03]  /*c640*/  UMOV UR4, 0xffffffff ;  /* 0xffffffff00047882 */ /* 0x000fc60000000000 */
[----:B------:R-:W-:-:S04]  /*c650*/  LOP3.LUT P0, RZ, R3, UR5, RZ, 0xfc, P0 ;  /* 0x0000000503ff7c12 */ /* 0x000fc8000800fcff */
[----:B-----5:R-:W-:Y:S01]  /*c660*/  SEL R9, R0, RZ, !P0 ;  /* 0x000000ff00097207 */ /* 0x020fe20004000000 */
[----:B--2---:R-:W-:Y:S01]  /*c670*/  VIADD R7, R5, 0xffffffff ;  /* 0xffffffff05077836 */ /* 0x004fe20000000000 */
[----:B------:R-:W-:Y:S07]  /*c680*/  BRA.DIV UR4, `(.L_x_3615) ;  /* 0x0000003604247947 */ /* 0x000fee000b800000 */
.L_x_3685:
[----:B------:R-:W-:Y:S01]  /*c690*/  UMOV UR4, 0xffffffff ;  /* 0xffffffff00047882 */ /* 0x000fe20000000000 */
[----:B------:R-:W-:Y:S02]  /*c6a0*/  SHF.R.S32.HI R5, RZ, 0x1f, R0 ;  /* 0x0000001fff057819 */ /* 0x000fe40000011400 */
[----:B------:R-:W-:Y:S05]  /*c6b0*/  BRA.DIV UR4, `(.L_x_3616) ;  /* 0x00000036044c7947 */ /* 0x000fea000b800000 */
[----:B------:R-:W-:-:S13]  /*c6c0*/  ELECT P6, URZ, PT ;  /* 0x00000000003f782f */ /* 0x000fda00038c0000 */
.L_x_3688:
[----:B------:R-:W-:Y:S05]  /*c6d0*/  @!P6 BRA `(.L_x_3617) ;  /* 0x0000000000f8e947 */ /* 0x000fea0003800000 */
[----:B------:R-:W-:-:S04]  /*c6e0*/  ISETP.NE.U32.AND P0, PT, R2, RZ, PT ;  /* 0x000000ff0200720c */ /* 0x000fc80003f05070 */
[----:B------:R-:W-:-:S13]  /*c6f0*/  ISETP.NE.AND.EX P0, PT, R3, RZ, PT, P0 ;  /* 0x000000ff0300720c */ /* 0x000fda0003f05300 */
[----:B------:R-:W-:Y:S05]  /*c700*/  @!P0 BRA `(.L_x_3618) ;  /* 0x0000000000448947 */ /* 0x000fea0003800000 */
[----:B------:R-:W0:Y:S01]  /*c710*/  LDC R11, c[0x0][0x41c] ;  /* 0x00010700ff0b7b82 */ /* 0x000e220000000800 */
[----:B------:R-:W-:Y:S01]  /*c720*/  ULDC.64 UR4, c[0x0][0x408] ;  /* 0x0001020000047ab9 */ /* 0x000fe20000000a00 */
[----:B0-----:R-:W-:-:S13]  /*c730*/  ISETP.NE.AND P0, PT, R11, 0x1, PT ;  /* 0x000000010b00780c */ /* 0x001fda0003f05270 */
[----:B------:R-:W0:Y:S02]  /*c740*/  @P0 LDC.64 R8, c[0x0][0x420] ;  /* 0x00010800ff080b82 */ /* 0x000e240000000a00 */
[----:B0-----:R-:W-:-:S04]  /*c750*/  @P0 IMAD.HI.U32 R10, R7, R8, RZ ;  /* 0x00000008070a0227 */ /* 0x001fc800078e00ff */
        /* <DEDUP_REMOVED lines=12> */
.L_x_3618:
[----:B------:R-:W2:Y:S01]  /*c820*/  LDL R8, [R1] ;  /* 0x0000000001087983 */ /* 0x000ea20000100800 */
        /* <DEDUP_REMOVED lines=8> */
.L_x_3689:
        /* <DEDUP_REMOVED lines=11> */
.L_x_3620:
        /* <DEDUP_REMOVED lines=22> */
.L_x_3617:
        /* <DEDUP_REMOVED lines=30> */
.L_x_3690:
[----:B------:R-:W-:Y:S05]  /*cca0*/  BSYNC B0 ;  /* 0x0000000000007941 */ /* 0x000fea0003800000 */
.L_x_3621:
        /* <DEDUP_REMOVED lines=11> */
.L_x_3691:
        /* <DEDUP_REMOVED lines=11> */
.L_x_3626:
[----:B0-----:R-:W2:Y:S01]  /*ce10*/  LDL R6, [R1] ;  /* 0x0000000001067983 */ /* 0x001ea20000100800 */
        /* <DEDUP_REMOVED lines=36> */
.L_x_3624:
[----:B------:R-:W-:Y:S05]  /*d060*/  BSYNC B0 ;  /* 0x0000000000007941 */ /* 0x000fea0003800000 */
.L_x_3623:
[----:B------:R-:W2:Y:S01]  /*d070*/  LDL R7, [R1+0x14] ;  /* 0x0000140001077983 */ /* 0x000ea20000100800 */
[----:B------:R-:W-:Y:S01]  /*d080*/  BSSY B0, `(.L_x_3627) ;  /* 0x000016a000007945 */ /* 0x000fe20003800000 */
[----:B--2---:R-:W-:-:S13]  /*d090*/  ISETP.GE.AND P0, PT, R7, 0x2, PT ;  /* 0x000000020700780c */ /* 0x004fda0003f06270 */
[----:B------:R-:W-:Y:S05]  /*d0a0*/  @!P0 BRA `(.L_x_3628) ;  /* 0x00000014009c8947 */ /* 0x000fea0003800000 */
[C---:B0-----:R-:W-:Y:S01]  /*d0b0*/  LOP3.LUT R6, R7.reuse, 0x1, RZ, 0xc0, !PT ;  /* 0x0000000107067812 */ /* 0x041fe200078ec0ff */
[----:B------:R-:W-:Y:S01]  /*d0c0*/  VIADD R10, R7, 0xfffffffe ;  /* 0xfffffffe070a7836 */ /* 0x000fe20000000000 */
[----:B------:R-:W-:Y:S02]  /*d0d0*/  BSSY B1, `(.L_x_3629) ;  /* 0x000007a000017945 */ /* 0x000fe40003800000 */
[----:B------:R-:W-:Y:S01]  /*d0e0*/  ISETP.NE.U32.AND P0, PT, R6, 0x1, PT ;  /* 0x000000010600780c */ /* 0x000fe20003f05070 */
[----:B------:R-:W-:-:S12]  /*d0f0*/  IMAD.MOV.U32 R8, RZ, RZ, R10 ;  /* 0x000000ffff087224 */ /* 0x000fd800078e000a */
[----:B------:R-:W-:Y:S05]  /*d100*/  @!P0 BRA `(.L_x_3630) ;  /* 0x0000000400d88947 */ /* 0x000fea0003800000 */
        /* <DEDUP_REMOVED lines=11> */
[----:B------:R-:W-:Y:S01]  /*d1c0*/  ISETP.NE.U32.AND P0, PT, R2, RZ, PT ;  /* 0x000000ff0200720c */ /* 0x000fe20003f05070 */
[----:B------:R-:W-:-:S03]  /*d1d0*/  IMAD.MOV.U32 R11, RZ, RZ, R10 ;  /* 0x000000ffff0b7224 */ /* 0x000fc600078e000a */
        /* <DEDUP_REMOVED lines=20> */
.L_x_3633:
[----:B-1----:R-:W1:Y:S01]  /*d320*/  S2R R3, SR_CgaCtaId ;  /* 0x0000000000037919 */ /* 0x002e620000008800 */
[----:B------:R-:W-:-:S04]  /*d330*/  MOV R2, 0x400 ;  /* 0x0000040000027802 */ /* 0x000fc80000000f00 */
[----:B-1----:R-:W-:Y:S02]  /*d340*/  LEA R2, R3, R2, 0x18 ;  /* 0x0000000203027211 */ /* 0x002fe400078ec0ff */
[----:B------:R-:W-:-:S03]  /*d350*/  SHF.L.U32 R3, R12, 0x1f, RZ ;  /* 0x0000001f0c037819 */ /* 0x000fc600000006ff */
[----:B------:R-:W-:-:S04]  /*d360*/  IMAD R2, R13, 0x8, R2 ;  /* 0x000000080d027824 */ /* 0x000fc800078e0202 */
[----:B------:R-:W1:Y:S02]  /*d370*/  SYNCS.PHASECHK.TRANS64.TRYWAIT P0, [R2+URZ+0x22840], R3 ;  /* 0x02284003020075a7 */ /* 0x000e64000800017f */
[----:B-1----:R-:W-:Y:S05]  /*d380*/  @!P0 BRA `(.L_x_3634) ;  /* 0x0000002800808947 */ /* 0x002fea0003800000 */
.L_x_3692:
        /* <DEDUP_REMOVED lines=11> */
.L_x_3635:
[----:B------:R-:W2:Y:S01]  /*d440*/  LDL R6, [R1] ;  /* 0x0000000001067983 */ /* 0x000ea20000100800 */
[----:B------:R-:W-:-:S03]  /*d450*/  MOV R8, 0x400 ;  /* 0x0000040000087802 */ /* 0x000fc60000000f00 */
[----:B------:R-:W3:Y:S01]  /*d460*/  LDL R7, [R1+0x8] ;  /* 0x0000080001077983 */ /* 0x000ee20000100800 */
        /* <DEDUP_REMOVED lines=17> */
[----:B------:R-:W2:Y:S02]  /*d580*/  SYNCS.PHASECHK.TRANS64.TRYWAIT P0, [R2+URZ+0x22860], R3 ;  /* 0x02286003020075a7 */ /* 0x000ea4000800017f */
[----:B0-2---:R-:W-:Y:S05]  /*d590*/  @!P0 BRA `(.L_x_3636) ;  /* 0x0000002800108947 */ /* 0x005fea0003800000 */
.L_x_3693:
        /* <DEDUP_REMOVED lines=8> */
.L_x_3637:
[----:B01----:R-:W2:Y:S01]  /*d620*/  LDL R3, [R1] ;  /* 0x0000000001037983 */ /* 0x003ea20000100800 */
        /* <DEDUP_REMOVED lines=33> */
.L_x_3632:
[----:B------:R-:W-:Y:S05]  /*d840*/  BSYNC B2 ;  /* 0x0000000000027941 */ /* 0x000fea0003800000 */
.L_x_3631:
[----:B------:R-:W2:Y:S02]  /*d850*/  LDL.LU R2, [R1+0x14] ;  /* 0x0000140001027983 */ /* 0x000ea40000300800 */
[----:B--2---:R-:W-:-:S07]  /*d860*/  VIADD R8, R2, 0xfffffffd ;  /* 0xfffffffd02087836 */ /* 0x004fce0000000000 */
.L_x_3630:
[----:B------:R-:W-:Y:S05]  /*d870*/  BSYNC B1 ;  /* 0x0000000000017941 */ /* 0x000fea0003800000 */
.L_x_3629:
[----:B------:R-:W-:-:S13]  /*d880*/  ISETP.NE.AND P0, PT, R10, RZ, PT ;  /* 0x000000ff0a00720c */ /* 0x000fda0003f05270 */
[----:B------:R-:W-:Y:S05]  /*d890*/  @!P0 BRA `(.L_x_3628) ;  /* 0x0000000c00a08947 */ /* 0x000fea0003800000 */
.L_x_3652:
[----:B------:R-:W2:Y:S04]  /*d8a0*/  LDL.LU R3, [R1] ;  /* 0x0000000001037983 */ /* 0x000ea80000300800 */
[----:B------:R-:W3:Y:S01]  /*d8b0*/  LDL.LU R2, [R1+0x4] ;  /* 0x0000040001027983 */ /* 0x000ee20000300800 */
[----:B------:R-:W-:Y:S05]  /*d8c0*/  YIELD ;  /* 0x0000000000007946 */ /* 0x000fea0003800000 */
[----:B------:R-:W-:Y:S01]  /*d8d0*/  BSSY B1, `(.L_x_3638) ;  /* 0x000006e000017945 */ /* 0x000fe20003800000 */
[----:B--2---:R-:W-:-:S05]  /*d8e0*/  VIADD R10, R3, 0x1 ;  /* 0x00000001030a7836 */ /* 0x004fca0000000000 */
[----:B------:R-:W-:-:S04]  /*d8f0*/  ISETP.NE.AND P0, PT, R10, 0x2, PT ;  /* 0x000000020a00780c */ /* 0x000fc80003f05270 */
[----:B0-----:R-:W-:Y:S02]  /*d900*/  SEL R11, RZ, 0x1, P0 ;  /* 0x00000001ff0b7807 */ /* 0x001fe40000000000 */
[----:B------:R-:W-:Y:S02]  /*d910*/  SEL R10, R10, RZ, P0 ;  /* 0x000000ff0a0a7207 */ /* 0x000fe40000000000 */
[----:B---3--:R-:W-:Y:S01]  /*d920*/  LOP3.LUT R11, R2, R11, RZ, 0x3c, !PT ;  /* 0x0000000b020b7212 */ /* 0x008fe200078e3cff */
[----:B------:R-:W-:Y:S06]  /*d930*/  @!P6 BRA `(.L_x_3639) ;  /* 0x00000004009ce947 */ /* 0x000fec0003800000 */
[----:B------:R-:W-:Y:S01]  /*d940*/  ULDC.64 UR4, c[0x0][0x3f8] ;  /* 0x0000fe0000047ab9 */ /* 0x000fe20000000a00 */
[----:B0-----:R-:W-:Y:S01]  /*d950*/  IMAD.MOV.U32 R12, RZ, RZ, R8 ;  /* 0x000000ffff0c7224 */ /* 0x001fe200078e0008 */
[----:B------:R-:W-:-:S04]  /*d960*/  ISETP.NE.U32.AND P0, PT, RZ, UR4, PT ;  /* 0x00000004ff007c0c */ /* 0x000fc8000bf05070 */
[----:B------:R-:W-:-:S13]  /*d970*/  ISETP.NE.AND.EX P0, PT, RZ, UR5, PT, P0 ;  /* 0x00000005ff007c0c */ /* 0x000fda000bf05300 */
[----:B------:R-:W-:Y:S05]  /*d980*/  @!P0 BRA `(.L_x_3640) ;  /* 0x0000000000488947 */ /* 0x000fea0003800000 */
[----:B------:R-:W0:Y:S01]  /*d990*/  LDC R12, c[0x0][0x41c] ;  /* 0x00010700ff0c7b82 */ /* 0x000e220000000800 */
[----:B------:R-:W-:Y:S01]  /*d9a0*/  IMAD.MOV.U32 R9, RZ, RZ, R8 ;  /* 0x000000ffff097224 */ /* 0x000fe200078e0008 */
[----:B------:R-:W-:Y:S02]  /*d9b0*/  ULDC.64 UR6, c[0x0][0x408] ;  /* 0x0001020000067ab9 */ /* 0x000fe40000000a00 */
[----:B------:R-:W-:-:S04]  /*d9c0*/  IMAD R7, R5, UR6, RZ ;  /* 0x0000000605077c24 */ /* 0x000fc8000f8e02ff */
[----:B------:R-:W-:Y:S01]  /*d9d0*/  IMAD R7, R0, UR7, R7 ;  /* 0x0000000700077c24 */ /* 0x000fe2000f8e0207 */
[----:B0-----:R-:W-:-:S13]  /*d9e0*/  ISETP.NE.AND P0, PT, R12, 0x1, PT ;  /* 0x000000010c00780c */ /* 0x001fda0003f05270 */
        /* <DEDUP_REMOVED lines=10> */
[----:B------:R0:W5:Y:S01]  /*da90*/  LDG.E R9, desc[UR38][R6.64] ;  /* 0x0000002606097981 */ /* 0x000162000c1e1900 */
[----:B------:R-:W-:-:S07]  /*daa0*/  IMAD R12, R12, R3, R8 ;  /* 0x000000030c0c7224 */ /* 0x000fce00078e0208 */
.L_x_3640:
[----:B------:R-:W1:Y:S01]  /*dab0*/  S2R R3, SR_CgaCtaId ;  /* 0x0000000000037919 */ /* 0x000e620000008800 */
[----:B------:R-:W-:-:S04]  /*dac0*/  MOV R2, 0x400 ;  /* 0x0000040000027802 */ /* 0x000fc80000000f00 */
[----:B-1----:R-:W-:Y:S02]  /*dad0*/  LEA R2, R3, R2, 0x18 ;  /* 0x0000000203027211 */ /* 0x002fe400078ec0ff */
[----:B------:R-:W-:-:S03]  /*dae0*/  SHF.L.U32 R3, R11, 0x1f, RZ ;  /* 0x0000001f0b037819 */ /* 0x000fc600000006ff */
[----:B------:R-:W-:-:S04]  /*daf0*/  IMAD R2, R10, 0x8, R2 ;  /* 0x000000080a027824 */ /* 0x000fc800078e0202 */
[----:B------:R-:W1:Y:S02]  /*db00*/  SYNCS.PHASECHK.TRANS64.TRYWAIT P0, [R2+URZ+0x22840], R3 ;  /* 0x02284003020075a7 */ /* 0x000e64000800017f */
[----:B-1----:R-:W-:Y:S05]  /*db10*/  @!P0 BRA `(.L_x_3641) ;  /* 0x0000002000c48947 */ /* 0x002fea0003800000 */
.L_x_3694:
[----:B0-----:R-:W0:Y:S02]  /*db20*/  S2R R6, SR_TID.X ;  /* 0x0000000000067919 */ /* 0x001e240000002100 */
[----:B0-----:R-:W-:-:S04]  /*db30*/  LOP3.LUT R6, R6, 0x7f, RZ, 0xc0, !PT ;  /* 0x0000007f06067812 */ /* 0x001fc800078ec0ff */
[----:B------:R-:W-:-:S13]  /*db40*/  ISETP.NE.AND P0, PT, R6, RZ, PT ;  /* 0x000000ff0600720c */ /* 0x000fda0003f05270 */
[----:B------:R-:W-:Y:S05]  /*db50*/  @P0 BRA `(.L_x_3642) ;  /* 0x00000000001c0947 */ /* 0x000fea0003800000 */
[----:B------:R-:W0:Y:S01]  /*db60*/  S2R R6, SR_TID.X ;  /* 0x0000000000067919 */ /* 0x000e220000002100 */
[----:B------:R-:W-:-:S04]  /*db70*/  IMAD.MOV.U32 R7, RZ, RZ, 0x3000 ;  /* 0x00003000ff077424 */ /* 0x000fc800078e00ff */
[----:B------:R2:W-:Y:S01]  /*db80*/  SYNCS.ARRIVE.TRANS64 RZ, [R2+URZ+0x22830], R7 ;  /* 0x0228300702ff79a7 */ /* 0x0005e2000800003f */
[----:B0-----:R-:W-:-:S04]  /*db90*/  LOP3.LUT R6, R6, 0x1f, RZ, 0xc0, !PT ;  /* 0x0000001f06067812 */ /* 0x001fc800078ec0ff */
[----:B------:R-:W-:-:S13]  /*dba0*/  ISETP.NE.AND P1, PT, R6, RZ, PT ;  /* 0x000000ff0600720c */ /* 0x000fda0003f25270 */
[----:B--2---:R-:W-:Y:S05]  /*dbb0*/  @!P1 BRA `(.L_x_3642) ;  /* 0x0000000000049947 */ /* 0x004fea0003800000 */
[----:B------:R-:W-:Y:S01]  /*dbc0*/  BPT.TRAP 0x1 ;  /* 0x000000040000795c */ /* 0x000fe20000300000 */
.L_x_3642:
[----:B------:R-:W2:Y:S01]  /*dbd0*/  LDL R7, [R1+0x8] ;  /* 0x0000080001077983 */ /* 0x000ea20000100800 */
        /* <DEDUP_REMOVED lines=15> */
[----:B--2---:R-:W-:-:S05]  /*dcd0*/  IMAD R6, R12, 0x60, R7 ;  /* 0x000000600c067824 */ /* 0x004fca00078e0207 */
[----:B------:R-:W-:-:S13]  /*dce0*/  R2UR UR11, R6 ;  /* 0x00000000060b72ca */ /* 0x000fda00000e0000 */
[----:B------:R0:W-:Y:S01]  /*dcf0*/  UTMALDG.4D [UR8], [UR4], desc[UR6] ;  /* 0x00000608040075b4 */ /* 0x0001e20008019000 */
[----:B------:R-:W2:Y:S02]  /*dd00*/  SYNCS.PHASECHK.TRANS64.TRYWAIT P1, [R2+URZ+0x22860], R3 ;  /* 0x02286003020075a7 */ /* 0x000ea4000802017f */
[----:B0-2---:R-:W-:Y:S05]  /*dd10*/  @!P1 BRA `(.L_x_3643) ;  /* 0x0000002000589947 */ /* 0x005fea0003800000 */
.L_x_3695:
        /* <DEDUP_REMOVED lines=8> */
.L_x_3644:
[----:B------:R-:W2:Y:S01]  /*dda0*/  S2R R7, SR_CgaCtaId ;  /* 0x0000000000077919 */ /* 0x000ea20000008800 */
[----:B01----:R-:W-:Y:S01]  /*ddb0*/  MOV R3, 0x400 ;  /* 0x0000040000037802 */ /* 0x003fe20000000f00 */
        /* <DEDUP_REMOVED lines=31> */
.L_x_3639:
[----:B------:R-:W-:Y:S05]  /*dfb0*/  BSYNC B1 ;  /* 0x0000000000017941 */ /* 0x000fea0003800000 */
.L_x_3638:
[----:B------:R-:W-:Y:S01]  /*dfc0*/  VIADD R10, R10, 0x1 ;  /* 0x000000010a0a7836 */ /* 0x000fe20000000000 */
[----:B------:R-:W-:Y:S04]  /*dfd0*/  BSSY B1, `(.L_x_3645) ;  /* 0x0000070000017945 */ /* 0x000fe80003800000 */
[----:B------:R-:W-:-:S04]  /*dfe0*/  ISETP.NE.AND P0, PT, R10, 0x2, PT ;  /* 0x000000020a00780c */ /* 0x000fc80003f05270 */
[----:B------:R-:W-:Y:S02]  /*dff0*/  SEL R2, RZ, 0x1, P0 ;  /* 0x00000001ff027807 */ /* 0x000fe40000000000 */
[----:B0-----:R-:W-:Y:S02]  /*e000*/  SEL R12, R10, RZ, P0 ;  /* 0x000000ff0a0c7207 */ /* 0x001fe40000000000 */
        /* <DEDUP_REMOVED lines=26> */
.L_x_3647:
[----:B------:R-:W2:Y:S01]  /*e1b0*/  S2R R3, SR_CgaCtaId ;  /* 0x0000000000037919 */ /* 0x000ea20000008800 */
[----:B------:R-:W-:-:S04]  /*e1c0*/  MOV R2, 0x400 ;  /* 0x0000040000027802 */ /* 0x000fc80000000f00 */
[----:B--2---:R-:W-:Y:S02]  /*e1d0*/  LEA R2, R3, R2, 0x18 ;  /* 0x0000000203027211 */ /* 0x004fe400078ec0ff */
[----:B------:R-:W-:-:S03]  /*e1e0*/  SHF.L.U32 R3, R11, 0x1f, RZ ;  /* 0x0000001f0b037819 */ /* 0x000fc600000006ff */
[----:B------:R-:W-:-:S04]  /*e1f0*/  IMAD R2, R12, 0x8, R2 ;  /* 0x000000080c027824 */ /* 0x000fc800078e0202 */
[----:B------:R-:W2:Y:S02]  /*e200*/  SYNCS.PHASECHK.TRANS64.TRYWAIT P0, [R2+URZ+0x22840], R3 ;  /* 0x02284003020075a7 */ /* 0x000ea4000800017f */
[----:B--2---:R-:W-:Y:S05]  /*e210*/  @!P0 BRA `(.L_x_3648) ;  /* 0x0000001c002c8947 */ /* 0x004fea0003800000 */
.L_x_3696:
        /* <DEDUP_REMOVED lines=11> */
.L_x_3649:
[----:B------:R-:W3:Y:S01]  /*e2d0*/  LDL R6, [R1] ;  /* 0x0000000001067983 */ /* 0x000ee20000100800 */
        /* <DEDUP_REMOVED lines=21> */
.L_x_3697:
        /* <DEDUP_REMOVED lines=8> */
.L_x_3651:
        /* <DEDUP_REMOVED lines=34> */
.L_x_3646:
[----:B------:R-:W-:Y:S05]  /*e6d0*/  BSYNC B1 ;  /* 0x0000000000017941 */ /* 0x000fea0003800000 */
.L_x_3645:
[C---:B------:R-:W-:Y:S01]  /*e6e0*/  ISETP.GT.AND P0, PT, R8.reuse, 0x1, PT ;  /* 0x000000010800780c */ /* 0x040fe20003f04270 */
[----:B------:R-:W-:-:S04]  /*e6f0*/  VIADD R2, R8, 0xfffffffe ;  /* 0xfffffffe08027836 */ /* 0x000fc80000000000 */
[----:B------:R-:W-:-:S08]  /*e700*/  IMAD.MOV.U32 R8, RZ, RZ, R2 ;  /* 0x000000ffff087224 */ /* 0x000fd000078e0002 */
[----:B------:R-:W-:Y:S05]  /*e710*/  @P0 BRA `(.L_x_3652) ;  /* 0xfffffff000600947 */ /* 0x000fea000383ffff */
.L_x_3628:
[----:B------:R-:W-:Y:S05]  /*e720*/  BSYNC B0 ;  /* 0x0000000000007941 */ /* 0x000fea0003800000 */
.L_x_3627:
[----:B------:R-:W2:Y:S01]  /*e730*/  LDL.LU R3, [R1] ;  /* 0x0000000001037983 */ /* 0x000ea20000300800 */
        /* <DEDUP_REMOVED lines=8> */
[----:B------:R1:W-:Y:S01]  /*e7c0*/  STL [R1], R2 ;  /* 0x0000000201007387 */ /* 0x0003e20000100800 */
        /* <DEDUP_REMOVED lines=8> */
[----:B0-----:R-:W0:Y:S02]  /*e850*/  S2R R6, SR_LTMASK ;  /* 0x0000000000067919 */ /* 0x001e240000003900 */
[----:B0-----:R-:W-:-:S04]  /*e860*/  LOP3.LUT R6, R6, UR4, RZ, 0xc0, !PT ;  /* 0x0000000406067c12 */ /* 0x001fc8000f8ec0ff */
[----:B------:R-:W0:Y:S01]  /*e870*/  POPC R7, R6 ;  /* 0x0000000600077309 */ /* 0x000e220000000000 */
[----:B--2---:R-:W0:Y:S02]  /*e880*/  SHFL.IDX PT, R4, R3, R4, 0x1f ;  /* 0x00001f0403047589 */ /* 0x004e2400000e0000 */
[----:B0-----:R-:W-:-:S07]  /*e890*/  IADD3 R16, R4, UR37, R7 ;  /* 0x0000002504107c10 */ /* 0x001fce000fffe007 */
.L_x_3654:
[----:B------:R-:W-:Y:S05]  /*e8a0*/  BSYNC B0 ;  /* 0x0000000000007941 */ /* 0x000fea0003800000 */
.L_x_3653:
[----:B-1----:R-:W2:Y:S02]  /*e8b0*/  LDL.LU R2, [R1+0x4] ;  /* 0x0000040001027983 */ /* 0x002ea40000300800 */
[----:B--2---:R-:W-:-:S05]  /*e8c0*/  LOP3.LUT R2, R2, R0, RZ, 0x3c, !PT ;  /* 0x0000000002027212 */ /* 0x004fca00078e3cff */
[----:B------:R1:W-:Y:S02]  /*e8d0*/  STL [R1+0x4], R2 ;  /* 0x0000040201007387 */ /* 0x0003e40000100800 */
.L_x_3610:
[----:B------:R-:W-:Y:S05]  /*e8e0*/  BSYNC B6 ;  /* 0x0000000000067941 */ /* 0x000fea0003800000 */
.L_x_3608:
[----:B------:R-:W-:-:S03]  /*e8f0*/  UMOV UR4, 0xffffffff ;  /* 0xffffffff00047882 */ /* 0x000fc60000000000 */
[----:B------:R-:W-:Y:S05]  /*e900*/  BRA.DIV UR4, `(.L_x_3655) ;  /* 0x0000001604987947 */ /* 0x000fea000b800000 */
[----:B------:R2:W3:Y:S04]  /*e910*/  SHFL.IDX PT, R4, R16, RZ, 0x1f ;  /* 0x00001fff10047589 */ /* 0x0004e800000e0000 */
[----:B------:R2:W4:Y:S02]  /*e920*/  SHFL.IDX PT, R7, R16, 0x1, 0x1f ;  /* 0x00201f0010077f89 */ /* 0x00052400000e0000 */
.L_x_3701:
[----:B------:R-:W0:Y:S01]  /*e930*/  S2R R0, SR_TID.X ;  /* 0x0000000000007919 */ /* 0x000e220000002100 */
        /* <DEDUP_REMOVED lines=9> */
[----:B-1----:R-:W0:Y:S02]  /*e9d0*/  LDC.64 R2, c[0x0][0xc58] ;  /* 0x00031600ff027b82 */ /* 0x002e240000000a00 */
[----:B0-----:R-:W-:-:S05]  /*e9e0*/  IMAD.WIDE R2, R5, 0x4, R2 ;  /* 0x0000000405027825 */ /* 0x001fca00078e0202 */
[----:B------:R0:W5:Y:S02]  /*e9f0*/  LDG.E R17, desc[UR38][R2.64] ;  /* 0x0000002602117981 */ /* 0x000164000c1e1900 */
.L_x_3657:
[----:B------:R-:W-:Y:S05]  /*ea00*/  BSYNC B0 ;  /* 0x0000000000007941 */ /* 0x000fea0003800000 */
.L_x_3656:
        /* <DEDUP_REMOVED lines=23> */
.L_x_3709:
[----:B------:R-:W-:Y:S02]  /*eb80*/  ULDC UR4, c[0x0][0xc10] ;  /* 0x0003040000047ab9 */ /* 0x000fe40000000800 */
[----:B------:R-:W-:-:S04]  /*eb90*/  IMAD.U32 R5, RZ, RZ, UR4 ;  /* 0x00000004ff057e24 */ /* 0x000fc8000f8e00ff */
[----:B-1----:R-:W-:-:S04]  /*eba0*/  IMAD R14, R14, R5, RZ ;  /* 0x000000050e0e7224 */ /* 0x002fc800078e02ff */
[----:B----4-:R-:W-:-:S05]  /*ebb0*/  IMAD.IADD R7, R7, 0x1, R14 ;  /* 0x0000000107077824 */ /* 0x010fca00078e020e */
[----:B---3--:R-:W-:-:S13]  /*ebc0*/  ISETP.GT.AND P0, PT, R7, R4, PT ;  /* 0x000000040700720c */ /* 0x008fda0003f04270 */
[----:B------:R-:W-:Y:S05]  /*ebd0*/  @P0 BRA `(.L_x_3659) ;  /* 0x0000000000b40947 */ /* 0x000fea0003800000 */
[----:B------:R-:W1:Y:S02]  /*ebe0*/  LDC R0, c[0x0][0xc14] ;  /* 0x00030500ff007b82 */ /* 0x000e640000000800 */
.L_x_3664:
        /* <DEDUP_REMOVED lines=14> */
.L_x_3662:
[----:B------:R-:W-:Y:S05]  /*ecd0*/  BSYNC B0 ;  /* 0x0000000000007941 */ /* 0x000fea0003800000 */
.L_x_3661:
        /* <DEDUP_REMOVED lines=23> */
.L_x_3717:
[----:B------:R-:W-:Y:S02]  /*ee50*/  ULDC UR4, c[0x0][0xc10] ;  /* 0x0003040000047ab9 */ /* 0x000fe40000000800 */
[----:B------:R-:W-:-:S04]  /*ee60*/  IMAD.U32 R5, RZ, RZ, UR4 ;  /* 0x00000004ff057e24 */ /* 0x000fc8000f8e00ff */
[----:B-1----:R-:W-:-:S04]  /*ee70*/  IMAD R14, R14, R5, RZ ;  /* 0x000000050e0e7224 */ /* 0x002fc800078e02ff */
[----:B------:R-:W-:-:S05]  /*ee80*/  IMAD.IADD R7, R14, 0x1, R7 ;  /* 0x000000010e077824 */ /* 0x000fca00078e0207 */
[----:B------:R-:W-:-:S13]  /*ee90*/  ISETP.GT.AND P0, PT, R7, R4, PT ;  /* 0x000000040700720c */ /* 0x000fda0003f04270 */
[----:B------:R-:W-:Y:S05]  /*eea0*/  @!P0 BRA `(.L_x_3664) ;  /* 0xfffffffc00508947 */ /* 0x000fea000383ffff */
.L_x_3659:
        /* <DEDUP_REMOVED lines=8> */
.L_x_3721:
[----:B------:R-:W-:Y:S01]  /*ef30*/  ISETP.NE.AND P0, PT, R3, RZ, PT ;  /* 0x000000ff0300720c */ /* 0x000fe20003f05270 */
[----:B------:R-:W-:-:S12]  /*ef40*/  IMAD.MOV.U32 R7, RZ, RZ, RZ ;  /* 0x000000ffff077224 */ /* 0x000fd800078e00ff */
[----:B------:R-:W-:Y:S05]  /*ef50*/  @!P0 BRA `(.L_x_3666) ;  /* 0x0000000000108947 */ /* 0x000fea0003800000 */
[----:B------:R-:W-:Y:S01]  /*ef60*/  UMOV UR4, 0xffffffff ;  /* 0xffffffff00047882 */ /* 0x000fe20000000000 */
[----:B------:R-:W-:Y:S02]  /*ef70*/  VIADD R12, R6, 0xffffffff ;  /* 0xffffffff060c7836 */ /* 0x000fe40000000000 */
[----:B------:R-:W-:Y:S05]  /*ef80*/  BRA.DIV UR4, `(.L_x_3667) ;  /* 0x0000001a042c7947 */ /* 0x000fea000b800000 */
[----:B------:R3:W4:Y:S02]  /*ef90*/  SHFL.IDX PT, R7, R2, R12, 0x1f ;  /* 0x00001f0c02077589 */ /* 0x00072400000e0000 */
.L_x_3666:
        /* <DEDUP_REMOVED lines=67> */
.L_x_3660:
[----:B------:R-:W-:Y:S01]  /*f3d0*/  UMOV UR4, URZ ;  /* 0x0000003f00047c82 */ /* 0x000fe20008000000 */
[----:B------:R-:W-:Y:S01]  /*f3e0*/  UMOV UR5, URZ ;  /* 0x0000003f00057c82 */ /* 0x000fe20008000000 */
[----:B------:R-:W-:Y:S01]  /*f3f0*/  ULDC UR6, c[0x0][0xc14] ;  /* 0x0003050000067ab9 */ /* 0x000fe20000000800 */
[----:B--2---:R-:W-:Y:S02]  /*f400*/  IMAD.MOV.U32 R16, RZ, RZ, R4 ;  /* 0x000000ffff107224 */ /* 0x004fe400078e0004 */
[----:B------:R-:W-:Y:S02]  /*f410*/  IMAD.U32 R17, RZ, RZ, UR4 ;  /* 0x00000004ff117e24 */ /* 0x000fe4000f8e00ff */
[----:B------:R-:W-:Y:S02]  /*f420*/  IMAD.U32 R18, RZ, RZ, UR5 ;  /* 0x00000005ff127e24 */ /* 0x000fe4000f8e00ff */
[----:B------:R-:W-:-:S07]  /*f430*/  IMAD.U32 R19, RZ, RZ, UR6 ;  /* 0x00000006ff137e24 */ /* 0x000fce000f8e00ff */
.L_x_3668:
        /* <DEDUP_REMOVED lines=12> */
.L_x_3604:
        /* <DEDUP_REMOVED lines=12> */
.L_x_3724:
[----:B------:R-:W-:Y:S05]  /*f5c0*/  BSYNC B0 ;  /* 0x0000000000007941 */ /* 0x000fea0003800000 */
.L_x_3670:
[----:B------:R-:W-:-:S03]  /*f5d0*/  UMOV UR4, 0xffffffff ;  /* 0xffffffff00047882 */ /* 0x000fc60000000000 */
[----:B------:R-:W-:Y:S05]  /*f5e0*/  BRA.DIV UR4, `(.L_x_3672) ;  /* 0x0000001204d07947 */ /* 0x000fea000b800000 */
[----:B------:R-:W2:Y:S02]  /*f5f0*/  S2R R2, SR_TID.X ;  /* 0x0000000000027919 */ /* 0x000ea40000002100 */
[----:B--2---:R-:W-:-:S04]  /*f600*/  SHF.R.U32.HI R2, RZ, 0x5, R2 ;  /* 0x00000005ff027819 */ /* 0x004fc80000011602 */
[----:B------:R-:W-:-:S05]  /*f610*/  LOP3.LUT R2, R2, 0x3, RZ, 0xc0, !PT ;  /* 0x0000000302027812 */ /* 0x000fca00078ec0ff */
[----:B------:R2:W3:Y:S02]  /*f620*/  SHFL.IDX PT, R14, R2, RZ, 0x1f ;  /* 0x00001fff020e7589 */ /* 0x0004e400000e0000 */
.L_x_3727:
[----:B---3--:R-:W-:Y:S01]  /*f630*/  ISETP.NE.AND P0, PT, R14, RZ, PT ;  /* 0x000000ff0e00720c */ /* 0x008fe20003f05270 */
[----:B------:R-:W-:-:S12]  /*f640*/  BSSY B0, `(.L_x_3673) ;  /* 0x0000027000007945 */ /* 0x000fd80003800000 */
[----:B------:R-:W-:Y:S05]  /*f650*/  @P0 BRA `(.L_x_3674) ;  /* 0x0000000000940947 */ /* 0x000fea0003800000 */
[----:B------:R-:W-:-:S03]  /*f660*/  UMOV UR4, 0xffffffff ;  /* 0xffffffff00047882 */ /* 0x000fc60000000000 */
[----:B------:R-:W-:Y:S05]  /*f670*/  BRA.DIV UR4, `(.L_x_3675) ;  /* 0x0000001204e07947 */ /* 0x000fea000b800000 */
[----:B------:R-:W-:-:S13]  /*f680*/  ELECT P6, URZ, PT ;  /* 0x00000000003f782f */ /* 0x000fda00038c0000 */
.L_x_3730:
[----:B------:R-:W-:Y:S05]  /*f690*/  @!P6 BRA `(.L_x_3674) ;  /* 0x000000000084e947 */ /* 0x000fea0003800000 */
[----:B------:R-:W-:-:S06]  /*f6a0*/  ULOP3.LUT UR4, UR36, 0x2, URZ, 0xfc, !UPT ;  /* 0x0000000224047892 */ /* 0x000fcc000f8efc3f */
[----:B--2---:R-:W-:-:S05]  /*f6b0*/  IMAD.U32 R2, RZ, RZ, UR4 ;  /* 0x00000004ff027e24 */ /* 0x004fca000f8e00ff */
[----:B------:R-:W-:-:S13]  /*f6c0*/  ISETP.NE.AND P2, PT, R2, 0x3, PT ;  /* 0x000000030200780c */ /* 0x000fda0003f45270 */
[----:B------:R-:W-:Y:S05]  /*f6d0*/  @!P2 BRA `(.L_x_3676) ;  /* 0x000000000004a947 */ /* 0x000fea0003800000 */
[----:B------:R-:W-:Y:S01]  /*f6e0*/  BPT.TRAP 0x1 ;  /* 0x000000040000795c */ /* 0x000fe20000300000 */
.L_x_3676:
        /* <DEDUP_REMOVED lines=14> */
.L_x_3731:
[----:B------:R-:W2:Y:S02]  /*f7d0*/  SYNCS.PHASECHK.TRANS64.TRYWAIT P0, [R7+URZ], R2 ;  /* 0x00000002070075a7 */ /* 0x000ea4000800017f */
[----:B--2---:R-:W-:Y:S05]  /*f7e0*/  @!P0 BRA `(.L_x_3678) ;  /* 0x0000001000b88947 */ /* 0x004fea0003800000 */
.L_x_3732:
[----:B------:R-:W-:Y:S05]  /*f7f0*/  @!P2 BRA `(.L_x_3679) ;  /* 0x000000000004a947 */ /* 0x000fea0003800000 */
[----:B------:R-:W-:Y:S01]  /*f800*/  BPT.TRAP 0x1 ;  /* 0x000000040000795c */ /* 0x000fe20000300000 */
.L_x_3679:
[----:B------:R-:W3:Y:S01]  /*f810*/  LDL.LU R4, [R1] ;  /* 0x0000000001047983 */ /* 0x000ee20000300800 */
[----:B------:R-:W-:-:S04]  /*f820*/  VIADD R0, R0, 0x22860 ;  /* 0x0002286000007836 */ /* 0x000fc80000000000 */
[----:B---3--:R-:W-:-:S04]  /*f830*/  IMAD R4, R4, 0x8, R0 ;  /* 0x0000000804047824 */ /* 0x008fc800078e0200 */
[----:B------:R-:W3:Y:S02]  /*f840*/  SYNCS.PHASECHK.TRANS64.TRYWAIT P0, [R4+URZ], R5 ;  /* 0x00000005040075a7 */ /* 0x000ee4000800017f */
[----:B---3--:R-:W-:Y:S05]  /*f850*/  @!P0 BRA `(.L_x_3680) ;  /* 0x0000001000b08947 */ /* 0x008fea0003800000 */
.L_x_3733:
[----:B------:R-:W-:-:S07]  /*f860*/  IMAD R3, R3, 0x8, R0 ;  /* 0x0000000803037824 */ /* 0x000fce00078e0200 */
.L_x_3681:
[----:B----4-:R4:W0:Y:S02]  /*f870*/  SYNCS.PHASECHK.TRANS64.TRYWAIT P0, [R3+URZ], R2 ;  /* 0x00000002030075a7 */ /* 0x010824000800017f */
[----:B0-----:R-:W-:Y:S05]  /*f880*/  @!P0 NANOSLEEP.SYNCS 0x989680 ;  /* 0x009896800000895d */ /* 0x001fea0003900000 */
[----:B------:R-:W0:Y:S02]  /*f890*/  @!P0 SYNCS.PHASECHK.TRANS64 P0, [R3+URZ], R2 ;  /* 0x00000002030085a7 */ /* 0x000e24000800007f */
[----:B0-----:R-:W-:Y:S05]  /*f8a0*/  @!P0 BRA `(.L_x_3681) ;  /* 0xfffffffc00f08947 */ /* 0x001fea000383ffff */
.L_x_3674:
[----:B------:R-:W-:Y:S05]  /*f8b0*/  BSYNC B0 ;  /* 0x0000000000007941 */ /* 0x000fea0003800000 */
.L_x_3673:
[----:B------:R-:W-:Y:S05]  /*f8c0*/  EXIT ;  /* 0x000000000000794d */ /* 0x000fea0003800000 */
.L_x_3548:
[----:B0-----:R0:W1:Y:S02]  /*f8d0*/  SYNCS.PHASECHK.TRANS64.TRYWAIT P0, [R7+URZ+0x22800], R0 ;  /* 0x02280000070075a7 */ /* 0x001064000800017f */
[----:B-1----:R-:W-:Y:S05]  /*f8e0*/  @!P0 NANOSLEEP.SYNCS 0x989680 ;  /* 0x009896800000895d */ /* 0x002fea0003900000 */
[----:B------:R-:W1:Y:S02]  /*f8f0*/  @!P0 SYNCS.PHASECHK.TRANS64 P0, [R7+URZ+0x22800], R0 ;  /* 0x02280000070085a7 */ /* 0x000e64000800007f */
[----:B-1----:R-:W-:Y:S05]  /*f900*/  @!P0 BRA `(.L_x_3548) ;  /* 0xfffffffc00f08947 */ /* 0x002fea000383ffff */
[----:B------:R-:W-:Y:S05]  /*f910*/  BRA `(.L_x_3682) ;  /* 0xffffff2000387947 */ /* 0x000fea000383ffff */
.L_x_3552:
[----:B-1----:R1:W2:Y:S02]  /*f920*/  SYNCS.PHASECHK.TRANS64.TRYWAIT P1, [R6+URZ+0x22830], R11 ;  /* 0x0228300b060075a7 */ /* 0x0022a4000802017f */
[----:B--2---:R-:W-:Y:S05]  /*f930*/  @!P1 NANOSLEEP.SYNCS 0x989680 ;  /* 0x009896800000995d */ /* 0x004fea0003900000 */
[----:B------:R-:W2:Y:S02]  /*f940*/  @!P1 SYNCS.PHASECHK.TRANS64 P1, [R6+URZ+0x22830], R11 ;  /* 0x0228300b060095a7 */ /* 0x000ea4000802007f */
[----:B--2---:R-:W-:Y:S05]  /*f950*/  @!P1 BRA `(.L_x_3552) ;  /* 0xfffffffc00f09947 */ /* 0x004fea000383ffff */
[----:B------:R-:W-:Y:S05]  /*f960*/  BRA `(.L_x_3551) ;  /* 0xffffff2000647947 */ /* 0x000fea000383ffff */
.L_x_3556:
[----:B---3--:R3:W4:Y:S02]  /*f970*/  SYNCS.PHASECHK.TRANS64.TRYWAIT P2, [R6+URZ+0x22850], R11 ;  /* 0x0228500b060075a7 */ /* 0x008724000804017f */
[----:B----4-:R-:W-:Y:S05]  /*f980*/  @!P2 NANOSLEEP.SYNCS 0x989680 ;  /* 0x009896800000a95d */ /* 0x010fea0003900000 */
[----:B------:R-:W4:Y:S02]  /*f990*/  @!P2 SYNCS.PHASECHK.TRANS64 P2, [R6+URZ+0x22850], R11 ;  /* 0x0228500b0600a5a7 */ /* 0x000f24000804007f */
[----:B----4-:R-:W-:Y:S05]  /*f9a0*/  @!P2 BRA `(.L_x_3556) ;  /* 0xfffffffc00f0a947 */ /* 0x010fea000383ffff */
[----:B------:R-:W-:Y:S05]  /*f9b0*/  BRA `(.L_x_3555) ;  /* 0xffffff38004c7947 */ /* 0x000fea000383ffff */
.L_x_3561:
[----:B-1----:R-:W-:-:S04]  /*f9c0*/  IMAD.U32 R5, RZ, RZ, UR25 ;  /* 0x00000019ff057e24 */ /* 0x002fc8000f8e00ff */
[----:B------:R1:W2:Y:S03]  /*f9d0*/  SYNCS.PHASECHK.TRANS64.TRYWAIT P2, [R5+URZ+0x22830], R6 ;  /* 0x02283006050075a7 */ /* 0x0002a6000804017f */
[----:B--2---:R-:W-:Y:S05]  /*f9e0*/  @!P2 NANOSLEEP.SYNCS 0x989680 ;  /* 0x009896800000a95d */ /* 0x004fea0003900000 */
[----:B------:R-:W2:Y:S02]  /*f9f0*/  @!P2 SYNCS.PHASECHK.TRANS64 P2, [R5+URZ+0x22830], R6 ;  /* 0x022830060500a5a7 */ /* 0x000ea4000804007f */
[----:B--2---:R-:W-:Y:S05]  /*fa00*/  @!P2 BRA `(.L_x_3561) ;  /* 0xfffffffc00eca947 */ /* 0x004fea000383ffff */
[----:B------:R-:W-:Y:S05]  /*fa10*/  BRA `(.L_x_3560) ;  /* 0xffffff3c006c7947 */ /* 0x000fea000383ffff */
.L_x_3565:
[----:B-1----:R1:W2:Y:S02]  /*fa20*/  SYNCS.PHASECHK.TRANS64.TRYWAIT P2, [R187+URZ+0x22850], R6 ;  /* 0x02285006bb0075a7 */ /* 0x0022a4000804017f */
[----:B--2---:R-:W-:Y:S05]  /*fa30*/  @!P2 NANOSLEEP.SYNCS 0x989680 ;  /* 0x009896800000a95d */ /* 0x004fea0003900000 */
[----:B------:R-:W2:Y:S02]  /*fa40*/  @!P2 SYNCS.PHASECHK.TRANS64 P2, [R187+URZ+0x22850], R6 ;  /* 0x02285006bb00a5a7 */ /* 0x000ea4000804007f */
[----:B--2---:R-:W-:Y:S05]  /*fa50*/  @!P2 BRA `(.L_x_3565) ;  /* 0xfffffffc00f0a947 */ /* 0x004fea000383ffff */
[----:B------:R-:W-:Y:S05]  /*fa60*/  BRA `(.L_x_3564) ;  /* 0xffffff5c003c7947 */ /* 0x000fea000383ffff */
.L_x_3571:
[----:B-1----:R-:W-:-:S04]  /*fa70*/  IMAD.U32 R5, RZ, RZ, UR24 ;  /* 0x00000018ff057e24 */ /* 0x002fc8000f8e00ff */
[----:B------:R1:W2:Y:S03]  /*fa80*/  SYNCS.PHASECHK.TRANS64.TRYWAIT P2, [R5+URZ+0x22830], R6 ;  /* 0x02283006050075a7 */ /* 0x0002a6000804017f */
[----:B--2---:R-:W-:Y:S05]  /*fa90*/  @!P2 NANOSLEEP.SYNCS 0x989680 ;  /* 0x009896800000a95d */ /* 0x004fea0003900000 */
[----:B------:R-:W2:Y:S02]  /*faa0*/  @!P2 SYNCS.PHASECHK.TRANS64 P2, [R5+URZ+0x22830], R6 ;  /* 0x022830060500a5a7 */ /* 0x000ea4000804007f */
[----:B--2---:R-:W-:Y:S05]  /*fab0*/  @!P2 BRA `(.L_x_3571) ;  /* 0xfffffffc00eca947 */ /* 0x004fea000383ffff */
[----:B------:R-:W-:Y:S05]  /*fac0*/  BRA `(.L_x_3570) ;  /* 0xffffff6000407947 */ /* 0x000fea000383ffff */
.L_x_3575:
[----:B--2---:R2:W3:Y:S02]  /*fad0*/  SYNCS.PHASECHK.TRANS64.TRYWAIT P2, [R183+URZ+0x22850], R6 ;  /* 0x02285006b70075a7 */ /* 0x0044e4000804017f */
[----:B---3--:R-:W-:Y:S05]  /*fae0*/  @!P2 NANOSLEEP.SYNCS 0x989680 ;  /* 0x009896800000a95d */ /* 0x008fea0003900000 */
[----:B------:R-:W3:Y:S02]  /*faf0*/  @!P2 SYNCS.PHASECHK.TRANS64 P2, [R183+URZ+0x22850], R6 ;  /* 0x02285006b700a5a7 */ /* 0x000ee4000804007f */
[----:B---3--:R-:W-:Y:S05]  /*fb00*/  @!P2 BRA `(.L_x_3575) ;  /* 0xfffffffc00f0a947 */ /* 0x008fea000383ffff */
[----:B------:R-:W-:Y:S05]  /*fb10*/  BRA `(.L_x_3574) ;  /* 0xffffff7800587947 */ /* 0x000fea000383ffff */
.L_x_3615:
        /* <DEDUP_REMOVED lines=11> */
.L_x_3684:
[----:B------:R-:W-:Y:S05]  /*fbd0*/  BSYNC B0 ;  /* 0x0000000000007941 */ /* 0x000fea0003800000 */
.L_x_3683:
[----:B------:R-:W-:Y:S05]  /*fbe0*/  BRA `(.L_x_3685) ;  /* 0xffffffc800a87947 */ /* 0x000fea000383ffff */
.L_x_3616:
[----:B------:R-:W-:Y:S01]  /*fbf0*/  BSSY B0, `(.L_x_3686) ;  /* 0x0000006000007945 */ /* 0x000fe20003800000 */
[----:B------:R-:W-:-:S07]  /*fc00*/  IMAD.MOV.U32 R15, RZ, RZ, -0x1 ;  /* 0xffffffffff0f7424 */ /* 0x000fce00078e00ff */
[----:B------:R-:W-:Y:S05]  /*fc10*/  WARPSYNC.COLLECTIVE R15, `(.L_x_3687) ;  /* 0x000000000f0c7348 */ /* 0x000fea0003c00000 */
[----:B------:R-:W-:Y:S02]  /*fc20*/  ELECT P6, UR62, PT ;  /* 0x00000000003e782f */ /* 0x000fe400038c0000 */
[----:B------:R-:W-:Y:S01]  /*fc30*/  MOV R14, UR62 ;  /* 0x0000003e000e7c02 */ /* 0x000fe20008000f00 */
[----:B------:R-:W-:Y:S10]  /*fc40*/  ENDCOLLECTIVE ;  /* 0x000000000000791b */ /* 0x000ff40003800000 */
.L_x_3687:
[----:B------:R-:W-:Y:S05]  /*fc50*/  BSYNC B0 ;  /* 0x0000000000007941 */ /* 0x000fea0003800000 */
.L_x_3686:
[----:B------:R-:W-:Y:S05]  /*fc60*/  BRA `(.L_x_3688) ;  /* 0xffffffc800987947 */ /* 0x000fea000383ffff */
.L_x_3619:
[----:B0-----:R0:W1:Y:S02]  /*fc70*/  SYNCS.PHASECHK.TRANS64.TRYWAIT P0, [R8+URZ+0x22840], R10 ;  /* 0x0228400a080075a7 */ /* 0x001064000800017f */
[----:B-1----:R-:W-:Y:S05]  /*fc80*/  @!P0 NANOSLEEP.SYNCS 0x989680 ;  /* 0x009896800000895d */ /* 0x002fea0003900000 */
[----:B------:R-:W1:Y:S02]  /*fc90*/  @!P0 SYNCS.PHASECHK.TRANS64 P0, [R8+URZ+0x22840], R10 ;  /* 0x0228400a080085a7 */ /* 0x000e64000800007f */
[----:B-1----:R-:W-:Y:S05]  /*fca0*/  @!P0 BRA `(.L_x_3619) ;  /* 0xfffffffc00f08947 */ /* 0x002fea000383ffff */
[----:B------:R-:W-:Y:S05]  /*fcb0*/  BRA `(.L_x_3689) ;  /* 0xffffffc800fc7947 */ /* 0x000fea000383ffff */
.L_x_3622:
        /* <DEDUP_REMOVED lines=8> */
.L_x_3625:
[----:B0-----:R0:W1:Y:S02]  /*fd40*/  SYNCS.PHASECHK.TRANS64.TRYWAIT P0, [R11+URZ+0x22860], R6 ;  /* 0x022860060b0075a7 */ /* 0x001064000800017f */
[----:B-1----:R-:W-:Y:S05]  /*fd50*/  @!P0 NANOSLEEP.SYNCS 0x989680 ;  /* 0x009896800000895d */ /* 0x002fea0003900000 */
[----:B------:R-:W1:Y:S02]  /*fd60*/  @!P0 SYNCS.PHASECHK.TRANS64 P0, [R11+URZ+0x22860], R6 ;  /* 0x022860060b0085a7 */ /* 0x000e64000800007f */
[----:B-1----:R-:W-:Y:S05]  /*fd70*/  @!P0 BRA `(.L_x_3625) ;  /* 0xfffffffc00f08947 */ /* 0x002fea000383ffff */
[----:B------:R-:W-:Y:S05]  /*fd80*/  BRA `(.L_x_3691) ;  /* 0xffffffcc00f47947 */ /* 0x000fea000383ffff */
.L_x_3634:
[----:B-1----:R1:W2:Y:S02]  /*fd90*/  SYNCS.PHASECHK.TRANS64.TRYWAIT P0, [R2+URZ+0x22840], R3 ;  /* 0x02284003020075a7 */ /* 0x0022a4000800017f */
[----:B--2---:R-:W-:Y:S05]  /*fda0*/  @!P0 NANOSLEEP.SYNCS 0x989680 ;  /* 0x009896800000895d */ /* 0x004fea0003900000 */
[----:B------:R-:W2:Y:S02]  /*fdb0*/  @!P0 SYNCS.PHASECHK.TRANS64 P0, [R2+URZ+0x22840], R3 ;  /* 0x02284003020085a7 */ /* 0x000ea4000800007f */
[----:B--2---:R-:W-:Y:S05]  /*fdc0*/  @!P0 BRA `(.L_x_3634) ;  /* 0xfffffffc00f08947 */ /* 0x004fea000383ffff */
[----:B------:R-:W-:Y:S05]  /*fdd0*/  BRA `(.L_x_3692) ;  /* 0xffffffd4006c7947 */ /* 0x000fea000383ffff */
.L_x_3636:
[----:B0-----:R0:W2:Y:S02]  /*fde0*/  SYNCS.PHASECHK.TRANS64.TRYWAIT P0, [R2+URZ+0x22860], R3 ;  /* 0x02286003020075a7 */ /* 0x0010a4000800017f */
[----:B--2---:R-:W-:Y:S05]  /*fdf0*/  @!P0 NANOSLEEP.SYNCS 0x989680 ;  /* 0x009896800000895d */ /* 0x004fea0003900000 */
[----:B------:R-:W2:Y:S02]  /*fe00*/  @!P0 SYNCS.PHASECHK.TRANS64 P0, [R2+URZ+0x22860], R3 ;  /* 0x02286003020085a7 */ /* 0x000ea4000800007f */
[----:B--2---:R-:W-:Y:S05]  /*fe10*/  @!P0 BRA `(.L_x_3636) ;  /* 0xfffffffc00f08947 */ /* 0x004fea000383ffff */
[----:B------:R-:W-:Y:S05]  /*fe20*/  BRA `(.L_x_3693) ;  /* 0xffffffd400dc7947 */ /* 0x000fea000383ffff */
.L_x_3641:
[----:B-1----:R1:W2:Y:S02]  /*fe30*/  SYNCS.PHASECHK.TRANS64.TRYWAIT P0, [R2+URZ+0x22840], R3 ;  /* 0x02284003020075a7 */ /* 0x0022a4000800017f */
[----:B--2---:R-:W-:Y:S05]  /*fe40*/  @!P0 NANOSLEEP.SYNCS 0x989680 ;  /* 0x009896800000895d */ /* 0x004fea0003900000 */
[----:B------:R-:W2:Y:S02]  /*fe50*/  @!P0 SYNCS.PHASECHK.TRANS64 P0, [R2+URZ+0x22840], R3 ;  /* 0x02284003020085a7 */ /* 0x000ea4000800007f */
[----:B--2---:R-:W-:Y:S05]  /*fe60*/  @!P0 BRA `(.L_x_3641) ;  /* 0xfffffffc00f08947 */ /* 0x004fea000383ffff */
[----:B------:R-:W-:Y:S05]  /*fe70*/  BRA `(.L_x_3694) ;  /* 0xffffffdc00287947 */ /* 0x000fea000383ffff */
.L_x_3643:
[----:B0-----:R0:W2:Y:S02]  /*fe80*/  SYNCS.PHASECHK.TRANS64.TRYWAIT P1, [R2+URZ+0x22860], R3 ;  /* 0x02286003020075a7 */ /* 0x0010a4000802017f */
[----:B--2---:R-:W-:Y:S05]  /*fe90*/  @!P1 NANOSLEEP.SYNCS 0x989680 ;  /* 0x009896800000995d */ /* 0x004fea0003900000 */
[----:B------:R-:W2:Y:S02]  /*fea0*/  @!P1 SYNCS.PHASECHK.TRANS64 P1, [R2+URZ+0x22860], R3 ;  /* 0x02286003020095a7 */ /* 0x000ea4000802007f */
[----:B--2---:R-:W-:Y:S05]  /*feb0*/  @!P1 BRA `(.L_x_3643) ;  /* 0xfffffffc00f09947 */ /* 0x004fea000383ffff */
[----:B------:R-:W-:Y:S05]  /*fec0*/  BRA `(.L_x_3695) ;  /* 0xffffffdc00947947 */ /* 0x000fea000383ffff */
.L_x_3648:
[----:B--2---:R2:W3:Y:S02]  /*fed0*/  SYNCS.PHASECHK.TRANS64.TRYWAIT P0, [R2+URZ+0x22840], R3 ;  /* 0x02284003020075a7 */ /* 0x0044e4000800017f */
[----:B---3--:R-:W-:Y:S05]  /*fee0*/  @!P0 NANOSLEEP.SYNCS 0x989680 ;  /* 0x009896800000895d */ /* 0x008fea0003900000 */
[----:B------:R-:W3:Y:S02]  /*fef0*/  @!P0 SYNCS.PHASECHK.TRANS64 P0, [R2+URZ+0x22840], R3 ;  /* 0x02284003020085a7 */ /* 0x000ee4000800007f */
[----:B---3--:R-:W-:Y:S05]  /*ff00*/  @!P0 BRA `(.L_x_3648) ;  /* 0xfffffffc00f08947 */ /* 0x008fea000383ffff */
[----:B------:R-:W-:Y:S05]  /*ff10*/  BRA `(.L_x_3696) ;  /* 0xffffffe000c07947 */ /* 0x000fea000383ffff */
.L_x_3650:
[----:B0-----:R0:W1:Y:S02]  /*ff20*/  SYNCS.PHASECHK.TRANS64.TRYWAIT P1, [R2+URZ+0x22860], R3 ;  /* 0x02286003020075a7 */ /* 0x001064000802017f */
[----:B-1----:R-:W-:Y:S05]  /*ff30*/  @!P1 NANOSLEEP.SYNCS 0x989680 ;  /* 0x009896800000995d */ /* 0x002fea0003900000 */
[----:B------:R-:W1:Y:S02]  /*ff40*/  @!P1 SYNCS.PHASECHK.TRANS64 P1, [R2+URZ+0x22860], R3 ;  /* 0x02286003020095a7 */ /* 0x000e64000802007f */
[----:B-1----:R-:W-:Y:S05]  /*ff50*/  @!P1 BRA `(.L_x_3650) ;  /* 0xfffffffc00f09947 */ /* 0x002fea000383ffff */
[----:B------:R-:W-:Y:S05]  /*ff60*/  BRA `(.L_x_3697) ;  /* 0xffffffe400307947 */ /* 0x000fea000383ffff */
.L_x_3655:
        /* <DEDUP_REMOVED lines=8> */
.L_x_3699:
[----:B------:R-:W-:Y:S05]  /*fff0*/  BSYNC B0 ;  /* 0x0000000000007941 */ /* 0x000fea0003800000 */
.L_x_3698:
        /* <DEDUP_REMOVED lines=8> */
.L_x_3700:
[----:B------:R-:W-:Y:S01]  /*10080*/  IMAD.MOV.U32 R7, RZ, RZ, R14 ;  /* 0x000000ffff077224 */ /* 0x000fe200078e000e */
[----:B------:R-:W-:Y:S06]  /*10090*/  BRA `(.L_x_3701) ;  /* 0xffffffe800247947 */ /* 0x000fec000383ffff */
.L_x_3658:
[----:B------:R-:W-:Y:S01]  /*100a0*/  BSSY B0, `(.L_x_3702) ;  /* 0x0000008000007945 */ /* 0x000fe20003800000 */
[----:B-----5:R-:W-:Y:S02]  /*100b0*/  IMAD.MOV.U32 R13, RZ, RZ, R17 ;  /* 0x000000ffff0d7224 */ /* 0x020fe400078e0011 */
[----:B------:R-:W-:Y:S02]  /*100c0*/  IMAD.MOV.U32 R12, RZ, RZ, 0x1 ;  /* 0x00000001ff0c7424 */ /* 0x000fe400078e00ff */
[----:B------:R-:W-:Y:S02]  /*100d0*/  IMAD.MOV.U32 R11, RZ, RZ, RZ ;  /* 0x000000ffff0b7224 */ /* 0x000fe400078e00ff */
[----:B------:R-:W-:-:S07]  /*100e0*/  IMAD.MOV.U32 R15, RZ, RZ, -0x1 ;  /* 0xffffffffff0f7424 */ /* 0x000fce00078e00ff */
[----:B01234-:R-:W-:Y:S05]  /*100f0*/  WARPSYNC.COLLECTIVE R15, `(.L_x_3703) ;  /* 0x000000000f087348 */ /* 0x01ffea0003c00000 */
[----:B------:R0:W0:Y:S02]  /*10100*/  SHFL.UP P6, R14, R13, R12, R11 ;  /* 0x0400000c0d0e7389 */ /* 0x00002400000c000b */
[----:B01234-:R-:W-:Y:S01]  /*10110*/  ENDCOLLECTIVE ;  /* 0x000000000000791b */ /* 0x01ffe20003800000 */
.L_x_3703:
[----:B------:R-:W-:Y:S05]  /*10120*/  BSYNC B0 ;  /* 0x0000000000007941 */ /* 0x000fea0003800000 */
.L_x_3702:
        /* <DEDUP_REMOVED lines=10> */
.L_x_3704:
        /* <DEDUP_REMOVED lines=8> */
.L_x_3705:
        /* <DEDUP_REMOVED lines=8> */
.L_x_3706:
        /* <DEDUP_REMOVED lines=8> */
.L_x_3707:
        /* <DEDUP_REMOVED lines=8> */
.L_x_3708:
[----:B------:R-:W-:Y:S05]  /*103d0*/  BRA `(.L_x_3709) ;  /* 0xffffffe400e87947 */ /* 0x000fea000383ffff */
.L_x_3663:
[----:B------:R-:W-:Y:S01]  /*103e0*/  BSSY B0, `(.L_x_3710) ;  /* 0x0000008000007945 */ /* 0x000fe20003800000 */
[----:B-----5:R-:W-:Y:S02]  /*103f0*/  IMAD.MOV.U32 R13, RZ, RZ, R17 ;  /* 0x000000ffff0d7224 */ /* 0x020fe400078e0011 */
[----:B------:R-:W-:Y:S02]  /*10400*/  IMAD.MOV.U32 R12, RZ, RZ, 0x1 ;  /* 0x00000001ff0c7424 */ /* 0x000fe400078e00ff */
[----:B------:R-:W-:Y:S02]  /*10410*/  IMAD.MOV.U32 R11, RZ, RZ, RZ ;  /* 0x000000ffff0b7224 */ /* 0x000fe400078e00ff */
[----:B------:R-:W-:-:S07]  /*10420*/  IMAD.MOV.U32 R15, RZ, RZ, -0x1 ;  /* 0xffffffffff0f7424 */ /* 0x000fce00078e00ff */
[----:B0-2---:R-:W-:Y:S05]  /*10430*/  WARPSYNC.COLLECTIVE R15, `(.L_x_3711) ;  /* 0x000000000f087348 */ /* 0x005fea0003c00000 */
[----:B------:R1:W3:Y:S02]  /*10440*/  SHFL.UP P6, R14, R13, R12, R11 ;  /* 0x0400000c0d0e7389 */ /* 0x0002e400000c000b */
[----:B0123--:R-:W-:Y:S01]  /*10450*/  ENDCOLLECTIVE ;  /* 0x000000000000791b */ /* 0x00ffe20003800000 */
.L_x_3711:
[----:B------:R-:W-:Y:S05]  /*10460*/  BSYNC B0 ;  /* 0x0000000000007941 */ /* 0x000fea0003800000 */
.L_x_3710:
        /* <DEDUP_REMOVED lines=10> */
.L_x_3712:
        /* <DEDUP_REMOVED lines=8> */
.L_x_3713:
        /* <DEDUP_REMOVED lines=8> */
.L_x_3714:
        /* <DEDUP_REMOVED lines=8> */
.L_x_3715:
        /* <DEDUP_REMOVED lines=8> */
.L_x_3716:
[----:B------:R-:W-:Y:S05]  /*10710*/  BRA `(.L_x_3717) ;  /* 0xffffffe400cc7947 */ /* 0x000fea000383ffff */
.L_x_3665:
[----:B------:R-:W-:Y:S01]  /*10720*/  BSSY B0, `(.L_x_3718) ;  /* 0x0000006000007945 */ /* 0x000fe20003800000 */
[----:B------:R-:W-:Y:S01]  /*10730*/  PLOP3.LUT P6, PT, P6, PT, PT, 0x8, 0x0 ;  /* 0x000000000000781c */ /* 0x000fe200037ce170 */
[----:B------:R-:W-:-:S12]  /*10740*/  IMAD.MOV.U32 R15, RZ, RZ, -0x1 ;  /* 0xffffffffff0f7424 */ /* 0x000fd800078e00ff */
[----:B0-----:R-:W-:Y:S05]  /*10750*/  WARPSYNC.COLLECTIVE R15, `(.L_x_3719) ;  /* 0x000000000f087348 */ /* 0x001fea0003c00000 */
[----:B------:R-:W-:Y:S01]  /*10760*/  VOTE.ANY R14, PT, P6 ;  /* 0x00000000000e7806 */ /* 0x000fe200030e0100 */
[----:B0-----:R-:W-:Y:S06]  /*10770*/  ENDCOLLECTIVE ;  /* 0x000000000000791b */ /* 0x001fec0003800000 */
.L_x_3719:
[----:B------:R-:W-:Y:S05]  /*10780*/  BSYNC B0 ;  /* 0x0000000000007941 */ /* 0x000fea0003800000 */
.L_x_3718:
        /* <DEDUP_REMOVED lines=9> */
.L_x_3720:
[----:B------:R-:W-:Y:S01]  /*10820*/  IMAD.MOV.U32 R17, RZ, RZ, R14 ;  /* 0x000000ffff117224 */ /* 0x000fe200078e000e */
[----:B------:R-:W-:Y:S06]  /*10830*/  BRA `(.L_x_3721) ;  /* 0xffffffe400bc7947 */ /* 0x000fec000383ffff */
.L_x_3667:
[----:B------:R-:W-:Y:S01]  /*10840*/  BSSY B0, `(.L_x_3722) ;  /* 0x0000007000007945 */ /* 0x000fe20003800000 */
[----:B------:R-:W-:Y:S02]  /*10850*/  IMAD.MOV.U32 R13, RZ, RZ, R2 ;  /* 0x000000ffff0d7224 */ /* 0x000fe400078e0002 */
[----:B------:R-:W-:Y:S02]  /*10860*/  IMAD.MOV.U32 R11, RZ, RZ, 0x1f ;  /* 0x0000001fff0b7424 */ /* 0x000fe400078e00ff */
[----:B------:R-:W-:-:S07]  /*10870*/  IMAD.MOV.U32 R15, RZ, RZ, -0x1 ;  /* 0xffffffffff0f7424 */ /* 0x000fce00078e00ff */
[----:B012---:R-:W-:Y:S05]  /*10880*/  WARPSYNC.COLLECTIVE R15, `(.L_x_3723) ;  /* 0x000000000f087348 */ /* 0x007fea0003c00000 */
[----:B------:R3:W4:Y:S02]  /*10890*/  SHFL.IDX P6, R14, R13, R12, R11 ;  /* 0x0000000c0d0e7389 */ /* 0x00072400000c000b */
[----:B01234-:R-:W-:Y:S01]  /*108a0*/  ENDCOLLECTIVE ;  /* 0x000000000000791b */ /* 0x01ffe20003800000 */
.L_x_3723:
[----:B------:R-:W-:Y:S05]  /*108b0*/  BSYNC B0 ;  /* 0x0000000000007941 */ /* 0x000fea0003800000 */
.L_x_3722:
[----:B------:R-:W-:Y:S01]  /*108c0*/  IMAD.MOV.U32 R7, RZ, RZ, R14 ;  /* 0x000000ffff077224 */ /* 0x000fe200078e000e */
[----:B------:R-:W-:Y:S06]  /*108d0*/  BRA `(.L_x_3666) ;  /* 0xffffffe400b07947 */ /* 0x000fec000383ffff */
.L_x_3671:
[----:B-1----:R1:W2:Y:S02]  /*108e0*/  SYNCS.PHASECHK.TRANS64.TRYWAIT P0, [R0+URZ+0x22820], R3 ;  /* 0x02282003000075a7 */ /* 0x0022a4000800017f */
[----:B--2---:R-:W-:Y:S05]  /*108f0*/  @!P0 NANOSLEEP.SYNCS 0x989680 ;  /* 0x009896800000895d */ /* 0x004fea0003900000 */
[----:B------:R-:W2:Y:S02]  /*10900*/  @!P0 SYNCS.PHASECHK.TRANS64 P0, [R0+URZ+0x22820], R3 ;  /* 0x02282003000085a7 */ /* 0x000ea4000800007f */
[----:B--2---:R-:W-:Y:S05]  /*10910*/  @!P0 BRA `(.L_x_3671) ;  /* 0xfffffffc00f08947 */ /* 0x004fea000383ffff */
[----:B------:R-:W-:Y:S05]  /*10920*/  BRA `(.L_x_3724) ;  /* 0xffffffec00247947 */ /* 0x000fea000383ffff */
.L_x_3672:
        /* <DEDUP_REMOVED lines=11> */
.L_x_3726:
[----:B------:R-:W-:Y:S05]  /*109e0*/  BSYNC B0 ;  /* 0x0000000000007941 */ /* 0x000fea0003800000 */
.L_x_3725:
[----:B------:R-:W-:Y:S05]  /*109f0*/  BRA `(.L_x_3727) ;  /* 0xffffffec000c7947 */ /* 0x000fea000383ffff */
.L_x_3675:
[----:B------:R-:W-:Y:S01]  /*10a00*/  BSSY B1, `(.L_x_3728) ;  /* 0x0000006000017945 */ /* 0x000fe20003800000 */
[----:B------:R-:W-:-:S07]  /*10a10*/  IMAD.MOV.U32 R15, RZ, RZ, -0x1 ;  /* 0xffffffffff0f7424 */ /* 0x000fce00078e00ff */
[----:B012---:R-:W-:Y:S05]  /*10a20*/  WARPSYNC.COLLECTIVE R15, `(.L_x_3729) ;  /* 0x000000000f0c7348 */ /* 0x007fea0003c00000 */
[----:B------:R-:W-:Y:S02]  /*10a30*/  ELECT P6, UR62, PT ;  /* 0x00000000003e782f */ /* 0x000fe400038c0000 */
[----:B------:R-:W-:Y:S01]  /*10a40*/  MOV R14, UR62 ;  /* 0x0000003e000e7c02 */ /* 0x000fe20008000f00 */
[----:B012---:R-:W-:Y:S10]  /*10a50*/  ENDCOLLECTIVE ;  /* 0x000000000000791b */ /* 0x007ff40003800000 */
.L_x_3729:
[----:B------:R-:W-:Y:S05]  /*10a60*/  BSYNC B1 ;  /* 0x0000000000017941 */ /* 0x000fea0003800000 */
.L_x_3728:
[----:B------:R-:W-:Y:S05]  /*10a70*/  BRA `(.L_x_3730) ;  /* 0xffffffec00047947 */ /* 0x000fea000383ffff */
.L_x_3677:
[----:B-1----:R1:W2:Y:S02]  /*10a80*/  SYNCS.PHASECHK.TRANS64.TRYWAIT P0, [R6+URZ], R5 ;  /* 0x00000005060075a7 */ /* 0x0022a4000800017f */
[----:B--2---:R-:W-:Y:S05]  /*10a90*/  @!P0 NANOSLEEP.SYNCS 0x989680 ;  /* 0x009896800000895d */ /* 0x004fea0003900000 */
[----:B------:R-:W2:Y:S02]  /*10aa0*/  @!P0 SYNCS.PHASECHK.TRANS64 P0, [R6+URZ], R5 ;  /* 0x00000005060085a7 */ /* 0x000ea4000800007f */
[----:B--2---:R-:W-:Y:S05]  /*10ab0*/  @!P0 BRA `(.L_x_3677) ;  /* 0xfffffffc00f08947 */ /* 0x004fea000383ffff */
[----:B------:R-:W-:Y:S05]  /*10ac0*/  BRA `(.L_x_3731) ;  /* 0xffffffec00407947 */ /* 0x000fea000383ffff */
.L_x_3678:
[----:B--2---:R2:W3:Y:S02]  /*10ad0*/  SYNCS.PHASECHK.TRANS64.TRYWAIT P0, [R7+URZ], R2 ;  /* 0x00000002070075a7 */ /* 0x0044e4000800017f */
[----:B---3--:R-:W-:Y:S05]  /*10ae0*/  @!P0 NANOSLEEP.SYNCS 0x989680 ;  /* 0x009896800000895d */ /* 0x008fea0003900000 */
[----:B------:R-:W3:Y:S02]  /*10af0*/  @!P0 SYNCS.PHASECHK.TRANS64 P0, [R7+URZ], R2 ;  /* 0x00000002070085a7 */ /* 0x000ee4000800007f */
[----:B---3--:R-:W-:Y:S05]  /*10b00*/  @!P0 BRA `(.L_x_3678) ;  /* 0xfffffffc00f08947 */ /* 0x008fea000383ffff */
[----:B------:R-:W-:Y:S05]  /*10b10*/  BRA `(.L_x_3732) ;  /* 0xffffffec00347947 */ /* 0x000fea000383ffff */
.L_x_3680:
[----:B---3--:R3:W4:Y:S02]  /*10b20*/  SYNCS.PHASECHK.TRANS64.TRYWAIT P0, [R4+URZ], R5 ;  /* 0x00000005040075a7 */ /* 0x008724000800017f */
[----:B----4-:R-:W-:Y:S05]  /*10b30*/  @!P0 NANOSLEEP.SYNCS 0x989680 ;  /* 0x009896800000895d */ /* 0x010fea0003900000 */
[----:B------:R-:W4:Y:S02]  /*10b40*/  @!P0 SYNCS.PHASECHK.TRANS64 P0, [R4+URZ], R5 ;  /* 0x00000005040085a7 */ /* 0x000f24000800007f */
[----:B----4-:R-:W-:Y:S05]  /*10b50*/  @!P0 BRA `(.L_x_3680) ;  /* 0xfffffffc00f08947 */ /* 0x010fea000383ffff */
[----:B------:R-:W-:Y:S05]  /*10b60*/  BRA `(.L_x_3733) ;  /* 0xffffffec003c7947 */ /* 0x000fea000383ffff */
.L_x_3734:
        /* <DEDUP_REMOVED lines=9> */
.L_x_4731:


//--------------------- .text._ZN7cutlass13device_kernelIN5flash11enable_sm90INS1_16FlashAttnFwdSm90INS1_25CollectiveMainloopFwdSm90ILi2EN4cute5tupleIJNS5_1CILi1EEES8_S8_EEENS6_IJNS7_ILi128EEENS7_ILi96EEENS7_ILi64EEEEEELi256ENS_6half_tEfNS_4arch4Sm90ELb1ELb0ELb0ELb1ELb0ELb1ELb0ELb1ELb0ELb0ELb0ELb0EEENS1_21CollectiveEpilogueFwdINS6_IJSA_NS7_ILi256EEESB_EEES9_SE_SG_Li256ELb1ELb0ELb0ELb0EEENS1_36VarlenDynamicPersistentTileSchedulerILi128ELi96ELi256ELi32ELb0ELb0ELb1ELb1ELb1ELb1EEEEEEEEEvNT_6ParamsE --------------------------
	.section	.text._ZN7cutlass13device_kernelIN5flash11enable_sm90INS1_16FlashAttnFwdSm90INS1_25CollectiveMainloopFwdSm90ILi2EN4cute5tupleIJNS5_1CILi1EEES8_S8_EEENS6_IJNS7_ILi128EEENS7_ILi96EEENS7_ILi64EEEEEELi256ENS_6half_tEfNS_4arch4Sm90ELb1ELb0ELb0ELb1ELb0ELb1ELb0ELb1ELb0ELb0ELb0ELb0EEENS1_21CollectiveEpilogueFwdINS6_IJSA_NS7_ILi256EEESB_EEES9_SE_SG_Li256ELb1ELb0ELb0ELb0EEENS1_36VarlenDynamicPersistentTileSchedulerILi128ELi96ELi256ELi32ELb0ELb0ELb1ELb1ELb1ELb1EEEEEEEEEvNT_6ParamsE,"ax",@progbits
	.align	128
.text._ZN7cutlass13device_kernelIN5flash11enable_sm90INS1_16FlashAttnFwdSm90INS1_25CollectiveMainloopFwdSm90ILi2EN4cute5tupleIJNS5_1CILi1EEES8_S8_EEENS6_IJNS7_ILi128EEENS7_ILi96EEENS7_ILi64EEEEEELi256ENS_6half_tEfNS_4arch4Sm90ELb1ELb0ELb0ELb1ELb0ELb1ELb0ELb1ELb0ELb0ELb0ELb0EEENS1_21CollectiveEpilogueFwdINS6_IJSA_NS7_ILi256EEESB_EEES9_SE_SG_Li256ELb1ELb0ELb0ELb0EEENS1_36VarlenDynamicPersistentTileSchedulerILi128ELi96ELi256ELi32ELb0ELb0ELb1ELb1ELb1ELb1EEEEEEEEEvNT_6ParamsE:
        .type           _ZN7cutlass13device_kernelIN5flash11enable_sm90INS1_16FlashAttnFwdSm90INS1_25CollectiveMainloopFwdSm90ILi2EN4cute5tupleIJNS5_1CILi1EEES8_S8_EEENS6_IJNS7_ILi128EEENS7_ILi96EEENS7_ILi64EEEEEELi256ENS_6half_tEfNS_4arch4Sm90ELb1ELb0ELb0ELb1ELb0ELb1ELb0ELb1ELb0ELb0ELb0ELb0EEENS1_21CollectiveEpilogueFwdINS6_IJSA_NS7_ILi256EEESB_EEES9_SE_SG_Li256ELb1ELb0ELb0ELb0EEENS1_36VarlenDynamicPersistentTileSchedulerILi128ELi96ELi256ELi32ELb0ELb0ELb1ELb1ELb1ELb1EEEEEEEEEvNT_6ParamsE,@function
        .size           _ZN7cutlass13device_kernelIN5flash11enable_sm90INS1_16FlashAttnFwdSm90INS1_25CollectiveMainloopFwdSm90ILi2EN4cute5tupleIJNS5_1CILi1EEES8_S8_EEENS6_IJNS7_ILi128EEENS7_ILi96EEENS7_ILi64EEEEEELi256ENS_6half_tEfNS_4arch4Sm90ELb1ELb0ELb0ELb1ELb0ELb1ELb0ELb1ELb0ELb0ELb0ELb0EEENS1_21CollectiveEpilogueFwdINS6_IJSA_NS7_ILi256EEESB_EEES9_SE_SG_Li256ELb1ELb0ELb0ELb0EEENS1_36VarlenDynamicPersistentTileSchedulerILi128ELi96ELi256ELi32ELb0ELb0ELb1ELb1ELb1ELb1EEEEEEEEEvNT_6ParamsE,(.L_x_4732 - _ZN7cutlass13device_kernelIN5flash11enable_sm90INS1_16FlashAttnFwdSm90INS1_25CollectiveMainloopFwdSm90ILi2EN4cute5tupleIJNS5_1CILi1EEES8_S8_EEENS6_IJNS7_ILi128EEENS7_ILi96EEENS7_ILi64EEEEEELi256ENS_6half_tEfNS_4arch4Sm90ELb1ELb0ELb0ELb1ELb0ELb1ELb0ELb1ELb0ELb0ELb0ELb0EEENS1_21CollectiveEpilogueFwdINS6_IJSA_NS7_ILi256EEESB_EEES9_SE_SG_Li256ELb1ELb0ELb0ELb0EEENS1_36VarlenDynamicPersistentTileSchedulerILi128ELi96ELi256ELi32ELb0ELb0ELb1ELb1ELb1ELb1EEEEEEEEEvNT_6ParamsE)
        .other          _ZN7cutlass13device_kernelIN5flash11enable_sm90INS1_16FlashAttnFwdSm90INS1_25CollectiveMainloopFwdSm90ILi2EN4cute5tupleIJNS5_1CILi1EEES8_S8_EEENS6_IJNS7_ILi128EEENS7_ILi96EEENS7_ILi64EEEEEELi256ENS_6half_tEfNS_4arch4Sm90ELb1ELb0ELb0ELb1ELb0ELb1ELb0ELb1ELb0ELb0ELb0ELb0EEENS1_21CollectiveEpilogueFwdINS6_IJSA_NS7_ILi256EEESB_EEES9_SE_SG_Li256ELb1ELb0ELb0ELb0EEENS1_36VarlenDynamicPersistentTileSchedulerILi128ELi96ELi256ELi32ELb0ELb0ELb1ELb1ELb1ELb1EEEEEEEEEvNT_6ParamsE,@"STO_CUDA_ENTRY STV_DEFAULT"
_ZN7cutlass13device_kernelIN5flash11enable_sm90INS1_16FlashAttnFwdSm90INS1_25CollectiveMainloopFwdSm90ILi2EN4cute5tupleIJNS5_1CILi1EEES8_S8_EEENS6_IJNS7_ILi128EEENS7_ILi96EEENS7_ILi64EEEEEELi256ENS_6half_tEfNS_4arch4Sm90ELb1ELb0ELb0ELb1ELb0ELb1ELb0ELb1ELb0ELb0ELb0ELb0EEENS1_21CollectiveEpilogueFwdINS6_IJSA_NS7_ILi256EEESB_EEES9_SE_SG_Li256ELb1ELb0ELb0ELb0EEENS1_36VarlenDynamicPersistentTileSchedulerILi128ELi96ELi256ELi32ELb0ELb0ELb1ELb1ELb1ELb1EEEEEEEEEvNT_6ParamsE:
        /* <DEDUP_REMOVED lines=27> */
.L_x_3736:
[----:B------:R-:W-:Y:S05]  /*01b0*/  BSYNC B0 ;  /* 0x0000000000007941 */ /* 0x000fea0003800000 */
.L_x_3735:
        /* <DEDUP_REMOVED lines=41> */
.L_x_3737:
        /* <DEDUP_REMOVED lines=22> */
.L_x_3738:
        /* <DEDUP_REMOVED lines=18> */
.L_x_3739:
        /* <DEDUP_REMOVED lines=22> */
.L_x_3740:
        /* <DEDUP_REMOVED lines=22> */
.L_x_3741:
        /* <DEDUP_REMOVED lines=8> */
.L_x_3744:
[----:B------:R-:W-:-:S08]  /*0a10*/  NOP ;  /* 0x0000000000007918 */ /* 0x000fd00000000000 */
[----:B------:R-:W0:Y:S02]  /*0a20*/  USETMAXREG.TRY_ALLOC.CTAPOOL UP0, 0xf0 ;  /* 0x000000f0000079c8 */ /* 0x000e240008000600 */
[----:B0-----:R-:W-:-:S13]  /*0a30*/  PLOP3.LUT P0, PT, PT, PT, UP0, 0x80, 0x0 ;  /* 0x000000000000781c */ /* 0x001fda0003f0f008 */
[----:B------:R-:W-:Y:S05]  /*0a40*/  @!P0 BRA `(.L_x_3744) ;  /* 0xfffffffc00f08947 */ /* 0x000fea000383ffff */
[----:B------:R-:W2:Y:S01]  /*0a50*/  LDL.LU R0, [R1] ;  /* 0x0000000001007983 */ /* 0x000ea20000300800 */
[----:B------:R-:W0:Y:S01]  /*0a60*/  S2R R2, SR_TID.X ;  /* 0x0000000000027919 */ /* 0x000e220000002100 */
[----:B------:R-:W1:Y:S01]  /*0a70*/  S2UR UR5, SR_CgaCtaId ;  /* 0x00000000000579c3 */ /* 0x000e620000008800 */
[----:B------:R-:W-:Y:S01]  /*0a80*/  UMOV UR4, 0x400 ;  /* 0x0000040000047882 */ /* 0x000fe20000000000 */
[----:B0-----:R-:W-:-:S06]  /*0a90*/  SHF.R.U32.HI R2, RZ, 0x7, R2 ;  /* 0x00000007ff027819 */ /* 0x001fcc0000011602 */
[----:B------:R-:W-:Y:S06]  /*0aa0*/  BAR.ARV 0x8, 0x120 ;  /* 0x0204800000007b1d */ /* 0x000fec0000002000 */
[----:B------:R-:W-:-:S13]  /*0ab0*/  ISETP.NE.AND P0, PT, R2, 0x1, PT ;  /* 0x000000010200780c */ /* 0x000fda0003f05270 */
[----:B------:R-:W-:Y:S08]  /*0ac0*/  @!P0 BAR.ARV 0x9, 0x100 ;  /* 0x0244000000008b1d */ /* 0x000ff00000002000 */
[----:B------:R-:W-:Y:S01]  /*0ad0*/  BAR.SYNC.DEFER_BLOCKING 0x5, 0x120 ;  /* 0x0144800000007b1d */ /* 0x000fe20000010000 */
[----:B-1----:R-:W-:-:S06]  /*0ae0*/  ULEA UR4, UR5, UR4, 0x18 ;  /* 0x0000000405047291 */ /* 0x002fcc000f8ec03f */
[----:B------:R-:W-:Y:S01]  /*0af0*/  IMAD.U32 R18, RZ, RZ, UR4 ;  /* 0x00000004ff127e24 */ /* 0x000fe2000f8e00ff */
[----:B------:R-:W-:-:S04]  /*0b00*/  ULDC UR4, c[0x0][0xc14] ;  /* 0x0003050000047ab9 */ /* 0x000fc80000000800 */
[----:B------:R-:W0:Y:S01]  /*0b10*/  LDS.128 R204, [R18+0x228d0] ;  /* 0x0228d00012cc7984 */ /* 0x000e220000000c00 */
[----:B------:R-:W-:Y:S06]  /*0b20*/  BAR.ARV 0x4, 0x120 ;  /* 0x0104800000007b1d */ /* 0x000fec0000002000 */
[----:B--2---:R-:W-:-:S04]  /*0b30*/  LOP3.LUT R0, R0, 0xffffffef, RZ, 0xc0, !PT ;  /* 0xffffffef00007812 */ /* 0x004fc800078ec0ff */
[----:B------:R-:W-:-:S05]  /*0b40*/  @P0 LOP3.LUT R0, R0, 0x10, RZ, 0xfc, !PT ;  /* 0x0000001000000812 */ /* 0x000fca00078efcff */
[----:B------:R1:W-:Y:S01]  /*0b50*/  STL [R1], R0 ;  /* 0x0000000001007387 */ /* 0x0003e20000100800 */
[----:B0-----:R-:W-:-:S13]  /*0b60*/  ISETP.GE.AND P0, PT, R207, UR4, PT ;  /* 0x00000004cf007c0c */ /* 0x001fda000bf06270 */
[----:B-1----:R-:W-:Y:S05]  /*0b70*/  @P0 BRA `(.L_x_3745) ;  /* 0x0000017000580947 */ /* 0x002fea0003800000 */
        /* <DEDUP_REMOVED lines=12> */
[----:B------:R-:W-:-:S03]  /*0c40*/  IMAD.IADD R233, R10, 0x1, -R233 ;  /* 0x000000010ae97824 */ /* 0x000fc600078e0ae9 */
        /* <DEDUP_REMOVED lines=10> */
[----:B------:R-:W-:Y:S02]  /*0cf0*/  LEA.HI R3, R0, R10, RZ, 0x4 ;  /* 0x0000000a00037211 */ /* 0x000fe400078f20ff */
[----:B------:R-:W-:Y:S02]  /*0d00*/  LOP3.LUT R5, R5, 0xfffffff8, RZ, 0xc0, !PT ;  /* 0xfffffff805057812 */ /* 0x000fe400078ec0ff */
[----:B------:R-:W-:-:S02]  /*0d10*/  SHF.R.S32.HI R6, RZ, 0x4, R3 ;  /* 0x00000004ff067819 */ /* 0x000fc40000011403 */
[----:B------:R-:W-:Y:S01]  /*0d20*/  LOP3.LUT R212, R7, 0x7ffffffc, RZ, 0xc0, !PT ;  /* 0x7ffffffc07d47812 */ /* 0x000fe200078ec0ff */
[----:B------:R-:W-:Y:S01]  /*0d30*/  IMAD.IADD R9, R4, 0x1, -R5 ;  /* 0x0000000104097824 */ /* 0x000fe200078e0a05 */
[C---:B------:R-:W-:Y:S02]  /*0d40*/  LOP3.LUT R4, R3.reuse, 0x3fffff0, RZ, 0xc0, !PT ;  /* 0x03fffff003047812 */ /* 0x040fe400078ec0ff */
[----:B------:R-:W-:Y:S01]  /*0d50*/  LEA.HI R3, R3, R6, RZ, 0x1 ;  /* 0x0000000603037211 */ /* 0x000fe200078f08ff */
[----:B------:R-:W-:Y:S01]  /*0d60*/  IMAD R9, R8, 0x10, R9 ;  /* 0x0000001008097824 */ /* 0x000fe200078e0209 */
[----:B------:R-:W-:Y:S02]  /*0d70*/  IADD3 R212, R233, -R212, RZ ;  /* 0x800000d4e9d47210 */ /* 0x000fe40007ffe0ff */
[----:B------:R-:W-:Y:S02]  /*0d80*/  LOP3.LUT R5, R3, 0x1ffffffe, RZ, 0xc0, !PT ;  /* 0x1ffffffe03057812 */ /* 0x000fe400078ec0ff */
[----:B------:R-:W-:-:S02]  /*0d90*/  IADD3 R3, R10, -R4, RZ ;  /* 0x800000040a037210 */ /* 0x000fc40007ffe0ff */
[----:B------:R-:W-:Y:S01]  /*0da0*/  LEA R213, R2, R9, 0x6 ;  /* 0x0000000902d57211 */ /* 0x000fe200078e30ff */
[----:B------:R-:W-:Y:S02]  /*0db0*/  IMAD.IADD R5, R6, 0x1, -R5 ;  /* 0x0000000106057824 */ /* 0x000fe400078e0a05 */
[----:B------:R-:W-:Y:S01]  /*0dc0*/  IMAD R4, R210, 0x10, R3 ;  /* 0x00000010d2047824 */ /* 0x000fe200078e0203 */
[CC--:B------:R-:W-:Y:S01]  /*0dd0*/  LEA.HI R3, R0.reuse, R10.reuse, RZ, 0x2 ;  /* 0x0000000a00037211 */ /* 0x0c0fe200078f10ff */
[----:B------:R-:W-:Y:S01]  /*0de0*/  IMAD.MOV.U32 R2, RZ, RZ, RZ ;  /* 0x000000ffff027224 */ /* 0x000fe200078e00ff */
[----:B------:R-:W-:Y:S01]  /*0df0*/  LEA.HI R0, R0, R10, RZ, 0x3 ;  /* 0x0000000a00007211 */ /* 0x000fe200078f18ff */
[----:B------:R-:W-:Y:S01]  /*0e00*/  IMAD R5, R4, 0x8, R5 ;  /* 0x0000000804057824 */ /* 0x000fe200078e0205 */
[--C-:B------:R-:W-:Y:S02]  /*0e10*/  SHF.R.S32.HI R19, RZ, 0x2, R3.reuse ;  /* 0x00000002ff137819 */ /* 0x100fe40000011403 */
[----:B------:R-:W-:Y:S01]  /*0e20*/  LOP3.LUT R232, R3, 0xfffffffc, RZ, 0xc0, !PT ;  /* 0xfffffffc03e87812 */ /* 0x000fe200078ec0ff */
[----:B------:R-:W-:Y:S01]  /*0e30*/  IMAD.SHL.U32 R236, R5, 0x8, RZ ;  /* 0x0000000805ec7824 */ /* 0x000fe200078e00ff */
[----:B------:R-:W-:Y:S01]  /*0e40*/  SHF.R.S32.HI R4, RZ, 0x1f, R3 ;  /* 0x0000001fff047819 */ /* 0x000fe20000011403 */
[----:B------:R-:W-:Y:S01]  /*0e50*/  VIADD R226, R19, 0x40 ;  /* 0x0000004013e27836 */ /* 0x000fe20000000000 */
[----:B------:R-:W-:-:S02]  /*0e60*/  IADD3 R232, R10, -R232, RZ ;  /* 0x800000e80ae87210 */ /* 0x000fc40007ffe0ff */
[----:B------:R-:W-:Y:S01]  /*0e70*/  SHF.R.S32.HI R208, RZ, 0x3, R0 ;  /* 0x00000003ffd07819 */ /* 0x000fe20000011400 */
[----:B------:R-:W-:Y:S01]  /*0e80*/  IMAD.SHL.U32 R203, R226, 0x40, RZ ;  /* 0x00000040e2cb7824 */ /* 0x000fe200078e00ff */
        /* <DEDUP_REMOVED lines=8> */
[----:B------:R-:W-:Y:S01]  /*0f10*/  SHF.R.U32.HI R237, RZ, 0x3, R203 ;  /* 0x00000003ffed7819 */ /* 0x000fe200000116cb */
[----:B------:R-:W-:Y:S01]  /*0f20*/  IMAD.SHL.U32 R201, R0, 0x8, RZ ;  /* 0x0000000800c97824 */ /* 0x000fe200078e00ff */
[----:B------:R-:W-:-:S02]  /*0f30*/  LOP3.LUT R6, R203, 0x38, R16, 0xf8, !PT ;  /* 0x00000038cb067812 */ /* 0x000fc400078ef810 */
[----:B------:R-:W-:Y:S02]  /*0f40*/  LOP3.LUT R211, R3, 0xfffffe00, RZ, 0xc0, !PT ;  /* 0xfffffe0003d37812 */ /* 0x000fe400078ec0ff */
[----:B------:R-:W-:Y:S02]  /*0f50*/  LOP3.LUT R4, R4, 0xfffffff8, RZ, 0xc0, !PT ;  /* 0xfffffff804047812 */ /* 0x000fe400078ec0ff */
[----:B------:R-:W-:Y:S02]  /*0f60*/  LOP3.LUT R3, R211, R6, R237, 0xf6, !PT ;  /* 0x00000006d3037212 */ /* 0x000fe400078ef6ed */
[----:B------:R-:W-:Y:S01]  /*0f70*/  SHF.R.S32.HI R228, RZ, 0x1f, R19 ;  /* 0x0000001fffe47819 */ /* 0x000fe20000011413 */
[----:B------:R-:W-:Y:S01]  /*0f80*/  IMAD.IADD R230, R19, 0x1, -R4 ;  /* 0x0000000113e67824 */ /* 0x000fe200078e0a04 */
[----:B------:R-:W-:Y:S01]  /*0f90*/  SHF.R.S32.HI R17, RZ, 0x1f, R16 ;  /* 0x0000001fff117819 */ /* 0x000fe20000011410 */
[----:B------:R-:W-:-:S07]  /*0fa0*/  IMAD R234, R3, 0x2, R18 ;  /* 0x0000000203ea7824 */ /* 0x000fce00078e0212 */
.L_x_3899:
[----:B01---5:R-:W0:Y:S02]  /*0fb0*/  LDC.64 R4, c[0x0][0xc60] ;  /* 0x00031800ff047b82 */ /* 0x023e240000000a00 */
        /* <DEDUP_REMOVED lines=14> */
[C---:B------:R-:W-:Y:S02]  /*10a0*/  @P1 LEA R6, P2, R225.reuse, UR4, 0x2 ;  /* 0x00000004e1061c11 */ /* 0x040fe4000f8410ff */
        /* <DEDUP_REMOVED lines=24> */
[----:B0--3--:R-:W-:Y:S06]  /*1230*/  @P2 BRA `(.L_x_3746) ;  /* 0x0000000000242947 */ /* 0x009fec0003800000 */
        /* <DEDUP_REMOVED lines=9> */
.L_x_3746:
        /* <DEDUP_REMOVED lines=10> */
.L_x_3747:
[----:B------:R-:W-:Y:S05]  /*1370*/  @!P0 BRA `(.L_x_3748) ;  /* 0x00000000000c8947 */ /* 0x000fea0003800000 */
[----:B------:R-:W2:Y:S04]  /*1380*/  LDG.E R5, desc[UR40][R8.64] ;  /* 0x0000002808057981 */ /* 0x000ea8000c1e1900 */
[----:B------:R-:W2:Y:S02]  /*1390*/  LDG.E R24, desc[UR40][R8.64+0x4] ;  /* 0x0000042808187981 */ /* 0x000ea4000c1e1900 */
[----:B--2---:R-:W-:-:S07]  /*13a0*/  IMAD.IADD R24, R24, 0x1, -R5 ;  /* 0x0000000118187824 */ /* 0x004fce00078e0a05 */
.L_x_3748:
        /* <DEDUP_REMOVED lines=9> */
[----:B------:R-:W-:Y:S01]  /*1440*/  LEA R3, R205, 0xdf, 0x7 ;  /* 0x000000dfcd037811 */ /* 0x000fe200078e38ff */
        /* <DEDUP_REMOVED lines=10> */
[C---:B------:R-:W-:Y:S02]  /*14f0*/  IADD3 R0, R204.reuse, 0x5f, RZ ;  /* 0x0000005fcc007810 */ /* 0x040fe40007ffe0ff */
[----:B------:R-:W-:-:S03]  /*1500*/  IADD3 R3, R204, R3, -R202 ;  /* 0x00000003cc037210 */ /* 0x000fc60007ffe8ca */
[----:B------:R-:W-:-:S04]  /*1510*/  IMAD.HI R0, R0, 0x2aaaaaab, RZ ;  /* 0x2aaaaaab00007827 */ /* 0x000fc800078e02ff */
[----:B------:R-:W-:Y:S01]  /*1520*/  IMAD.HI R4, R3, 0x2aaaaaab, RZ ;  /* 0x2aaaaaab03047827 */ /* 0x000fe200078e02ff */
[----:B------:R-:W-:-:S04]  /*1530*/  SHF.R.U32.HI R3, RZ, 0x1f, R0 ;  /* 0x0000001fff037819 */ /* 0x000fc80000011600 */
[----:B------:R-:W-:Y:S02]  /*1540*/  SHF.R.U32.HI R5, RZ, 0x1f, R4 ;  /* 0x0000001fff057819 */ /* 0x000fe40000011604 */
[----:B------:R-:W-:Y:S02]  /*1550*/  LEA.HI.SX32 R3, R0, R3, 0x1c ;  /* 0x0000000300037211 */ /* 0x000fe400078fe2ff */
[----:B------:R-:W-:-:S04]  /*1560*/  LEA.HI.SX32 R176, R4, R5, 0x1c ;  /* 0x0000000504b07211 */ /* 0x000fc800078fe2ff */
[----:B------:R-:W-:-:S05]  /*1570*/  VIMNMX R176, R3, R176, PT ;  /* 0x000000b003b07248 */ /* 0x000fca0003fe0100 */
        /* <DEDUP_REMOVED lines=33> */
.L_x_3751:
[----:B------:R-:W-:Y:S05]  /*1790*/  BSYNC B6 ;  /* 0x0000000000067941 */ /* 0x000fea0003800000 */
.L_x_3750:
        /* <DEDUP_REMOVED lines=20> */
.L_x_3753:
[----:B------:R-:W-:Y:S05]  /*18e0*/  BSYNC B6 ;  /* 0x0000000000067941 */ /* 0x000fea0003800000 */
.L_x_3752:
        /* <DEDUP_REMOVED lines=21> */
[----:B--2---:R-:W-:Y:S01]  /*1a40*/  SHF.L.U64.HI R86, R42, 0x6, R43 ;  /* 0x000000062a567819 */ /* 0x004fe2000001022b */
[----:B------:R-:W-:Y:S01]  /*1a50*/  IMAD.SHL.U32 R28, R232, 0x4, RZ ;  /* 0x00000004e81c7824 */ /* 0x000fe200078e00ff */
[----:B------:R-:W-:Y:S01]  /*1a60*/  SHF.R.S32.HI R81, RZ, 0x1f, R226 ;  /* 0x0000001fff517819 */ /* 0x000fe200000114e2 */
[----:B------:R-:W-:-:S02]  /*1a70*/  IMAD R6, R33, R42, RZ ;  /* 0x0000002a21067224 */ /* 0x000fc400078e02ff */
[----:B-1----:R-:W-:Y:S01]  /*1a80*/  IMAD.WIDE.U32 R4, R56, R42, RZ ;  /* 0x0000002a38047225 */ /* 0x002fe200078e00ff */
[----:B------:R-:W-:Y:S02]  /*1a90*/  SHF.R.U32.HI R26, RZ, 0x7, R20 ;  /* 0x00000007ff1a7819 */ /* 0x000fe40000011614 */
[----:B------:R-:W-:Y:S01]  /*1aa0*/  SHF.R.S32.HI R29, RZ, 0x1f, R28 ;  /* 0x0000001fff1d7819 */ /* 0x000fe2000001141c */
[----:B------:R-:W0:Y:S01]  /*1ab0*/  @P0 LDC R3, c[0x0][0x42c] ;  /* 0x00010b00ff030b82 */ /* 0x000e220000000800 */
[----:B------:R-:W-:Y:S01]  /*1ac0*/  ISETP.NE.AND P6, PT, R26, 0x1, PT ;  /* 0x000000011a00780c */ /* 0x000fe20003fc5270 */
[----:B------:R-:W-:Y:S01]  /*1ad0*/  IMAD.SHL.U32 R87, R230, 0x40, RZ ;  /* 0x00000040e6577824 */ /* 0x000fe200078e00ff */
[----:B---3--:R-:W-:Y:S01]  /*1ae0*/  SHF.L.U64.HI R85, R54, 0x6, R55 ;  /* 0x0000000636557819 */ /* 0x008fe20000010237 */
[----:B------:R-:W-:Y:S01]  /*1af0*/  IMAD.MOV.U32 R78, RZ, RZ, 0x20 ;  /* 0x00000020ff4e7424 */ /* 0x000fe200078e00ff */
[----:B------:R-:W-:Y:S01]  /*1b00*/  IADD3 R79, R26, 0x8, RZ ;  /* 0x000000081a4f7810 */ /* 0x000fe20007ffe0ff */
[----:B------:R-:W-:Y:S01]  /*1b10*/  IMAD.SHL.U32 R83, R54, 0x40, RZ ;  /* 0x0000004036537824 */ /* 0x000fe200078e00ff */
[----:B------:R-:W-:Y:S01]  /*1b20*/  LOP3.LUT R87, R87, 0x1c0, RZ, 0xc0, !PT ;  /* 0x000001c057577812 */ /* 0x000fe200078ec0ff */
[----:B------:R-:W1:Y:S01]  /*1b30*/  @P0 LDC R7, c[0x0][0x430] ;  /* 0x00010c00ff070b82 */ /* 0x000e620000000800 */
[----:B------:R-:W-:-:S02]  /*1b40*/  IMAD R75, R43, 0x60, RZ ;  /* 0x000000602b4b7824 */ /* 0x000fc400078e02ff */
[----:B------:R-:W-:Y:S01]  /*1b50*/  SHF.R.U32.HI R80, RZ, 0x3, R87 ;  /* 0x00000003ff507819 */ /* 0x000fe20000011657 */
[----:B------:R-:W-:Y:S02]  /*1b60*/  IMAD.SHL.U32 R84, R42, 0x40, RZ ;  /* 0x000000402a547824 */ /* 0x000fe400078e00ff */
[----:B----4-:R-:W-:Y:S02]  /*1b70*/  IMAD.SHL.U32 R76, R27, 0x2, RZ ;  /* 0x000000021b4c7824 */ /* 0x010fe400078e00ff */
        /* <DEDUP_REMOVED lines=16> */
[----:B------:R-:W-:Y:S01]  /*1c80*/  SEL R8, R0, RZ, !P0 ;  /* 0x000000ff00087207 */ /* 0x000fe20004000000 */
[----:B------:R-:W0:Y:S02]  /*1c90*/  LDC.64 R24, c[0x0][0x3e8] ;  /* 0x0000fa00ff187b82 */ /* 0x000e240000000a00 */
[----:B------:R-:W-:-:S04]  /*1ca0*/  IMAD.WIDE.U32 R20, R41, UR4, R4 ;  /* 0x0000000429147c25 */ /* 0x000fc8000f8e0004 */
[----:B------:R-:W-:Y:S02]  /*1cb0*/  IMAD R0, R8, UR4, RZ ;  /* 0x0000000408007c24 */ /* 0x000fe4000f8e02ff */
[----:B------:R-:W-:-:S04]  /*1cc0*/  IMAD.WIDE.U32 R4, R19, R42, R16 ;  /* 0x0000002a13047225 */ /* 0x000fc800078e0010 */
[----:B------:R-:W-:Y:S01]  /*1cd0*/  IMAD R95, R41, UR5, R0 ;  /* 0x00000005295f7c24 */ /* 0x000fe2000f8e0200 */
[----:B------:R-:W-:Y:S05]  /*1ce0*/  @!P6 WARPSYNC.ALL ;  /* 0x000000000000e948 */ /* 0x000fea0003800000 */
[----:B------:R-:W-:Y:S01]  /*1cf0*/  ULDC UR4, c[0x0][0x310] ;  /* 0x0000c40000047ab9 */ /* 0x000fe20000000800 */
[----:B------:R-:W-:Y:S01]  /*1d00*/  IMAD.IADD R95, R21, 0x1, R95 ;  /* 0x00000001155f7824 */ /* 0x000fe200078e025f */
[----:B------:R-:W-:Y:S01]  /*1d10*/  ISETP.GE.AND P1, PT, R97, UR4, PT ;  /* 0x0000000461007c0c */ /* 0x000fe2000bf26270 */
[----:B------:R-:W-:Y:S01]  /*1d20*/  ULDC.64 UR6, c[0x0][0x320] ;  /* 0x0000c80000067ab9 */ /* 0x000fe20000000a00 */
[----:B------:R-:W-:Y:S01]  /*1d30*/  @!P6 BAR.SYNC.DEFER_BLOCKING 0x9, 0x100 ;  /* 0x024400000000eb1d */ /* 0x000fe20000010000 */
[----:B------:R-:W-:Y:S01]  /*1d40*/  IADD3 R93, P0, R20, R4, RZ ;  /* 0x00000004145d7210 */ /* 0x000fe20007f1e0ff */
[----:B------:R-:W-:Y:S01]  /*1d50*/  VIADD R4, R16, 0xc0 ;  /* 0x000000c010047836 */ /* 0x000fe20000000000 */
[----:B------:R-:W-:Y:S01]  /*1d60*/  SEL R3, RZ, 0xffffffff, P1 ;  /* 0xffffffffff037807 */ /* 0x000fe20000800000 */
[----:B0-----:R-:W-:Y:S01]  /*1d70*/  IMAD.WIDE.U32 R10, R19, R24, R16 ;  /* 0x00000018130a7225 */ /* 0x001fe200078e0010 */
[----:B------:R-:W-:-:S02]  /*1d80*/  IADD3.X R91, R95, R5, R6, P0, !PT ;  /* 0x000000055f5b7210 */ /* 0x000fc400007fe406 */
[C---:B------:R-:W-:Y:S01]  /*1d90*/  ISETP.GE.AND P0, PT, R16.reuse, UR4, PT ;  /* 0x0000000410007c0c */ /* 0x040fe2000bf06270 */
[----:B------:R-:W-:Y:S01]  /*1da0*/  IMAD.SHL.U32 R5, R3, 0x2, RZ ;  /* 0x0000000203057824 */ /* 0x000fe200078e00ff */
[----:B------:R-:W-:Y:S01]  /*1db0*/  IADD3 R6, R16, 0xe0, RZ ;  /* 0x000000e010067810 */ /* 0x000fe20007ffe0ff */
[----:B------:R-:W-:Y:S01]  /*1dc0*/  IMAD R3, R7, UR6, RZ ;  /* 0x0000000607037c24 */ /* 0x000fe2000f8e02ff */
[----:B------:R-:W-:Y:S01]  /*1dd0*/  SEL R0, RZ, 0x1, P0 ;  /* 0x00000001ff007807 */ /* 0x000fe20000000000 */
[----:B------:R-:W-:Y:S01]  /*1de0*/  IMAD.WIDE.U32 R42, R42, 0x60, RZ ;  /* 0x000000602a2a7825 */ /* 0x000fe200078e00ff */
[----:B------:R-:W-:Y:S02]  /*1df0*/  ISETP.GE.AND P0, PT, R96, UR4, PT ;  /* 0x0000000460007c0c */ /* 0x000fe4000bf06270 */
[----:B------:R-:W-:Y:S01]  /*1e00*/  ISETP.GE.AND P1, PT, R94, UR4, PT ;  /* 0x000000045e007c0c */ /* 0x000fe2000bf26270 */
[----:B------:R-:W-:Y:S01]  /*1e10*/  IMAD R7, R206, UR7, R3 ;  /* 0x00000007ce077c24 */ /* 0x000fe2000f8e0203 */
[----:B------:R-:W-:Y:S01]  /*1e20*/  ISETP.GE.AND P3, PT, R6, UR4, PT ;  /* 0x0000000406007c0c */ /* 0x000fe2000bf66270 */
[----:B------:R-:W-:Y:S01]  /*1e30*/  IMAD.WIDE.U32 R48, R24, 0x60, RZ ;  /* 0x0000006018307825 */ /* 0x000fe200078e00ff */
[----:B------:R-:W-:-:S02]  /*1e40*/  LOP3.LUT R0, R5, 0x2, R0, 0xe2, !PT ;  /* 0x0000000205007812 */ /* 0x000fc400078ee200 */
[----:B------:R-:W-:Y:S01]  /*1e50*/  SEL R3, RZ, 0x4, P0 ;  /* 0x00000004ff037807 */ /* 0x000fe20000000000 */
[----:B------:R-:W-:Y:S01]  /*1e60*/  IMAD.SHL.U32 R89, R24, 0x40, RZ ;  /* 0x0000004018597824 */ /* 0x000fe200078e00ff */
[----:B------:R-:W-:Y:S01]  /*1e70*/  SEL R6, RZ, 0x8, P1 ;  /* 0x00000008ff067807 */ /* 0x000fe20000800000 */
[----:B------:R-:W-:Y:S01]  /*1e80*/  IMAD.IADD R75, R43, 0x1, R75 ;  /* 0x000000012b4b7824 */ /* 0x000fe200078e024b */
[----:B------:R-:W-:Y:S02]  /*1e90*/  ISETP.GE.AND P0, PT, R92, UR4, PT ;  /* 0x000000045c007c0c */ /* 0x000fe4000bf06270 */
[----:B------:R-:W-:Y:S02]  /*1ea0*/  ISETP.GE.AND P1, PT, R90, UR4, PT ;  /* 0x000000045a007c0c */ /* 0x000fe4000bf26270 */
[----:B------:R-:W-:Y:S02]  /*1eb0*/  LOP3.LUT R0, R6, R0, R3, 0xfe, !PT ;  /* 0x0000000006007212 */ /* 0x000fe400078efe03 */
[----:B------:R-:W-:-:S02]  /*1ec0*/  SEL R3, RZ, 0x10, P0 ;  /* 0x00000010ff037807 */ /* 0x000fc40000000000 */
[----:B------:R-:W-:Y:S02]  /*1ed0*/  SEL R6, RZ, 0x20, P1 ;  /* 0x00000020ff067807 */ /* 0x000fe40000800000 */
[----:B------:R-:W-:Y:S01]  /*1ee0*/  ISETP.GE.AND P2, PT, R4, UR4, PT ;  /* 0x0000000404007c0c */ /* 0x000fe2000bf46270 */
[----:B------:R-:W-:Y:S01]  /*1ef0*/  IMAD.WIDE.U32 R4, R206, UR6, R16 ;  /* 0x00000006ce047c25 */ /* 0x000fe2000f8e0010 */
[----:B------:R-:W-:Y:S01]  /*1f00*/  LOP3.LUT R3, R6, R0, R3, 0xfe, !PT ;  /* 0x0000000006037212 */ /* 0x000fe200078efe03 */
[----:B------:R-:W-:Y:S01]  /*1f10*/  ULDC.64 UR4, c[0x0][0x328] ;  /* 0x0000ca0000047ab9 */ /* 0x000fe20000000a00 */
[----:B------:R-:W-:Y:S01]  /*1f20*/  SEL R0, RZ, 0x40, P2 ;  /* 0x00000040ff007807 */ /* 0x000fe20001000000 */
[----:B------:R-:W-:Y:S01]  /*1f30*/  IMAD R6, R228, R24, RZ ;  /* 0x00000018e4067224 */ /* 0x000fe200078e02ff */
[----:B------:R-:W-:Y:S02]  /*1f40*/  ISETP.GE.AND P0, PT, R16, R27, PT ;  /* 0x0000001b1000720c */ /* 0x000fe40003f06270 */
[----:B------:R-:W-:Y:S01]  /*1f50*/  IADD3 R5, R5, R7, RZ ;  /* 0x0000000705057210 */ /* 0x000fe20007ffe0ff */
[----:B------:R-:W-:Y:S01]  /*1f60*/  IMAD R7, R8, UR4, RZ ;  /* 0x0000000408077c24 */ /* 0x000fe2000f8e02ff */
[----:B------:R-:W-:Y:S01]  /*1f70*/  LOP3.LUT R0, R3, R0, RZ, 0xfc, !PT ;  /* 0x0000000003007212 */ /* 0x000fe200078efcff */
[----:B------:R-:W-:Y:S01]  /*1f80*/  IMAD.WIDE.U32 R8, R19, R54, R16 ;  /* 0x0000003613087225 */ /* 0x000fe200078e0010 */
[----:B------:R-:W-:-:S02]  /*1f90*/  SEL R3, R27, RZ, P0 ;  /* 0x000000ff1b037207 */ /* 0x000fc40000000000 */
[----:B------:R-:W-:Y:S01]  /*1fa0*/  LOP3.LUT P1, RZ, R230, 0x4, RZ, 0xc0, !PT ;  /* 0x00000004e6ff7812 */ /* 0x000fe2000782c0ff */
[----:B------:R-:W-:Y:S01]  /*1fb0*/  IMAD R63, R41, UR5, R7 ;  /* 0x00000005293f7c24 */ /* 0x000fe2000f8e0207 */
[----:B------:R-:W-:Y:S01]  /*1fc0*/  IADD3 R56, P2, R19, R56, RZ ;  /* 0x0000003813387210 */ /* 0x000fe20007f5e0ff */
[----:B------:R-:W-:Y:S01]  /*1fd0*/  IMAD.WIDE.U32 R40, R41, UR4, R4 ;  /* 0x0000000429287c25 */ /* 0x000fe2000f8e0004 */
[----:B------:R-:W-:Y:S01]  /*1fe0*/  SHF.L.U64.HI R82, R24, 0x6, R25 ;  /* 0x0000000618527819 */ /* 0x000fe20000010219 */
[----:B------:R-:W-:Y:S01]  /*1ff0*/  ULDC UR4, c[0x0][0x2e4] ;  /* 0x0000b90000047ab9 */ /* 0x000fe20000000800 */
[----:B------:R-:W-:Y:S01]  /*2000*/  SEL R78, R78, 0xffffffe0, !P1 ;  /* 0xffffffe04e4e7807 */ /* 0x000fe20004800000 */
[----:B------:R-:W-:Y:S01]  /*2010*/  IMAD R4, R228, R54, RZ ;  /* 0x00000036e4047224 */ /* 0x000fe200078e02ff */
[C---:B------:R-:W-:Y:S01]  /*2020*/  ISETP.GE.AND P1, PT, R16.reuse, UR4, PT ;  /* 0x0000000410007c0c */ /* 0x040fe2000bf26270 */
[----:B------:R-:W-:Y:S02]  /*2030*/  IMAD.IADD R3, R16, 0x1, R3 ;  /* 0x0000000110037824 */ /* 0x000fe400078e0203 */
[----:B------:R-:W-:-:S02]  /*2040*/  IMAD R13, R19, R55, R4 ;  /* 0x00000037130d7224 */ /* 0x000fc400078e0204 */
[----:B------:R-:W-:Y:S01]  /*2050*/  IMAD.WIDE.U32 R4, R19, R54, R28 ;  /* 0x0000003613047225 */ /* 0x000fe200078e001c */
[----:B------:R-:W-:-:S03]  /*2060*/  SHF.R.S32.HI R12, RZ, 0x1f, R3 ;  /* 0x0000001fff0c7819 */ /* 0x000fc60000011403 */
[----:B------:R-:W-:Y:S01]  /*2070*/  IMAD.IADD R9, R13, 0x1, R9 ;  /* 0x000000010d097824 */ /* 0x000fe200078e0209 */
[----:B------:R-:W-:Y:S01]  /*2080*/  IADD3 R5, R5, R13, RZ ;  /* 0x0000000d05057210 */ /* 0x000fe20007ffe0ff */
[C---:B------:R-:W-:Y:S01]  /*2090*/  IMAD R15, R19.reuse, R25, R6 ;  /* 0x00000019130f7224 */ /* 0x040fe200078e0206 */
[----:B------:R-:W-:Y:S01]  /*20a0*/  LEA.HI R12, R12, R3, RZ, 0x3 ;  /* 0x000000030c0c7211 */ /* 0x000fe200078f18ff */
[-C--:B------:R-:W-:Y:S01]  /*20b0*/  IMAD.WIDE.U32 R6, R19, R24.reuse, R28 ;  /* 0x0000001813067225 */ /* 0x080fe200078e001c */
[----:B-----5:R-:W-:Y:S02]  /*20c0*/  SHF.R.S32.HI R13, RZ, 0x1f, R31 ;  /* 0x0000001fff0d7819 */ /* 0x020fe4000001141f */
[----:B------:R-:W-:Y:S01]  /*20d0*/  LOP3.LUT R3, R87, 0x18, R16, 0xf8, !PT ;  /* 0x0000001857037812 */ /* 0x000fe200078ef810 */
[----:B------:R-:W-:Y:S01]  /*20e0*/  IMAD.IADD R11, R15, 0x1, R11 ;  /* 0x000000010f0b7824 */ /* 0x000fe200078e020b */
[----:B------:R-:W-:Y:S01]  /*20f0*/  SHF.R.S32.HI R68, RZ, 0x3, R12 ;  /* 0x00000003ff447819 */ /* 0x000fe2000001140c */
[----:B------:R-:W-:Y:S01]  /*2100*/  IMAD R14, R13, R24, RZ ;  /* 0x000000180d0e7224 */ /* 0x000fe200078e02ff */
[----:B------:R-:W-:Y:S01]  /*2110*/  LOP3.LUT R3, R3, R80, RZ, 0x3c, !PT ;  /* 0x0000005003037212 */ /* 0x000fe200078e3cff */
[----:B------:R-:W-:Y:S01]  /*2120*/  IMAD.IADD R7, R7, 0x1, R15 ;  /* 0x0000000107077824 */ /* 0x000fe200078e020f */
[----:B------:R-:W-:Y:S01]  /*2130*/  LOP3.LUT R69, R12, 0xfffffff8, RZ, 0xc0, !PT ;  /* 0xfffffff80c457812 */ /* 0x000fe200078ec0ff */
[----:B------:R-:W-:-:S02]  /*2140*/  IMAD R15, R31, R25, R14 ;  /* 0x000000191f0f7224 */ /* 0x000fc400078e020e */
[----:B------:R-:W-:Y:S01]  /*2150*/  IMAD R77, R210, 0x200, R3 ;  /* 0x00000200d24d7824 */ /* 0x000fe200078e0203 */
[--C-:B------:R-:W-:Y:S01]  /*2160*/  LOP3.LUT R3, R87, 0x38, R12.reuse, 0xf8, !PT ;  /* 0x0000003857037812 */ /* 0x100fe200078ef80c */
[----:B------:R-:W-:Y:S01]  /*2170*/  IMAD R14, R13, R54, RZ ;  /* 0x000000360d0e7224 */ /* 0x000fe200078e02ff */
[----:B------:R-:W-:Y:S01]  /*2180*/  LOP3.LUT R12, R203, 0x38, R12, 0xf8, !PT ;  /* 0x00000038cb0c7812 */ /* 0x000fe200078ef80c */
[----:B------:R-:W-:Y:S01]  /*2190*/  IMAD.WIDE.U32 R44, R31, R24, R10 ;  /* 0x000000181f2c7225 */ /* 0x000fe200078e000a */
[----:B------:R-:W-:Y:S02]  /*21a0*/  LOP3.LUT R67, R3, R80, RZ, 0x3c, !PT ;  /* 0x0000005003437212 */ /* 0x000fe400078e3cff */
[----:B------:R-:W-:Y:S01]  /*21b0*/  LOP3.LUT R12, R12, R237, RZ, 0x3c, !PT ;  /* 0x000000ed0c0c7212 */ /* 0x000fe200078e3cff */
[C---:B------:R-:W-:Y:S01]  /*21c0*/  IMAD.WIDE.U32 R46, R31.reuse, R24, R6 ;  /* 0x000000181f2e7225 */ /* 0x040fe200078e0006 */
[----:B------:R-:W-:Y:S02]  /*21d0*/  SEL R3, RZ, 0xffffff80, P3 ;  /* 0xffffff80ff037807 */ /* 0x000fe40001800000 */
[----:B------:R-:W-:Y:S01]  /*21e0*/  SHF.R.S32.HI R62, RZ, 0x1f, R69 ;  /* 0x0000001fff3e7819 */ /* 0x000fe20000011445 */
[----:B------:R-:W-:Y:S01]  /*21f0*/  IMAD R7, R31, R55, R14 ;  /* 0x000000371f077224 */ /* 0x000fe200078e020e */
[----:B------:R-:W-:Y:S01]  /*2200*/  LOP3.LUT R3, R0, 0x80, R3, 0xc8, !PT ;  /* 0x0000008000037812 */ /* 0x000fe200078ec803 */
[----:B------:R-:W-:Y:S01]  /*2210*/  IMAD R11, R55, 0x60, RZ ;  /* 0x00000060370b7824 */ /* 0x000fe200078e02ff */
[----:B------:R-:W-:Y:S01]  /*2220*/  LEA R67, R210, R67, 0x9 ;  /* 0x00000043d2437211 */ /* 0x000fe200078e48ff */
[----:B------:R-:W-:Y:S01]  /*2230*/  IMAD.WIDE.U32 R50, R31, R54, R8 ;  /* 0x000000361f327225 */ /* 0x000fe200078e0008 */
[----:B------:R-:W-:-:S03]  /*2240*/  LOP3.LUT R0, R0, 0x40, RZ, 0xc0, !PT ;  /* 0x0000004000007812 */ /* 0x000fc600078ec0ff */
[----:B------:R-:W-:-:S04]  /*2250*/  IMAD.WIDE.U32 R52, R31, R54, R4 ;  /* 0x000000361f347225 */ /* 0x000fc800078e0004 */
[----:B------:R-:W-:-:S04]  /*2260*/  IMAD.WIDE.U32 R54, R54, 0x60, RZ ;  /* 0x0000006036367825 */ /* 0x000fc800078e00ff */
[----:B------:R-:W-:Y:S01]  /*2270*/  IMAD R25, R25, 0x60, RZ ;  /* 0x0000006019197824 */ /* 0x000fe200078e02ff */
[----:B------:R-:W-:Y:S01]  /*2280*/  IADD3 R72, R55, R11, RZ ;  /* 0x0000000b37487210 */ /* 0x000fe20007ffe0ff */
[----:B------:R-:W-:Y:S01]  /*2290*/  IMAD.X R57, R228, 0x1, R33, P2 ;  /* 0x00000001e4397824 */ /* 0x000fe200010e0621 */
[----:B------:R-:W-:Y:S01]  /*22a0*/  ISETP.GE.AND P2, PT, R97, UR4, PT ;  /* 0x0000000461007c0c */ /* 0x000fe2000bf46270 */
        /* <DEDUP_REMOVED lines=8> */
.L_x_3801:
        /* <DEDUP_REMOVED lines=21> */
[----:B------:R-:W-:-:S02]  /*2480*/  ISETP.GT.AND P4, PT, R59, R58, PT ;  /* 0x0000003a3b00720c */ /* 0x000fc40003f84270 */
[----:B------:R-:W-:Y:S01]  /*2490*/  LEA R106, R5, R30, 0x1 ;  /* 0x0000001e056a7211 */ /* 0x000fe200078e08ff */
[----:B------:R-:W-:Y:S01]  /*24a0*/  IMAD R102, R7, 0x2, R30 ;  /* 0x0000000207667824 */ /* 0x000fe200078e021e */
[----:B------:R-:W-:-:S05]  /*24b0*/  P2R R98, PR, RZ, 0x10 ;  /* 0x00000010ff627803 */ /* 0x000fca0000000000 */
        /* <DEDUP_REMOVED lines=43> */
.L_x_3758:
[----:B------:R-:W-:Y:S05]  /*2770*/  BSYNC B1 ;  /* 0x0000000000017941 */ /* 0x000fea0003800000 */
.L_x_3757:
        /* <DEDUP_REMOVED lines=29> */
.L_x_3760:
[----:B------:R-:W-:Y:S05]  /*2950*/  BSYNC B1 ;  /* 0x0000000000017941 */ /* 0x000fea0003800000 */
.L_x_3759:
        /* <DEDUP_REMOVED lines=28> */
.L_x_3761:
[----:B------:R-:W-:Y:S01]  /*2b20*/  LEA R88, R2, R18, 0x3 ;  /* 0x0000001202587211 */ /* 0x000fe200078e18ff */
[----:B------:R-:W-:Y:S01]  /*2b30*/  BSSY B1, `(.L_x_3762) ;  /* 0x0000004000017945 */ /* 0x000fe20003800000 */
[----:B------:R-:W-:-:S04]  /*2b40*/  SHF.L.U32 R109, R200, 0x1f, RZ ;  /* 0x0000001fc86d7819 */ /* 0x000fc800000006ff */
[----:B------:R-:W0:Y:S02]  /*2b50*/  SYNCS.PHASECHK.TRANS64.TRYWAIT P6, [R88+URZ+0x22890], R109 ;  /* 0x0228906d580075a7 */ /* 0x000e2400080c017f */
[----:B0-----:R-:W-:Y:S05]  /*2b60*/  @!P6 BRA `(.L_x_3763) ;  /* 0x000001500064e947 */ /* 0x001fea0003800000 */
.L_x_4002:
[----:B------:R-:W-:Y:S05]  /*2b70*/  BSYNC B1 ;  /* 0x0000000000017941 */ /* 0x000fea0003800000 */
.L_x_3762:
        /* <DEDUP_REMOVED lines=49> */
.L_x_3769:
[----:B------:R-:W-:Y:S05]  /*2e90*/  BSYNC B3 ;  /* 0x0000000000037941 */ /* 0x000fea0003800000 */
.L_x_3768:
[----:B--2---:R1:W-:Y:S02]  /*2ea0*/  STG.E.128 desc[UR40][R14.64], R4 ;  /* 0x000000040e007986 */ /* 0x0043e4000c101d28 */
.L_x_3767:
[----:B------:R-:W-:Y:S05]  /*2eb0*/  BSYNC B2 ;  /* 0x0000000000027941 */ /* 0x000fea0003800000 */
.L_x_3766:
        /* <DEDUP_REMOVED lines=47> */
.L_x_3771:
[----:B------:R-:W-:Y:S05]  /*31b0*/  BSYNC B2 ;  /* 0x0000000000027941 */ /* 0x000fea0003800000 */
.L_x_3770:
[----:B--2---:R2:W-:Y:S02]  /*31c0*/  STG.E.128 desc[UR40][R14.64+0x40], R4 ;  /* 0x000040040e007986 */ /* 0x0045e4000c101d28 */
.L_x_3765:
[----:B------:R-:W-:Y:S05]  /*31d0*/  BSYNC B1 ;  /* 0x0000000000017941 */ /* 0x000fea0003800000 */
.L_x_3764:
        /* <DEDUP_REMOVED lines=48> */
.L_x_3776:
[----:B------:R-:W-:Y:S05]  /*34e0*/  BSYNC B2 ;  /* 0x0000000000027941 */ /* 0x000fea0003800000 */
.L_x_3775:
[----:B--2---:R3:W-:Y:S02]  /*34f0*/  STG.E.128 desc[UR40][R12.64], R4 ;  /* 0x000000040c007986 */ /* 0x0047e4000c101d28 */
.L_x_3774:
[----:B------:R-:W-:Y:S05]  /*3500*/  BSYNC B1 ;  /* 0x0000000000017941 */ /* 0x000fea0003800000 */
.L_x_3773:
        /* <DEDUP_REMOVED lines=47> */
.L_x_3778:
[----:B------:R-:W-:Y:S05]  /*3800*/  BSYNC B1 ;  /* 0x0000000000017941 */ /* 0x000fea0003800000 */
.L_x_3777:
[----:B--2---:R1:W-:Y:S01]  /*3810*/  STG.E.128 desc[UR40][R12.64+0x40], R4 ;  /* 0x000040040c007986 */ /* 0x0043e2000c101d28 */
[----:B------:R-:W-:Y:S05]  /*3820*/  BRA `(.L_x_3772) ;  /* 0x0000001400647947 */ /* 0x000fea0003800000 */
.L_x_3756:
[----:B------:R-:W-:Y:S02]  /*3830*/  ISETP.GE.AND P3, PT, R226, R99, PT ;  /* 0x00000063e200720c */ /* 0x000fe40003f66270 */
        /* <DEDUP_REMOVED lines=18> */
[----:B------:R-:W-:Y:S02]  /*3960*/  CS2R R12, SRZ ;  /* 0x00000000000c7805 */ /* 0x000fe4000001ff00 */
[----:B------:R-:W-:-:S05]  /*3970*/  @!P4 IADD3 R4, P5, R44, R4, RZ ;  /* 0x000000042c04c210 */ /* 0x000fca0007fbe0ff */
[----:B------:R-:W-:Y:S01]  /*3980*/  @!P4 IMAD.X R10, R109, 0x1, R71, P5 ;  /* 0x000000016d0ac824 */ /* 0x000fe200028e0647 */
[C---:B---3--:R-:W-:Y:S01]  /*3990*/  @!P4 LEA R32, P5, R4.reuse, R32, 0x1 ;  /* 0x000000200420c211 */ /* 0x048fe200078a08ff */
[----:B------:R2:W3:Y:S03]  /*39a0*/  @!P4 LDG.E.128 R12, desc[UR40][R6.64] ;  /* 0x00000028060cc981 */ /* 0x0004e6000c1e1d00 */
[----:B------:R-:W-:-:S05]  /*39b0*/  @!P4 LEA.HI.X R33, R4, R33, R10, 0x1, P5 ;  /* 0x000000210421c211 */ /* 0x000fca00028f0c0a */
[----:B------:R3:W4:Y:S01]  /*39c0*/  @!P4 LDG.E.128 R24, desc[UR40][R32.64] ;  /* 0x000000282018c981 */ /* 0x000722000c1e1d00 */
        /* <DEDUP_REMOVED lines=13> */
[----:B---3--:R-:W-:Y:S02]  /*3aa0*/  IMAD.MOV.U32 R32, RZ, RZ, R14 ;  /* 0x000000ffff207224 */ /* 0x008fe400078e000e */
[----:B------:R-:W-:Y:S01]  /*3ab0*/  IMAD.MOV.U32 R33, RZ, RZ, R15 ;  /* 0x000000ffff217224 */ /* 0x000fe200078e000f */
[----:B------:R-:W-:Y:S01]  /*3ac0*/  MOV R88, R13 ;  /* 0x0000000d00587202 */ /* 0x000fe20000000f00 */
[----:B------:R-:W-:Y:S01]  /*3ad0*/  IMAD.MOV.U32 R38, RZ, RZ, R12 ;  /* 0x000000ffff267224 */ /* 0x000fe200078e000c */
[----:B------:R-:W-:Y:S02]  /*3ae0*/  PRMT R119, R32, 0x7610, R119 ;  /* 0x0000761020777816 */ /* 0x000fe40000000077 */
[----:B------:R-:W-:Y:S01]  /*3af0*/  PRMT R125, R33, 0x7610, R125 ;  /* 0x00007610217d7816 */ /* 0x000fe2000000007d */
[----:B----4-:R-:W-:Y:S01]  /*3b00*/  IMAD.MOV.U32 R32, RZ, RZ, R26 ;  /* 0x000000ffff207224 */ /* 0x010fe200078e001a */
[----:B------:R-:W-:Y:S01]  /*3b10*/  PRMT R131, R38, 0x7610, R131 ;  /* 0x0000761026837816 */ /* 0x000fe20000000083 */
[----:B0-----:R-:W-:Y:S01]  /*3b20*/  IMAD.MOV.U32 R34, RZ, RZ, R24 ;  /* 0x000000ffff227224 */ /* 0x001fe200078e0018 */
[----:B------:R-:W-:Y:S01]  /*3b30*/  PRMT R121, R88, 0x7610, R121 ;  /* 0x0000761058797816 */ /* 0x000fe20000000079 */
[----:B------:R-:W-:-:S02]  /*3b40*/  IMAD.MOV.U32 R35, RZ, RZ, R25 ;  /* 0x000000ffff237224 */ /* 0x000fc400078e0019 */
[----:B------:R-:W-:Y:S01]  /*3b50*/  IMAD.MOV.U32 R33, RZ, RZ, R27 ;  /* 0x000000ffff217224 */ /* 0x000fe200078e001b */
[----:B------:R-:W-:Y:S02]  /*3b60*/  PRMT R119, R119, 0x5410, R32 ;  /* 0x0000541077777816 */ /* 0x000fe40000000020 */
        /* <DEDUP_REMOVED lines=17> */
.L_x_3779:
        /* <DEDUP_REMOVED lines=9> */
.L_x_4003:
[----:B------:R-:W-:Y:S05]  /*3d10*/  BSYNC B1 ;  /* 0x0000000000017941 */ /* 0x000fea0003800000 */
.L_x_3780:
        /* <DEDUP_REMOVED lines=16> */
[----:B------:R-:W-:-:S04]  /*3e20*/  LOP3.LUT R33, R33, R80, RZ, 0x3c, !PT ;  /* 0x0000005021217212 */ /* 0x000fc800078e3cff */
[----:B------:R-:W-:Y:S01]  /*3e30*/  LEA R35, R210, R33, 0x9 ;  /* 0x00000021d2237211 */ /* 0x000fe200078e48ff */
[----:B------:R-:W-:-:S04]  /*3e40*/  IMAD R33, R2, 0x1800, R67 ;  /* 0x0000180002217824 */ /* 0x000fc800078e0243 */
        /* <DEDUP_REMOVED lines=88> */
.L_x_3785:
[----:B------:R-:W-:Y:S05]  /*43d0*/  BSYNC B2 ;  /* 0x0000000000027941 */ /* 0x000fea0003800000 */
.L_x_3784:
        /* <DEDUP_REMOVED lines=12> */
.L_x_3783:
[----:B------:R-:W-:Y:S05]  /*44a0*/  BSYNC B1 ;  /* 0x0000000000017941 */ /* 0x000fea0003800000 */
.L_x_3782:
        /* <DEDUP_REMOVED lines=11> */
[----:B------:R-:W-:Y:S01]  /*4560*/  LEA.HI.X R33, R12, R101, R13, 0x1, P5 ;  /* 0x000000650c217211 */ /* 0x000fe200028f0c0d */
[----:B------:R-:W-:Y:S01]  /*4570*/  IMAD R13, R2, 0x1800, R65 ;  /* 0x00001800020d7824 */ /* 0x000fe200078e0241 */
[----:B------:R-:W-:-:S03]  /*4580*/  SHF.R.S32.HI R12, RZ, 0x1f, R113 ;  /* 0x0000001fff0c7819 */ /* 0x000fc60000011471 */
[----:B------:R-:W-:Y:S01]  /*4590*/  IMAD R13, R13, 0x2, R18 ;  /* 0x000000020d0d7824 */ /* 0x000fe200078e0212 */
[----:B------:R-:W-:-:S04]  /*45a0*/  LEA.HI R113, R12, R113, RZ, 0x4 ;  /* 0x000000710c717211 */ /* 0x000fc800078f20ff */
[----:B------:R-:W-:-:S04]  /*45b0*/  LEA.HI.SX32 R35, R113, R68, 0x1c ;  /* 0x0000004471237211 */ /* 0x000fc800078fe2ff */
[----:B------:R-:W-:-:S04]  /*45c0*/  SHF.L.U32 R35, R35, 0x3, RZ ;  /* 0x0000000323237819 */ /* 0x000fc800000006ff */
[----:B------:R-:W-:-:S04]  /*45d0*/  LOP3.LUT R12, R203, 0x38, R35, 0xf8, !PT ;  /* 0x00000038cb0c7812 */ /* 0x000fc800078ef823 */
[----:B------:R-:W-:-:S05]  /*45e0*/  LOP3.LUT R12, R12, R237, RZ, 0x3c, !PT ;  /* 0x000000ed0c0c7212 */ /* 0x000fca00078e3cff */
[----:B------:R-:W-:-:S04]  /*45f0*/  IMAD.IADD R15, R211, 0x1, R12 ;  /* 0x00000001d30f7824 */ /* 0x000fc800078e020c */
[----:B------:R-:W-:-:S04]  /*4600*/  IMAD R15, R2, 0x1800, R15 ;  /* 0x00001800020f7824 */ /* 0x000fc800078e020f */
[----:B------:R-:W-:Y:S02]  /*4610*/  IMAD R24, R15, 0x2, R18 ;  /* 0x000000020f187824 */ /* 0x000fe400078e0212 */
[----:B------:R-:W1:Y:S04]  /*4620*/  LDS.128 R12, [R13+0x1c400] ;  /* 0x01c400000d0c7984 */ /* 0x000e680000000c00 */
[----:B------:R-:W2:Y:S01]  /*4630*/  LDS.128 R24, [R24+0x1c400] ;  /* 0x01c4000018187984 */ /* 0x000ea20000000c00 */
[----:B------:R-:W-:Y:S05]  /*4640*/  @P4 BRA `(.L_x_3787) ;  /* 0x0000000400484947 */ /* 0x000fea0003800000 */
[----:B------:R-:W-:Y:S02]  /*4650*/  SHF.R.U64 R117, R8, 0x10, R9 ;  /* 0x0000001008757819 */ /* 0x000fe40000001209 */
[----:B------:R-:W-:Y:S02]  /*4660*/  SHF.R.U32.HI R8, RZ, 0x10, R5 ;  /* 0x00000010ff087819 */ /* 0x000fe40000011605 */
[--C-:B------:R-:W-:Y:S02]  /*4670*/  SHF.R.U64 R115, R10, 0x10, R11.reuse ;  /* 0x000000100a737819 */ /* 0x100fe4000000120b */
[----:B------:R-:W-:Y:S01]  /*4680*/  SHF.R.U32.HI R39, RZ, 0x10, R11 ;  /* 0x00000010ff277819 */ /* 0x000fe2000001160b */
[----:B------:R-:W-:Y:S01]  /*4690*/  HADD2.F32 R10, -RZ, R8.H0_H0 ;  /* 0x20000008ff0a7230 */ /* 0x000fe20000004100 */
[----:B------:R-:W-:Y:S02]  /*46a0*/  SHF.R.U32.HI R9, RZ, 0x10, R9 ;  /* 0x00000010ff097819 */ /* 0x000fe40000011609 */
[----:B------:R-:W-:Y:S01]  /*46b0*/  SHF.R.U64 R113, R4, 0x10, R5 ;  /* 0x0000001004717819 */ /* 0x000fe20000001205 */
[----:B--2---:R-:W-:Y:S01]  /*46c0*/  HADD2.F32 R5, -RZ, R25.H0_H0 ;  /* 0x20000019ff057230 */ /* 0x004fe20000004100 */
[--C-:B------:R-:W-:Y:S01]  /*46d0*/  SHF.R.U64 R107, R6, 0x10, R7.reuse ;  /* 0x00000010066b7819 */ /* 0x100fe20000001207 */
[----:B-1----:R-:W-:Y:S01]  /*46e0*/  HADD2.F32 R4, -RZ, R13.H0_H0 ;  /* 0x2000000dff047230 */ /* 0x002fe20000004100 */
[----:B------:R-:W-:Y:S01]  /*46f0*/  SHF.R.U32.HI R11, RZ, 0x10, R7 ;  /* 0x00000010ff0b7819 */ /* 0x000fe20000011607 */
[----:B------:R-:W-:-:S02]  /*4700*/  HADD2.F32 R7, -RZ, R114.H1_H1 ;  /* 0x30000072ff077230 */ /* 0x000fc40000004100 */
[----:B------:R-:W-:Y:S02]  /*4710*/  HADD2.F32 R25, -RZ, R25.H1_H1 ;  /* 0x30000019ff197230 */ /* 0x000fe40000004100 */
[----:B------:R-:W-:Y:S02]  /*4720*/  HADD2.F32 R6, -RZ, R110.H1_H1 ;  /* 0x3000006eff067230 */ /* 0x000fe40000004100 */
[-C--:B------:R-:W-:Y:S01]  /*4730*/  FMUL.FTZ R38, R4, R7.reuse ;  /* 0x0000000704267220 */ /* 0x080fe20000410000 */
[----:B------:R-:W-:Y:S02]  /*4740*/  HADD2.F32 R13, -RZ, R13.H1_H1 ;  /* 0x3000000dff0d7230 */ /* 0x000fe40000004100 */
[----:B------:R-:W-:Y:S01]  /*4750*/  FMUL.FTZ R102, R25, R10 ;  /* 0x0000000a19667220 */ /* 0x000fe20000410000 */
[----:B------:R-:W-:Y:S02]  /*4760*/  HADD2.F32 R8, -RZ, R9.H0_H0 ;  /* 0x20000009ff087230 */ /* 0x000fe40000004100 */
[C---:B------:R-:W-:Y:S01]  /*4770*/  FMUL.FTZ R9, R5.reuse, R7 ;  /* 0x0000000705097220 */ /* 0x040fe20000410000 */
[----:B------:R-:W-:Y:S01]  /*4780*/  FFMA.FTZ R38, R5, R6, R38 ;  /* 0x0000000605267223 */ /* 0x000fe20000010026 */
[----:B------:R-:W-:Y:S01]  /*4790*/  FMUL.FTZ R10, R13, R10 ;  /* 0x0000000a0d0a7220 */ /* 0x000fe20000410000 */
[----:B------:R-:W-:-:S02]  /*47a0*/  HADD2.F32 R7, -RZ, R112.H1_H1 ;  /* 0x30000070ff077230 */ /* 0x000fc40000004100 */
[----:B------:R-:W-:Y:S01]  /*47b0*/  FFMA.FTZ R36, R4, R6, -R9 ;  /* 0x0000000604247223 */ /* 0x000fe20000010809 */
[----:B------:R-:W-:Y:S02]  /*47c0*/  HADD2.F32 R4, -RZ, R15.H0_H0 ;  /* 0x2000000fff047230 */ /* 0x000fe40000004100 */
[-C--:B------:R-:W-:Y:S01]  /*47d0*/  FFMA.FTZ R25, R25, R8.reuse, R10 ;  /* 0x0000000819197223 */ /* 0x080fe2000001000a */
[--C-:B------:R-:W-:Y:S02]  /*47e0*/  HADD2.F32 R5, -RZ, R27.reuse.H0_H0 ;  /* 0x2000001bff057230 */ /* 0x100fe40000004100 */
[----:B------:R-:W-:Y:S01]  /*47f0*/  FFMA.FTZ R37, R13, R8, -R102 ;  /* 0x000000080d257223 */ /* 0x000fe20000010866 */
[----:B------:R-:W-:Y:S02]  /*4800*/  HADD2.F32 R6, -RZ, R108.H1_H1 ;  /* 0x3000006cff067230 */ /* 0x000fe40000004100 */
[----:B------:R-:W-:Y:S01]  /*4810*/  FMUL.FTZ R102, R4, R7 ;  /* 0x0000000704667220 */ /* 0x000fe20000410000 */
[----:B------:R-:W-:-:S02]  /*4820*/  HADD2.F32 R27, -RZ, R27.H1_H1 ;  /* 0x3000001bff1b7230 */ /* 0x000fc40000004100 */
[C---:B------:R-:W-:Y:S01]  /*4830*/  FMUL.FTZ R9, R5.reuse, R7 ;  /* 0x0000000705097220 */ /* 0x040fe20000410000 */
[----:B------:R-:W-:Y:S02]  /*4840*/  HADD2.F32 R10, -RZ, R11.H0_H0 ;  /* 0x2000000bff0a7230 */ /* 0x000fe40000004100 */
        /* <DEDUP_REMOVED lines=50> */
.L_x_3787:
[----:B------:R-:W-:Y:S05]  /*4b70*/  BSYNC B1 ;  /* 0x0000000000017941 */ /* 0x000fea0003800000 */
.L_x_3786:
        /* <DEDUP_REMOVED lines=10> */
.L_x_3755:
[----:B------:R-:W-:-:S06]  /*4c20*/  UISETP.NE.AND UP0, UPT, UR44, 0x3, UPT ;  /* 0x000000032c00788c */ /* 0x000fcc000bf05270 */
[----:B------:R-:W-:-:S13]  /*4c30*/  PLOP3.LUT P3, PT, PT, PT, UP0, 0x80, 0x0 ;  /* 0x000000000000781c */ /* 0x000fda0003f6f008 */
[----:B------:R-:W-:Y:S05]  /*4c40*/  @!P3 BRA `(.L_x_3788) ;  /* 0x000000000004b947 */ /* 0x000fea0003800000 */
[----:B------:R-:W-:Y:S01]  /*4c50*/  BPT.TRAP 0x1 ;  /* 0x000000040000795c */ /* 0x000fe20000300000 */
.L_x_3788:
[----:B------:R-:W-:Y:S01]  /*4c60*/  LEA R88, R2, R18, 0x3 ;  /* 0x0000001202587211 */ /* 0x000fe200078e18ff */
[----:B------:R-:W-:Y:S01]  /*4c70*/  IMAD R99, R59, -0x60, R60 ;  /* 0xffffffa03b637824 */ /* 0x000fe200078e023c */
[----:B------:R-:W-:Y:S01]  /*4c80*/  SHF.L.U32 R109, R200, 0x1f, RZ ;  /* 0x0000001fc86d7819 */ /* 0x000fe200000006ff */
[----:B------:R-:W-:Y:S03]  /*4c90*/  BSSY B1, `(.L_x_3789) ;  /* 0x0000004000017945 */ /* 0x000fe60003800000 */
[----:B------:R-:W0:Y:S01]  /*4ca0*/  SYNCS.PHASECHK.TRANS64.TRYWAIT P4, [R88+URZ+0x22890], R109 ;  /* 0x0228906d580075a7 */ /* 0x000e22000808017f */
[----:B------:R-:W-:Y:S01]  /*4cb0*/  VIMNMX R99, R99, 0x60, PT ;  /* 0x0000006063637848 */ /* 0x000fe20003fe0100 */
[----:B0-----:R-:W-:Y:S06]  /*4cc0*/  @!P4 BRA `(.L_x_3790) ;  /* 0x000001300034c947 */ /* 0x001fec0003800000 */
.L_x_4004:
[----:B------:R-:W-:Y:S05]  /*4cd0*/  BSYNC B1 ;  /* 0x0000000000017941 */ /* 0x000fea0003800000 */
.L_x_3789:
        /* <DEDUP_REMOVED lines=8> */
.L_x_3792:
[----:B------:R-:W-:Y:S05]  /*4d60*/  BSYNC B1 ;  /* 0x0000000000017941 */ /* 0x000fea0003800000 */
.L_x_3791:
[----:B------:R-:W-:Y:S05]  /*4d70*/  @P4 BRA `(.L_x_3772) ;  /* 0x0000000000104947 */ /* 0x000fea0003800000 */
[----:B-1----:R-:W1:Y:S04]  /*4d80*/  @!P1 LDS.128 R4, [R106+0x2000] ;  /* 0x002000006a049984 */ /* 0x002e680000000c00 */
[----:B------:R-:W2:Y:S04]  /*4d90*/  @!P2 LDS.128 R8, [R102+0x2000] ;  /* 0x002000006608a984 */ /* 0x000ea80000000c00 */
[----:B-1----:R3:W-:Y:S04]  /*4da0*/  @!P1 STG.E.128 desc[UR40][R12.64], R4 ;  /* 0x000000040c009986 */ /* 0x0027e8000c101d28 */
[----:B--2---:R3:W-:Y:S02]  /*4db0*/  @!P2 STG.E.128 desc[UR40][R12.64+0x40], R8 ;  /* 0x000040080c00a986 */ /* 0x0047e4000c101d28 */
.L_x_3772:
[----:B------:R-:W-:Y:S05]  /*4dc0*/  BSYNC B0 ;  /* 0x0000000000007941 */ /* 0x000fea0003800000 */
.L_x_3754:
        /* <DEDUP_REMOVED lines=17> */
.L_x_3794:
[----:B------:R-:W-:Y:S05]  /*4ee0*/  BSYNC B0 ;  /* 0x0000000000007941 */ /* 0x000fea0003800000 */
.L_x_3793:
[----:B------:R-:W2:Y:S01]  /*4ef0*/  SYNCS.PHASECHK.TRANS64.TRYWAIT P3, [R88+URZ+0x228b0], R109 ;  /* 0x0228b06d580075a7 */ /* 0x000ea2000806017f */
[----:B------:R-:W-:Y:S01]  /*4f00*/  ULDC UR45, c[0x0][0x310] ;  /* 0x0000c400002d7ab9 */ /* 0x000fe20000000800 */
[----:B------:R-:W-:Y:S01]  /*4f10*/  ULDC.64 UR42, c[0x0][0x318] ;  /* 0x0000c600002a7ab9 */ /* 0x000fe20000000a00 */
[----:B------:R-:W-:Y:S01]  /*4f20*/  ULDC.64 UR38, c[0x0][0x308] ;  /* 0x0000c20000267ab9 */ /* 0x000fe20000000a00 */
[----:B------:R-:W-:Y:S01]  /*4f30*/  BSSY B0, `(.L_x_3795) ;  /* 0x0000003000007945 */ /* 0x000fe20003800000 */
[----:B-1----:R-:W-:-:S03]  /*4f40*/  IMAD R4, R2, 0x6000, R77 ;  /* 0x0000600002047824 */ /* 0x002fc600078e024d */
[----:B--2---:R-:W-:Y:S05]  /*4f50*/  @!P3 BRA `(.L_x_3796) ;  /* 0x0000012c00a4b947 */ /* 0x004fea0003800000 */
.L_x_4005:
[----:B------:R-:W-:Y:S05]  /*4f60*/  BSYNC B0 ;  /* 0x0000000000007941 */ /* 0x000fea0003800000 */
.L_x_3795:
        /* <DEDUP_REMOVED lines=39> */
.L_x_3798:
[----:B------:R-:W-:Y:S05]  /*51e0*/  BSYNC B0 ;  /* 0x0000000000007941 */ /* 0x000fea0003800000 */
.L_x_3797:
        /* <DEDUP_REMOVED lines=37> */
.L_x_3800:
[----:B------:R-:W-:Y:S05]  /*5440*/  BSYNC B0 ;  /* 0x0000000000007941 */ /* 0x000fea0003800000 */
.L_x_3799:
        /* <DEDUP_REMOVED lines=22> */
.L_x_3749:
[----:B------:R-:W-:Y:S01]  /*55b0*/  ISETP.GE.AND P2, PT, R176, 0x1, PT ;  /* 0x00000001b000780c */ /* 0x000fe20003f46270 */
[----:B------:R-:W-:Y:S01]  /*55c0*/  IMAD.MOV.U32 R3, RZ, RZ, RZ ;  /* 0x000000ffff037224 */ /* 0x000fe200078e00ff */
[----:B------:R-:W-:Y:S02]  /*55d0*/  PLOP3.LUT P1, PT, PT, PT, PT, 0x80, 0x0 ;  /* 0x000000000000781c */ /* 0x000fe40003f2f070 */
[----:B------:R-:W-:Y:S01]  /*55e0*/  CS2R R4, SRZ ;  /* 0x0000000000047805 */ /* 0x000fe2000001ff00 */
[----:B------:R-:W-:Y:S01]  /*55f0*/  IMAD.MOV.U32 R0, RZ, RZ, RZ ;  /* 0x000000ffff007224 */ /* 0x000fe200078e00ff */
        /* <DEDUP_REMOVED lines=53> */
[----:B------:R-:W-:Y:S02]  /*5950*/  MOV R6, RZ ;  /* 0x000000ff00067202 */ /* 0x000fe40000000f00 */
[----:B------:R-:W-:Y:S02]  /*5960*/  CS2R R48, SRZ ;  /* 0x0000000000307805 */ /* 0x000fe4000001ff00 */
[----:B------:R-:W-:Y:S02]  /*5970*/  CS2R R42, SRZ ;  /* 0x00000000002a7805 */ /* 0x000fe4000001ff00 */
[----:B------:R-:W-:Y:S01]  /*5980*/  CS2R R44, SRZ ;  /* 0x00000000002c7805 */ /* 0x000fe2000001ff00 */
[----:B------:R-:W-:Y:S01]  /*5990*/  IMAD.MOV.U32 R9, RZ, RZ, RZ ;  /* 0x000000ffff097224 */ /* 0x000fe200078e00ff */
[----:B------:R-:W-:Y:S02]  /*59a0*/  CS2R R40, SRZ ;  /* 0x0000000000287805 */ /* 0x000fe4000001ff00 */
[----:B--2---:R-:W-:-:S02]  /*59b0*/  CS2R R34, SRZ ;  /* 0x0000000000227805 */ /* 0x004fc4000001ff00 */
[----:B------:R-:W-:Y:S02]  /*59c0*/  CS2R R36, SRZ ;  /* 0x0000000000247805 */ /* 0x000fe4000001ff00 */
[----:B---3--:R-:W-:Y:S02]  /*59d0*/  CS2R R32, SRZ ;  /* 0x0000000000207805 */ /* 0x008fe4000001ff00 */
[----:B------:R-:W-:Y:S02]  /*59e0*/  CS2R R26, SRZ ;  /* 0x00000000001a7805 */ /* 0x000fe4000001ff00 */
[----:B------:R-:W-:Y:S01]  /*59f0*/  CS2R R28, SRZ ;  /* 0x00000000001c7805 */ /* 0x000fe2000001ff00 */
[----:B------:R-:W-:Y:S06]  /*5a00*/  @P0 BRA `(.L_x_3802) ;  /* 0x00000000000c0947 */ /* 0x000fec0003800000 */
[----:B------:R-:W0:Y:S01]  /*5a10*/  FENCE.VIEW.ASYNC.G ;  /* 0x00000000000073c6 */ /* 0x000e220000000100 */
[----:B------:R-:W-:Y:S05]  /*5a20*/  WARPSYNC.ALL ;  /* 0x0000000000007948 */ /* 0x000fea0003800000 */
[----:B0-----:R-:W-:Y:S06]  /*5a30*/  BAR.ARV 0xc, 0x120 ;  /* 0x0304800000007b1d */ /* 0x001fec0000002000 */
.L_x_3802:
[----:B------:R-:W-:Y:S01]  /*5a40*/  CS2R R24, SRZ ;  /* 0x0000000000187805 */ /* 0x000fe2000001ff00 */
[----:B------:R-:W-:Y:S06]  /*5a50*/  @!P2 BRA `(.L_x_3803) ;  /* 0x0000009c0078a947 */ /* 0x000fec0003800000 */
[----:B------:R-:W-:-:S03]  /*5a60*/  UMOV UR4, 0xffffffff ;  /* 0xffffffff00047882 */ /* 0x000fc60000000000 */
[----:B------:R-:W-:Y:S05]  /*5a70*/  BRA.DIV UR4, `(.L_x_3804) ;  /* 0x0000012204f07947 */ /* 0x000fea000b800000 */
[----:B------:R0:W1:Y:S02]  /*5a80*/  SHFL.IDX PT, R14, R235, RZ, 0x1f ;  /* 0x00001fffeb0e7589 */ /* 0x00006400000e0000 */
.L_x_4008:
[----:B-1----:R-:W-:Y:S01]  /*5a90*/  LEA.HI R0, R14, R14, RZ, 0x1 ;  /* 0x0000000e0e007211 */ /* 0x002fe200078f08ff */
        /* <DEDUP_REMOVED lines=22> */
[----:B-1----:R-:W-:-:S07]  /*5c00*/  IMAD.MOV.U32 R13, RZ, RZ, RZ ;  /* 0x000000ffff0d7224 */ /* 0x002fce00078e00ff */
[----:B------:R-:W-:-:S07]  /*5c10*/  LEPC R20, `(.L_x_3806) ;  /* 0x000000001014794e */ /* 0x000fce0000000000 */
[----:B0-2--5:R-:W-:Y:S05]  /*5c20*/  CALL.ABS.NOINC R14 ;  /* 0x000000000e007343 */ /* 0x025fea0003c00000 */
.L_x_3806:
[----:B------:R-:W-:Y:S05]  /*5c30*/  BSYNC B6 ;  /* 0x0000000000067941 */ /* 0x000fea0003800000 */
.L_x_3805:
        /* <DEDUP_REMOVED lines=12> */
.L_x_3810:
[----:B--2---:R2:W3:Y:S02]  /*5d00*/  SYNCS.PHASECHK.TRANS64.TRYWAIT P0, [R18+URZ+0x22800], R3 ;  /* 0x02280003120075a7 */ /* 0x0044e4000800017f */
[----:B---3--:R-:W-:Y:S05]  /*5d10*/  @!P0 NANOSLEEP.SYNCS 0x989680 ;  /* 0x009896800000895d */ /* 0x008fea0003900000 */
[----:B------:R-:W3:Y:S02]  /*5d20*/  @!P0 SYNCS.PHASECHK.TRANS64 P0, [R18+URZ+0x22800], R3 ;  /* 0x02280003120085a7 */ /* 0x000ee4000800007f */
[----:B---3--:R-:W-:Y:S05]  /*5d30*/  @!P0 BRA `(.L_x_3810) ;  /* 0xfffffffc00f08947 */ /* 0x008fea000383ffff */
.L_x_3809:
[----:B------:R-:W-:Y:S05]  /*5d40*/  BSYNC B0 ;  /* 0x0000000000007941 */ /* 0x000fea0003800000 */
.L_x_3808:
[----:B------:R-:W-:Y:S05]  /*5d50*/  BRA `(.L_x_3811) ;  /* 0x0000002c00487947 */ /* 0x000fea0003800000 */
.L_x_3807:
[----:B------:R-:W1:Y:S01]  /*5d60*/  LDC.64 R14, c[0x0][0x3e8] ;  /* 0x0000fa00ff0e7b82 */ /* 0x000e620000000a00 */
[----:B-----5:R-:W-:Y:S01]  /*5d70*/  SHF.R.S32.HI R3, RZ, 0x1f, R31 ;  /* 0x0000001fff037819 */ /* 0x020fe2000001141f */
[----:B------:R-:W-:Y:S01]  /*5d80*/  IMAD.SHL.U32 R24, R232, 0x4, RZ ;  /* 0x00000004e8187824 */ /* 0x000fe200078e00ff */
[----:B------:R-:W-:Y:S01]  /*5d90*/  LOP3.LUT P0, RZ, R26, 0x3ff, RZ, 0xc0, !PT ;  /* 0x000003ff1aff7812 */ /* 0x000fe2000780c0ff */
[----:B------:R-:W-:Y:S01]  /*5da0*/  IMAD.MOV.U32 R4, RZ, RZ, R16 ;  /* 0x000000ffff047224 */ /* 0x000fe200078e0010 */
[----:B------:R-:W-:Y:S01]  /*5db0*/  BSSY B6, `(.L_x_3812) ;  /* 0x0000031000067945 */ /* 0x000fe20003800000 */
[----:B------:R-:W-:Y:S01]  /*5dc0*/  IMAD.MOV.U32 R5, RZ, RZ, R17 ;  /* 0x000000ffff057224 */ /* 0x000fe200078e0011 */
[----:B------:R-:W-:Y:S01]  /*5dd0*/  SHF.R.S32.HI R25, RZ, 0x1f, R24 ;  /* 0x0000001fff197819 */ /* 0x000fe20000011418 */
[----:B------:R-:W2:Y:S01]  /*5de0*/  LDC.64 R12, c[0x0][0x3d8] ;  /* 0x0000f600ff0c7b82 */ /* 0x000ea20000000a00 */
[-C--:B-1----:R-:W-:Y:S01]  /*5df0*/  IMAD R6, R3, R14.reuse, RZ ;  /* 0x0000000e03067224 */ /* 0x082fe200078e02ff */
[----:B------:R-:W-:Y:S01]  /*5e00*/  SHF.L.U64.HI R57, R14, 0x6, R15 ;  /* 0x000000060e397819 */ /* 0x000fe2000001020f */
[----:B------:R-:W-:-:S04]  /*5e10*/  IMAD.WIDE.U32 R10, R19, R14, R4 ;  /* 0x0000000e130a7225 */ /* 0x000fc800078e0004 */
[----:B------:R-:W-:Y:S02]  /*5e20*/  IMAD R28, R228, R14, RZ ;  /* 0x0000000ee41c7224 */ /* 0x000fe400078e02ff */
[-C--:B--2---:R-:W-:Y:S01]  /*5e30*/  IMAD R0, R3, R12.reuse, RZ ;  /* 0x0000000c03007224 */ /* 0x084fe200078e02ff */
[----:B------:R-:W-:Y:S01]  /*5e40*/  SHF.L.U64.HI R56, R12, 0x6, R13 ;  /* 0x000000060c387819 */ /* 0x000fe2000001020d */
[----:B------:R-:W-:-:S04]  /*5e50*/  IMAD.WIDE.U32 R8, R19, R12, R4 ;  /* 0x0000000c13087225 */ /* 0x000fc800078e0004 */
[C---:B------:R-:W-:Y:S02]  /*5e60*/  IMAD R47, R31.reuse, R15, R6 ;  /* 0x0000000f1f2f7224 */ /* 0x040fe400078e0206 */
[----:B------:R-:W-:-:S04]  /*5e70*/  IMAD.WIDE.U32 R42, R31, R14, RZ ;  /* 0x0000000e1f2a7225 */ /* 0x000fc800078e00ff */
[-C--:B------:R-:W-:Y:S02]  /*5e80*/  IMAD R20, R228, R12.reuse, RZ ;  /* 0x0000000ce4147224 */ /* 0x080fe400078e02ff */
[----:B------:R-:W-:-:S04]  /*5e90*/  IMAD.WIDE.U32 R44, R31, R12, RZ ;  /* 0x0000000c1f2c7225 */ /* 0x000fc800078e00ff */
[----:B------:R-:W-:Y:S01]  /*5ea0*/  IMAD R41, R31, R13, R0 ;  /* 0x0000000d1f297224 */ /* 0x000fe200078e0200 */
[----:B------:R-:W-:Y:S01]  /*5eb0*/  IADD3 R26, P3, R8, R44, RZ ;  /* 0x0000002c081a7210 */ /* 0x000fe20007f7e0ff */
[----:B------:R-:W-:-:S03]  /*5ec0*/  IMAD.WIDE.U32 R4, R19, R12, R24 ;  /* 0x0000000c13047225 */ /* 0x000fc600078e0018 */
[----:B------:R-:W-:Y:S01]  /*5ed0*/  IADD3 R41, R41, R45, RZ ;  /* 0x0000002d29297210 */ /* 0x000fe20007ffe0ff */
[----:B------:R-:W-:Y:S01]  /*5ee0*/  IMAD.WIDE.U32 R6, R19, R14, R24 ;  /* 0x0000000e13067225 */ /* 0x000fe200078e0018 */
[----:B------:R-:W-:-:S03]  /*5ef0*/  IADD3 R46, P1, R4, R44, RZ ;  /* 0x0000002c042e7210 */ /* 0x000fc60007f3e0ff */
[----:B------:R-:W-:Y:S01]  /*5f00*/  IMAD R50, R19, R15, R28 ;  /* 0x0000000f13327224 */ /* 0x000fe200078e021c */
[-C--:B------:R-:W-:Y:S01]  /*5f10*/  IADD3 R28, P4, R10, R42.reuse, RZ ;  /* 0x0000002a0a1c7210 */ /* 0x080fe20007f9e0ff */
[----:B------:R-:W-:Y:S01]  /*5f20*/  IMAD.IADD R47, R47, 0x1, R43 ;  /* 0x000000012f2f7824 */ /* 0x000fe200078e022b */
[----:B------:R-:W-:Y:S01]  /*5f30*/  IADD3 R49, P2, R6, R42, RZ ;  /* 0x0000002a06317210 */ /* 0x000fe20007f5e0ff */
[----:B------:R-:W-:Y:S02]  /*5f40*/  IMAD R20, R19, R13, R20 ;  /* 0x0000000d13147224 */ /* 0x000fe400078e0214 */
[----:B------:R-:W-:Y:S01]  /*5f50*/  IMAD.SHL.U32 R55, R12, 0x40, RZ ;  /* 0x000000400c377824 */ /* 0x000fe200078e00ff */
[----:B------:R-:W-:Y:S01]  /*5f60*/  IADD3.X R29, R47, R50, R11, P4, !PT ;  /* 0x000000322f1d7210 */ /* 0x000fe200027fe40b */
[----:B------:R-:W-:Y:S01]  /*5f70*/  IMAD.SHL.U32 R59, R14, 0x40, RZ ;  /* 0x000000400e3b7824 */ /* 0x000fe200078e00ff */
[C---:B------:R-:W-:Y:S02]  /*5f80*/  IADD3.X R27, R41.reuse, R20, R9, P3, !PT ;  /* 0x00000014291b7210 */ /* 0x040fe40001ffe409 */
[----:B------:R-:W-:-:S02]  /*5f90*/  IADD3.X R48, R41, R5, R20, P1, !PT ;  /* 0x0000000529307210 */ /* 0x000fc40000ffe414 */
        /* <DEDUP_REMOVED lines=10> */
[----:B------:R-:W-:Y:S01]  /*6040*/  IMAD.U32 R7, RZ, RZ, UR7 ;  /* 0x00000007ff077e24 */ /* 0x000fe2000f8e00ff */
[----:B------:R-:W-:Y:S01]  /*6050*/  MOV R13, RZ ;  /* 0x000000ff000d7202 */ /* 0x000fe20000000f00 */
[----:B------:R-:W-:-:S02]  /*6060*/  IMAD.U32 R10, RZ, RZ, UR4 ;  /* 0x00000004ff0a7e24 */ /* 0x000fc4000f8e00ff */
[----:B------:R-:W-:Y:S02]  /*6070*/  IMAD.U32 R11, RZ, RZ, UR5 ;  /* 0x00000005ff0b7e24 */ /* 0x000fe4000f8e00ff */
[----:B------:R-:W-:Y:S02]  /*6080*/  IMAD.MOV.U32 R8, RZ, RZ, 0x70 ;  /* 0x00000070ff087424 */ /* 0x000fe400078e00ff */
[----:B-1----:R-:W-:-:S07]  /*6090*/  IMAD.MOV.U32 R12, RZ, RZ, 0x1 ;  /* 0x00000001ff0c7424 */ /* 0x002fce00078e00ff */
[----:B------:R-:W-:-:S07]  /*60a0*/  LEPC R20, `(.L_x_3813) ;  /* 0x000000001014794e */ /* 0x000fce0000000000 */
[----:B0-2---:R-:W-:Y:S05]  /*60b0*/  CALL.ABS.NOINC R14 ;  /* 0x000000000e007343 */ /* 0x005fea0003c00000 */
.L_x_3813:
[----:B------:R-:W-:Y:S05]  /*60c0*/  BSYNC B6 ;  /* 0x0000000000067941 */ /* 0x000fea0003800000 */
.L_x_3812:
        /* <DEDUP_REMOVED lines=22> */
[----:B------:R-:W-:Y:S01]  /*6230*/  IMAD R3, R205, 0x80, R19 ;  /* 0x00000080cd037824 */ /* 0x000fe200078e0213 */
[-C--:B------:R-:W-:Y:S01]  /*6240*/  ISETP.GE.AND P0, PT, R19, R8.reuse, PT ;  /* 0x000000081300720c */ /* 0x080fe20003f06270 */
[----:B------:R-:W-:Y:S01]  /*6250*/  BSSY B1, `(.L_x_3816) ;  /* 0x000002c000017945 */ /* 0x000fe20003800000 */
[----:B------:R-:W-:Y:S01]  /*6260*/  ISETP.GE.AND P1, PT, R226, R8, PT ;  /* 0x00000008e200720c */ /* 0x000fe20003f26270 */
[----:B------:R-:W-:Y:S01]  /*6270*/  IMAD.MOV.U32 R11, RZ, RZ, R41 ;  /* 0x000000ffff0b7224 */ /* 0x000fe200078e0029 */
[----:B------:R-:W-:Y:S01]  /*6280*/  LEA R3, R232, R3, 0x6 ;  /* 0x00000003e8037211 */ /* 0x000fe200078e30ff */
        /* <DEDUP_REMOVED lines=17> */
[----:B------:R-:W-:Y:S06]  /*63a0*/  @P0 BRA `(.L_x_3817) ;  /* 0x0000000000580947 */ /* 0x000fec0003800000 */
[----:B------:R-:W-:Y:S01]  /*63b0*/  IADD3 R15, P2, R53, R46, RZ ;  /* 0x0000002e350f7210 */ /* 0x000fe20007f5e0ff */
[----:B------:R-:W-:Y:S01]  /*63c0*/  VIADD R0, R24, 0x10 ;  /* 0x0000001018007836 */ /* 0x000fe20000000000 */
[----:B------:R-:W-:Y:S01]  /*63d0*/  ULDC UR4, c[0x0][0x3d4] ;  /* 0x0000f50000047ab9 */ /* 0x000fe20000000800 */
[----:B------:R-:W-:Y:S01]  /*63e0*/  ULDC.64 UR6, c[0x0][0x3c8] ;  /* 0x0000f20000067ab9 */ /* 0x000fe20000000a00 */
[----:B------:R-:W-:Y:S02]  /*63f0*/  IADD3.X R30, R51, R48, RZ, P2, !PT ;  /* 0x00000030331e7210 */ /* 0x000fe400017fe4ff */
[----:B------:R-:W-:Y:S02]  /*6400*/  CS2R R36, SRZ ;  /* 0x0000000000247805 */ /* 0x000fe4000001ff00 */
[----:B------:R-:W-:Y:S02]  /*6410*/  ISETP.GE.AND P2, PT, R0, UR4, PT ;  /* 0x0000000400007c0c */ /* 0x000fe4000bf46270 */
[----:B------:R-:W-:-:S02]  /*6420*/  CS2R R32, SRZ ;  /* 0x0000000000207805 */ /* 0x000fc4000001ff00 */
[----:B------:R-:W-:Y:S02]  /*6430*/  IADD3 R0, P4, R54, R49, RZ ;  /* 0x0000003136007210 */ /* 0x000fe40007f9e0ff */
[----:B------:R-:W-:Y:S02]  /*6440*/  CS2R R34, SRZ ;  /* 0x0000000000227805 */ /* 0x000fe4000001ff00 */
[C---:B------:R-:W-:Y:S02]  /*6450*/  LEA R14, P3, R15.reuse, UR6, 0x1 ;  /* 0x000000060f0e7c11 */ /* 0x040fe4000f8608ff */
[----:B------:R-:W-:Y:S01]  /*6460*/  ISETP.GE.AND P5, PT, R24, UR4, PT ;  /* 0x0000000418007c0c */ /* 0x000fe2000bfa6270 */
[----:B------:R-:W-:Y:S01]  /*6470*/  ULDC.64 UR4, c[0x0][0x3e0] ;  /* 0x0000f80000047ab9 */ /* 0x000fe20000000a00 */
[----:B------:R-:W-:Y:S01]  /*6480*/  LEA.HI.X R15, R15, UR7, R30, 0x1, P3 ;  /* 0x000000070f0f7c11 */ /* 0x000fe200098f0c1e */
[----:B------:R-:W-:Y:S01]  /*6490*/  IMAD.X R31, R52, 0x1, R50, P4 ;  /* 0x00000001341f7824 */ /* 0x000fe200020e0632 */
[----:B------:R-:W-:-:S03]  /*64a0*/  LEA R38, P3, R0, UR4, 0x1 ;  /* 0x0000000400267c11 */ /* 0x000fc6000f8608ff */
[----:B------:R1:W5:Y:S01]  /*64b0*/  @!P2 LDG.E.64 R32, desc[UR40][R14.64+0x20] ;  /* 0x000020280e20a981 */ /* 0x000362000c1e1b00 */
[----:B------:R-:W-:Y:S02]  /*64c0*/  LEA.HI.X R39, R0, UR5, R31, 0x1, P3 ;  /* 0x0000000500277c11 */ /* 0x000fe400098f0c1f */
[----:B------:R-:W-:-:S03]  /*64d0*/  CS2R R30, SRZ ;  /* 0x00000000001e7805 */ /* 0x000fc6000001ff00 */
[----:B------:R1:W5:Y:S04]  /*64e0*/  @!P5 LDG.E.64 R36, desc[UR40][R14.64] ;  /* 0x000000280e24d981 */ /* 0x000368000c1e1b00 */
[----:B------:R1:W5:Y:S04]  /*64f0*/  @!P5 LDG.E.64 R34, desc[UR40][R38.64] ;  /* 0x000000282622d981 */ /* 0x000368000c1e1b00 */
[----:B------:R1:W5:Y:S02]  /*6500*/  @!P2 LDG.E.64 R30, desc[UR40][R38.64+0x20] ;  /* 0x00002028261ea981 */ /* 0x000364000c1e1b00 */
.L_x_3817:
[----:B------:R-:W-:Y:S05]  /*6510*/  BSYNC B1 ;  /* 0x0000000000017941 */ /* 0x000fea0003800000 */
.L_x_3816:
        /* <DEDUP_REMOVED lines=24> */
.L_x_3819:
[----:B------:R-:W-:Y:S05]  /*66a0*/  BSYNC B1 ;  /* 0x0000000000017941 */ /* 0x000fea0003800000 */
.L_x_3818:
[----:B------:R-:W-:Y:S01]  /*66b0*/  IMAD.WIDE.U32 R10, R3, R6, R10 ;  /* 0x00000006030a7225 */ /* 0x000fe200078e000a */
[----:B------:R-:W-:Y:S01]  /*66c0*/  LEA.HI R0, R227, R227, RZ, 0x1 ;  /* 0x000000e3e3007211 */ /* 0x000fe200078f08ff */
[----:B------:R-:W-:Y:S01]  /*66d0*/  ULDC.64 UR4, c[0x0][0x3c8] ;  /* 0x0000f20000047ab9 */ /* 0x000fe20000000a00 */
[----:B------:R-:W-:Y:S01]  /*66e0*/  ULDC.64 UR6, c[0x0][0x3e0] ;  /* 0x0000f80000067ab9 */ /* 0x000fe20000000a00 */
[----:B------:R-:W-:-:S04]  /*66f0*/  IMAD.WIDE.U32 R12, R3, R4, R12 ;  /* 0x00000004030c7225 */ /* 0x000fc800078e000c */
[C---:B------:R-:W-:Y:S02]  /*6700*/  IMAD R6, R41.reuse, R6, RZ ;  /* 0x0000000629067224 */ /* 0x040fe400078e02ff */
[----:B------:R-:W-:Y:S02]  /*6710*/  IMAD R4, R41, R4, RZ ;  /* 0x0000000429047224 */ /* 0x000fe400078e02ff */
[----:B-12---:R-:W-:Y:S02]  /*6720*/  IMAD.SHL.U32 R14, R230, 0x40, RZ ;  /* 0x00000040e60e7824 */ /* 0x006fe400078e00ff */
[C---:B------:R-:W-:Y:S01]  /*6730*/  IMAD R7, R3.reuse, R7, R6 ;  /* 0x0000000703077224 */ /* 0x040fe200078e0206 */
[----:B------:R-:W-:Y:S01]  /*6740*/  LOP3.LUT R6, R0, 0xfffffffe, RZ, 0xc0, !PT ;  /* 0xfffffffe00067812 */ /* 0x000fe200078ec0ff */
[----:B------:R-:W-:Y:S01]  /*6750*/  IMAD R3, R3, R5, R4 ;  /* 0x0000000503037224 */ /* 0x000fe200078e0204 */
[----:B------:R-:W-:Y:S01]  /*6760*/  LOP3.LUT R15, R14, 0x1c0, RZ, 0xc0, !PT ;  /* 0x000001c00e0f7812 */ /* 0x000fe200078ec0ff */
[----:B------:R-:W-:Y:S01]  /*6770*/  IMAD.IADD R5, R11, 0x1, R7 ;  /* 0x000000010b057824 */ /* 0x000fe200078e0207 */
[----:B------:R-:W-:Y:S01]  /*6780*/  LEA R4, P2, R10, UR4, 0x1 ;  /* 0x000000040a047c11 */ /* 0x000fe2000f8408ff */
[----:B------:R-:W-:Y:S01]  /*6790*/  IMAD.IADD R3, R13, 0x1, R3 ;  /* 0x000000010d037824 */ /* 0x000fe200078e0203 */
[----:B------:R-:W-:Y:S01]  /*67a0*/  LEA R0, P3, R12, UR6, 0x1 ;  /* 0x000000060c007c11 */ /* 0x000fe2000f8608ff */
[----:B------:R-:W-:Y:S01]  /*67b0*/  UMOV UR4, 0xffffffff ;  /* 0xffffffff00047882 */ /* 0x000fe20000000000 */
[----:B------:R-:W-:-:S02]  /*67c0*/  LOP3.LUT R14, R15, 0x18, R16, 0xf8, !PT ;  /* 0x000000180f0e7812 */ /* 0x000fc400078ef810 */
[----:B------:R-:W-:Y:S02]  /*67d0*/  SHF.R.U32.HI R15, RZ, 0x3, R15 ;  /* 0x00000003ff0f7819 */ /* 0x000fe4000001160f */
[----:B------:R-:W-:Y:S02]  /*67e0*/  IADD3 R6, R227, -R6, RZ ;  /* 0x80000006e3067210 */ /* 0x000fe40007ffe0ff */
[----:B------:R-:W-:Y:S02]  /*67f0*/  LEA.HI.X R5, R10, UR5, R5, 0x1, P2 ;  /* 0x000000050a057c11 */ /* 0x000fe400090f0c05 */
[----:B------:R-:W-:Y:S02]  /*6800*/  LEA.HI.X R3, R12, UR7, R3, 0x1, P3 ;  /* 0x000000070c037c11 */ /* 0x000fe400098f0c03 */
[----:B------:R-:W-:Y:S02]  /*6810*/  LOP3.LUT R39, R14, R15, RZ, 0x3c, !PT ;  /* 0x0000000f0e277212 */ /* 0x000fe400078e3cff */
[----:B------:R-:W-:Y:S01]  /*6820*/  SHF.L.U32 R7, R6, 0x1f, RZ ;  /* 0x0000001f06077819 */ /* 0x000fe200000006ff */
[----:B------:R-:W-:Y:S06]  /*6830*/  BRA.DIV UR4, `(.L_x_3820) ;  /* 0x0000011604a87947 */ /* 0x000fec000b800000 */
.L_x_4011:
[----:B------:R-:W-:-:S03]  /*6840*/  UMOV UR4, 0xffffffff ;  /* 0xffffffff00047882 */ /* 0x000fc60000000000 */
[----:B------:R-:W-:Y:S05]  /*6850*/  BRA.DIV UR4, `(.L_x_3821) ;  /* 0x0000011604c87947 */ /* 0x000fea000b800000 */
.L_x_4014:
[----:B------:R-:W-:-:S03]  /*6860*/  UMOV UR4, 0xffffffff ;  /* 0xffffffff00047882 */ /* 0x000fc60000000000 */
[----:B------:R-:W-:Y:S05]  /*6870*/  BRA.DIV UR4, `(.L_x_3822) ;  /* 0x0000011604e87947 */ /* 0x000fea000b800000 */
.L_x_4017:
[----:B------:R-:W-:-:S03]  /*6880*/  UMOV UR4, 0xffffffff ;  /* 0xffffffff00047882 */ /* 0x000fc60000000000 */
[----:B------:R-:W-:Y:S05]  /*6890*/  BRA.DIV UR4, `(.L_x_3823) ;  /* 0x0000011a04087947 */ /* 0x000fea000b800000 */
.L_x_4020:
[----:B------:R-:W-:-:S03]  /*68a0*/  UMOV UR4, 0xffffffff ;  /* 0xffffffff00047882 */ /* 0x000fc60000000000 */
[----:B------:R-:W-:Y:S05]  /*68b0*/  BRA.DIV UR4, `(.L_x_3824) ;  /* 0x0000011a04287947 */ /* 0x000fea000b800000 */
.L_x_4023:
[----:B------:R-:W-:-:S03]  /*68c0*/  UMOV UR4, 0xffffffff ;  /* 0xffffffff00047882 */ /* 0x000fc60000000000 */
[----:B------:R-:W-:Y:S05]  /*68d0*/  BRA.DIV UR4, `(.L_x_3825) ;  /* 0x0000011a04487947 */ /* 0x000fea000b800000 */
.L_x_4026:
[----:B------:R-:W-:-:S03]  /*68e0*/  UMOV UR4, 0xffffffff ;  /* 0xffffffff00047882 */ /* 0x000fc60000000000 */
[----:B------:R-:W-:Y:S05]  /*68f0*/  BRA.DIV UR4, `(.L_x_3826) ;  /* 0x0000011a04687947 */ /* 0x000fea000b800000 */
.L_x_4029:
[----:B------:R-:W-:-:S03]  /*6900*/  UMOV UR4, 0xffffffff ;  /* 0xffffffff00047882 */ /* 0x000fc60000000000 */
[----:B------:R-:W-:Y:S05]  /*6910*/  BRA.DIV UR4, `(.L_x_3827) ;  /* 0x0000011a04887947 */ /* 0x000fea000b800000 */
.L_x_4032:
[----:B------:R-:W1:Y:S01]  /*6920*/  SYNCS.PHASECHK.TRANS64.TRYWAIT P2, [R18+URZ+0x22800], R7 ;  /* 0x02280007120075a7 */ /* 0x000e62000804017f */
[----:B-----5:R-:W-:Y:S01]  /*6930*/  IMAD.MOV.U32 R3, RZ, RZ, R35 ;  /* 0x000000ffff037224 */ /* 0x020fe200078e0023 */
[----:B------:R-:W-:Y:S01]  /*6940*/  LOP3.LUT P3, RZ, R230, 0x4, RZ, 0xc0, !PT ;  /* 0x00000004e6ff7812 */ /* 0x000fe2000786c0ff */
[----:B------:R-:W-:Y:S01]  /*6950*/  IMAD.MOV.U32 R4, RZ, RZ, R30 ;  /* 0x000000ffff047224 */ /* 0x000fe200078e001e */
[----:B------:R-:W-:Y:S01]  /*6960*/  BSSY B1, `(.L_x_3828) ;  /* 0x000001f000017945 */ /* 0x000fe20003800000 */
[----:B------:R-:W-:Y:S02]  /*6970*/  IMAD.MOV.U32 R5, RZ, RZ, R31 ;  /* 0x000000ffff057224 */ /* 0x000fe400078e001f */
[----:B------:R-:W-:Y:S01]  /*6980*/  IMAD.MOV.U32 R0, RZ, RZ, R34 ;  /* 0x000000ffff007224 */ /* 0x000fe200078e0022 */
[----:B------:R-:W-:Y:S01]  /*6990*/  PRMT R43, R3, 0x5410, R4 ;  /* 0x00005410032b7816 */ /* 0x000fe20000000004 */
[----:B------:R-:W-:Y:S01]  /*69a0*/  IMAD.MOV.U32 R4, RZ, RZ, R37 ;  /* 0x000000ffff047224 */ /* 0x000fe200078e0025 */
[----:B------:R-:W-:Y:S01]  /*69b0*/  LEA R3, R210, R39, 0x9 ;  /* 0x00000027d2037211 */ /* 0x000fe200078e48ff */
[----:B------:R-:W-:Y:S01]  /*69c0*/  IMAD.MOV.U32 R6, RZ, RZ, R26 ;  /* 0x000000ffff067224 */ /* 0x000fe200078e001a */
[----:B------:R-:W-:Y:S01]  /*69d0*/  PRMT R44, R5, 0x7610, R44 ;  /* 0x00007610052c7816 */ /* 0x000fe2000000002c */
[----:B------:R-:W-:Y:S01]  /*69e0*/  IMAD.MOV.U32 R5, RZ, RZ, R32 ;  /* 0x000000ffff057224 */ /* 0x000fe200078e0020 */
[----:B------:R-:W-:Y:S01]  /*69f0*/  PRMT R10, R0, 0x7610, R10 ;  /* 0x00007610000a7816 */ /* 0x000fe2000000000a */
[----:B------:R-:W-:Y:S01]  /*6a00*/  IMAD R3, R3, 0x2, R18 ;  /* 0x0000000203037824 */ /* 0x000fe200078e0212 */
[----:B------:R-:W-:Y:S01]  /*6a10*/  PRMT R44, R44, 0x5410, R4 ;  /* 0x000054102c2c7816 */ /* 0x000fe20000000004 */
[----:B------:R-:W-:Y:S01]  /*6a20*/  IMAD.MOV.U32 R0, RZ, RZ, R36 ;  /* 0x000000ffff007224 */ /* 0x000fe200078e0024 */
[----:B------:R-:W-:Y:S01]  /*6a30*/  PRMT R45, R5, 0x7610, R45 ;  /* 0x00007610052d7816 */ /* 0x000fe2000000002d */
[----:B------:R-:W-:-:S02]  /*6a40*/  IMAD.MOV.U32 R5, RZ, RZ, R33 ;  /* 0x000000ffff057224 */ /* 0x000fc400078e0021 */
[C---:B------:R-:W-:Y:S01]  /*6a50*/  VIADD R4, R3.reuse, 0x18400 ;  /* 0x0001840003047836 */ /* 0x040fe20000000000 */
[----:B------:R-:W-:Y:S01]  /*6a60*/  PRMT R14, R0, 0x7610, R14 ;  /* 0x00007610000e7816 */ /* 0x000fe2000000000e */
[----:B------:R-:W-:Y:S01]  /*6a70*/  IMAD.MOV.U32 R11, RZ, RZ, R27 ;  /* 0x000000ffff0b7224 */ /* 0x000fe200078e001b */
[----:B------:R-:W-:Y:S01]  /*6a80*/  IADD3 R0, R3, 0x18440, RZ ;  /* 0x0001844003007810 */ /* 0x000fe20007ffe0ff */
[----:B------:R-:W-:Y:S01]  /*6a90*/  @P3 VIADD R0, R4, 0xffffffc0 ;  /* 0xffffffc004003836 */ /* 0x000fe20000000000 */
[----:B------:R-:W-:Y:S01]  /*6aa0*/  PRMT R45, R45, 0x5410, R5 ;  /* 0x000054102d2d7816 */ /* 0x000fe20000000005 */
[----:B------:R-:W-:Y:S01]  /*6ab0*/  IMAD.MOV.U32 R4, RZ, RZ, R8 ;  /* 0x000000ffff047224 */ /* 0x000fe200078e0008 */
        /* <DEDUP_REMOVED lines=8> */
[----:B-1----:R-:W-:Y:S06]  /*6b40*/  @!P2 BRA `(.L_x_3829) ;  /* 0x000001180024a947 */ /* 0x002fec0003800000 */
.L_x_4033:
[----:B------:R-:W-:Y:S05]  /*6b50*/  BSYNC B1 ;  /* 0x0000000000017941 */ /* 0x000fea0003800000 */
.L_x_3828:
        /* <DEDUP_REMOVED lines=51> */
.L_x_3833:
[----:B------:R-:W-:Y:S05]  /*6e90*/  BSYNC B2 ;  /* 0x0000000000027941 */ /* 0x000fea0003800000 */
.L_x_3832:
        /* <DEDUP_REMOVED lines=43> */
.L_x_3831:
[----:B------:R-:W-:Y:S05]  /*7150*/  BSYNC B1 ;  /* 0x0000000000017941 */ /* 0x000fea0003800000 */
.L_x_3830:
        /* <DEDUP_REMOVED lines=49> */
.L_x_3836:
[----:B------:R-:W-:Y:S05]  /*7470*/  BSYNC B1 ;  /* 0x0000000000017941 */ /* 0x000fea0003800000 */
.L_x_3835:
        /* <DEDUP_REMOVED lines=44> */
.L_x_3815:
        /* <DEDUP_REMOVED lines=9> */
[----:B------:R-:W-:Y:S02]  /*77d0*/  @!P1 IADD3 R13, P2, P3, R26, R55, R53 ;  /* 0x000000371a0d9210 */ /* 0x000fe40007b5e035 */
[----:B------:R-:W-:Y:S02]  /*77e0*/  @!P0 IADD3 R9, P5, R53, R26, RZ ;  /* 0x0000001a35098210 */ /* 0x000fe40007fbe0ff */
[----:B------:R-:W-:Y:S02]  /*77f0*/  @!P1 IADD3.X R20, R27, R56, R51, P2, P3 ;  /* 0x000000381b149210 */ /* 0x000fe400017e6433 */
[----:B------:R-:W-:Y:S01]  /*7800*/  @!P1 IADD3 R0, P3, P4, R28, R59, R54 ;  /* 0x0000003b1c009210 */ /* 0x000fe20007c7e036 */
[----:B------:R-:W2:Y:S01]  /*7810*/  @!P1 LDC.64 R30, c[0x0][0x3e0] ;  /* 0x0000f800ff1e9b82 */ /* 0x000ea20000000a00 */
[----:B------:R-:W-:Y:S02]  /*7820*/  @!P0 IADD3 R11, P2, R54, R28, RZ ;  /* 0x0000001c360b8210 */ /* 0x000fe40007f5e0ff */
[----:B------:R-:W-:-:S02]  /*7830*/  @!P1 IADD3.X R3, R29, R57, R52, P3, P4 ;  /* 0x000000391d039210 */ /* 0x000fc40001fe8434 */
[----:B------:R-:W-:Y:S01]  /*7840*/  @!P0 IADD3.X R10, R51, R27, RZ, P5, !PT ;  /* 0x0000001b330a8210 */ /* 0x000fe20002ffe4ff */
[----:B------:R-:W-:Y:S01]  /*7850*/  @!P0 IMAD.X R24, R52, 0x1, R29, P2 ;  /* 0x0000000134188824 */ /* 0x000fe200010e061d */
[----:B------:R-:W-:Y:S02]  /*7860*/  CS2R R28, SRZ ;  /* 0x00000000001c7805 */ /* 0x000fe4000001ff00 */
[----:B------:R-:W-:-:S04]  /*7870*/  @!P0 LEA R8, P5, R9, UR4, 0x1 ;  /* 0x0000000409088c11 */ /* 0x000fc8000f8a08ff */
[----:B------:R-:W-:Y:S02]  /*7880*/  @!P0 LEA.HI.X R9, R9, UR5, R10, 0x1, P5 ;  /* 0x0000000509098c11 */ /* 0x000fe4000a8f0c0a */
[----:B------:R-:W-:Y:S02]  /*7890*/  @!P0 LEA R10, P2, R11, UR6, 0x1 ;  /* 0x000000060b0a8c11 */ /* 0x000fe4000f8408ff */
[----:B-1----:R-:W-:Y:S01]  /*78a0*/  @!P1 LEA R12, P3, R13, R14, 0x1 ;  /* 0x0000000e0d0c9211 */ /* 0x002fe200078608ff */
[----:B------:R1:W5:Y:S01]  /*78b0*/  @!P0 LDG.E.128 R32, desc[UR40][R8.64] ;  /* 0x0000002808208981 */ /* 0x000362000c1e1d00 */
[----:B------:R-:W-:Y:S02]  /*78c0*/  @!P0 LEA.HI.X R11, R11, UR7, R24, 0x1, P2 ;  /* 0x000000070b0b8c11 */ /* 0x000fe400090f0c18 */
[----:B------:R-:W-:Y:S02]  /*78d0*/  @!P1 LEA.HI.X R13, R13, R15, R20, 0x1, P3 ;  /* 0x0000000f0d0d9211 */ /* 0x000fe400018f0c14 */
[----:B--2---:R-:W-:-:S04]  /*78e0*/  @!P1 LEA R14, P4, R0, R30, 0x1 ;  /* 0x0000001e000e9211 */ /* 0x004fc800078808ff */
[----:B------:R-:W-:Y:S02]  /*78f0*/  @!P1 LEA.HI.X R15, R0, R31, R3, 0x1, P4 ;  /* 0x0000001f000f9211 */ /* 0x000fe400020f0c03 */
[----:B------:R-:W-:Y:S01]  /*7900*/  CS2R R30, SRZ ;  /* 0x00000000001e7805 */ /* 0x000fe2000001ff00 */
[----:B------:R-:W2:Y:S05]  /*7910*/  LDC R0, c[0x0][0x428] ;  /* 0x00010a00ff007b82 */ /* 0x000eaa0000000800 */
[----:B------:R-:W5:Y:S01]  /*7920*/  @!P1 LDG.E.128 R28, desc[UR40][R14.64] ;  /* 0x000000280e1c9981 */ /* 0x000f62000c1e1d00 */
[----:B--2---:R-:W-:-:S13]  /*7930*/  ISETP.NE.AND P2, PT, R0, 0x1, PT ;  /* 0x000000010000780c */ /* 0x004fda0003f45270 */
[----:B------:R-:W2:Y:S08]  /*7940*/  @P2 LDC R0, c[0x0][0x42c] ;  /* 0x00010b00ff002b82 */ /* 0x000eb00000000800 */
[----:B-1----:R-:W1:Y:S01]  /*7950*/  @P2 LDC R9, c[0x0][0x430] ;  /* 0x00010c00ff092b82 */ /* 0x002e620000000800 */
        /* <DEDUP_REMOVED lines=8> */
[----:B--2---:R-:W-:-:S03]  /*79e0*/  @P2 IMAD.HI.U32 R0, R3, R0, RZ ;  /* 0x0000000003002227 */ /* 0x004fc600078e00ff */
[----:B------:R2:W5:Y:S02]  /*79f0*/  @!P1 LDG.E.128 R24, desc[UR40][R12.64] ;  /* 0x000000280c189981 */ /* 0x000564000c1e1d00 */
[----:B-1----:R-:W-:-:S04]  /*7a00*/  @P2 SHF.R.U32.HI R3, RZ, R9, R0 ;  /* 0x00000009ff032219 */ /* 0x002fc80000011600 */
[----:B------:R-:W-:Y:S01]  /*7a10*/  SHF.R.S32.HI R21, RZ, 0x1f, R3 ;  /* 0x0000001fff157819 */ /* 0x000fe20000011403 */
[----:B------:R-:W-:Y:S01]  /*7a20*/  IMAD.MOV.U32 R9, RZ, RZ, R41 ;  /* 0x000000ffff097224 */ /* 0x000fe200078e0029 */
[----:B---3--:R-:W-:Y:S01]  /*7a30*/  MOV R10, R42 ;  /* 0x0000002a000a7202 */ /* 0x008fe20000000f00 */
[----:B------:R-:W-:Y:S02]  /*7a40*/  IMAD.MOV.U32 R11, RZ, RZ, R47 ;  /* 0x000000ffff0b7224 */ /* 0x000fe400078e002f */
[C---:B------:R-:W-:Y:S02]  /*7a50*/  IMAD R0, R21.reuse, R6, RZ ;  /* 0x0000000615007224 */ /* 0x040fe400078e02ff */
[----:B--2---:R-:W-:Y:S02]  /*7a60*/  IMAD R12, R21, R4, RZ ;  /* 0x00000004150c7224 */ /* 0x004fe400078e02ff */
        /* <DEDUP_REMOVED lines=13> */
.L_x_4036:
[----:B------:R-:W-:-:S03]  /*7b40*/  UMOV UR4, 0xffffffff ;  /* 0xffffffff00047882 */ /* 0x000fc60000000000 */
[----:B------:R-:W-:Y:S05]  /*7b50*/  BRA.DIV UR4, `(.L_x_3838) ;  /* 0x0000010a045c7947 */ /* 0x000fea000b800000 */
.L_x_4039:
[----:B------:R-:W-:-:S03]  /*7b60*/  UMOV UR4, 0xffffffff ;  /* 0xffffffff00047882 */ /* 0x000fc60000000000 */
[----:B------:R-:W-:Y:S05]  /*7b70*/  BRA.DIV UR4, `(.L_x_3839) ;  /* 0x0000010a047c7947 */ /* 0x000fea000b800000 */
.L_x_4042:
[----:B------:R-:W-:-:S03]  /*7b80*/  UMOV UR4, 0xffffffff ;  /* 0xffffffff00047882 */ /* 0x000fc60000000000 */
[----:B------:R-:W-:Y:S05]  /*7b90*/  BRA.DIV UR4, `(.L_x_3840) ;  /* 0x0000010a049c7947 */ /* 0x000fea000b800000 */
.L_x_4045:
[----:B------:R-:W-:-:S03]  /*7ba0*/  UMOV UR4, 0xffffffff ;  /* 0xffffffff00047882 */ /* 0x000fc60000000000 */
[----:B------:R-:W-:Y:S05]  /*7bb0*/  BRA.DIV UR4, `(.L_x_3841) ;  /* 0x0000010a04bc7947 */ /* 0x000fea000b800000 */
.L_x_4048:
[----:B------:R-:W-:Y:S01]  /*7bc0*/  UMOV UR4, 0xffffffff ;  /* 0xffffffff00047882 */ /* 0x000fe20000000000 */
[----:B------:R-:W-:Y:S02]  /*7bd0*/  LOP3.LUT R6, R6, 0xfffffffe, RZ, 0xc0, !PT ;  /* 0xfffffffe06067812 */ /* 0x000fe400078ec0ff */
[----:B------:R-:W-:Y:S05]  /*7be0*/  BRA.DIV UR4, `(.L_x_3842) ;  /* 0x0000010a04d87947 */ /* 0x000fea000b800000 */
.L_x_4051:
[----:B------:R-:W-:Y:S01]  /*7bf0*/  UMOV UR4, 0xffffffff ;  /* 0xffffffff00047882 */ /* 0x000fe20000000000 */
[----:B------:R-:W-:Y:S02]  /*7c00*/  IMAD.IADD R6, R227, 0x1, -R6 ;  /* 0x00000001e3067824 */ /* 0x000fe400078e0a06 */
[----:B------:R-:W-:Y:S05]  /*7c10*/  BRA.DIV UR4, `(.L_x_3843) ;  /* 0x0000010a04f47947 */ /* 0x000fea000b800000 */
.L_x_4054:
[----:B------:R-:W-:Y:S01]  /*7c20*/  UMOV UR4, 0xffffffff ;  /* 0xffffffff00047882 */ /* 0x000fe20000000000 */
[----:B------:R-:W-:Y:S02]  /*7c30*/  SHF.L.U32 R3, R6, 0x1f, RZ ;  /* 0x0000001f06037819 */ /* 0x000fe400000006ff */
[----:B------:R-:W-:Y:S05]  /*7c40*/  BRA.DIV UR4, `(.L_x_3844) ;  /* 0x0000010e04107947 */ /* 0x000fea000b800000 */
.L_x_4057:
[----:B------:R-:W1:Y:S01]  /*7c50*/  SYNCS.PHASECHK.TRANS64.TRYWAIT P2, [R18+URZ+0x22800], R3 ;  /* 0x02280003120075a7 */ /* 0x000e62000804017f */
[----:B-----5:R-:W-:Y:S01]  /*7c60*/  IMAD.MOV.U32 R0, RZ, RZ, R32 ;  /* 0x000000ffff007224 */ /* 0x020fe200078e0020 */
[----:B------:R-:W-:Y:S01]  /*7c70*/  MOV R4, R33 ;  /* 0x0000002100047202 */ /* 0x000fe20000000f00 */
[----:B------:R-:W-:Y:S01]  /*7c80*/  IMAD.MOV.U32 R5, RZ, RZ, R34 ;  /* 0x000000ffff057224 */ /* 0x000fe200078e0022 */
[----:B------:R-:W-:Y:S01]  /*7c90*/  BSSY B1, `(.L_x_3845) ;  /* 0x0000018000017945 */ /* 0x000fe20003800000 */
        /* <DEDUP_REMOVED lines=11> */
[----:B------:R-:W-:-:S02]  /*7d50*/  MOV R4, R39 ;  /* 0x0000002700047202 */ /* 0x000fc40000000f00 */
[----:B------:R-:W-:Y:S01]  /*7d60*/  PRMT R50, R50, 0x5410, R0 ;  /* 0x0000541032327816 */ /* 0x000fe20000000000 */
[----:B------:R-:W-:Y:S01]  /*7d70*/  IMAD.MOV.U32 R0, RZ, RZ, R28 ;  /* 0x000000ffff007224 */ /* 0x000fe200078e001c */
[----:B------:R-:W-:Y:S02]  /*7d80*/  PRMT R51, R4, 0x7610, R51 ;  /* 0x0000761004337816 */ /* 0x000fe40000000033 */
[----:B------:R-:W-:Y:S01]  /*7d90*/  PRMT R54, R5, 0x5410, R6 ;  /* 0x0000541005367816 */ /* 0x000fe20000000006 */
[----:B------:R-:W-:Y:S01]  /*7da0*/  IMAD.MOV.U32 R5, RZ, RZ, R26 ;  /* 0x000000ffff057224 */ /* 0x000fe200078e001a */
[----:B------:R-:W-:Y:S01]  /*7db0*/  MOV R4, R29 ;  /* 0x0000001d00047202 */ /* 0x000fe20000000f00 */
[----:B------:R-:W-:-:S03]  /*7dc0*/  IMAD.MOV.U32 R6, RZ, RZ, R27 ;  /* 0x000000ffff067224 */ /* 0x000fc600078e001b */
[----:B------:R-:W-:Y:S01]  /*7dd0*/  PRMT R53, R0, 0x5410, R4 ;  /* 0x0000541000357816 */ /* 0x000fe20000000004 */
[----:B------:R-:W-:Y:S01]  /*7de0*/  IMAD.IADD R0, R16, 0x1, R43 ;  /* 0x0000000110007824 */ /* 0x000fe200078e022b */
[----:B------:R-:W-:Y:S01]  /*7df0*/  PRMT R55, R5, 0x5410, R6 ;  /* 0x0000541005377816 */ /* 0x000fe20000000006 */
[----:B-1----:R-:W-:Y:S06]  /*7e00*/  @!P2 BRA `(.L_x_3846) ;  /* 0x0000010800c8a947 */ /* 0x002fec0003800000 */
.L_x_4058:
[----:B------:R-:W-:Y:S05]  /*7e10*/  BSYNC B1 ;  /* 0x0000000000017941 */ /* 0x000fea0003800000 */
.L_x_3845:
[----:B------:R-:W-:Y:S01]  /*7e20*/  BSSY B1, `(.L_x_3847) ;  /* 0x0000063000017945 */ /* 0x000fe20003800000 */
[----:B------:R-:W-:Y:S01]  /*7e30*/  IMAD.MOV.U32 R56, RZ, RZ, R30 ;  /* 0x000000ffff387224 */ /* 0x000fe200078e001e */
[----:B------:R-:W-:Y:S01]  /*7e40*/  LOP3.LUT R0, R0, 0x38, RZ, 0xc0, !PT ;  /* 0x0000003800007812 */ /* 0x000fe200078ec0ff */
[----:B------:R-:W-:Y:S01]  /*7e50*/  IMAD.MOV.U32 R57, RZ, RZ, R31 ;  /* 0x000000ffff397224 */ /* 0x000fe200078e001f */
[----:B------:R-:W-:Y:S06]  /*7e60*/  @P0 BRA `(.L_x_3848) ;  /* 0x0000000400780947 */ /* 0x000fec0003800000 */
[----:B-1----:R-:W-:Y:S01]  /*7e70*/  IMAD.SHL.U32 R3, R230, 0x40, RZ ;  /* 0x00000040e6037824 */ /* 0x002fe200078e00ff */
[--C-:B------:R-:W-:Y:S02]  /*7e80*/  SHF.R.U64 R49, R32, 0x10, R33.reuse ;  /* 0x0000001020317819 */ /* 0x100fe40000001221 */
[----:B------:R-:W-:Y:S01]  /*7e90*/  SHF.R.U32.HI R46, RZ, 0x10, R33 ;  /* 0x00000010ff2e7819 */ /* 0x000fe20000011621 */
[----:B------:R-:W-:Y:S01]  /*7ea0*/  HADD2.F32 R33, -RZ, R15.H1_H1 ;  /* 0x3000000fff217230 */ /* 0x000fe20000004100 */
[----:B------:R-:W-:Y:S02]  /*7eb0*/  LOP3.LUT R5, R3, 0x1c0, RZ, 0xc0, !PT ;  /* 0x000001c003057812 */ /* 0x000fe400078ec0ff */
[----:B------:R-:W-:Y:S02]  /*7ec0*/  SHF.R.U64 R47, R36, 0x10, R37 ;  /* 0x00000010242f7819 */ /* 0x000fe40000001225 */
[----:B------:R-:W-:Y:S02]  /*7ed0*/  LOP3.LUT R3, R5, 0x38, R16, 0xf8, !PT ;  /* 0x0000003805037812 */ /* 0x000fe400078ef810 */
[----:B------:R-:W-:-:S02]  /*7ee0*/  SHF.R.U32.HI R4, RZ, 0x3, R5 ;  /* 0x00000003ff047819 */ /* 0x000fc40000011605 */
[----:B------:R-:W-:Y:S01]  /*7ef0*/  SHF.R.U64 R48, R34, 0x10, R35 ;  /* 0x0000001022307819 */ /* 0x000fe20000001223 */
[----:B------:R-:W-:Y:S01]  /*7f00*/  HADD2.F32 R34, -RZ, R15.H0_H0 ;  /* 0x2000000fff227230 */ /* 0x000fe20000004100 */
[----:B------:R-:W-:Y:S02]  /*7f10*/  LOP3.LUT R3, R3, R4, RZ, 0x3c, !PT ;  /* 0x0000000403037212 */ /* 0x000fe400078e3cff */
[----:B------:R-:W-:Y:S02]  /*7f20*/  SHF.R.U32.HI R36, RZ, 0x10, R37 ;  /* 0x00000010ff247819 */ /* 0x000fe40000011625 */
[----:B------:R-:W-:Y:S01]  /*7f30*/  SHF.R.U32.HI R44, RZ, 0x10, R35 ;  /* 0x00000010ff2c7819 */ /* 0x000fe20000011623 */
[----:B------:R-:W-:Y:S01]  /*7f40*/  IMAD R3, R210, 0x200, R3 ;  /* 0x00000200d2037824 */ /* 0x000fe200078e0203 */
[--C-:B------:R-:W-:Y:S01]  /*7f50*/  SHF.R.U64 R45, R38, 0x10, R39.reuse ;  /* 0x00000010262d7819 */ /* 0x100fe20000001227 */
[----:B------:R-:W-:Y:S01]  /*7f60*/  HADD2.F32 R35, -RZ, R36.H0_H0 ;  /* 0x20000024ff237230 */ /* 0x000fe20000004100 */
[----:B------:R-:W-:Y:S01]  /*7f70*/  SHF.R.U32.HI R42, RZ, 0x10, R39 ;  /* 0x00000010ff2a7819 */ /* 0x000fe20000011627 */
[----:B------:R-:W-:Y:S01]  /*7f80*/  HADD2.F32 R36, -RZ, R51.H0_H0 ;  /* 0x20000033ff247230 */ /* 0x000fe20000004100 */
[----:B------:R-:W-:-:S02]  /*7f90*/  LEA R41, R3, R18, 0x1 ;  /* 0x0000001203297211 */ /* 0x000fc400078e08ff */
[----:B------:R-:W-:-:S03]  /*7fa0*/  LOP3.LUT R3, R4, R0, R5, 0x1e, !PT ;  /* 0x0000000004037212 */ /* 0x000fc600078e1e05 */
[----:B------:R-:W1:Y:S02]  /*7fb0*/  LDS.128 R8, [R41+0x18400] ;  /* 0x0184000029087984 */ /* 0x000e640000000c00 */
        /* <DEDUP_REMOVED lines=8> */
[----:B------:R-:W-:-:S02]  /*8040*/  HADD2.F32 R11, -RZ, R10.H0_H0 ;  /* 0x2000000aff0b7230 */ /* 0x000fc40000004100 */
[--C-:B--2---:R-:W-:Y:S02]  /*8050*/  HADD2.F32 R15, -RZ, R5.reuse.H0_H0 ;  /* 0x20000005ff0f7230 */ /* 0x104fe40000004100 */
        /* <DEDUP_REMOVED lines=32> */
[C---:B------:R-:W-:Y:S01]  /*8260*/  FMUL.FTZ R14, R7.reuse, R32 ;  /* 0x00000020070e7220 */ /* 0x040fe20000410000 */
[----:B------:R-:W-:Y:S01]  /*8270*/  FMUL.FTZ R12, R7, R20 ;  /* 0x00000014070c7220 */ /* 0x000fe20000410000 */
[----:B------:R-:W-:Y:S02]  /*8280*/  HADD2.F32 R4, -RZ, R4.H1_H1 ;  /* 0x30000004ff047230 */ /* 0x000fe40000004100 */
[----:B------:R-:W-:Y:S01]  /*8290*/  FFMA.FTZ R34, R3, R34, R5 ;  /* 0x0000002203227223 */ /* 0x000fe20000010005 */
[----:B------:R-:W-:-:S02]  /*82a0*/  HADD2.F32 R6, -RZ, R6.H1_H1 ;  /* 0x30000006ff067230 */ /* 0x000fc40000004100 */
[C---:B------:R-:W-:Y:S01]  /*82b0*/  FFMA.FTZ R14, R11.reuse, R20, -R14 ;  /* 0x000000140b0e7223 */ /* 0x040fe2000001080e */
[----:B------:R-:W-:Y:S02]  /*82c0*/  HADD2.F32 R7, -RZ, R47.H0_H0 ;  /* 0x2000002fff077230 */ /* 0x000fe40000004100 */
[----:B------:R-:W-:Y:S01]  /*82d0*/  FFMA.FTZ R12, R11, R32, R12 ;  /* 0x000000200b0c7223 */ /* 0x000fe2000001000c */
[----:B------:R-:W-:Y:S02]  /*82e0*/  HADD2.F32 R9, -RZ, R45.H0_H0 ;  /* 0x2000002dff097230 */ /* 0x000fe40000004100 */
[----:B------:R-:W-:Y:S02]  /*82f0*/  HADD2.F32 R3, -RZ, R49.H0_H0 ;  /* 0x20000031ff037230 */ /* 0x000fe40000004100 */
[----:B------:R-:W-:Y:S01]  /*8300*/  FMUL.FTZ R11, R4, R7 ;  /* 0x00000007040b7220 */ /* 0x000fe20000410000 */
[----:B------:R-:W-:Y:S02]  /*8310*/  HADD2.F32 R5, -RZ, R48.H0_H0 ;  /* 0x20000030ff057230 */ /* 0x000fe40000004100 */
[----:B------:R-:W-:Y:S01]  /*8320*/  FMUL.FTZ R15, R6, R9 ;  /* 0x00000009060f7220 */ /* 0x000fe20000410000 */
[----:B------:R-:W-:-:S02]  /*8330*/  HADD2.F32 R8, -RZ, R8.H1_H1 ;  /* 0x30000008ff087230 */ /* 0x000fc40000004100 */
[----:B------:R-:W-:Y:S01]  /*8340*/  FMUL.FTZ R4, R4, R3 ;  /* 0x0000000304047220 */ /* 0x000fe20000410000 */
[----:B------:R-:W-:Y:S02]  /*8350*/  HADD2.F32 R10, -RZ, R10.H1_H1 ;  /* 0x3000000aff0a7230 */ /* 0x000fe40000004100 */
[----:B------:R-:W-:Y:S01]  /*8360*/  FMUL.FTZ R6, R6, R5 ;  /* 0x0000000506067220 */ /* 0x000fe20000410000 */
        /* <DEDUP_REMOVED lines=14> */
.L_x_3848:
[----:B------:R-:W-:Y:S05]  /*8450*/  BSYNC B1 ;  /* 0x0000000000017941 */ /* 0x000fea0003800000 */
.L_x_3847:
[----:B------:R-:W-:Y:S01]  /*8460*/  PRMT R39, R56, 0x5410, R57 ;  /* 0x0000541038277816 */ /* 0x000fe20000000039 */
[----:B------:R-:W-:Y:S06]  /*8470*/  @P1 BRA `(.L_x_3834) ;  /* 0x00000004005c1947 */ /* 0x000fec0003800000 */
[----:B------:R-:W-:Y:S01]  /*8480*/  LOP3.LUT R0, R237, R0, R203, 0x1e, !PT ;  /* 0x00000000ed007212 */ /* 0x000fe200078e1ecb */
[----:B--2---:R-:W2:Y:S01]  /*8490*/  LDS.128 R8, [R234+0x18400] ;  /* 0x01840000ea087984 */ /* 0x004ea20000000c00 */
[----:B------:R-:W-:Y:S02]  /*84a0*/  SHF.R.U64 R36, R28, 0x10, R29 ;  /* 0x000000101c247819 */ /* 0x000fe4000000121d */
[----:B------:R-:W-:Y:S01]  /*84b0*/  SHF.R.U64 R37, R26, 0x10, R27 ;  /* 0x000000101a257819 */ /* 0x000fe2000000121b */
[----:B-1----:R-:W-:Y:S01]  /*84c0*/  IMAD.IADD R3, R211, 0x1, R0 ;  /* 0x00000001d3037824 */ /* 0x002fe200078e0200 */
[----:B------:R-:W-:Y:S01]  /*84d0*/  SHF.R.U32.HI R28, RZ, 0x10, R29 ;  /* 0x00000010ff1c7819 */ /* 0x000fe2000001161d */
[----:B------:R-:W-:Y:S01]  /*84e0*/  HADD2.F32 R26, -RZ, R53.H1_H1 ;  /* 0x30000035ff1a7230 */ /* 0x000fe20000004100 */
[--C-:B------:R-:W-:Y:S01]  /*84f0*/  SHF.R.U64 R38, R24, 0x10, R25.reuse ;  /* 0x0000001018267819 */ /* 0x100fe20000001219 */
[----:B------:R-:W-:Y:S01]  /*8500*/  IMAD R3, R3, 0x2, R18 ;  /* 0x0000000203037824 */ /* 0x000fe200078e0212 */
[----:B------:R-:W-:Y:S01]  /*8510*/  SHF.R.U32.HI R32, RZ, 0x10, R25 ;  /* 0x00000010ff207819 */ /* 0x000fe20000011619 */
[----:B------:R-:W-:Y:S01]  /*8520*/  HADD2.F32 R25, -RZ, R54.H1_H1 ;  /* 0x30000036ff197230 */ /* 0x000fe20000004100 */
[----:B------:R-:W-:Y:S01]  /*8530*/  SHF.R.U32.HI R34, RZ, 0x10, R27 ;  /* 0x00000010ff227819 */ /* 0x000fe2000001161b */
[----:B------:R-:W-:Y:S01]  /*8540*/  HADD2.F32 R27, -RZ, R28.H0_H0 ;  /* 0x2000001cff1b7230 */ /* 0x000fe20000004100 */
[----:B------:R-:W1:Y:S01]  /*8550*/  LDS.128 R4, [R3+0x18400] ;  /* 0x0184000003047984 */ /* 0x000e620000000c00 */
[----:B------:R-:W-:-:S02]  /*8560*/  SHF.R.U64 R35, R30, 0x10, R31 ;  /* 0x000000101e237819 */ /* 0x000fc4000000121f */
[----:B------:R-:W-:Y:S01]  /*8570*/  SHF.R.U32.HI R33, RZ, 0x10, R31 ;  /* 0x00000010ff217819 */ /* 0x000fe2000001161f */
[--C-:B--2---:R-:W-:Y:S02]  /*8580*/  HADD2.F32 R12, -RZ, R9.reuse.H0_H0 ;  /* 0x20000009ff0c7230 */ /* 0x104fe40000004100 */
[----:B------:R-:W-:Y:S02]  /*8590*/  HADD2.F32 R9, -RZ, R9.H1_H1 ;  /* 0x30000009ff097230 */ /* 0x000fe40000004100 */
[----:B------:R-:W-:Y:S02]  /*85a0*/  HADD2.F32 R0, -RZ, R8.H0_H0 ;  /* 0x20000008ff007230 */ /* 0x000fe40000004100 */
[----:B------:R-:W-:Y:S02]  /*85b0*/  HADD2.F32 R13, -RZ, R10.H0_H0 ;  /* 0x2000000aff0d7230 */ /* 0x000fe40000004100 */
[--C-:B------:R-:W-:Y:S02]  /*85c0*/  HADD2.F32 R14, -RZ, R11.reuse.H0_H0 ;  /* 0x2000000bff0e7230 */ /* 0x100fe40000004100 */
[----:B------:R-:W-:-:S02]  /*85d0*/  HADD2.F32 R11, -RZ, R11.H1_H1 ;  /* 0x3000000bff0b7230 */ /* 0x000fc40000004100 */
[----:B------:R-:W-:Y:S02]  /*85e0*/  HADD2.F32 R8, -RZ, R8.H1_H1 ;  /* 0x30000008ff087230 */ /* 0x000fe40000004100 */
[--C-:B-1----:R-:W-:Y:S02]  /*85f0*/  HADD2.F32 R15, -RZ, R5.reuse.H0_H0 ;  /* 0x20000005ff0f7230 */ /* 0x102fe40000004100 */
[----:B------:R-:W-:Y:S02]  /*8600*/  HADD2.F32 R20, -RZ, R5.H1_H1 ;  /* 0x30000005ff147230 */ /* 0x000fe40000004100 */
[----:B------:R-:W-:Y:S02]  /*8610*/  HADD2.F32 R5, -RZ, R4.H0_H0 ;  /* 0x20000004ff057230 */ /* 0x000fe40000004100 */
[C---:B------:R-:W-:Y:S01]  /*8620*/  FMUL.FTZ R29, R15.reuse, R26 ;  /* 0x0000001a0f1d7220 */ /* 0x040fe20000410000 */
[----:B------:R-:W-:Y:S01]  /*8630*/  FMUL.FTZ R31, R15, R25 ;  /* 0x000000190f1f7220 */ /* 0x000fe20000410000 */
[----:B------:R-:W-:-:S02]  /*8640*/  HADD2.F32 R15, -RZ, R32.H0_H0 ;  /* 0x20000020ff0f7230 */ /* 0x000fc40000004100 */
[----:B------:R-:W-:Y:S01]  /*8650*/  FMUL.FTZ R28, R20, R27 ;  /* 0x0000001b141c7220 */ /* 0x000fe20000410000 */
[C---:B------:R-:W-:Y:S01]  /*8660*/  FFMA.FTZ R29, R12.reuse, R25, -R29 ;  /* 0x000000190c1d7223 */ /* 0x040fe2000001081d */
[----:B------:R-:W-:Y:S02]  /*8670*/  HADD2.F32 R25, -RZ, R53.H0_H0 ;  /* 0x20000035ff197230 */ /* 0x000fe40000004100 */
[----:B------:R-:W-:Y:S01]  /*8680*/  FFMA.FTZ R31, R12, R26, R31 ;  /* 0x0000001a0c1f7223 */ /* 0x000fe2000001001f */
[----:B------:R-:W-:Y:S02]  /*8690*/  HADD2.F32 R12, -RZ, R54.H0_H0 ;  /* 0x20000036ff0c7230 */ /* 0x000fe40000004100 */
[-C--:B------:R-:W-:Y:S01]  /*86a0*/  FMUL.FTZ R30, R20, R15.reuse ;  /* 0x0000000f141e7220 */ /* 0x080fe20000410000 */
[----:B------:R-:W-:Y:S01]  /*86b0*/  FFMA.FTZ R28, R9, R15, -R28 ;  /* 0x0000000f091c7223 */ /* 0x000fe2000001081c */
[----:B------:R-:W-:Y:S01]  /*86c0*/  FMUL.FTZ R15, R5, R25 ;  /* 0x00000019050f7220 */ /* 0x000fe20000410000 */
[----:B------:R-:W-:-:S02]  /*86d0*/  HADD2.F32 R21, -RZ, R6.H0_H0 ;  /* 0x20000006ff157230 */ /* 0x000fc40000004100 */
[-C--:B------:R-:W-:Y:S01]  /*86e0*/  FMUL.FTZ R26, R5, R12.reuse ;  /* 0x0000000c051a7220 */ /* 0x080fe20000410000 */
[----:B------:R-:W-:Y:S02]  /*86f0*/  HADD2.F32 R20, -RZ, R39.H0_H0 ;  /* 0x20000027ff147230 */ /* 0x000fe40000004100 */
[C---:B------:R-:W-:Y:S01]  /*8700*/  FFMA.FTZ R15, R0.reuse, R12, -R15 ;  /* 0x0000000c000f7223 */ /* 0x040fe2000001080f */
[----:B------:R-:W-:Y:S01]  /*8710*/  FFMA.FTZ R30, R9, R27, R30 ;  /* 0x0000001b091e7223 */ /* 0x000fe2000001001e */
[----:B------:R-:W-:Y:S02]  /*8720*/  HADD2.F32 R12, -RZ, R55.H0_H0 ;  /* 0x20000037ff0c7230 */ /* 0x000fe40000004100 */
[----:B------:R-:W-:Y:S01]  /*8730*/  FFMA.FTZ R26, R0, R25, R26 ;  /* 0x00000019001a7223 */ /* 0x000fe2000001001a */
[----:B------:R-:W-:Y:S02]  /*8740*/  HADD2.F32 R24, -RZ, R7.H0_H0 ;  /* 0x20000007ff187230 */ /* 0x000fe40000004100 */
[----:B------:R-:W-:Y:S01]  /*8750*/  FMUL.FTZ R0, R21, R20 ;  /* 0x0000001415007220 */ /* 0x000fe20000410000 */
[----:B------:R-:W-:-:S02]  /*8760*/  HADD2.F32 R9, -RZ, R39.H1_H1 ;  /* 0x30000027ff097230 */ /* 0x000fc40000004100 */
[-C--:B------:R-:W-:Y:S01]  /*8770*/  FMUL.FTZ R32, R21, R12.reuse ;  /* 0x0000000c15207220 */ /* 0x080fe20000410000 */
[----:B------:R-:W-:Y:S02]  /*8780*/  HADD2.F32 R5, -RZ, R55.H1_H1 ;  /* 0x30000037ff057230 */ /* 0x000fe40000004100 */
[----:B------:R-:W-:Y:S01]  /*8790*/  FFMA.FTZ R21, R13, R12, -R0 ;  /* 0x0000000c0d157223 */ /* 0x000fe20000010800 */
[----:B------:R-:W-:Y:S02]  /*87a0*/  HADD2.F32 R7, -RZ, R7.H1_H1 ;  /* 0x30000007ff077230 */ /* 0x000fe40000004100 */
[C---:B------:R-:W-:Y:S01]  /*87b0*/  FMUL.FTZ R25, R24.reuse, R9 ;  /* 0x0000000918197220 */ /* 0x040fe20000410000 */
[----:B------:R-:W-:Y:S02]  /*87c0*/  HADD2.F32 R12, -RZ, R33.H0_H0 ;  /* 0x20000021ff0c7230 */ /* 0x000fe40000004100 */
[----:B------:R-:W-:Y:S01]  /*87d0*/  FMUL.FTZ R24, R24, R5 ;  /* 0x0000000518187220 */ /* 0x000fe20000410000 */
[----:B------:R-:W-:-:S02]  /*87e0*/  HADD2.F32 R0, -RZ, R34.H0_H0 ;  /* 0x20000022ff007230 */ /* 0x000fc40000004100 */
[----:B------:R-:W-:Y:S01]  /*87f0*/  FFMA.FTZ R32, R13, R20, R32 ;  /* 0x000000140d207223 */ /* 0x000fe20000010020 */
[C---:B------:R-:W-:Y:S01]  /*8800*/  FFMA.FTZ R20, R14.reuse, R5, -R25 ;  /* 0x000000050e147223 */ /* 0x040fe20000010819 */
[----:B------:R-:W-:Y:S01]  /*8810*/  FFMA.FTZ R24, R14, R9, R24 ;  /* 0x000000090e187223 */ /* 0x000fe20000010018 */
[----:B------:R-:W-:Y:S02]  /*8820*/  HADD2.F32 R4, -RZ, R4.H1_H1 ;  /* 0x30000004ff047230 */ /* 0x000fe40000004100 */
[C---:B------:R-:W-:Y:S01]  /*8830*/  FMUL.FTZ R34, R7.reuse, R12 ;  /* 0x0000000c07227220 */ /* 0x040fe20000410000 */
[-C--:B------:R-:W-:Y:S01]  /*8840*/  FMUL.FTZ R14, R7, R0.reuse ;  /* 0x00000000070e7220 */ /* 0x080fe20000410000 */
[----:B------:R-:W-:Y:S02]  /*8850*/  HADD2.F32 R9, -RZ, R36.H0_H0 ;  /* 0x20000024ff097230 */ /* 0x000fe40000004100 */
[----:B------:R-:W-:Y:S02]  /*8860*/  HADD2.F32 R5, -RZ, R38.H0_H0 ;  /* 0x20000026ff057230 */ /* 0x000fe40000004100 */
[----:B------:R-:W-:Y:S01]  /*8870*/  FFMA.FTZ R27, R11, R0, -R34 ;  /* 0x000000000b1b7223 */ /* 0x000fe20000010822 */
[----:B------:R-:W-:-:S02]  /*8880*/  HADD2.F32 R6, -RZ, R6.H1_H1 ;  /* 0x30000006ff067230 */ /* 0x000fc40000004100 */
[----:B------:R-:W-:Y:S01]  /*8890*/  FFMA.FTZ R33, R11, R12, R14 ;  /* 0x0000000c0b217223 */ /* 0x000fe2000001000e */
[----:B------:R-:W-:Y:S02]  /*88a0*/  HADD2.F32 R13, -RZ, R35.H0_H0 ;  /* 0x20000023ff0d7230 */ /* 0x000fe40000004100 */
[C---:B------:R-:W-:Y:S01]  /*88b0*/  FMUL.FTZ R11, R4.reuse, R9 ;  /* 0x00000009040b7220 */ /* 0x040fe20000410000 */
[----:B------:R-:W-:Y:S02]  /*88c0*/  HADD2.F32 R7, -RZ, R37.H0_H0 ;  /* 0x20000025ff077230 */ /* 0x000fe40000004100 */
[----:B------:R-:W-:Y:S01]  /*88d0*/  FMUL.FTZ R4, R4, R5 ;  /* 0x0000000504047220 */ /* 0x000fe20000410000 */
[----:B------:R-:W-:Y:S02]  /*88e0*/  HADD2.F32 R10, -RZ, R10.H1_H1 ;  /* 0x3000000aff0a7230 */ /* 0x000fe40000004100 */
[----:B------:R-:W-:Y:S01]  /*88f0*/  FMUL.FTZ R25, R6, R13 ;  /* 0x0000000d06197220 */ /* 0x000fe20000410000 */
[----:B------:R-:W-:Y:S01]  /*8900*/  FFMA.FTZ R0, R8, R5, -R11 ;  /* 0x0000000508007223 */ /* 0x000fe2000001080b */
[----:B------:R-:W-:Y:S01]  /*8910*/  FMUL.FTZ R6, R6, R7 ;  /* 0x0000000706067220 */ /* 0x000fe20000410000 */
[----:B------:R-:W-:Y:S01]  /*8920*/  FFMA.FTZ R9, R8, R9, R4 ;  /* 0x0000000908097223 */ /* 0x000fe20000010004 */
[C---:B------:R-:W-:Y:S01]  /*8930*/  FFMA.FTZ R4, R10.reuse, R7, -R25 ;  /* 0x000000070a047223 */ /* 0x040fe20000010819 */
[----:B------:R-:W-:Y:S01]  /*8940*/  F2FP.F16.F32.PACK_AB R39, R33, R24 ;  /* 0x000000182127723e */ /* 0x000fe200000000ff */
[----:B------:R-:W-:Y:S01]  /*8950*/  FFMA.FTZ R13, R10, R13, R6 ;  /* 0x0000000d0a0d7223 */ /* 0x000fe20000010006 */
[----:B------:R-:W-:-:S02]  /*8960*/  F2FP.F16.F32.PACK_AB R27, R27, R20 ;  /* 0x000000141b1b723e */ /* 0x000fc400000000ff */
[----:B------:R-:W-:Y:S02]  /*8970*/  F2FP.F16.F32.PACK_AB R36, R9, R26 ;  /* 0x0000001a0924723e */ /* 0x000fe400000000ff */
[----:B------:R-:W-:Y:S02]  /*8980*/  F2FP.F16.F32.PACK_AB R25, R28, R29 ;  /* 0x0000001d1c19723e */ /* 0x000fe400000000ff */
[----:B------:R-:W-:Y:S02]  /*8990*/  F2FP.F16.F32.PACK_AB R24, R0, R15 ;  /* 0x0000000f0018723e */ /* 0x000fe400000000ff */
[----:B------:R-:W-:Y:S02]  /*89a0*/  F2FP.F16.F32.PACK_AB R26, R4, R21 ;  /* 0x00000015041a723e */ /* 0x000fe400000000ff */
[----:B------:R-:W-:Y:S02]  /*89b0*/  F2FP.F16.F32.PACK_AB R37, R30, R31 ;  /* 0x0000001f1e25723e */ /* 0x000fe400000000ff */
[----:B------:R-:W-:Y:S01]  /*89c0*/  F2FP.F16.F32.PACK_AB R38, R13, R32 ;  /* 0x000000200d26723e */ /* 0x000fe200000000ff */
[----:B------:R1:W-:Y:S04]  /*89d0*/  STS.128 [R234+0x18400], R24 ;  /* 0x01840018ea007388 */ /* 0x0003e80000000c00 */
[----:B------:R1:W-:Y:S02]  /*89e0*/  STS.128 [R3+0x18400], R36 ;  /* 0x0184002403007388 */ /* 0x0003e40000000c00 */
.L_x_3834:
[----:B------:R-:W-:Y:S05]  /*89f0*/  BSYNC B0 ;  /* 0x0000000000007941 */ /* 0x000fea0003800000 */
.L_x_3814:
        /* <DEDUP_REMOVED lines=8> */
.L_x_3811:
[----:B---34-:R-:W3:Y:S01]  /*8a80*/  S2R R0, SR_TID.X ;  /* 0x0000000000007919 */ /* 0x018ee20000002100 */
[----:B------:R-:W-:Y:S05]  /*8a90*/  WARPSYNC.ALL ;  /* 0x0000000000007948 */ /* 0x000fea0003800000 */
[----:B---3--:R-:W-:-:S05]  /*8aa0*/  SHF.R.U32.HI R0, RZ, 0x7, R0 ;  /* 0x00000007ff007819 */ /* 0x008fca0000011600 */
[----:B------:R-:W-:Y:S01]  /*8ab0*/  VIADD R21, R0, 0x8 ;  /* 0x0000000800157836 */ /* 0x000fe20000000000 */
[----:B------:R-:W-:-:S04]  /*8ac0*/  MOV R0, UR44 ;  /* 0x0000002c00007c02 */ /* 0x000fc80008000f00 */
[----:B------:R3:W-:Y:S01]  /*8ad0*/  BAR.SYNC.DEFER_BLOCKING R21, 0x100 ;  /* 0x000400150000751d */ /* 0x0007e20000010000 */
[----:B------:R-:W-:-:S13]  /*8ae0*/  ISETP.NE.AND P0, PT, R0, 0x3, PT ;  /* 0x000000030000780c */ /* 0x000fda0003f05270 */
[----:B---3--:R-:W-:Y:S05]  /*8af0*/  @!P0 BRA `(.L_x_3849) ;  /* 0x0000000000048947 */ /* 0x008fea0003800000 */
[----:B------:R-:W-:Y:S01]  /*8b00*/  BPT.TRAP 0x1 ;  /* 0x000000040000795c */ /* 0x000fe20000300000 */
.L_x_3849:
[----:B------:R-:W-:Y:S01]  /*8b10*/  IMAD R20, R22, 0x8, R18 ;  /* 0x0000000816147824 */ /* 0x000fe200078e0212 */
[----:B------:R-:W-:-:S04]  /*8b20*/  SHF.L.U32 R73, R23, 0x1f, RZ ;  /* 0x0000001f17497819 */ /* 0x000fc800000006ff */
[----:B------:R3:W4:Y:S01]  /*8b30*/  SYNCS.PHASECHK.TRANS64.TRYWAIT P1, [R20+URZ+0x22830], R73 ;  /* 0x02283049140075a7 */ /* 0x000722000802017f */
[----:B------:R-:W-:Y:S05]  /*8b40*/  @!P0 BRA `(.L_x_3850) ;  /* 0x0000000000048947 */ /* 0x000fea0003800000 */
[----:B------:R-:W-:Y:S01]  /*8b50*/  BPT.TRAP 0x1 ;  /* 0x000000040000795c */ /* 0x000fe20000300000 */
.L_x_3850:
[----:B------:R-:W-:Y:S01]  /*8b60*/  VIADD R0, R18, 0x1c400 ;  /* 0x0001c40012007836 */ /* 0x000fe20000000000 */
[----:B--2---:R-:W-:Y:S01]  /*8b70*/  LOP3.LUT R4, R40, 0x10000, RZ, 0xfc, !PT ;  /* 0x0001000028047812 */ /* 0x004fe200078efcff */
[----:B------:R-:W-:-:S03]  /*8b80*/  IMAD.MOV.U32 R5, RZ, RZ, 0x40000040 ;  /* 0x40000040ff057424 */ /* 0x000fc600078e00ff */
[----:B------:R-:W-:-:S04]  /*8b90*/  SHF.R.U32.HI R0, RZ, 0x4, R0 ;  /* 0x00000004ff007819 */ /* 0x000fc80000011600 */
[----:B------:R-:W-:-:S04]  /*8ba0*/  LOP3.LUT R0, R0, 0x3fff, RZ, 0xc0, !PT ;  /* 0x00003fff00007812 */ /* 0x000fc800078ec0ff */
[----:B------:R-:W-:Y:S01]  /*8bb0*/  LOP3.LUT R9, R0, 0x10000, RZ, 0xfc, !PT ;  /* 0x0001000000097812 */ /* 0x000fe200078efcff */
[----:B----4-:R-:W-:Y:S06]  /*8bc0*/  @P1 BRA `(.L_x_3851) ;  /* 0x0000000000081947 */ /* 0x010fec0003800000 */
[----:B------:R-:W2:Y:S02]  /*8bd0*/  SYNCS.PHASECHK.TRANS64.TRYWAIT P1, [R20+URZ+0x22830], R73 ;  /* 0x02283049140075a7 */ /* 0x000ea4000802017f */
[----:B--2---:R-:W-:Y:S05]  /*8be0*/  @!P1 BRA `(.L_x_3852) ;  /* 0x000000fc00649947 */ /* 0x004fea0003800000 */
.L_x_3851:
[----:B------:R-:W-:Y:S01]  /*8bf0*/  IMAD R6, R22, 0x300, R9 ;  /* 0x0000030016067824 */ /* 0x000fe200078e0209 */
[----:B------:R-:W-:Y:S05]  /*8c00*/  WARPSYNC.ALL ;  /* 0x0000000000007948 */ /* 0x000fea0003800000 */
[----:B-1----:R-:W-:Y:S01]  /*8c10*/  IMAD.MOV.U32 R7, RZ, RZ, 0x40000040 ;  /* 0x40000040ff077424 */ /* 0x002fe200078e00ff */
[C---:B------:R-:W-:Y:S01]  /*8c20*/  R2UR UR4, R4.reuse ;  /* 0x00000000040472ca */ /* 0x040fe200000e0000 */
[----:B-----5:R-:W-:Y:S01]  /*8c30*/  WARPGROUP.ARRIVE ;  /* 0x00000000000079c5 */ /* 0x020fe20000000000 */
[----:B------:R-:W-:Y:S01]  /*8c40*/  R2UR UR5, R5 ;  /* 0x00000000050572ca */ /* 0x000fe200000e0000 */
[----:B------:R-:W-:Y:S01]  /*8c50*/  VIADD R14, R4, 0x2 ;  /* 0x00000002040e7836 */ /* 0x000fe20000000000 */
[C---:B------:R-:W-:Y:S01]  /*8c60*/  R2UR UR6, R6.reuse ;  /* 0x00000000060672ca */ /* 0x040fe200000e0000 */
[----:B------:R-:W-:Y:S01]  /*8c70*/  IMAD.MOV.U32 R15, RZ, RZ, 0x40000040 ;  /* 0x40000040ff0f7424 */ /* 0x000fe200078e00ff */
[----:B------:R-:W-:Y:S01]  /*8c80*/  R2UR UR7, R7 ;  /* 0x00000000070772ca */ /* 0x000fe200000e0000 */
[----:B------:R-:W-:Y:S01]  /*8c90*/  IMAD.MOV.U32 R11, RZ, RZ, 0x40000040 ;  /* 0x40000040ff0b7424 */ /* 0x000fe200078e00ff */
[----:B------:R-:W-:Y:S01]  /*8ca0*/  IADD3 R10, R6, 0x2, RZ ;  /* 0x00000002060a7810 */ /* 0x000fe20007ffe0ff */
[----:B------:R-:W-:Y:S01]  /*8cb0*/  VIADD R12, R4, 0x4 ;  /* 0x00000004040c7836 */ /* 0x000fe20000000000 */
[----:B------:R-:W1:Y:S01]  /*8cc0*/  S2R R72, SR_TID.X ;  /* 0x0000000000487919 */ /* 0x000e620000002100 */
[----:B------:R-:W-:-:S02]  /*8cd0*/  IMAD.MOV.U32 R13, RZ, RZ, 0x40000040 ;  /* 0x40000040ff0d7424 */ /* 0x000fc400078e00ff */
[----:B------:R-:W-:Y:S02]  /*8ce0*/  IMAD.MOV.U32 R7, RZ, RZ, 0x40000040 ;  /* 0x40000040ff077424 */ /* 0x000fe400078e00ff */
[----:B------:R-:W-:-:S04]  /*8cf0*/  IMAD R3, R176, -0x60, R204 ;  /* 0xffffffa0b0037824 */ /* 0x000fc800078e02cc */
[----:B------:R-:W-:Y:S01]  /*8d00*/  HGMMA.64x96x16.F32 R24, gdesc[UR4], RZ, !UPT, gsb0 ;  /* 0x01600000041879f0 */ /* 0x000fe2000c0008ff */
[----:B------:R-:W-:Y:S02]  /*8d10*/  R2UR UR4, R14 ;  /* 0x000000000e0472ca */ /* 0x000fe400000e0000 */
[----:B------:R-:W-:Y:S02]  /*8d20*/  R2UR UR5, R15 ;  /* 0x000000000f0572ca */ /* 0x000fe400000e0000 */
[----:B------:R-:W-:Y:S01]  /*8d30*/  R2UR UR6, R10 ;  /* 0x000000000a0672ca */ /* 0x000fe200000e0000 */
[C---:B------:R-:W-:Y:S01]  /*8d40*/  VIADD R10, R6.reuse, 0x4 ;  /* 0x00000004060a7836 */ /* 0x040fe20000000000 */
[----:B------:R-:W-:Y:S01]  /*8d50*/  R2UR UR7, R11 ;  /* 0x000000000b0772ca */ /* 0x000fe200000e0000 */
[----:B------:R-:W-:Y:S01]  /*8d60*/  VIADD R6, R6, 0x6 ;  /* 0x0000000606067836 */ /* 0x000fe20000000000 */
[----:B------:R-:W-:Y:S02]  /*8d70*/  MOV R11, 0x40000040 ;  /* 0x40000040000b7802 */ /* 0x000fe40000000f00 */
[----:B-1----:R-:W-:Y:S01]  /*8d80*/  LOP3.LUT R72, R72, 0x7f, RZ, 0xc0, !PT ;  /* 0x0000007f48487812 */ /* 0x002fe200078ec0ff */
[----:B------:R-:W-:-:S02]  /*8d90*/  WARPGROUP.DEPBAR.LE gsb0, 0x0 ;  /* 0x00008000000079c5 */ /* 0x000fc40000010000 */
[----:B------:R-:W-:-:S06]  /*8da0*/  WARPGROUP.ARRIVE ;  /* 0x00000000000079c5 */ /* 0x000fcc0000000000 */
[----:B------:R-:W-:Y:S01]  /*8db0*/  HGMMA.64x96x16.F32 R24, gdesc[UR4], R24, gsb0 ;  /* 0x01600000041879f0 */ /* 0x000fe20008000818 */
[----:B------:R-:W-:Y:S02]  /*8dc0*/  R2UR UR4, R12 ;  /* 0x000000000c0472ca */ /* 0x000fe400000e0000 */
[----:B------:R-:W-:Y:S02]  /*8dd0*/  R2UR UR5, R13 ;  /* 0x000000000d0572ca */ /* 0x000fe400000e0000 */
[----:B------:R-:W-:Y:S01]  /*8de0*/  R2UR UR6, R10 ;  /* 0x000000000a0672ca */ /* 0x000fe200000e0000 */
[----:B------:R-:W-:Y:S01]  /*8df0*/  VIADD R10, R4, 0x6 ;  /* 0x00000006040a7836 */ /* 0x000fe20000000000 */
[----:B------:R-:W-:Y:S01]  /*8e00*/  R2UR UR7, R11 ;  /* 0x000000000b0772ca */ /* 0x000fe200000e0000 */
[----:B------:R-:W-:Y:S01]  /*8e10*/  IMAD.MOV.U32 R11, RZ, RZ, 0x40000040 ;  /* 0x40000040ff0b7424 */ /* 0x000fe200078e00ff */
[----:B------:R-:W-:Y:S02]  /*8e20*/  WARPGROUP.DEPBAR.LE gsb0, 0x0 ;  /* 0x00008000000079c5 */ /* 0x000fe40000010000 */
[----:B------:R-:W-:-:S09]  /*8e30*/  WARPGROUP.ARRIVE ;  /* 0x00000000000079c5 */ /* 0x000fd20000000000 */
[----:B------:R-:W-:Y:S01]  /*8e40*/  HGMMA.64x96x16.F32 R24, gdesc[UR4], R24, gsb0 ;  /* 0x01600000041879f0 */ /* 0x000fe20008000818 */
[----:B------:R-:W-:Y:S02]  /*8e50*/  R2UR UR4, R10 ;  /* 0x000000000a0472ca */ /* 0x000fe400000e0000 */
[----:B------:R-:W-:Y:S02]  /*8e60*/  R2UR UR5, R11 ;  /* 0x000000000b0572ca */ /* 0x000fe400000e0000 */
[----:B------:R-:W-:Y:S02]  /*8e70*/  R2UR UR6, R6 ;  /* 0x00000000060672ca */ /* 0x000fe400000e0000 */
[----:B------:R-:W-:Y:S02]  /*8e80*/  R2UR UR7, R7 ;  /* 0x00000000070772ca */ /* 0x000fe400000e0000 */
[----:B------:R-:W-:Y:S01]  /*8e90*/  IADD3 R7, -R202, 0x61, R3 ;  /* 0x00000061ca077810 */ /* 0x000fe20007ffe103 */
[----:B------:R-:W-:-:S04]  /*8ea0*/  VIADD R3, R3, 0x60 ;  /* 0x0000006003037836 */ /* 0x000fc80000000000 */
[C---:B------:R-:W-:Y:S01]  /*8eb0*/  IMAD R0, R212.reuse, -0x2, R7 ;  /* 0xfffffffed4007824 */ /* 0x040fe200078e0207 */
[----:B------:R-:W-:Y:S01]  /*8ec0*/  LEA R7, R205, R213, 0x7 ;  /* 0x000000d5cd077211 */ /* 0x000fe200078e38ff */
        /* <DEDUP_REMOVED lines=13> */
[----:B------:R-:W-:Y:S02]  /*8fa0*/  FSEL R75, R26, -INF , P1 ;  /* 0xff8000001a4b7808 */ /* 0x000fe40000800000 */
[----:B------:R-:W-:Y:S02]  /*8fb0*/  FSEL R26, R27, -INF , P2 ;  /* 0xff8000001b1a7808 */ /* 0x000fe40001000000 */
[----:B------:R-:W-:Y:S02]  /*8fc0*/  ISETP.GT.AND P1, PT, R6, 0x9, PT ;  /* 0x000000090600780c */ /* 0x000fe40003f24270 */
[----:B------:R-:W-:-:S02]  /*8fd0*/  FSEL R77, R30, -INF , P3 ;  /* 0xff8000001e4d7808 */ /* 0x000fc40001800000 */
[----:B------:R-:W-:Y:S02]  /*8fe0*/  FMNMX.FTZ R8, R75, R26, !PT ;  /* 0x0000001a4b087209 */ /* 0x000fe40007810000 */
[C---:B------:R-:W-:Y:S02]  /*8ff0*/  ISETP.GT.AND P2, PT, R6.reuse, 0x10, PT ;  /* 0x000000100600780c */ /* 0x040fe40003f44270 */
[----:B------:R-:W-:Y:S02]  /*9000*/  FSEL R79, R31, -INF , P1 ;  /* 0xff8000001f4f7808 */ /* 0x000fe40000800000 */
[----:B------:R-:W-:Y:S02]  /*9010*/  FMNMX.FTZ R8, R77, R8, !PT ;  /* 0x000000084d087209 */ /* 0x000fe40007810000 */
        /* <DEDUP_REMOVED lines=57> */
[----:B------:R-:W-:Y:S02]  /*93b0*/  FSEL R119, R71, -INF , P1 ;  /* 0xff80000047777808 */ /* 0x000fe40000800000 */
[----:B------:R-:W-:Y:S02]  /*93c0*/  FMNMX.FTZ R8, R117, R8, !PT ;  /* 0x0000000875087209 */ /* 0x000fe40007810000 */
[----:B------:R-:W-:Y:S02]  /*93d0*/  ISETP.GT.AND P2, PT, R3, RZ, PT ;  /* 0x000000ff0300720c */ /* 0x000fe40003f44270 */
[----:B------:R-:W-:Y:S02]  /*93e0*/  FMNMX.FTZ R27, R119, R8, !PT ;  /* 0x00000008771b7209 */ /* 0x000fe40007810000 */
[----:B------:R-:W-:-:S02]  /*93f0*/  ISETP.GT.AND P3, PT, R3, 0x1, PT ;  /* 0x000000010300780c */ /* 0x000fc40003f64270 */
[----:B------:R-:W-:Y:S01]  /*9400*/  ISETP.GT.AND P1, PT, R3, 0x9, PT ;  /* 0x000000090300780c */ /* 0x000fe20003f24270 */
[----:B------:R-:W1:Y:S01]  /*9410*/  SHFL.BFLY PT, R6, R27, 0x2, 0x1f ;  /* 0x0c401f001b067f89 */ /* 0x000e6200000e0000 */
[----:B------:R-:W-:Y:S02]  /*9420*/  FSEL R25, R25, -INF , P3 ;  /* 0xff80000019197808 */ /* 0x000fe40001800000 */
        /* <DEDUP_REMOVED lines=8> */
[----:B-1----:R-:W-:Y:S01]  /*94b0*/  FMNMX.FTZ R30, R27, R6, !PT ;  /* 0x000000061b1e7209 */ /* 0x002fe20007810000 */
[----:B------:R-:W-:Y:S01]  /*94c0*/  IMAD.U32 R6, RZ, RZ, UR4 ;  /* 0x00000004ff067e24 */ /* 0x000fe2000f8e00ff */
[----:B------:R-:W-:Y:S02]  /*94d0*/  FSEL R27, R24, -INF , P2 ;  /* 0xff800000181b7808 */ /* 0x000fe40001000000 */
[----:B------:R-:W-:Y:S01]  /*94e0*/  ISETP.GT.AND P2, PT, R3, 0x10, PT ;  /* 0x000000100300780c */ /* 0x000fe20003f44270 */
[----:B------:R-:W1:Y:S01]  /*94f0*/  SHFL.BFLY PT, R31, R30, 0x1, 0x1f ;  /* 0x0c201f001e1f7f89 */ /* 0x000e6200000e0000 */
[----:B------:R-:W-:-:S02]  /*9500*/  FMNMX.FTZ R0, R27, R25, !PT ;  /* 0x000000191b007209 */ /* 0x000fc40007810000 */
[----:B------:R-:W-:Y:S02]  /*9510*/  FSEL R35, R32, -INF , P2 ;  /* 0xff80000020237808 */ /* 0x000fe40001000000 */
[----:B------:R-:W-:Y:S02]  /*9520*/  ISETP.GT.AND P2, PT, R3, 0x18, PT ;  /* 0x000000180300780c */ /* 0x000fe40003f44270 */
        /* <DEDUP_REMOVED lines=8> */
[----:B------:R-:W-:Y:S02]  /*95b0*/  ISETP.GT.AND P2, PT, R3, 0x30, PT ;  /* 0x000000300300780c */ /* 0x000fe40003f44270 */
[----:B-1----:R-:W-:-:S02]  /*95c0*/  FMNMX.FTZ R8, R30, R31, !PT ;  /* 0x0000001f1e087209 */ /* 0x002fc40007810000 */
[----:B------:R-:W-:Y:S02]  /*95d0*/  FSEL R31, R28, -INF , P4 ;  /* 0xff8000001c1f7808 */ /* 0x000fe40002000000 */
[C---:B------:R-:W-:Y:S01]  /*95e0*/  FSETP.NEU.FTZ.AND P3, PT, R8.reuse, -INF , PT ;  /* 0xff8000000800780b */ /* 0x040fe20003f7d000 */
[----:B------:R-:W-:Y:S01]  /*95f0*/  FMUL.FTZ R7, R8, R6 ;  /* 0x0000000608077220 */ /* 0x000fe20000410000 */
[----:B------:R-:W-:Y:S02]  /*9600*/  FMNMX.FTZ R0, R31, R0, !PT ;  /* 0x000000001f007209 */ /* 0x000fe40007810000 */
[----:B------:R-:W-:Y:S02]  /*9610*/  FSEL R51, R48, -INF , P2 ;  /* 0xff80000030337808 */ /* 0x000fe40001000000 */
[----:B------:R-:W-:Y:S02]  /*9620*/  FMNMX.FTZ R0, R29, R0, !PT ;  /* 0x000000001d007209 */ /* 0x000fe40007810000 */
[----:B------:R-:W-:-:S02]  /*9630*/  FSEL R30, R7, RZ, P3 ;  /* 0x000000ff071e7208 */ /* 0x000fc40001800000 */
[----:B------:R-:W-:Y:S02]  /*9640*/  FMNMX.FTZ R0, R35, R0, !PT ;  /* 0x0000000023007209 */ /* 0x000fe40007810000 */
[----:B------:R-:W-:Y:S01]  /*9650*/  ISETP.GT.AND P2, PT, R3, 0x38, PT ;  /* 0x000000380300780c */ /* 0x000fe20003f44270 */
[--C-:B------:R-:W-:Y:S01]  /*9660*/  FFMA.FTZ R26, R26, R6, -R30.reuse ;  /* 0x000000061a1a7223 */ /* 0x100fe2000001081e */
[----:B------:R-:W-:Y:S01]  /*9670*/  FMNMX.FTZ R24, R33, R0, !PT ;  /* 0x0000000021187209 */ /* 0x000fe20007810000 */
[--C-:B------:R-:W-:Y:S01]  /*9680*/  FFMA.FTZ R153, R75, R6, -R30.reuse ;  /* 0x000000064b997223 */ /* 0x100fe2000001081e */
[----:B------:R-:W-:Y:S01]  /*9690*/  ISETP.GT.AND P1, PT, R3, 0x39, PT ;  /* 0x000000390300780c */ /* 0x000fe20003f24270 */
[----:B------:R1:W-:Y:S01]  /*96a0*/  MUFU.EX2 R0, R26 ;  /* 0x0000001a00007308 */ /* 0x0003e20000000800 */
[----:B------:R-:W-:Y:S01]  /*96b0*/  FMNMX.FTZ R24, R39, R24, !PT ;  /* 0x0000001827187209 */ /* 0x000fe20007810000 */
[-CC-:B------:R-:W-:Y:S01]  /*96c0*/  FFMA.FTZ R155, R77, R6.reuse, -R30.reuse ;  /* 0x000000064d9b7223 */ /* 0x180fe2000001081e */
[----:B------:R-:W-:Y:S01]  /*96d0*/  FSEL R55, R52, -INF , P2 ;  /* 0xff80000034377808 */ /* 0x000fe20001000000 */
[--C-:B------:R-:W-:Y:S01]  /*96e0*/  FFMA.FTZ R79, R79, R6, -R30.reuse ;  /* 0x000000064f4f7223 */ /* 0x100fe2000001081e */
[----:B------:R-:W-:Y:S01]  /*96f0*/  FMNMX.FTZ R24, R37, R24, !PT ;  /* 0x0000001825187209 */ /* 0x000fe20007810000 */
[--C-:B------:R-:W-:Y:S01]  /*9700*/  FFMA.FTZ R157, R81, R6, -R30.reuse ;  /* 0x00000006519d7223 */ /* 0x100fe2000001081e */
[----:B------:R-:W-:Y:S01]  /*9710*/  ISETP.GT.AND P2, PT, R3, 0x40, PT ;  /* 0x000000400300780c */ /* 0x000fe20003f44270 */
[----:B------:R-:W4:Y:S01]  /*9720*/  MUFU.EX2 R153, R153 ;  /* 0x0000009900997308 */ /* 0x000f220000000800 */
[----:B------:R-:W-:Y:S01]  /*9730*/  FMNMX.FTZ R24, R43, R24, !PT ;  /* 0x000000182b187209 */ /* 0x000fe20007810000 */
[-CC-:B------:R-:W-:Y:S01]  /*9740*/  FFMA.FTZ R83, R83, R6.reuse, -R30.reuse ;  /* 0x0000000653537223 */ /* 0x180fe2000001081e */
[----:B------:R-:W-:Y:S01]  /*9750*/  FSEL R53, R53, -INF , P1 ;  /* 0xff80000035357808 */ /* 0x000fe20000800000 */
[--C-:B------:R-:W-:Y:S01]  /*9760*/  FFMA.FTZ R159, R85, R6, -R30.reuse ;  /* 0x00000006559f7223 */ /* 0x100fe2000001081e */
[----:B-1----:R-:W-:Y:S01]  /*9770*/  FMNMX.FTZ R26, R41, R24, !PT ;  /* 0x00000018291a7209 */ /* 0x002fe20007810000 */
[--C-:B------:R-:W-:Y:S01]  /*9780*/  FFMA.FTZ R87, R87, R6, -R30.reuse ;  /* 0x0000000657577223 */ /* 0x100fe2000001081e */
[----:B------:R-:W-:Y:S01]  /*9790*/  ISETP.GT.AND P1, PT, R3, 0x41, PT ;  /* 0x000000410300780c */ /* 0x000fe20003f24270 */
[----:B------:R-:W-:Y:S01]  /*97a0*/  MUFU.EX2 R155, R155 ;  /* 0x0000009b009b7308 */ /* 0x000fe20000000800 */
[----:B------:R-:W-:Y:S01]  /*97b0*/  FMNMX.FTZ R26, R47, R26, !PT ;  /* 0x0000001a2f1a7209 */ /* 0x000fe20007810000 */
[-CC-:B------:R-:W-:Y:S01]  /*97c0*/  FFMA.FTZ R89, R89, R6.reuse, -R30.reuse ;  /* 0x0000000659597223 */ /* 0x180fe2000001081e */
[----:B------:R-:W-:Y:S01]  /*97d0*/  FSEL R59, R56, -INF , P2 ;  /* 0xff800000383b7808 */ /* 0x000fe20001000000 */
[--C-:B------:R-:W-:Y:S01]  /*97e0*/  FFMA.FTZ R91, R91, R6, -R30.reuse ;  /* 0x000000065b5b7223 */ /* 0x100fe2000001081e */
[----:B------:R-:W-:Y:S01]  /*97f0*/  FMNMX.FTZ R26, R45, R26, !PT ;  /* 0x0000001a2d1a7209 */ /* 0x000fe20007810000 */
[----:B------:R-:W-:Y:S01]  /*9800*/  FFMA.FTZ R93, R93, R6, -R30 ;  /* 0x000000065d5d7223 */ /* 0x000fe2000001081e */
[----:B------:R-:W-:Y:S01]  /*9810*/  ISETP.GT.AND P2, PT, R3, 0x48, PT ;  /* 0x000000480300780c */ /* 0x000fe20003f44270 */
[----:B------:R-:W-:Y:S01]  /*9820*/  MUFU.EX2 R24, R79 ;  /* 0x0000004f00187308 */ /* 0x000fe20000000800 */
[----:B------:R-:W-:Y:S01]  /*9830*/  FMNMX.FTZ R26, R51, R26, !PT ;  /* 0x0000001a331a7209 */ /* 0x000fe20007810000 */
[----:B----4-:R-:W-:Y:S01]  /*9840*/  FADD.FTZ R48, R153, R0 ;  /* 0x0000000099307221 */ /* 0x010fe20000010000 */
[----:B------:R-:W-:Y:S01]  /*9850*/  FSEL R57, R57, -INF , P1 ;  /* 0xff80000039397808 */ /* 0x000fe20000800000 */
[--C-:B------:R-:W-:Y:S01]  /*9860*/  FFMA.FTZ R95, R95, R6, -R30.reuse ;  /* 0x000000065f5f7223 */ /* 0x100fe2000001081e */
[----:B------:R-:W-:Y:S01]  /*9870*/  FMNMX.FTZ R28, R49, R26, !PT ;  /* 0x0000001a311c7209 */ /* 0x000fe20007810000 */
        /* <DEDUP_REMOVED lines=24> */
[-CC-:B------:R-:W-:Y:S01]  /*9a00*/  FFMA.FTZ R115, R115, R6.reuse, -R30.reuse ;  /* 0x0000000673737223 */ /* 0x180fe2000001081e */
[----:B------:R-:W-:Y:S01]  /*9a10*/  ISETP.GT.AND P2, PT, R3, 0x58, PT ;  /* 0x000000580300780c */ /* 0x000fe20003f44270 */
[----:B------:R-:W-:Y:S01]  /*9a20*/  MUFU.EX2 R32, R87 ;  /* 0x0000005700207308 */ /* 0x000fe20000000800 */
[----:B------:R-:W-:Y:S01]  /*9a30*/  FSEL R65, R65, -INF , P1 ;  /* 0xff80000041417808 */ /* 0x000fe20000800000 */
[--C-:B------:R-:W-:Y:S01]  /*9a40*/  FFMA.FTZ R117, R117, R6, -R30.reuse ;  /* 0x0000000675757223 */ /* 0x100fe2000001081e */
[----:B------:R-:W-:Y:S01]  /*9a50*/  FMNMX.FTZ R28, R67, R28, !PT ;  /* 0x0000001c431c7209 */ /* 0x000fe20007810000 */
[----:B------:R-:W-:Y:S01]  /*9a60*/  FFMA.FTZ R30, R119, R6, -R30 ;  /* 0x00000006771e7223 */ /* 0x000fe2000001081e */
[----:B------:R-:W-:-:S02]  /*9a70*/  ISETP.GT.AND P1, PT, R3, 0x59, PT ;  /* 0x000000590300780c */ /* 0x000fc40003f24270 */
[----:B------:R-:W-:Y:S01]  /*9a80*/  FSEL R71, R68, -INF , P2 ;  /* 0xff80000044477808 */ /* 0x000fe20001000000 */
[----:B------:R-:W-:Y:S01]  /*9a90*/  MUFU.EX2 R89, R89 ;  /* 0x0000005900597308 */ /* 0x000fe20000000800 */
[----:B------:R-:W-:Y:S02]  /*9aa0*/  FMNMX.FTZ R28, R65, R28, !PT ;  /* 0x0000001c411c7209 */ /* 0x000fe40007810000 */
[----:B------:R-:W-:Y:S02]  /*9ab0*/  FSEL R69, R69, -INF , P1 ;  /* 0xff80000045457808 */ /* 0x000fe40000800000 */
[----:B------:R-:W-:Y:S02]  /*9ac0*/  FMNMX.FTZ R28, R71, R28, !PT ;  /* 0x0000001c471c7209 */ /* 0x000fe40007810000 */
[----:B------:R-:W-:Y:S01]  /*9ad0*/  F2FP.F16.F32.PACK_AB R153, R0, R153 ;  /* 0x000000990099723e */ /* 0x000fe200000000ff */
[----:B------:R-:W1:Y:S01]  /*9ae0*/  MUFU.EX2 R34, R91 ;  /* 0x0000005b00227308 */ /* 0x000e620000000800 */
[----:B------:R-:W-:-:S05]  /*9af0*/  FMNMX.FTZ R28, R69, R28, !PT ;  /* 0x0000001c451c7209 */ /* 0x000fca0007810000 */
[----:B------:R-:W4:Y:S02]  /*9b00*/  SHFL.BFLY PT, R3, R28, 0x2, 0x1f ;  /* 0x0c401f001c037f89 */ /* 0x000f2400000e0000 */
[----:B------:R-:W-:Y:S08]  /*9b10*/  MUFU.EX2 R93, R93 ;  /* 0x0000005d005d7308 */ /* 0x000ff00000000800 */
[----:B------:R-:W0:Y:S01]  /*9b20*/  MUFU.EX2 R36, R95 ;  /* 0x0000005f00247308 */ /* 0x000e220000000800 */
[----:B-1----:R-:W-:-:S07]  /*9b30*/  F2FP.F16.F32.PACK_AB R161, R34, R89 ;  /* 0x0000005922a1723e */ /* 0x002fce00000000ff */
[----:B------:R-:W-:Y:S01]  /*9b40*/  MUFU.EX2 R97, R97 ;  /* 0x0000006100617308 */ /* 0x000fe20000000800 */
[----:B----4-:R-:W-:-:S07]  /*9b50*/  FMNMX.FTZ R3, R28, R3, !PT ;  /* 0x000000031c037209 */ /* 0x010fce0007810000 */
[----:B------:R-:W1:Y:S01]  /*9b60*/  MUFU.EX2 R38, R99 ;  /* 0x0000006300267308 */ /* 0x000e620000000800 */
[----:B0-----:R-:W-:Y:S01]  /*9b70*/  F2FP.F16.F32.PACK_AB R163, R36, R93 ;  /* 0x0000005d24a3723e */ /* 0x001fe200000000ff */
[----:B------:R-:W0:Y:S06]  /*9b80*/  SHFL.BFLY PT, R28, R3, 0x1, 0x1f ;  /* 0x0c201f00031c7f89 */ /* 0x000e2c00000e0000 */
[----:B------:R-:W-:Y:S08]  /*9b90*/  MUFU.EX2 R101, R101 ;  /* 0x0000006500657308 */ /* 0x000ff00000000800 */
[----:B------:R-:W4:Y:S01]  /*9ba0*/  MUFU.EX2 R40, R103 ;  /* 0x0000006700287308 */ /* 0x000f220000000800 */
[----:B-1----:R-:W-:-:S07]  /*9bb0*/  F2FP.F16.F32.PACK_AB R165, R38, R97 ;  /* 0x0000006126a5723e */ /* 0x002fce00000000ff */
[----:B------:R-:W-:Y:S01]  /*9bc0*/  MUFU.EX2 R105, R105 ;  /* 0x0000006900697308 */ /* 0x000fe20000000800 */
[----:B0-----:R-:W-:-:S04]  /*9bd0*/  FMNMX.FTZ R7, R3, R28, !PT ;  /* 0x0000001c03077209 */ /* 0x001fc80007810000 */
[C---:B------:R-:W-:Y:S01]  /*9be0*/  FSETP.NEU.FTZ.AND P1, PT, R7.reuse, -INF , PT ;  /* 0xff8000000700780b */ /* 0x040fe20003f3d000 */
[-C--:B------:R-:W-:Y:S02]  /*9bf0*/  FMUL.FTZ R3, R7, R6.reuse ;  /* 0x0000000607037220 */ /* 0x080fe40000410000 */
[----:B------:R-:W-:Y:S01]  /*9c00*/  MUFU.EX2 R42, R107 ;  /* 0x0000006b002a7308 */ /* 0x000fe20000000800 */
[----:B----4-:R-:W-:Y:S02]  /*9c10*/  F2FP.F16.F32.PACK_AB R167, R40, R101 ;  /* 0x0000006528a7723e */ /* 0x010fe400000000ff */
[----:B------:R-:W-:Y:S01]  /*9c20*/  FSEL R28, R3, RZ, P1 ;  /* 0x000000ff031c7208 */ /* 0x000fe20000800000 */
[----:B------:R-:W-:Y:S01]  /*9c30*/  FADD.FTZ R3, R155, R48 ;  /* 0x000000309b037221 */ /* 0x000fe20000010000 */
[----:B------:R-:W-:Y:S02]  /*9c40*/  ISETP.NE.AND P1, PT, R72, RZ, PT ;  /* 0x000000ff4800720c */ /* 0x000fe40003f25270 */
[----:B------:R-:W0:Y:S01]  /*9c50*/  S2R R72, SR_TID.X ;  /* 0x0000000000487919 */ /* 0x000e220000002100 */
[-CC-:B------:R-:W-:Y:S01]  /*9c60*/  FFMA.FTZ R27, R27, R6.reuse, -R28.reuse ;  /* 0x000000061b1b7223 */ /* 0x180fe2000001081c */
[-CC-:B------:R-:W-:Y:S01]  /*9c70*/  FFMA.FTZ R25, R25, R6.reuse, -R28.reuse ;  /* 0x0000000619197223 */ /* 0x180fe2000001081c */
[-CC-:B------:R-:W-:Y:S01]  /*9c80*/  FFMA.FTZ R31, R31, R6.reuse, -R28.reuse ;  /* 0x000000061f1f7223 */ /* 0x180fe2000001081c */
[-CC-:B------:R-:W-:Y:S01]  /*9c90*/  FFMA.FTZ R29, R29, R6.reuse, -R28.reuse ;  /* 0x000000061d1d7223 */ /* 0x180fe2000001081c */
[-CC-:B------:R-:W-:Y:S01]  /*9ca0*/  FFMA.FTZ R35, R35, R6.reuse, -R28.reuse ;  /* 0x0000000623237223 */ /* 0x180fe2000001081c */
[----:B------:R1:W-:Y:S01]  /*9cb0*/  MUFU.EX2 R152, R25 ;  /* 0x0000001900987308 */ /* 0x0003e20000000800 */
[-CC-:B------:R-:W-:Y:S01]  /*9cc0*/  FFMA.FTZ R33, R33, R6.reuse, -R28.reuse ;  /* 0x0000000621217223 */ /* 0x180fe2000001081c */
[----:B------:R-:W-:Y:S01]  /*9cd0*/  FADD.FTZ R48, R24, R3 ;  /* 0x0000000318307221 */ /* 0x000fe20000010000 */
[-CC-:B------:R-:W-:Y:S01]  /*9ce0*/  FFMA.FTZ R39, R39, R6.reuse, -R28.reuse ;  /* 0x0000000627277223 */ /* 0x180fe2000001081c */
[-CC-:B------:R-:W-:Y:S01]  /*9cf0*/  FFMA.FTZ R37, R37, R6.reuse, -R28.reuse ;  /* 0x0000000625257223 */ /* 0x180fe2000001081c */
[-C--:B------:R-:W-:Y:S01]  /*9d00*/  FFMA.FTZ R43, R43, R6.reuse, -R28 ;  /* 0x000000062b2b7223 */ /* 0x080fe2000001081c */
[----:B------:R-:W-:Y:S01]  /*9d10*/  FADD.FTZ R3, R157, R48 ;  /* 0x000000309d037221 */ /* 0x000fe20000010000 */
[-CC-:B------:R-:W-:Y:S01]  /*9d20*/  FFMA.FTZ R41, R41, R6.reuse, -R28.reuse ;  /* 0x0000000629297223 */ /* 0x180fe2000001081c */
[----:B------:R-:W4:Y:S01]  /*9d30*/  MUFU.EX2 R27, R27 ;  /* 0x0000001b001b7308 */ /* 0x000f220000000800 */
[-CC-:B------:R-:W-:Y:S01]  /*9d40*/  FFMA.FTZ R47, R47, R6.reuse, -R28.reuse ;  /* 0x000000062f2f7223 */ /* 0x180fe2000001081c */
[----:B------:R-:W-:Y:S01]  /*9d50*/  FADD.FTZ R50, R26, R3 ;  /* 0x000000031a327221 */ /* 0x000fe20000010000 */
[-CC-:B------:R-:W-:Y:S01]  /*9d60*/  FFMA.FTZ R45, R45, R6.reuse, -R28.reuse ;  /* 0x000000062d2d7223 */ /* 0x180fe2000001081c */
[-CC-:B------:R-:W-:Y:S01]  /*9d70*/  FFMA.FTZ R51, R51, R6.reuse, -R28.reuse ;  /* 0x0000000633337223 */ /* 0x180fe2000001081c */
[-C--:B------:R-:W-:Y:S01]  /*9d80*/  FFMA.FTZ R49, R49, R6.reuse, -R28 ;  /* 0x0000000631317223 */ /* 0x080fe2000001081c */
[----:B-1----:R-:W-:Y:S01]  /*9d90*/  FADD.FTZ R25, R159, R50 ;  /* 0x000000329f197221 */ /* 0x002fe20000010000 */
[-CC-:B------:R-:W-:Y:S01]  /*9da0*/  FFMA.FTZ R55, R55, R6.reuse, -R28.reuse ;  /* 0x0000000637377223 */ /* 0x180fe2000001081c */
[----:B------:R-:W1:Y:S01]  /*9db0*/  MUFU.EX2 R31, R31 ;  /* 0x0000001f001f7308 */ /* 0x000e620000000800 */
[-CC-:B------:R-:W-:Y:S01]  /*9dc0*/  FFMA.FTZ R53, R53, R6.reuse, -R28.reuse ;  /* 0x0000000635357223 */ /* 0x180fe2000001081c */
[----:B------:R-:W-:Y:S01]  /*9dd0*/  FADD.FTZ R50, R32, R25 ;  /* 0x0000001920327221 */ /* 0x000fe20000010000 */
[-CC-:B------:R-:W-:Y:S01]  /*9de0*/  FFMA.FTZ R59, R59, R6.reuse, -R28.reuse ;  /* 0x000000063b3b7223 */ /* 0x180fe2000001081c */
[-CC-:B------:R-:W-:Y:S01]  /*9df0*/  FFMA.FTZ R57, R57, R6.reuse, -R28.reuse ;  /* 0x0000000639397223 */ /* 0x180fe2000001081c */
[-CC-:B------:R-:W-:Y:S01]  /*9e00*/  FFMA.FTZ R63, R63, R6.reuse, -R28.reuse ;  /* 0x000000063f3f7223 */ /* 0x180fe2000001081c */
[----:B------:R-:W-:Y:S01]  /*9e10*/  F2FP.F16.F32.PACK_AB R155, R24, R155 ;  /* 0x0000009b189b723e */ /* 0x000fe200000000ff */
[-C--:B------:R-:W-:Y:S01]  /*9e20*/  FFMA.FTZ R61, R61, R6.reuse, -R28 ;  /* 0x000000063d3d7223 */ /* 0x080fe2000001081c */
[----:B------:R2:W3:Y:S01]  /*9e30*/  MUFU.EX2 R154, R29 ;  /* 0x0000001d009a7308 */ /* 0x0004e20000000800 */
[----:B----4-:R-:W-:Y:S01]  /*9e40*/  FADD.FTZ R48, R27, R152 ;  /* 0x000000981b307221 */ /* 0x010fe20000010000 */
[----:B0-----:R-:W-:Y:S01]  /*9e50*/  SHF.R.U32.HI R72, RZ, 0x7, R72 ;  /* 0x00000007ff487819 */ /* 0x001fe20000011648 */
[-CC-:B------:R-:W-:Y:S01]  /*9e60*/  FFMA.FTZ R67, R67, R6.reuse, -R28.reuse ;  /* 0x0000000643437223 */ /* 0x180fe2000001081c */
[-CC-:B------:R-:W-:Y:S01]  /*9e70*/  FFMA.FTZ R65, R65, R6.reuse, -R28.reuse ;  /* 0x0000000641417223 */ /* 0x180fe2000001081c */
[-CC-:B------:R-:W-:Y:S01]  /*9e80*/  FFMA.FTZ R71, R71, R6.reuse, -R28.reuse ;  /* 0x0000000647477223 */ /* 0x180fe2000001081c */
[----:B------:R-:W-:Y:S01]  /*9e90*/  IADD3 R177, -R72, 0xb, RZ ;  /* 0x0000000b48b17810 */ /* 0x000fe20007ffe1ff */
[----:B------:R-:W-:Y:S01]  /*9ea0*/  FFMA.FTZ R28, R69, R6, -R28 ;  /* 0x00000006451c7223 */ /* 0x000fe2000001081c */
[----:B------:R-:W0:Y:S01]  /*9eb0*/  MUFU.EX2 R35, R35 ;  /* 0x0000002300237308 */ /* 0x000e220000000800 */
[----:B-1----:R-:W-:Y:S01]  /*9ec0*/  FADD.FTZ R3, R31, R48 ;  /* 0x000000301f037221 */ /* 0x002fe20000010000 */
[----:B--2---:R-:W-:Y:S01]  /*9ed0*/  FADD.FTZ R29, R89, R50 ;  /* 0x00000032591d7221 */ /* 0x004fe20000010000 */
[----:B------:R-:W-:-:S02]  /*9ee0*/  F2FP.F16.F32.PACK_AB R157, R26, R157 ;  /* 0x0000009d1a9d723e */ /* 0x000fc400000000ff */
[----:B------:R-:W-:Y:S01]  /*9ef0*/  F2FP.F16.F32.PACK_AB R159, R32, R159 ;  /* 0x0000009f209f723e */ /* 0x000fe200000000ff */
[----:B------:R-:W-:Y:S01]  /*9f00*/  FADD.FTZ R50, R34, R29 ;  /* 0x0000001d22327221 */ /* 0x000fe20000010000 */
[----:B------:R-:W-:Y:S01]  /*9f10*/  F2FP.F16.F32.PACK_AB R169, R42, R105 ;  /* 0x000000692aa9723e */ /* 0x000fe200000000ff */
[----:B------:R-:W1:Y:S01]  /*9f20*/  MUFU.EX2 R156, R33 ;  /* 0x00000021009c7308 */ /* 0x000e620000000800 */
[----:B---3--:R-:W-:Y:S01]  /*9f30*/  FADD.FTZ R48, R154, R3 ;  /* 0x000000039a307221 */ /* 0x008fe20000010000 */
[----:B------:R-:W-:Y:S02]  /*9f40*/  @!P1 VIADD R3, R20, 0x22840 ;  /* 0x0002284014039836 */ /* 0x000fe40000000000 */
[----:B------:R-:W-:Y:S01]  /*9f50*/  FADD.FTZ R29, R93, R50 ;  /* 0x000000325d1d7221 */ /* 0x000fe20000010000 */
[----:B------:R-:W-:Y:S02]  /*9f60*/  F2FP.F16.F32.PACK_AB R152, R152, R27 ;  /* 0x0000001b9898723e */ /* 0x000fe400000000ff */
[----:B------:R-:W-:Y:S01]  /*9f70*/  F2FP.F16.F32.PACK_AB R154, R154, R31 ;  /* 0x0000001f9a9a723e */ /* 0x000fe200000000ff */
[----:B------:R-:W-:Y:S01]  /*9f80*/  FADD.FTZ R50, R36, R29 ;  /* 0x0000001d24327221 */ /* 0x000fe20000010000 */
[----:B------:R-:W2:Y:S01]  /*9f90*/  MUFU.EX2 R39, R39 ;  /* 0x0000002700277308 */ /* 0x000ea20000000800 */
[----:B0-----:R-:W-:Y:S01]  /*9fa0*/  FADD.FTZ R25, R35, R48 ;  /* 0x0000003023197221 */ /* 0x001fe20000010000 */
[----:B------:R-:W-:Y:S01]  /*9fb0*/  @!P1 PRMT R3, RZ, 0x654, R3 ;  /* 0x00000654ff039816 */ /* 0x000fe20000000003 */
[----:B------:R0:W-:Y:S06]  /*9fc0*/  BAR.ARV R177, 0x100 ;  /* 0x000400b10000751d */ /* 0x0001ec0000002000 */
[----:B------:R-:W3:Y:S01]  /*9fd0*/  MUFU.EX2 R158, R37 ;  /* 0x00000025009e7308 */ /* 0x000ee20000000800 */
[C---:B-1----:R-:W-:Y:S01]  /*9fe0*/  FADD.FTZ R48, R156.reuse, R25 ;  /* 0x000000199c307221 */ /* 0x042fe20000010000 */
[----:B------:R1:W-:Y:S01]  /*9ff0*/  @!P1 SYNCS.ARRIVE.TRANS64.RED.A1T0 RZ, [R3+URZ], RZ ;  /* 0x000000ff03ff99a7 */ /* 0x0003e2000810043f */
[----:B------:R-:W-:-:S05]  /*a000*/  F2FP.F16.F32.PACK_AB R156, R156, R35 ;  /* 0x000000239c9c723e */ /* 0x000fca00000000ff */
[----:B------:R-:W1:Y:S01]  /*a010*/  MUFU.EX2 R43, R43 ;  /* 0x0000002b002b7308 */ /* 0x000e620000000800 */
[----:B--2---:R-:W-:-:S07]  /*a020*/  FADD.FTZ R25, R39, R48 ;  /* 0x0000003027197221 */ /* 0x004fce0000010000 */
[----:B------:R-:W2:Y:S01]  /*a030*/  MUFU.EX2 R160, R41 ;  /* 0x0000002900a07308 */ /* 0x000ea20000000800 */
[C---:B---3--:R-:W-:Y:S01]  /*a040*/  FADD.FTZ R48, R158.reuse, R25 ;  /* 0x000000199e307221 */ /* 0x048fe20000010000 */
[----:B------:R-:W-:Y:S01]  /*a050*/  FADD.FTZ R25, R97, R50 ;  /* 0x0000003261197221 */ /* 0x000fe20000010000 */
[----:B------:R-:W-:-:S03]  /*a060*/  F2FP.F16.F32.PACK_AB R158, R158, R39 ;  /* 0x000000279e9e723e */ /* 0x000fc600000000ff */
[----:B------:R-:W-:Y:S02]  /*a070*/  FADD.FTZ R50, R38, R25 ;  /* 0x0000001926327221 */ /* 0x000fe40000010000 */
[----:B------:R-:W3:Y:S01]  /*a080*/  MUFU.EX2 R47, R47 ;  /* 0x0000002f002f7308 */ /* 0x000ee20000000800 */
[----:B-1----:R-:W-:Y:S01]  /*a090*/  FADD.FTZ R3, R43, R48 ;  /* 0x000000302b037221 */ /* 0x002fe20000010000 */
[----:B------:R-:W-:-:S04]  /*a0a0*/  FADD.FTZ R25, R101, R50 ;  /* 0x0000003265197221 */ /* 0x000fc80000010000 */
[----:B------:R-:W-:Y:S02]  /*a0b0*/  FADD.FTZ R50, R40, R25 ;  /* 0x0000001928327221 */ /* 0x000fe40000010000 */
[----:B------:R-:W1:Y:S01]  /*a0c0*/  MUFU.EX2 R162, R45 ;  /* 0x0000002d00a27308 */ /* 0x000e620000000800 */
[C---:B--2---:R-:W-:Y:S01]  /*a0d0*/  FADD.FTZ R48, R160.reuse, R3 ;  /* 0x00000003a0307221 */ /* 0x044fe20000010000 */
[----:B------:R-:W-:Y:S01]  /*a0e0*/  FADD.FTZ R25, R105, R50 ;  /* 0x0000003269197221 */ /* 0x000fe20000010000 */
[----:B------:R-:W-:-:S03]  /*a0f0*/  F2FP.F16.F32.PACK_AB R160, R160, R43 ;  /* 0x0000002ba0a0723e */ /* 0x000fc600000000ff */
[----:B------:R-:W-:Y:S02]  /*a100*/  FADD.FTZ R24, R42, R25 ;  /* 0x000000192a187221 */ /* 0x000fe40000010000 */
[----:B------:R-:W2:Y:S01]  /*a110*/  MUFU.EX2 R51, R51 ;  /* 0x0000003300337308 */ /* 0x000ea20000000800 */
[----:B---3--:R-:W-:-:S07]  /*a120*/  FADD.FTZ R3, R47, R48 ;  /* 0x000000302f037221 */ /* 0x008fce0000010000 */
[----:B------:R-:W3:Y:S01]  /*a130*/  MUFU.EX2 R164, R49 ;  /* 0x0000003100a47308 */ /* 0x000ee20000000800 */
[C---:B-1----:R-:W-:Y:S01]  /*a140*/  FADD.FTZ R48, R162.reuse, R3 ;  /* 0x00000003a2307221 */ /* 0x042fe20000010000 */
[----:B------:R-:W-:-:S06]  /*a150*/  F2FP.F16.F32.PACK_AB R162, R162, R47 ;  /* 0x0000002fa2a2723e */ /* 0x000fcc00000000ff */
[----:B------:R-:W1:Y:S01]  /*a160*/  MUFU.EX2 R55, R55 ;  /* 0x0000003700377308 */ /* 0x000e620000000800 */
[----:B--2---:R-:W-:-:S07]  /*a170*/  FADD.FTZ R3, R51, R48 ;  /* 0x0000003033037221 */ /* 0x004fce0000010000 */
[----:B------:R-:W2:Y:S01]  /*a180*/  MUFU.EX2 R109, R109 ;  /* 0x0000006d006d7308 */ /* 0x000ea20000000800 */
[C---:B---3--:R-:W-:Y:S01]  /*a190*/  FADD.FTZ R0, R164.reuse, R3 ;  /* 0x00000003a4007221 */ /* 0x048fe20000010000 */
[----:B------:R-:W-:-:S06]  /*a1a0*/  F2FP.F16.F32.PACK_AB R164, R164, R51 ;  /* 0x00000033a4a4723e */ /* 0x000fcc00000000ff */
[----:B------:R-:W3:Y:S01]  /*a1b0*/  MUFU.EX2 R166, R53 ;  /* 0x0000003500a67308 */ /* 0x000ee20000000800 */
[----:B-1----:R-:W-:-:S07]  /*a1c0*/  FADD.FTZ R3, R55, R0 ;  /* 0x0000000037037221 */ /* 0x002fce0000010000 */
[----:B------:R-:W1:Y:S01]  /*a1d0*/  MUFU.EX2 R44, R111 ;  /* 0x0000006f002c7308 */ /* 0x000e620000000800 */
[----:B--2---:R-:W-:-:S07]  /*a1e0*/  FADD.FTZ R25, R109, R24 ;  /* 0x000000186d197221 */ /* 0x004fce0000010000 */
[----:B------:R-:W2:Y:S01]  /*a1f0*/  MUFU.EX2 R59, R59 ;  /* 0x0000003b003b7308 */ /* 0x000ea20000000800 */
[C---:B---3--:R-:W-:Y:S01]  /*a200*/  FADD.FTZ R0, R166.reuse, R3 ;  /* 0x00000003a6007221 */ /* 0x048fe20000010000 */
[----:B------:R-:W-:-:S06]  /*a210*/  F2FP.F16.F32.PACK_AB R166, R166, R55 ;  /* 0x00000037a6a6723e */ /* 0x000fcc00000000ff */
[----:B------:R-:W3:Y:S01]  /*a220*/  MUFU.EX2 R113, R113 ;  /* 0x0000007100717308 */ /* 0x000ee20000000800 */
[C---:B-1----:R-:W-:Y:S01]  /*a230*/  FADD.FTZ R24, R44.reuse, R25 ;  /* 0x000000192c187221 */ /* 0x042fe20000010000 */
[----:B------:R-:W-:-:S06]  /*a240*/  F2FP.F16.F32.PACK_AB R171, R44, R109 ;  /* 0x0000006d2cab723e */ /* 0x000fcc00000000ff */
[----:B------:R-:W1:Y:S01]  /*a250*/  MUFU.EX2 R168, R57 ;  /* 0x0000003900a87308 */ /* 0x000e620000000800 */
[----:B--2---:R-:W-:-:S07]  /*a260*/  FADD.FTZ R3, R59, R0 ;  /* 0x000000003b037221 */ /* 0x004fce0000010000 */
[----:B------:R-:W2:Y:S01]  /*a270*/  MUFU.EX2 R46, R115 ;  /* 0x00000073002e7308 */ /* 0x000ea20000000800 */
[----:B---3--:R-:W-:-:S07]  /*a280*/  FADD.FTZ R25, R113, R24 ;  /* 0x0000001871197221 */ /* 0x008fce0000010000 */
[----:B------:R-:W3:Y:S01]  /*a290*/  MUFU.EX2 R63, R63 ;  /* 0x0000003f003f7308 */ /* 0x000ee20000000800 */
[C---:B-1----:R-:W-:Y:S01]  /*a2a0*/  FADD.FTZ R0, R168.reuse, R3 ;  /* 0x00000003a8007221 */ /* 0x042fe20000010000 */
[----:B------:R-:W-:-:S06]  /*a2b0*/  F2FP.F16.F32.PACK_AB R168, R168, R59 ;  /* 0x0000003ba8a8723e */ /* 0x000fcc00000000ff */
        /* <DEDUP_REMOVED lines=9> */
[----:B------:R-:W-:-:S06]  /*a350*/  F2FP.F16.F32.PACK_AB R170, R170, R63 ;  /* 0x0000003faaaa723e */ /* 0x000fcc00000000ff */
[----:B------:R-:W2:Y:S01]  /*a360*/  MUFU.EX2 R71, R71 ;  /* 0x0000004700477308 */ /* 0x000ea20000000800 */
[----:B---3--:R-:W-:-:S07]  /*a370*/  FADD.FTZ R3, R67, R24 ;  /* 0x0000001843037221 */ /* 0x008fce0000010000 */
[----:B------:R-:W3:Y:S01]  /*a380*/  MUFU.EX2 R30, R30 ;  /* 0x0000001e001e7308 */ /* 0x000ee20000000800 */
[C---:B-1----:R-:W-:Y:S01]  /*a390*/  FADD.FTZ R24, R172.reuse, R3 ;  /* 0x00000003ac187221 */ /* 0x042fe20000010000 */
[----:B------:R-:W-:-:S06]  /*a3a0*/  F2FP.F16.F32.PACK_AB R172, R172, R67 ;  /* 0x00000043acac723e */ /* 0x000fcc00000000ff */
[----:B------:R-:W1:Y:S01]  /*a3b0*/  MUFU.EX2 R28, R28 ;  /* 0x0000001c001c7308 */ /* 0x000e620000000800 */
[----:B--2---:R-:W-:Y:S01]  /*a3c0*/  FADD.FTZ R3, R71, R24 ;  /* 0x0000001847037221 */ /* 0x004fe20000010000 */
[C---:B---3--:R-:W-:Y:S01]  /*a3d0*/  FADD.FTZ R0, R30.reuse, R25 ;  /* 0x000000191e007221 */ /* 0x048fe20000010000 */
[----:B------:R-:W-:Y:S02]  /*a3e0*/  F2FP.F16.F32.PACK_AB R175, R30, R117 ;  /* 0x000000751eaf723e */ /* 0x000fe400000000ff */
[C---:B-1----:R-:W-:Y:S01]  /*a3f0*/  FADD.FTZ R3, R28.reuse, R3 ;  /* 0x000000031c037221 */ /* 0x042fe20000010000 */
[----:B------:R-:W-:Y:S01]  /*a400*/  F2FP.F16.F32.PACK_AB R174, R28, R71 ;  /* 0x000000471cae723e */ /* 0x000fe200000000ff */
[----:B0-----:R-:W-:Y:S06]  /*a410*/  @!P0 BRA `(.L_x_3853) ;  /* 0x0000000000048947 */ /* 0x001fec0003800000 */
[----:B------:R-:W-:Y:S01]  /*a420*/  BPT.TRAP 0x1 ;  /* 0x000000040000795c */ /* 0x000fe20000300000 */
.L_x_3853:
[----:B------:R0:W1:Y:S01]  /*a430*/  SYNCS.PHASECHK.TRANS64.TRYWAIT P2, [R20+URZ+0x22850], R73 ;  /* 0x02285049140075a7 */ /* 0x000062000804017f */
[----:B------:R-:W-:Y:S05]  /*a440*/  @!P0 BRA `(.L_x_3854) ;  /* 0x0000000000048947 */ /* 0x000fea0003800000 */
[----:B------:R-:W-:Y:S01]  /*a450*/  BPT.TRAP 0x1 ;  /* 0x000000040000795c */ /* 0x000fe20000300000 */
.L_x_3854:
[----:B------:R-:W-:Y:S04]  /*a460*/  BSSY B0, `(.L_x_3855) ;  /* 0x0000004000007945 */ /* 0x000fe80003800000 */
[----:B-1----:R-:W-:Y:S05]  /*a470*/  @P2 BRA `(.L_x_3856) ;  /* 0x0000000000082947 */ /* 0x002fea0003800000 */
[----:B------:R-:W1:Y:S02]  /*a480*/  SYNCS.PHASECHK.TRANS64.TRYWAIT P2, [R20+URZ+0x22850], R73 ;  /* 0x02285049140075a7 */ /* 0x000e64000804017f */
[----:B-1----:R-:W-:Y:S05]  /*a490*/  @!P2 BRA `(.L_x_3857) ;  /* 0x000000e4004ca947 */ /* 0x002fea0003800000 */
.L_x_3856:
[----:B------:R-:W-:Y:S05]  /*a4a0*/  BSYNC B0 ;  /* 0x0000000000007941 */ /* 0x000fea0003800000 */
.L_x_3855:
[----:B------:R-:W-:Y:S05]  /*a4b0*/  WARPSYNC.ALL ;  /* 0x0000000000007948 */ /* 0x000fea0003800000 */
[----:B------:R-:W-:Y:S01]  /*a4c0*/  R2UR UR4, R18 ;  /* 0x00000000120472ca */ /* 0x000fe200000e0000 */
[----:B------:R2:W-:Y:S01]  /*a4d0*/  BAR.SYNC.DEFER_BLOCKING R21, 0x100 ;  /* 0x000400150000751d */ /* 0x0005e20000010000 */
[----:B------:R-:W-:Y:S01]  /*a4e0*/  IMAD.MOV.U32 R179, RZ, RZ, 0xc00 ;  /* 0x00000c00ffb37424 */ /* 0x000fe200078e00ff */
[----:B------:R-:W-:Y:S01]  /*a4f0*/  IADD3 R206, R176, -0x2, RZ ;  /* 0xfffffffeb0ce7810 */ /* 0x000fe20007ffe0ff */
[----:B01----:R-:W-:-:S03]  /*a500*/  @!P1 VIADD R20, R20, 0x22860 ;  /* 0x0002286014149836 */ /* 0x003fc60000000000 */
[----:B------:R-:W-:Y:S01]  /*a510*/  ULDC UR46, c[0x0][0x988] ;  /* 0x00026200002e7ab9 */ /* 0x000fe20000000800 */
[----:B------:R-:W-:Y:S01]  /*a520*/  ULDC UR47, c[0x0][0x988] ;  /* 0x00026200002f7ab9 */ /* 0x000fe20000000800 */
        /* <DEDUP_REMOVED lines=9> */
[----:B------:R-:W-:Y:S01]  /*a5c0*/  R2UR UR7, R179 ;  /* 0x00000000b30772ca */ /* 0x000fe200000e0000 */
[----:B------:R-:W-:-:S12]  /*a5d0*/  IMAD.MOV.U32 R179, RZ, RZ, 0x40000040 ;  /* 0x40000040ffb37424 */ /* 0x000fd800078e00ff */
[----:B------:R-:W-:Y:S03]  /*a5e0*/  HGMMA.64x256x16.F32 R24, R152, gdesc[UR4].tnspB, RZ, !UPT, gsb0 ;  /* 0x43e0000498187df0 */ /* 0x000fe6000c0008ff */
[----:B------:R-:W-:Y:S02]  /*a5f0*/  WARPGROUP.DEPBAR.LE gsb0, 0x0 ;  /* 0x00008000000079c5 */ /* 0x000fe40000010000 */
[----:B------:R-:W-:Y:S01]  /*a600*/  VIADD R152, R178, 0x80 ;  /* 0x00000080b2987836 */ /* 0x000fe20000000000 */
[----:B------:R-:W-:Y:S01]  /*a610*/  MOV R153, 0x40000040 ;  /* 0x4000004000997802 */ /* 0x000fe20000000f00 */
[----:B------:R-:W-:-:S03]  /*a620*/  WARPGROUP.ARRIVE ;  /* 0x00000000000079c5 */ /* 0x000fc60000000000 */
        /* <DEDUP_REMOVED lines=16> */
[----:B------:R-:W-:Y:S01]  /*a730*/  VIADD R178, R178, 0x280 ;  /* 0x00000280b2b27836 */ /* 0x000fe20000000000 */
[----:B------:R-:W-:Y:S01]  /*a740*/  MOV R153, 0x40000040 ;  /* 0x4000004000997802 */ /* 0x000fe20000000f00 */
[----:B------:R-:W-:Y:S02]  /*a750*/  WARPGROUP.DEPBAR.LE gsb0, 0x0 ;  /* 0x00008000000079c5 */ /* 0x000fe40000010000 */
[----:B------:R-:W-:-:S15]  /*a760*/  WARPGROUP.ARRIVE ;  /* 0x00000000000079c5 */ /* 0x000fde0000000000 */
[----:B------:R-:W-:-:S05]  /*a770*/  NOP ;  /* 0x0000000000007918 */ /* 0x000fca0000000000 */
[----:B------:R-:W-:Y:S01]  /*a780*/  HGMMA.64x256x16.F32 R24, R164, gdesc[UR4].tnspB, R24, gsb0 ;  /* 0x43e00004a4187df0 */ /* 0x000fe20008000818 */
[----:B------:R-:W-:Y:S01]  /*a790*/  R2UR UR6, R152 ;  /* 0x00000000980672ca */ /* 0x000fe200000e0000 */
[----:B------:R-:W-:Y:S01]  /*a7a0*/  IMAD.IADD R152, R204, 0x1, -R202 ;  /* 0x00000001cc987824 */ /* 0x000fe200078e0aca */
[----:B------:R-:W-:-:S03]  /*a7b0*/  R2UR UR7, R153 ;  /* 0x00000000990772ca */ /* 0x000fc600000e0000 */
[----:B------:R-:W-:-:S04]  /*a7c0*/  IMAD R152, R205, 0x80, R152 ;  /* 0x00000080cd987824 */ /* 0x000fc800078e0298 */
[----:B------:R-:W-:-:S05]  /*a7d0*/  IMAD.HI R152, R152, 0x2aaaaaab, RZ ;  /* 0x2aaaaaab98987827 */ /* 0x000fca00078e02ff */
[----:B--2---:R-:W-:-:S04]  /*a7e0*/  SHF.R.U32.HI R21, RZ, 0x1f, R152 ;  /* 0x0000001fff157819 */ /* 0x004fc80000011698 */
[----:B------:R-:W-:-:S04]  /*a7f0*/  LEA.HI.SX32 R21, R152, R21, 0x1c ;  /* 0x0000001598157211 */ /* 0x000fc800078fe2ff */
[----:B------:R-:W-:-:S04]  /*a800*/  VIMNMX R207, RZ, R21, !PT ;  /* 0x00000015ffcf7248 */ /* 0x000fc80007fe0100 */
[----:B------:R-:W-:Y:S01]  /*a810*/  ISETP.GE.AND P2, PT, R206, R207, PT ;  /* 0x000000cfce00720c */ /* 0x000fe20003f46270 */
[----:B------:R-:W-:Y:S02]  /*a820*/  WARPGROUP.DEPBAR.LE gsb0, 0x0 ;  /* 0x00008000000079c5 */ /* 0x000fe40000010000 */
[----:B------:R-:W-:-:S06]  /*a830*/  WARPGROUP.ARRIVE ;  /* 0x00000000000079c5 */ /* 0x000fcc0000000000 */
        /* <DEDUP_REMOVED lines=10> */
[----:B------:R-:W-:Y:S02]  /*a8e0*/  IMAD.MOV.U32 R219, RZ, RZ, R8 ;  /* 0x000000ffffdb7224 */ /* 0x000fe400078e0008 */
[----:B------:R-:W-:-:S07]  /*a8f0*/  IMAD.MOV.U32 R220, RZ, RZ, R7 ;  /* 0x000000ffffdc7224 */ /* 0x000fce00078e0007 */
.L_x_3868:
        /* <DEDUP_REMOVED lines=8> */
.L_x_3859:
[----:B------:R-:W-:Y:S01]  /*a980*/  IMAD R21, R22, 0x8, R18 ;  /* 0x0000000816157824 */ /* 0x000fe200078e0212 */
[----:B0-----:R-:W-:-:S04]  /*a990*/  SHF.L.U32 R20, R23, 0x1f, RZ ;  /* 0x0000001f17147819 */ /* 0x001fc800000006ff */
[----:B------:R0:W1:Y:S01]  /*a9a0*/  SYNCS.PHASECHK.TRANS64.TRYWAIT P2, [R21+URZ+0x22830], R20 ;  /* 0x02283014150075a7 */ /* 0x000062000804017f */
[----:B------:R-:W-:Y:S05]  /*a9b0*/  @!P0 BRA `(.L_x_3860) ;  /* 0x0000000000048947 */ /* 0x000fea0003800000 */
[----:B------:R-:W-:Y:S01]  /*a9c0*/  BPT.TRAP 0x1 ;  /* 0x000000040000795c */ /* 0x000fe20000300000 */
.L_x_3860:
[----:B------:R-:W-:Y:S02]  /*a9d0*/  IMAD R6, R22, 0x300, R9 ;  /* 0x0000030016067824 */ /* 0x000fe400078e0209 */
[----:B------:R-:W-:Y:S01]  /*a9e0*/  IMAD.MOV.U32 R7, RZ, RZ, 0x40000040 ;  /* 0x40000040ff077424 */ /* 0x000fe200078e00ff */
[----:B-1----:R-:W-:Y:S06]  /*a9f0*/  @P2 BRA `(.L_x_3861) ;  /* 0x0000000000082947 */ /* 0x002fec0003800000 */
[----:B------:R-:W1:Y:S02]  /*aa00*/  SYNCS.PHASECHK.TRANS64.TRYWAIT P2, [R21+URZ+0x22830], R20 ;  /* 0x02283014150075a7 */ /* 0x000e64000804017f */
[----:B-1----:R-:W-:Y:S05]  /*aa10*/  @!P2 BRA `(.L_x_3862) ;  /* 0x000000e00000a947 */ /* 0x002fea0003800000 */
.L_x_3861:
[----:B------:R-:W-:Y:S05]  /*aa20*/  WARPSYNC.ALL ;  /* 0x0000000000007948 */ /* 0x000fea0003800000 */
[----:B------:R-:W-:Y:S01]  /*aa30*/  R2UR UR6, R6 ;  /* 0x00000000060672ca */ /* 0x000fe200000e0000 */
[----:B------:R-:W2:Y:S01]  /*aa40*/  LDL.LU R222, [R1] ;  /* 0x0000000001de7983 */ /* 0x000ea20000300800 */
[----:B------:R-:W-:Y:S01]  /*aa50*/  R2UR UR7, R7 ;  /* 0x00000000070772ca */ /* 0x000fe200000e0000 */
[----:B------:R-:W-:Y:S01]  /*aa60*/  WARPGROUP.ARRIVE ;  /* 0x00000000000079c5 */ /* 0x000fe20000000000 */
[----:B------:R-:W-:Y:S01]  /*aa70*/  R2UR UR4, R4 ;  /* 0x00000000040472ca */ /* 0x000fe200000e0000 */
[----:B------:R-:W-:Y:S01]  /*aa80*/  IMAD.MOV.U32 R215, RZ, RZ, 0x40000040 ;  /* 0x40000040ffd77424 */ /* 0x000fe200078e00ff */
[----:B------:R-:W-:Y:S01]  /*aa90*/  R2UR UR5, R5 ;  /* 0x00000000050572ca */ /* 0x000fe200000e0000 */
[----:B------:R-:W-:Y:S01]  /*aaa0*/  IMAD.MOV.U32 R7, RZ, RZ, 0x40000040 ;  /* 0x40000040ff077424 */ /* 0x000fe200078e00ff */
[----:B------:R-:W-:-:S11]  /*aab0*/  IADD3 R214, R6, 0x2, RZ ;  /* 0x0000000206d67810 */ /* 0x000fd60007ffe0ff */
        /* <DEDUP_REMOVED lines=22> */
[----:B------:R-:W-:-:S05]  /*ac20*/  SHF.L.U32 R7, R205, 0x7, RZ ;  /* 0x00000007cd077819 */ /* 0x000fca00000006ff */
[----:B------:R-:W-:-:S05]  /*ac30*/  IMAD R7, R206, -0x60, R7 ;  /* 0xffffffa0ce077824 */ /* 0x000fca00078e0207 */
[----:B------:R-:W-:-:S05]  /*ac40*/  IADD3 R7, R7, 0x1, R204 ;  /* 0x0000000107077810 */ /* 0x000fca0007ffe0cc */
[----:B------:R-:W-:-:S04]  /*ac50*/  IMAD.IADD R7, R7, 0x1, -R202 ;  /* 0x0000000107077824 */ /* 0x000fc800078e0aca */
[----:B------:R-:W-:-:S04]  /*ac60*/  IMAD R6, R212, -0x2, R7 ;  /* 0xfffffffed4067824 */ /* 0x000fc800078e0207 */
[----:B------:R-:W-:-:S05]  /*ac70*/  IMAD.IADD R6, R213, 0x1, R6 ;  /* 0x00000001d5067824 */ /* 0x000fca00078e0206 */
[C---:B------:R-:W-:Y:S02]  /*ac80*/  ISETP.GT.AND P2, PT, R6.reuse, RZ, PT ;  /* 0x000000ff0600720c */ /* 0x040fe40003f44270 */
[----:B------:R-:W-:Y:S02]  /*ac90*/  ISETP.GT.AND P3, PT, R6, 0x1, PT ;  /* 0x000000010600780c */ /* 0x000fe40003f64270 */
[----:B--2---:R-:W-:-:S04]  /*aca0*/  LOP3.LUT R222, R222, 0xfffffeff, RZ, 0xc0, !PT ;  /* 0xfffffeffdede7812 */ /* 0x004fc800078ec0ff */
[----:B------:R-:W-:-:S04]  /*acb0*/  @P1 LOP3.LUT R222, R222, 0x100, RZ, 0xfc, !PT ;  /* 0x00000100dede1812 */ /* 0x000fc800078efcff */
[----:B------:R-:W-:-:S04]  /*acc0*/  LOP3.LUT R222, R222, 0xffffff7f, RZ, 0xc0, !PT ;  /* 0xffffff7fdede7812 */ /* 0x000fc800078ec0ff */
[----:B------:R-:W-:-:S04]  /*acd0*/  @P0 LOP3.LUT R222, R222, 0x80, RZ, 0xfc, !PT ;  /* 0x00000080dede0812 */ /* 0x000fc800078efcff */
[----:B------:R-:W-:Y:S01]  /*ace0*/  LOP3.LUT R222, R222, 0xfffffdff, RZ, 0xc0, !PT ;  /* 0xfffffdffdede7812 */ /* 0x000fe200078ec0ff */
        /* <DEDUP_REMOVED lines=71> */
[----:B------:R-:W-:Y:S02]  /*b160*/  FSEL R197, R197, -INF , P3 ;  /* 0xff800000c5c57808 */ /* 0x000fe40001800000 */
[----:B------:R-:W-:-:S04]  /*b170*/  FMNMX.FTZ R8, R196, R7, !PT ;  /* 0x00000007c4087209 */ /* 0x000fc80007810000 */
[----:B------:R-:W-:-:S05]  /*b180*/  FMNMX.FTZ R215, R197, R8, !PT ;  /* 0x00000008c5d77209 */ /* 0x000fca0007810000 */
[----:B------:R-:W2:Y:S02]  /*b190*/  SHFL.BFLY PT, R8, R215, 0x2, 0x1f ;  /* 0x0c401f00d7087f89 */ /* 0x000ea400000e0000 */
[----:B--2---:R-:W-:-:S05]  /*b1a0*/  FMNMX.FTZ R221, R215, R8, !PT ;  /* 0x00000008d7dd7209 */ /* 0x004fca0007810000 */
[----:B------:R-:W2:Y:S02]  /*b1b0*/  SHFL.BFLY PT, R8, R221, 0x1, 0x1f ;  /* 0x0c201f00dd087f89 */ /* 0x000ea400000e0000 */
[----:B--2---:R-:W-:Y:S01]  /*b1c0*/  FMNMX.FTZ R7, R221, R8, !PT ;  /* 0x00000008dd077209 */ /* 0x004fe20007810000 */
[----:B------:R-:W-:Y:S02]  /*b1d0*/  VIADD R8, R6, 0x8 ;  /* 0x0000000806087836 */ /* 0x000fe40000000000 */
[----:B------:R-:W-:Y:S01]  /*b1e0*/  IMAD.U32 R6, RZ, RZ, UR47 ;  /* 0x0000002fff067e24 */ /* 0x000fe2000f8e00ff */
[C---:B------:R-:W-:Y:S02]  /*b1f0*/  FSETP.NEU.FTZ.AND P2, PT, R7.reuse, -INF , PT ;  /* 0xff8000000700780b */ /* 0x040fe40003f5d000 */
[C---:B------:R-:W-:Y:S01]  /*b200*/  ISETP.GT.AND P3, PT, R8.reuse, RZ, PT ;  /* 0x000000ff0800720c */ /* 0x040fe20003f64270 */
[----:B------:R-:W-:Y:S01]  /*b210*/  FMUL.FTZ R215, R7, R6 ;  /* 0x0000000607d77220 */ /* 0x000fe20000410000 */
[----:B------:R-:W-:-:S02]  /*b220*/  ISETP.GT.AND P5, PT, R8, 0x1, PT ;  /* 0x000000010800780c */ /* 0x000fc40003fa4270 */
[----:B------:R-:W-:Y:S02]  /*b230*/  FSEL R154, R154, -INF , P3 ;  /* 0xff8000009a9a7808 */ /* 0x000fe40001800000 */
[C---:B------:R-:W-:Y:S02]  /*b240*/  ISETP.GT.AND P4, PT, R8.reuse, 0x8, PT ;  /* 0x000000080800780c */ /* 0x040fe40003f84270 */
        /* <DEDUP_REMOVED lines=8> */
[----:B------:R-:W-:Y:S02]  /*b2d0*/  FSEL R163, R163, -INF , P4 ;  /* 0xff800000a3a37808 */ /* 0x000fe40002000000 */
[----:B------:R-:W-:-:S02]  /*b2e0*/  FSEL R166, R166, -INF , P3 ;  /* 0xff800000a6a67808 */ /* 0x000fc40001800000 */
[C---:B------:R-:W-:Y:S02]  /*b2f0*/  ISETP.GT.AND P5, PT, R8.reuse, 0x19, PT ;  /* 0x000000190800780c */ /* 0x040fe40003fa4270 */
[C---:B------:R-:W-:Y:S02]  /*b300*/  ISETP.GT.AND P4, PT, R8.reuse, 0x20, PT ;  /* 0x000000200800780c */ /* 0x040fe40003f84270 */
[C---:B------:R-:W-:Y:S02]  /*b310*/  ISETP.GT.AND P3, PT, R8.reuse, 0x21, PT ;  /* 0x000000210800780c */ /* 0x040fe40003f64270 */
[----:B------:R-:W-:Y:S02]  /*b320*/  ISETP.GT.AND P1, PT, R8, 0x41, PT ;  /* 0x000000410800780c */ /* 0x000fe40003f24270 */
[----:B------:R-:W-:Y:S02]  /*b330*/  FSEL R167, R167, -INF , P5 ;  /* 0xff800000a7a77808 */ /* 0x000fe40002800000 */
[----:B------:R-:W-:-:S02]  /*b340*/  FSEL R170, R170, -INF , P4 ;  /* 0xff800000aaaa7808 */ /* 0x000fc40002000000 */
[----:B------:R-:W-:Y:S02]  /*b350*/  FSEL R171, R171, -INF , P3 ;  /* 0xff800000abab7808 */ /* 0x000fe40001800000 */
        /* <DEDUP_REMOVED lines=9> */
[----:B------:R-:W-:Y:S02]  /*b3f0*/  FSEL R223, R7, RZ, P2 ;  /* 0x000000ff07df7208 */ /* 0x000fe40001000000 */
[----:B------:R-:W-:-:S02]  /*b400*/  FSEL R179, R179, -INF , P5 ;  /* 0xff800000b3b37808 */ /* 0x000fc40002800000 */
[----:B------:R-:W-:Y:S01]  /*b410*/  FSEL R182, R182, -INF , P4 ;  /* 0xff800000b6b67808 */ /* 0x000fe20002000000 */
[----:B------:R-:W-:Y:S01]  /*b420*/  FADD.FTZ R214, -R223, R220 ;  /* 0x000000dcdfd67221 */ /* 0x000fe20000010100 */
[----:B------:R-:W-:Y:S02]  /*b430*/  @P1 LOP3.LUT R222, R222, 0x200, RZ, 0xfc, !PT ;  /* 0x00000200dede1812 */ /* 0x000fe400078efcff */
[----:B------:R-:W-:Y:S02]  /*b440*/  FSEL R183, R183, -INF , P3 ;  /* 0xff800000b7b77808 */ /* 0x000fe40001800000 */
[----:B------:R-:W-:Y:S01]  /*b450*/  FSEL R215, R215, RZ, P2 ;  /* 0x000000ffd7d77208 */ /* 0x000fe20001000000 */
[----:B------:R-:W-:Y:S01]  /*b460*/  STL [R1], R222 ;  /* 0x000000de01007387 */ /* 0x000fe20000100800 */
[C---:B------:R-:W-:Y:S02]  /*b470*/  ISETP.GT.AND P0, PT, R8.reuse, 0x48, PT ;  /* 0x000000480800780c */ /* 0x040fe40003f04270 */
[----:B------:R-:W-:Y:S01]  /*b480*/  ISETP.GT.AND P3, PT, R8, 0x50, PT ;  /* 0x000000500800780c */ /* 0x000fe20003f64270 */
[-CC-:B------:R-:W-:Y:S01]  /*b490*/  FFMA.FTZ R152, R152, R6.reuse, -R215.reuse ;  /* 0x0000000698987223 */ /* 0x180fe200000108d7 */
[C---:B------:R-:W-:Y:S01]  /*b4a0*/  ISETP.GT.AND P4, PT, R8.reuse, 0x51, PT ;  /* 0x000000510800780c */ /* 0x040fe20003f84270 */
[-CC-:B------:R-:W-:Y:S01]  /*b4b0*/  FFMA.FTZ R153, R153, R6.reuse, -R215.reuse ;  /* 0x0000000699997223 */ /* 0x180fe200000108d7 */
[----:B------:R-:W-:Y:S01]  /*b4c0*/  ISETP.GT.AND P5, PT, R8, 0x58, PT ;  /* 0x000000580800780c */ /* 0x000fe20003fa4270 */
[-CC-:B------:R-:W-:Y:S01]  /*b4d0*/  FFMA.FTZ R156, R156, R6.reuse, -R215.reuse ;  /* 0x000000069c9c7223 */ /* 0x180fe200000108d7 */
[C---:B------:R-:W-:Y:S01]  /*b4e0*/  ISETP.GT.AND P6, PT, R8.reuse, 0x59, PT ;  /* 0x000000590800780c */ /* 0x040fe20003fc4270 */
[-CC-:B------:R-:W-:Y:S01]  /*b4f0*/  FFMA.FTZ R157, R157, R6.reuse, -R215.reuse ;  /* 0x000000069d9d7223 */ /* 0x180fe200000108d7 */
[----:B------:R-:W-:Y:S01]  /*b500*/  ISETP.GT.AND P1, PT, R8, 0x40, PT ;  /* 0x000000400800780c */ /* 0x000fe20003f24270 */
[-CC-:B------:R-:W-:Y:S01]  /*b510*/  FFMA.FTZ R160, R160, R6.reuse, -R215.reuse ;  /* 0x00000006a0a07223 */ /* 0x180fe200000108d7 */
[----:B------:R-:W-:Y:S01]  /*b520*/  ISETP.GT.AND P2, PT, R8, 0x49, PT ;  /* 0x000000490800780c */ /* 0x000fe20003f44270 */
[-CC-:B------:R-:W-:Y:S01]  /*b530*/  FFMA.FTZ R161, R161, R6.reuse, -R215.reuse ;  /* 0x00000006a1a17223 */ /* 0x180fe200000108d7 */
        /* <DEDUP_REMOVED lines=19> */
[----:B------:R-:W-:Y:S01]  /*b670*/  FMNMX.FTZ R215, R155, R8, !PT ;  /* 0x000000089bd77209 */ /* 0x000fe20007810000 */
[----:B------:R2:W-:Y:S01]  /*b680*/  MUFU.EX2 R220, R189 ;  /* 0x000000bd00dc7308 */ /* 0x0005e20000000800 */
[----:B------:R-:W-:-:S02]  /*b690*/  FSEL R186, R186, -INF , P1 ;  /* 0xff800000baba7808 */ /* 0x000fc40000800000 */
[----:B------:R-:W-:Y:S02]  /*b6a0*/  FMNMX.FTZ R8, R158, R215, !PT ;  /* 0x000000d79e087209 */ /* 0x000fe40007810000 */
[----:B------:R-:W-:Y:S02]  /*b6b0*/  LOP3.LUT P1, RZ, R222, 0x200, RZ, 0xc0, !PT ;  /* 0x00000200deff7812 */ /* 0x000fe4000782c0ff */
[----:B------:R-:W-:Y:S01]  /*b6c0*/  FMNMX.FTZ R215, R159, R8, !PT ;  /* 0x000000089fd77209 */ /* 0x000fe20007810000 */
[----:B------:R-:W-:Y:S01]  /*b6d0*/  MUFU.EX2 R152, R152 ;  /* 0x0000009800987308 */ /* 0x000fe20000000800 */
[----:B------:R-:W-:Y:S01]  /*b6e0*/  FSEL R187, R187, -INF , P1 ;  /* 0xff800000bbbb7808 */ /* 0x000fe20000800000 */
[----:B--2---:R-:W-:Y:S01]  /*b6f0*/  FMUL.FTZ R189, R214, R6 ;  /* 0x00000006d6bd7220 */ /* 0x004fe20000410000 */
[----:B------:R-:W-:Y:S02]  /*b700*/  FMNMX.FTZ R8, R162, R215, !PT ;  /* 0x000000d7a2087209 */ /* 0x000fe40007810000 */
[----:B------:R-:W-:-:S02]  /*b710*/  FSEL R190, R190, -INF , P0 ;  /* 0xff800000bebe7808 */ /* 0x000fc40000000000 */
[----:B------:R-:W-:Y:S01]  /*b720*/  FMNMX.FTZ R215, R163, R8, !PT ;  /* 0x00000008a3d77209 */ /* 0x000fe20007810000 */
[----:B------:R-:W2:Y:S01]  /*b730*/  MUFU.EX2 R189, R189 ;  /* 0x000000bd00bd7308 */ /* 0x000ea20000000800 */
[----:B------:R-:W-:Y:S02]  /*b740*/  FSEL R191, R191, -INF , P2 ;  /* 0xff800000bfbf7808 */ /* 0x000fe40001000000 */
[----:B------:R-:W-:Y:S02]  /*b750*/  FMNMX.FTZ R8, R166, R215, !PT ;  /* 0x000000d7a6087209 */ /* 0x000fe40007810000 */
[----:B------:R-:W-:Y:S02]  /*b760*/  FSEL R194, R194, -INF , P3 ;  /* 0xff800000c2c27808 */ /* 0x000fe40001800000 */
[----:B------:R-:W-:Y:S01]  /*b770*/  FMNMX.FTZ R215, R167, R8, !PT ;  /* 0x00000008a7d77209 */ /* 0x000fe20007810000 */
[----:B------:R-:W3:Y:S01]  /*b780*/  MUFU.EX2 R153, R153 ;  /* 0x0000009900997308 */ /* 0x000ee20000000800 */
[----:B------:R-:W-:-:S02]  /*b790*/  FSEL R195, R195, -INF , P4 ;  /* 0xff800000c3c37808 */ /* 0x000fc40002000000 */
[----:B------:R-:W-:Y:S02]  /*b7a0*/  FMNMX.FTZ R8, R170, R215, !PT ;  /* 0x000000d7aa087209 */ /* 0x000fe40007810000 */
[----:B------:R-:W-:Y:S02]  /*b7b0*/  FSEL R198, R198, -INF , P5 ;  /* 0xff800000c6c67808 */ /* 0x000fe40002800000 */
[----:B------:R-:W-:Y:S01]  /*b7c0*/  FMNMX.FTZ R215, R171, R8, !PT ;  /* 0x00000008abd77209 */ /* 0x000fe20007810000 */
[----:B------:R-:W-:Y:S01]  /*b7d0*/  MUFU.EX2 R156, R156 ;  /* 0x0000009c009c7308 */ /* 0x000fe20000000800 */
[----:B------:R-:W-:Y:S01]  /*b7e0*/  FSEL R199, R199, -INF , P6 ;  /* 0xff800000c7c77808 */ /* 0x000fe20003000000 */
[----:B--2---:R-:W-:Y:S01]  /*b7f0*/  FFMA.FTZ R3, R189, R3, R152 ;  /* 0x00000003bd037223 */ /* 0x004fe20000010098 */
[----:B------:R-:W-:Y:S01]  /*b800*/  FMNMX.FTZ R8, R174, R215, !PT ;  /* 0x000000d7ae087209 */ /* 0x000fe20007810000 */
[-C--:B------:R-:W-:Y:S01]  /*b810*/  FMUL.FTZ R24, R24, R189.reuse ;  /* 0x000000bd18187220 */ /* 0x080fe20000410000 */
[----:B------:R-:W-:Y:S01]  /*b820*/  LOP3.LUT P1, RZ, R222, 0x100, RZ, 0xc0, !PT ;  /* 0x00000100deff7812 */ /* 0x000fe2000782c0ff */
[-C--:B------:R-:W-:Y:S01]  /*b830*/  FMUL.FTZ R25, R25, R189.reuse ;  /* 0x000000bd19197220 */ /* 0x080fe20000410000 */
[----:B------:R-:W-:Y:S01]  /*b840*/  FMNMX.FTZ R215, R175, R8, !PT ;  /* 0x00000008afd77209 */ /* 0x000fe20007810000 */
[----:B------:R-:W-:Y:S01]  /*b850*/  MUFU.EX2 R157, R157 ;  /* 0x0000009d009d7308 */ /* 0x000fe20000000800 */
[C---:B---3--:R-:W-:Y:S01]  /*b860*/  FADD.FTZ R3, R153.reuse, R3 ;  /* 0x0000000399037221 */ /* 0x048fe20000010000 */
[----:B------:R-:W-:Y:S01]  /*b870*/  F2FP.F16.F32.PACK_AB R152, R153, R152 ;  /* 0x000000989998723e */ /* 0x000fe200000000ff */
[----:B------:R-:W-:Y:S01]  /*b880*/  FMUL.FTZ R28, R28, R189 ;  /* 0x000000bd1c1c7220 */ /* 0x000fe20000410000 */
[----:B------:R-:W-:Y:S01]  /*b890*/  FMNMX.FTZ R8, R178, R215, !PT ;  /* 0x000000d7b2087209 */ /* 0x000fe20007810000 */
[-C--:B------:R-:W-:Y:S01]  /*b8a0*/  FMUL.FTZ R29, R29, R189.reuse ;  /* 0x000000bd1d1d7220 */ /* 0x080fe20000410000 */
[----:B------:R-:W-:Y:S01]  /*b8b0*/  LOP3.LUT P0, RZ, R222, 0x80, RZ, 0xc0, !PT ;  /* 0x00000080deff7812 */ /* 0x000fe2000780c0ff */
[-C--:B------:R-:W-:Y:S01]  /*b8c0*/  FMUL.FTZ R32, R32, R189.reuse ;  /* 0x000000bd20207220 */ /* 0x080fe20000410000 */
[----:B------:R-:W-:Y:S01]  /*b8d0*/  FMNMX.FTZ R215, R179, R8, !PT ;  /* 0x00000008b3d77209 */ /* 0x000fe20007810000 */
[----:B------:R-:W-:Y:S01]  /*b8e0*/  MUFU.EX2 R160, R160 ;  /* 0x000000a000a07308 */ /* 0x000fe20000000800 */
[-C--:B------:R-:W-:Y:S01]  /*b8f0*/  FMUL.FTZ R33, R33, R189.reuse ;  /* 0x000000bd21217220 */ /* 0x080fe20000410000 */
[----:B------:R-:W-:Y:S01]  /*b900*/  FMUL.FTZ R36, R36, R189 ;  /* 0x000000bd24247220 */ /* 0x000fe20000410000 */
[----:B------:R-:W-:Y:S01]  /*b910*/  FMNMX.FTZ R8, R182, R215, !PT ;  /* 0x000000d7b6087209 */ /* 0x000fe20007810000 */
[-C--:B------:R-:W-:Y:S01]  /*b920*/  FMUL.FTZ R37, R37, R189.reuse ;  /* 0x000000bd25257220 */ /* 0x080fe20000410000 */
[-C--:B------:R-:W-:Y:S01]  /*b930*/  FMUL.FTZ R40, R40, R189.reuse ;  /* 0x000000bd28287220 */ /* 0x080fe20000410000 */
        /* <DEDUP_REMOVED lines=61> */
[----:B------:R-:W-:Y:S01]  /*bd10*/  FMUL.FTZ R128, R128, R189 ;  /* 0x000000bd80807220 */ /* 0x000fe20000410000 */
[----:B--2---:R-:W-:Y:S01]  /*bd20*/  FMNMX.FTZ R8, R8, R215, !PT ;  /* 0x000000d708087209 */ /* 0x004fe20007810000 */
[-C--:B------:R-:W-:Y:S01]  /*bd30*/  FMUL.FTZ R129, R129, R189.reuse ;  /* 0x000000bd81817220 */ /* 0x080fe20000410000 */
[-C--:B------:R-:W-:Y:S01]  /*bd40*/  FMUL.FTZ R132, R132, R189.reuse ;  /* 0x000000bd84847220 */ /* 0x080fe20000410000 */
[-C--:B------:R-:W-:Y:S01]  /*bd50*/  FMUL.FTZ R133, R133, R189.reuse ;  /* 0x000000bd85857220 */ /* 0x080fe20000410000 */
[----:B------:R2:W-:Y:S01]  /*bd60*/  MUFU.EX2 R215, R177 ;  /* 0x000000b100d77308 */ /* 0x0005e20000000800 */
[----:B------:R-:W3:Y:S01]  /*bd70*/  SHFL.BFLY PT, R221, R8, 0x1, 0x1f ;  /* 0x0c201f0008dd7f89 */ /* 0x000ee200000e0000 */
        /* <DEDUP_REMOVED lines=8> */
[----:B------:R-:W-:-:S06]  /*be00*/  FMUL.FTZ R149, R149, R189 ;  /* 0x000000bd95957220 */ /* 0x000fcc0000410000 */
[----:B------:R-:W-:Y:S08]  /*be10*/  MUFU.EX2 R181, R181 ;  /* 0x000000b500b57308 */ /* 0x000ff00000000800 */
[----:B------:R-:W-:Y:S01]  /*be20*/  MUFU.EX2 R184, R184 ;  /* 0x000000b800b87308 */ /* 0x000fe20000000800 */
[----:B---3--:R-:W-:-:S04]  /*be30*/  FMNMX.FTZ R8, R8, R221, !PT ;  /* 0x000000dd08087209 */ /* 0x008fc80007810000 */
[C---:B------:R-:W-:Y:S01]  /*be40*/  FSETP.NEU.FTZ.AND P2, PT, R8.reuse, -INF , PT ;  /* 0xff8000000800780b */ /* 0x040fe20003f5d000 */
[----:B------:R-:W-:Y:S02]  /*be50*/  FMUL.FTZ R221, R8, R6 ;  /* 0x0000000608dd7220 */ /* 0x000fe40000410000 */
[----:B------:R-:W-:Y:S03]  /*be60*/  MUFU.EX2 R185, R185 ;  /* 0x000000b900b97308 */ /* 0x000fe60000000800 */
[----:B--2---:R-:W-:-:S05]  /*be70*/  FSEL R177, R221, RZ, P2 ;  /* 0x000000ffddb17208 */ /* 0x004fca0001000000 */
        /* <DEDUP_REMOVED lines=25> */
[----:B------:R-:W2:Y:S07]  /*c010*/  S2R R177, SR_TID.X ;  /* 0x0000000000b17919 */ /* 0x000eae0000002100 */
[----:B------:R3:W-:Y:S08]  /*c020*/  MUFU.EX2 R197, R154 ;  /* 0x0000009a00c57308 */ /* 0x0007f00000000800 */
[----:B------:R-:W-:Y:S01]  /*c030*/  MUFU.EX2 R221, R158 ;  /* 0x0000009e00dd7308 */ /* 0x000fe20000000800 */
[----:B---3--:R-:W-:-:S05]  /*c040*/  FSEL R154, R8, RZ, P2 ;  /* 0x000000ff089a7208 */ /* 0x008fca0001000000 */
[----:B------:R-:W-:Y:S01]  /*c050*/  FADD.FTZ R153, -R154, R219 ;  /* 0x000000db9a997221 */ /* 0x000fe20000010100 */
[----:B------:R-:W-:Y:S01]  /*c060*/  @!P1 VIADD R154, R21, 0x22840 ;  /* 0x00022840159a9836 */ /* 0x000fe20000000000 */
[----:B------:R-:W-:Y:S02]  /*c070*/  MUFU.EX2 R219, R214 ;  /* 0x000000d600db7308 */ /* 0x000fe40000000800 */
[----:B------:R-:W-:Y:S02]  /*c080*/  FMUL.FTZ R153, R153, R6 ;  /* 0x0000000699997220 */ /* 0x000fe40000410000 */
[----:B------:R-:W-:-:S04]  /*c090*/  @!P1 PRMT R154, RZ, 0x654, R154 ;  /* 0x00000654ff9a9816 */ /* 0x000fc8000000009a */
[----:B------:R-:W3:Y:S01]  /*c0a0*/  MUFU.EX2 R214, R153 ;  /* 0x0000009900d67308 */ /* 0x000ee20000000800 */
[----:B--2---:R-:W-:-:S04]  /*c0b0*/  SHF.R.U32.HI R177, RZ, 0x7, R177 ;  /* 0x00000007ffb17819 */ /* 0x004fc800000116b1 */
[----:B------:R-:W-:-:S03]  /*c0c0*/  IADD3 R177, -R177, 0xb, RZ ;  /* 0x0000000bb1b17810 */ /* 0x000fc60007ffe1ff */
[----:B------:R-:W2:Y:S02]  /*c0d0*/  MUFU.EX2 R155, R155 ;  /* 0x0000009b009b7308 */ /* 0x000ea40000000800 */
[----:B------:R4:W-:Y:S06]  /*c0e0*/  BAR.ARV R177, 0x100 ;  /* 0x000400b10000751d */ /* 0x0009ec0000002000 */
[----:B------:R5:W-:Y:S01]  /*c0f0*/  @!P1 SYNCS.ARRIVE.TRANS64.RED.A1T0 RZ, [R154+URZ], RZ ;  /* 0x000000ff9aff99a7 */ /* 0x000be2000810043f */
[----:B------:R-:W0:Y:S01]  /*c100*/  MUFU.EX2 R159, R159 ;  /* 0x0000009f009f7308 */ /* 0x000e220000000800 */
[----:B---3--:R-:W-:Y:S01]  /*c110*/  FFMA.FTZ R0, R214, R0, R197 ;  /* 0x00000000d6007223 */ /* 0x008fe200000100c5 */
[-C--:B------:R-:W-:Y:S01]  /*c120*/  FMUL.FTZ R26, R26, R214.reuse ;  /* 0x000000d61a1a7220 */ /* 0x080fe20000410000 */
[-C--:B------:R-:W-:Y:S01]  /*c130*/  FMUL.FTZ R27, R27, R214.reuse ;  /* 0x000000d61b1b7220 */ /* 0x080fe20000410000 */
[-C--:B------:R-:W-:Y:S01]  /*c140*/  FMUL.FTZ R30, R30, R214.reuse ;  /* 0x000000d61e1e7220 */ /* 0x080fe20000410000 */
[-C--:B------:R-:W-:Y:S01]  /*c150*/  FMUL.FTZ R31, R31, R214.reuse ;  /* 0x000000d61f1f7220 */ /* 0x080fe20000410000 */
[-C--:B------:R-:W-:Y:S01]  /*c160*/  FMUL.FTZ R34, R34, R214.reuse ;  /* 0x000000d622227220 */ /* 0x080fe20000410000 */
[----:B-----5:R-:W-:Y:S01]  /*c170*/  FADD.FTZ R154, R156, R3 ;  /* 0x000000039c9a7221 */ /* 0x020fe20000010000 */
[----:B------:R3:W5:Y:S01]  /*c180*/  MUFU.EX2 R222, R162 ;  /* 0x000000a200de7308 */ /* 0x0007620000000800 */
[----:B--2---:R-:W-:Y:S01]  /*c190*/  FADD.FTZ R0, R155, R0 ;  /* 0x000000009b007221 */ /* 0x004fe20000010000 */
[----:B------:R-:W-:Y:S01]  /*c1a0*/  FMUL.FTZ R35, R35, R214 ;  /* 0x000000d623237220 */ /* 0x000fe20000410000 */
[C---:B------:R-:W-:Y:S01]  /*c1b0*/  FADD.FTZ R3, R157.reuse, R154 ;  /* 0x0000009a9d037221 */ /* 0x040fe20000010000 */
[----:B------:R-:W-:Y:S01]  /*c1c0*/  F2FP.F16.F32.PACK_AB R154, R157, R156 ;  /* 0x0000009c9d9a723e */ /* 0x000fe200000000ff */
[----:B------:R-:W-:Y:S01]  /*c1d0*/  FADD.FTZ R0, R221, R0 ;  /* 0x00000000dd007221 */ /* 0x000fe20000010000 */
[-C--:B------:R-:W-:Y:S01]  /*c1e0*/  FMUL.FTZ R38, R38, R214.reuse ;  /* 0x000000d626267220 */ /* 0x080fe20000410000 */
[----:B------:R-:W-:Y:S01]  /*c1f0*/  FADD.FTZ R156, R160, R3 ;  /* 0x00000003a09c7221 */ /* 0x000fe20000010000 */
[----:B------:R-:W2:Y:S01]  /*c200*/  MUFU.EX2 R163, R163 ;  /* 0x000000a300a37308 */ /* 0x000ea20000000800 */
[-C--:B------:R-:W-:Y:S01]  /*c210*/  FMUL.FTZ R39, R39, R214.reuse ;  /* 0x000000d627277220 */ /* 0x080fe20000410000 */
[----:B------:R-:W-:Y:S01]  /*c220*/  FMUL.FTZ R42, R42, R214 ;  /* 0x000000d62a2a7220 */ /* 0x000fe20000410000 */
[C---:B------:R-:W-:Y:S01]  /*c230*/  FADD.FTZ R3, R161.reuse, R156 ;  /* 0x0000009ca1037221 */ /* 0x040fe20000010000 */
[----:B------:R-:W-:Y:S01]  /*c240*/  F2FP.F16.F32.PACK_AB R156, R161, R160 ;  /* 0x000000a0a19c723e */ /* 0x000fe200000000ff */
[-C--:B------:R-:W-:Y:S01]  /*c250*/  FMUL.FTZ R43, R43, R214.reuse ;  /* 0x000000d62b2b7220 */ /* 0x080fe20000410000 */
[-C--:B------:R-:W-:Y:S01]  /*c260*/  FMUL.FTZ R46, R46, R214.reuse ;  /* 0x000000d62e2e7220 */ /* 0x080fe20000410000 */
[----:B------:R-:W-:Y:S01]  /*c270*/  FADD.FTZ R158, R164, R3 ;  /* 0x00000003a49e7221 */ /* 0x000fe20000010000 */
[----:B------:R1:W4:Y:S01]  /*c280*/  MUFU.EX2 R223, R166 ;  /* 0x000000a600df7308 */ /* 0x0003220000000800 */
[-C--:B------:R-:W-:Y:S01]  /*c290*/  FMUL.FTZ R47, R47, R214.reuse ;  /* 0x000000d62f2f7220 */ /* 0x080fe20000410000 */
[----:B------:R-:W-:Y:S01]  /*c2a0*/  FMUL.FTZ R50, R50, R214 ;  /* 0x000000d632327220 */ /* 0x000fe20000410000 */
[C---:B------:R-:W-:Y:S01]  /*c2b0*/  FADD.FTZ R3, R165.reuse, R158 ;  /* 0x0000009ea5037221 */ /* 0x040fe20000010000 */
[----:B------:R-:W-:Y:S01]  /*c2c0*/  F2FP.F16.F32.PACK_AB R158, R165, R164 ;  /* 0x000000a4a59e723e */ /* 0x000fe200000000ff */
[-C--:B------:R-:W-:Y:S01]  /*c2d0*/  FMUL.FTZ R51, R51, R214.reuse ;  /* 0x000000d633337220 */ /* 0x080fe20000410000 */
[-C--:B------:R-:W-:Y:S01]  /*c2e0*/  FMUL.FTZ R54, R54, R214.reuse ;  /* 0x000000d636367220 */ /* 0x080fe20000410000 */
[----:B------:R-:W-:Y:S01]  /*c2f0*/  FADD.FTZ R160, R168, R3 ;  /* 0x00000003a8a07221 */ /* 0x000fe20000010000 */
[----:B------:R-:W4:Y:S01]  /*c300*/  MUFU.EX2 R167, R167 ;  /* 0x000000a700a77308 */ /* 0x000f220000000800 */
[-C--:B------:R-:W-:Y:S01]  /*c310*/  FMUL.FTZ R55, R55, R214.reuse ;  /* 0x000000d637377220 */ /* 0x080fe20000410000 */
[----:B------:R-:W-:Y:S01]  /*c320*/  FMUL.FTZ R58, R58, R214 ;  /* 0x000000d63a3a7220 */ /* 0x000fe20000410000 */
[C---:B------:R-:W-:Y:S01]  /*c330*/  FADD.FTZ R3, R169.reuse, R160 ;  /* 0x000000a0a9037221 */ /* 0x040fe20000010000 */
[----:B------:R-:W-:Y:S01]  /*c340*/  F2FP.F16.F32.PACK_AB R160, R169, R168 ;  /* 0x000000a8a9a0723e */ /* 0x000fe200000000ff */
[-C--:B------:R-:W-:Y:S01]  /*c350*/  FMUL.FTZ R59, R59, R214.reuse ;  /* 0x000000d63b3b7220 */ /* 0x080fe20000410000 */
[-C--:B------:R-:W-:Y:S01]  /*c360*/  FMUL.FTZ R62, R62, R214.reuse ;  /* 0x000000d63e3e7220 */ /* 0x080fe20000410000 */
[----:B---3--:R-:W-:Y:S01]  /*c370*/  FADD.FTZ R162, R172, R3 ;  /* 0x00000003aca27221 */ /* 0x008fe20000010000 */
[----:B------:R-:W-:Y:S01]  /*c380*/  MUFU.EX2 R224, R170 ;  /* 0x000000aa00e07308 */ /* 0x000fe20000000800 */
[-C--:B------:R-:W-:Y:S01]  /*c390*/  FMUL.FTZ R63, R63, R214.reuse ;  /* 0x000000d63f3f7220 */ /* 0x080fe20000410000 */
[----:B------:R-:W-:Y:S01]  /*c3a0*/  FMUL.FTZ R66, R66, R214 ;  /* 0x000000d642427220 */ /* 0x000fe20000410000 */
[C---:B------:R-:W-:Y:S01]  /*c3b0*/  FADD.FTZ R3, R173.reuse, R162 ;  /* 0x000000a2ad037221 */ /* 0x040fe20000010000 */
[----:B------:R-:W-:Y:S01]  /*c3c0*/  F2FP.F16.F32.PACK_AB R162, R173, R172 ;  /* 0x000000acada2723e */ /* 0x000fe200000000ff */
[-C--:B------:R-:W-:Y:S01]  /*c3d0*/  FMUL.FTZ R67, R67, R214.reuse ;  /* 0x000000d643437220 */ /* 0x080fe20000410000 */
[-C--:B------:R-:W-:Y:S01]  /*c3e0*/  FMUL.FTZ R70, R70, R214.reuse ;  /* 0x000000d646467220 */ /* 0x080fe20000410000 */
[----:B------:R-:W-:Y:S01]  /*c3f0*/  FADD.FTZ R164, R176, R3 ;  /* 0x00000003b0a47221 */ /* 0x000fe20000010000 */
[----:B0-----:R-:W-:Y:S01]  /*c400*/  FADD.FTZ R3, R159, R0 ;  /* 0x000000009f037221 */ /* 0x001fe20000010000 */
[----:B------:R-:W0:Y:S01]  /*c410*/  MUFU.EX2 R188, R188 ;  /* 0x000000bc00bc7308 */ /* 0x000e220000000800 */
[----:B------:R-:W-:Y:S01]  /*c420*/  FMUL.FTZ R71, R71, R214 ;  /* 0x000000d647477220 */ /* 0x000fe20000410000 */
[C---:B------:R-:W-:Y:S01]  /*c430*/  FADD.FTZ R153, R215.reuse, R164 ;  /* 0x000000a4d7997221 */ /* 0x040fe20000010000 */
[----:B-----5:R-:W-:Y:S01]  /*c440*/  FADD.FTZ R0, R222, R3 ;  /* 0x00000003de007221 */ /* 0x020fe20000010000 */
[----:B------:R-:W-:Y:S01]  /*c450*/  F2FP.F16.F32.PACK_AB R164, R215, R176 ;  /* 0x000000b0d7a4723e */ /* 0x000fe200000000ff */
[-C--:B------:R-:W-:Y:S01]  /*c460*/  FMUL.FTZ R74, R74, R214.reuse ;  /* 0x000000d64a4a7220 */ /* 0x080fe20000410000 */
[----:B-1----:R-:W-:Y:S01]  /*c470*/  FADD.FTZ R166, R180, R153 ;  /* 0x00000099b4a67221 */ /* 0x002fe20000010000 */
[----:B--2---:R-:W-:Y:S01]  /*c480*/  FADD.FTZ R0, R163, R0 ;  /* 0x00000000a3007221 */ /* 0x004fe20000010000 */
[----:B------:R-:W1:Y:S01]  /*c490*/  MUFU.EX2 R171, R171 ;  /* 0x000000ab00ab7308 */ /* 0x000e620000000800 */
[----:B------:R-:W-:Y:S01]  /*c4a0*/  FMUL.FTZ R75, R75, R214 ;  /* 0x000000d64b4b7220 */ /* 0x000fe20000410000 */
[----:B------:R-:W-:Y:S01]  /*c4b0*/  FADD.FTZ R3, R181, R166 ;  /* 0x000000a6b5037221 */ /* 0x000fe20000010000 */
[----:B----4-:R-:W-:Y:S01]  /*c4c0*/  FADD.FTZ R0, R223, R0 ;  /* 0x00000000df007221 */ /* 0x010fe20000010000 */
[----:B------:R-:W-:Y:S01]  /*c4d0*/  F2FP.F16.F32.PACK_AB R166, R181, R180 ;  /* 0x000000b4b5a6723e */ /* 0x000fe200000000ff */
[----:B------:R-:W-:Y:S01]  /*c4e0*/  FMUL.FTZ R78, R78, R214 ;  /* 0x000000d64e4e7220 */ /* 0x000fe20000410000 */
[----:B------:R-:W-:Y:S01]  /*c4f0*/  FADD.FTZ R168, R184, R3 ;  /* 0x00000003b8a87221 */ /* 0x000fe20000010000 */
[----:B------:R-:W-:Y:S01]  /*c500*/  FADD.FTZ R3, R167, R0 ;  /* 0x00000000a7037221 */ /* 0x000fe20000010000 */
[----:B------:R-:W2:Y:S01]  /*c510*/  MUFU.EX2 R192, R192 ;  /* 0x000000c000c07308 */ /* 0x000ea20000000800 */
[----:B0-----:R-:W-:Y:S01]  /*c520*/  F2FP.F16.F32.PACK_AB R170, R220, R188 ;  /* 0x000000bcdcaa723e */ /* 0x001fe200000000ff */
[C---:B------:R-:W-:Y:S01]  /*c530*/  FADD.FTZ R153, R185.reuse, R168 ;  /* 0x000000a8b9997221 */ /* 0x040fe20000010000 */
[----:B------:R-:W-:Y:S01]  /*c540*/  FADD.FTZ R0, R224, R3 ;  /* 0x00000003e0007221 */ /* 0x000fe20000010000 */
[----:B------:R-:W-:Y:S01]  /*c550*/  F2FP.F16.F32.PACK_AB R168, R185, R184 ;  /* 0x000000b8b9a8723e */ /* 0x000fe200000000ff */
[-C--:B------:R-:W-:Y:S01]  /*c560*/  FMUL.FTZ R79, R79, R214.reuse ;  /* 0x000000d64f4f7220 */ /* 0x080fe20000410000 */
[----:B------:R-:W-:Y:S01]  /*c570*/  FADD.FTZ R153, R188, R153 ;  /* 0x00000099bc997221 */ /* 0x000fe20000010000 */
[----:B------:R-:W-:Y:S01]  /*c580*/  FMUL.FTZ R82, R82, R214 ;  /* 0x000000d652527220 */ /* 0x000fe20000410000 */
[----:B------:R-:W0:Y:S01]  /*c590*/  MUFU.EX2 R175, R175 ;  /* 0x000000af00af7308 */ /* 0x000e220000000800 */
[C---:B-1----:R-:W-:Y:S01]  /*c5a0*/  FADD.FTZ R0, R171.reuse, R0 ;  /* 0x00000000ab007221 */ /* 0x042fe20000010000 */
[----:B------:R-:W-:Y:S01]  /*c5b0*/  FADD.FTZ R153, R220, R153 ;  /* 0x00000099dc997221 */ /* 0x000fe20000010000 */
[----:B------:R-:W-:Y:S01]  /*c5c0*/  F2FP.F16.F32.PACK_AB R161, R171, R224 ;  /* 0x000000e0aba1723e */ /* 0x000fe200000000ff */
        /* <DEDUP_REMOVED lines=40> */
[----:B------:R-:W-:Y:S01]  /*c850*/  FMUL.FTZ R139, R139, R214 ;  /* 0x000000d68b8b7220 */ /* 0x000fe20000410000 */
[C---:B------:R-:W-:Y:S01]  /*c860*/  FADD.FTZ R3, R174.reuse, R3 ;  /* 0x00000003ae037221 */ /* 0x040fe20000010000 */
[----:B------:R-:W-:Y:S01]  /*c870*/  F2FP.F16.F32.PACK_AB R174, R174, R196 ;  /* 0x000000c4aeae723e */ /* 0x000fe200000000ff */
        /* <DEDUP_REMOVED lines=8> */
[----:B------:R-:W-:Y:S01]  /*c900*/  FMUL.FTZ R151, R151, R214 ;  /* 0x000000d697977220 */ /* 0x000fe20000410000 */
[----:B------:R-:W1:Y:S01]  /*c910*/  MUFU.EX2 R169, R186 ;  /* 0x000000ba00a97308 */ /* 0x000e620000000800 */
[----:B--2---:R-:W-:Y:S01]  /*c920*/  FADD.FTZ R176, R182, R153 ;  /* 0x00000099b6b07221 */ /* 0x004fe20000010000 */
[----:B------:R-:W-:-:S02]  /*c930*/  F2FP.F16.F32.PACK_AB R153, R155, R197 ;  /* 0x000000c59b99723e */ /* 0x000fc400000000ff */
[----:B------:R-:W-:Y:S02]  /*c940*/  F2FP.F16.F32.PACK_AB R155, R159, R221 ;  /* 0x000000dd9f9b723e */ /* 0x000fe400000000ff */
[----:B------:R-:W-:Y:S02]  /*c950*/  F2FP.F16.F32.PACK_AB R159, R167, R223 ;  /* 0x000000dfa79f723e */ /* 0x000fe400000000ff */
        /* <DEDUP_REMOVED lines=9> */
[----:B0-----:R-:W-:Y:S01]  /*c9f0*/  FADD.FTZ R176, R190, R157 ;  /* 0x0000009dbeb07221 */ /* 0x001fe20000010000 */
[----:B------:R-:W-:-:S06]  /*ca00*/  F2FP.F16.F32.PACK_AB R157, R163, R222 ;  /* 0x000000dea39d723e */ /* 0x000fcc00000000ff */
[----:B------:R-:W0:Y:S01]  /*ca10*/  MUFU.EX2 R0, R195 ;  /* 0x000000c300007308 */ /* 0x000e220000000800 */
[----:B-1----:R-:W-:-:S07]  /*ca20*/  FADD.FTZ R176, R191, R176 ;  /* 0x000000b0bfb07221 */ /* 0x002fce0000010000 */
[----:B------:R-:W1:Y:S01]  /*ca30*/  MUFU.EX2 R198, R198 ;  /* 0x000000c600c67308 */ /* 0x000e620000000800 */
[----:B--2---:R-:W-:-:S07]  /*ca40*/  FADD.FTZ R163, R173, R176 ;  /* 0x000000b0ada37221 */ /* 0x004fce0000010000 */
[----:B------:R-:W2:Y:S01]  /*ca50*/  MUFU.EX2 R199, R199 ;  /* 0x000000c700c77308 */ /* 0x000ea20000000800 */
[C---:B0-----:R-:W-:Y:S01]  /*ca60*/  FADD.FTZ R171, R0.reuse, R163 ;  /* 0x000000a300ab7221 */ /* 0x041fe20000010000 */
[----:B------:R-:W-:Y:S02]  /*ca70*/  F2FP.F16.F32.PACK_AB R163, R175, R219 ;  /* 0x000000dbafa3723e */ /* 0x000fe400000000ff */
[----:B------:R-:W-:Y:S01]  /*ca80*/  F2FP.F16.F32.PACK_AB R173, R0, R173 ;  /* 0x000000ad00ad723e */ /* 0x000fe200000000ff */
[----:B-1----:R-:W-:Y:S01]  /*ca90*/  FADD.FTZ R176, R198, R171 ;  /* 0x000000abc6b07221 */ /* 0x002fe20000010000 */
[----:B------:R-:W-:-:S03]  /*caa0*/  F2FP.F16.F32.PACK_AB R171, R191, R190 ;  /* 0x000000bebfab723e */ /* 0x000fc600000000ff */
[C---:B--2---:R-:W-:Y:S01]  /*cab0*/  FADD.FTZ R0, R199.reuse, R176 ;  /* 0x000000b0c7007221 */ /* 0x044fe20000010000 */
[----:B------:R-:W-:Y:S01]  /*cac0*/  F2FP.F16.F32.PACK_AB R175, R199, R198 ;  /* 0x000000c6c7af723e */ /* 0x000fe200000000ff */
[----:B------:R-:W-:Y:S06]  /*cad0*/  @!P0 BRA `(.L_x_3863) ;  /* 0x0000000000048947 */ /* 0x000fec0003800000 */
[----:B------:R-:W-:Y:S01]  /*cae0*/  BPT.TRAP 0x1 ;  /* 0x000000040000795c */ /* 0x000fe20000300000 */
.L_x_3863:
[----:B------:R0:W1:Y:S01]  /*caf0*/  SYNCS.PHASECHK.TRANS64.TRYWAIT P2, [R21+URZ+0x22850], R20 ;  /* 0x02285014150075a7 */ /* 0x000062000804017f */
[----:B------:R-:W-:Y:S05]  /*cb00*/  @!P0 BRA `(.L_x_3864) ;  /* 0x0000000000048947 */ /* 0x000fea0003800000 */
[----:B------:R-:W-:Y:S01]  /*cb10*/  BPT.TRAP 0x1 ;  /* 0x000000040000795c */ /* 0x000fe20000300000 */
.L_x_3864:
[----:B------:R-:W-:Y:S04]  /*cb20*/  BSSY B0, `(.L_x_3865) ;  /* 0x0000004000007945 */ /* 0x000fe80003800000 */
[----:B-1----:R-:W-:Y:S05]  /*cb30*/  @P2 BRA `(.L_x_3866) ;  /* 0x0000000000082947 */ /* 0x002fea0003800000 */
[----:B------:R-:W1:Y:S02]  /*cb40*/  SYNCS.PHASECHK.TRANS64.TRYWAIT P2, [R21+URZ+0x22850], R20 ;  /* 0x02285014150075a7 */ /* 0x000e64000804017f */
[----:B-1----:R-:W-:Y:S05]  /*cb50*/  @!P2 BRA `(.L_x_3867) ;  /* 0x000000bc00c4a947 */ /* 0x002fea0003800000 */
.L_x_3866:
[----:B------:R-:W-:Y:S05]  /*cb60*/  BSYNC B0 ;  /* 0x0000000000007941 */ /* 0x000fea0003800000 */
.L_x_3865:
[----:B------:R-:W2:Y:S01]  /*cb70*/  S2R R176, SR_TID.X ;  /* 0x0000000000b07919 */ /* 0x000ea20000002100 */
[----:B------:R-:W-:Y:S05]  /*cb80*/  WARPSYNC.ALL ;  /* 0x0000000000007948 */ /* 0x000fea0003800000 */
[----:B------:R-:W-:Y:S01]  /*cb90*/  MOV R179, 0xc00 ;  /* 0x00000c0000b37802 */ /* 0x000fe20000000f00 */
[----:B01----:R-:W-:Y:S01]  /*cba0*/  @!P1 VIADD R21, R21, 0x22860 ;  /* 0x0002286015159836 */ /* 0x003fe20000000000 */
[C---:B------:R-:W-:Y:S01]  /*cbb0*/  ISETP.GT.AND P2, PT, R206.reuse, R207, PT ;  /* 0x000000cfce00720c */ /* 0x040fe20003f44270 */
[----:B------:R-:W-:Y:S02]  /*cbc0*/  VIADD R206, R206, 0xffffffff ;  /* 0xffffffffcece7836 */ /* 0x000fe40000000000 */
[----:B------:R-:W-:Y:S01]  /*cbd0*/  IMAD R178, R22, R179, UR37 ;  /* 0x0000002516b27e24 */ /* 0x000fe2000f8e02b3 */
[----:B------:R-:W-:Y:S01]  /*cbe0*/  @!P1 PRMT R21, RZ, 0x654, R21 ;  /* 0x00000654ff159816 */ /* 0x000fe20000000015 */
[----:B------:R-:W-:-:S02]  /*cbf0*/  IMAD.MOV.U32 R179, RZ, RZ, 0x40000040 ;  /* 0x40000040ffb37424 */ /* 0x000fc400078e00ff */
[----:B------:R-:W-:Y:S01]  /*cc00*/  IMAD.MOV.U32 R219, RZ, RZ, R8 ;  /* 0x000000ffffdb7224 */ /* 0x000fe200078e0008 */
[----:B------:R-:W-:Y:S01]  /*cc10*/  R2UR UR6, R178 ;  /* 0x00000000b20672ca */ /* 0x000fe200000e0000 */
[----:B------:R-:W-:Y:S01]  /*cc20*/  IMAD.MOV.U32 R220, RZ, RZ, R7 ;  /* 0x000000ffffdc7224 */ /* 0x000fe200078e0007 */
[----:B------:R-:W-:Y:S02]  /*cc30*/  R2UR UR7, R179 ;  /* 0x00000000b30772ca */ /* 0x000fe400000e0000 */
[----:B------:R-:W-:Y:S02]  /*cc40*/  MOV R179, 0x40000040 ;  /* 0x4000004000b37802 */ /* 0x000fe40000000f00 */
[----:B--2---:R-:W-:-:S05]  /*cc50*/  SHF.R.U32.HI R176, RZ, 0x7, R176 ;  /* 0x00000007ffb07819 */ /* 0x004fca00000116b0 */
        /* <DEDUP_REMOVED lines=45> */
.L_x_3858:
[----:B------:R-:W-:-:S13]  /*cf30*/  ISETP.GE.AND P2, PT, R206, RZ, PT ;  /* 0x000000ffce00720c */ /* 0x000fda0003f46270 */
[----:B------:R-:W-:Y:S05]  /*cf40*/  @!P2 BRA `(.L_x_3869) ;  /* 0x0000001c00b4a947 */ /* 0x000fea0003800000 */
[----:B------:R-:W-:Y:S01]  /*cf50*/  IMAD.MOV.U32 R202, RZ, RZ, R8 ;  /* 0x000000ffffca7224 */ /* 0x000fe200078e0008 */
[----:B------:R-:W-:-:S07]  /*cf60*/  MOV R207, R7 ;  /* 0x0000000700cf7202 */ /* 0x000fce0000000f00 */
.L_x_3879:
[----:B------:R-:W-:Y:S01]  /*cf70*/  VIADD R22, R22, 0x1 ;  /* 0x0000000116167836 */ /* 0x000fe20000000000 */
[----:B------:R-:W-:Y:S05]  /*cf80*/  YIELD ;  /* 0x0000000000007946 */ /* 0x000fea0003800000 */
[----:B------:R-:W-:-:S04]  /*cf90*/  ISETP.NE.AND P2, PT, R22, 0x2, PT ;  /* 0x000000021600780c */ /* 0x000fc80003f45270 */
[----:B------:R-:W-:Y:S02]  /*cfa0*/  SEL R6, RZ, 0x1, P2 ;  /* 0x00000001ff067807 */ /* 0x000fe40001000000 */
[----:B------:R-:W-:Y:S02]  /*cfb0*/  SEL R22, R22, RZ, P2 ;  /* 0x000000ff16167207 */ /* 0x000fe40001000000 */
[----:B------:R-:W-:Y:S01]  /*cfc0*/  LOP3.LUT R23, R23, R6, RZ, 0x3c, !PT ;  /* 0x0000000617177212 */ /* 0x000fe200078e3cff */
[----:B--2---:R-:W-:Y:S06]  /*cfd0*/  @!P0 BRA `(.L_x_3870) ;  /* 0x0000000000048947 */ /* 0x004fec0003800000 */
[----:B------:R-:W-:Y:S01]  /*cfe0*/  BPT.TRAP 0x1 ;  /* 0x000000040000795c */ /* 0x000fe20000300000 */
.L_x_3870:
[----:B01----:R-:W-:Y:S01]  /*cff0*/  IMAD R20, R22, 0x8, R18 ;  /* 0x0000000816147824 */ /* 0x003fe200078e0212 */
[----:B------:R-:W-:-:S04]  /*d000*/  SHF.L.U32 R21, R23, 0x1f, RZ ;  /* 0x0000001f17157819 */ /* 0x000fc800000006ff */
[----:B------:R0:W1:Y:S01]  /*d010*/  SYNCS.PHASECHK.TRANS64.TRYWAIT P2, [R20+URZ+0x22830], R21 ;  /* 0x02283015140075a7 */ /* 0x000062000804017f */
[----:B------:R-:W-:Y:S05]  /*d020*/  @!P0 BRA `(.L_x_3871) ;  /* 0x0000000000048947 */ /* 0x000fea0003800000 */
[----:B------:R-:W-:Y:S01]  /*d030*/  BPT.TRAP 0x1 ;  /* 0x000000040000795c */ /* 0x000fe20000300000 */
.L_x_3871:
[----:B------:R-:W-:Y:S02]  /*d040*/  IMAD R6, R22, 0x300, R9 ;  /* 0x0000030016067824 */ /* 0x000fe400078e0209 */
[----:B------:R-:W-:Y:S01]  /*d050*/  IMAD.MOV.U32 R7, RZ, RZ, 0x40000040 ;  /* 0x40000040ff077424 */ /* 0x000fe200078e00ff */
[----:B-1----:R-:W-:Y:S06]  /*d060*/  @P2 BRA `(.L_x_3872) ;  /* 0x0000000000082947 */ /* 0x002fec0003800000 */
[----:B------:R-:W1:Y:S02]  /*d070*/  SYNCS.PHASECHK.TRANS64.TRYWAIT P2, [R20+URZ+0x22830], R21 ;  /* 0x02283015140075a7 */ /* 0x000e64000804017f */
[----:B-1----:R-:W-:Y:S05]  /*d080*/  @!P2 BRA `(.L_x_3873) ;  /* 0x000000b8008ca947 */ /* 0x002fea0003800000 */
.L_x_3872:
        /* <DEDUP_REMOVED lines=11> */
[----:B------:R-:W-:-:S02]  /*d140*/  R2UR UR6, R204 ;  /* 0x00000000cc0672ca */ /* 0x000fc400000e0000 */
[----:B------:R-:W-:Y:S01]  /*d150*/  R2UR UR7, R205 ;  /* 0x00000000cd0772ca */ /* 0x000fe200000e0000 */
[----:B------:R-:W-:Y:S01]  /*d160*/  IMAD.MOV.U32 R205, RZ, RZ, 0x40000040 ;  /* 0x40000040ffcd7424 */ /* 0x000fe200078e00ff */
[----:B------:R-:W-:Y:S02]  /*d170*/  R2UR UR4, R14 ;  /* 0x000000000e0472ca */ /* 0x000fe400000e0000 */
[----:B------:R-:W-:Y:S02]  /*d180*/  R2UR UR5, R15 ;  /* 0x000000000f0572ca */ /* 0x000fe400000e0000 */
[C---:B------:R-:W-:Y:S01]  /*d190*/  IADD3 R204, R6.reuse, 0x4, RZ ;  /* 0x0000000406cc7810 */ /* 0x040fe20007ffe0ff */
[----:B------:R-:W-:Y:S01]  /*d1a0*/  VIADD R6, R6, 0x6 ;  /* 0x0000000606067836 */ /* 0x000fe20000000000 */
[----:B--2---:R-:W-:Y:S01]  /*d1b0*/  SHF.R.U32.HI R223, RZ, 0x7, R220 ;  /* 0x00000007ffdf7819 */ /* 0x004fe200000116dc */
        /* <DEDUP_REMOVED lines=44> */
[----:B--2---:R-:W-:-:S05]  /*d480*/  FMNMX.FTZ R215, R214, R7, !PT ;  /* 0x00000007d6d77209 */ /* 0x004fca0007810000 */
[----:B------:R-:W2:Y:S02]  /*d490*/  SHFL.BFLY PT, R6, R215, 0x1, 0x1f ;  /* 0x0c201f00d7067f89 */ /* 0x000ea400000e0000 */
[----:B--2---:R-:W-:Y:S01]  /*d4a0*/  FMNMX.FTZ R7, R215, R6, !PT ;  /* 0x00000006d7077209 */ /* 0x004fe20007810000 */
[----:B------:R-:W-:-:S04]  /*d4b0*/  IMAD.U32 R6, RZ, RZ, UR46 ;  /* 0x0000002eff067e24 */ /* 0x000fc8000f8e00ff */
[----:B------:R-:W-:Y:S01]  /*d4c0*/  FADD.FTZ R205, -R7, R207 ;  /* 0x000000cf07cd7221 */ /* 0x000fe20000010100 */
[----:B------:R-:W-:-:S03]  /*d4d0*/  FMNMX.FTZ R207, R155, R8, !PT ;  /* 0x000000089bcf7209 */ /* 0x000fc60007810000 */
[-C--:B------:R-:W-:Y:S01]  /*d4e0*/  FMUL.FTZ R204, R205, R6.reuse ;  /* 0x00000006cdcc7220 */ /* 0x080fe20000410000 */
[----:B------:R-:W-:Y:S01]  /*d4f0*/  FMNMX.FTZ R8, R158, R207, !PT ;  /* 0x000000cf9e087209 */ /* 0x000fe20007810000 */
[----:B------:R-:W-:-:S03]  /*d500*/  FMUL.FTZ R205, R7, R6 ;  /* 0x0000000607cd7220 */ /* 0x000fc60000410000 */
        /* <DEDUP_REMOVED lines=30> */
[----:B------:R-:W-:Y:S01]  /*d6f0*/  FFMA.FTZ R215, R197, R6, -R205 ;  /* 0x00000006c5d77223 */ /* 0x000fe200000108cd */
[----:B------:R-:W2:Y:S01]  /*d700*/  MUFU.EX2 R204, R204 ;  /* 0x000000cc00cc7308 */ /* 0x000ea20000000800 */
[----:B------:R-:W-:-:S04]  /*d710*/  FMNMX.FTZ R207, R175, R8, !PT ;  /* 0x00000008afcf7209 */ /* 0x000fc80007810000 */
[----:B------:R-:W-:-:S03]  /*d720*/  FMNMX.FTZ R8, R178, R207, !PT ;  /* 0x000000cfb2087209 */ /* 0x000fc60007810000 */
[----:B------:R-:W-:Y:S01]  /*d730*/  MUFU.EX2 R152, R152 ;  /* 0x0000009800987308 */ /* 0x000fe20000000800 */
[----:B------:R-:W-:-:S04]  /*d740*/  FMNMX.FTZ R207, R179, R8, !PT ;  /* 0x00000008b3cf7209 */ /* 0x000fc80007810000 */
[----:B------:R-:W-:-:S03]  /*d750*/  FMNMX.FTZ R8, R182, R207, !PT ;  /* 0x000000cfb6087209 */ /* 0x000fc60007810000 */
[----:B------:R-:W-:Y:S01]  /*d760*/  MUFU.EX2 R153, R153 ;  /* 0x0000009900997308 */ /* 0x000fe20000000800 */
[----:B------:R-:W-:Y:S01]  /*d770*/  FMNMX.FTZ R207, R183, R8, !PT ;  /* 0x00000008b7cf7209 */ /* 0x000fe20007810000 */
[-C--:B--2---:R-:W-:Y:S01]  /*d780*/  FMUL.FTZ R24, R24, R204.reuse ;  /* 0x000000cc18187220 */ /* 0x084fe20000410000 */
[-C--:B------:R-:W-:Y:S01]  /*d790*/  FMUL.FTZ R25, R25, R204.reuse ;  /* 0x000000cc19197220 */ /* 0x080fe20000410000 */
[-C--:B------:R-:W-:Y:S01]  /*d7a0*/  FMUL.FTZ R28, R28, R204.reuse ;  /* 0x000000cc1c1c7220 */ /* 0x080fe20000410000 */
[----:B------:R-:W-:Y:S01]  /*d7b0*/  FMNMX.FTZ R8, R186, R207, !PT ;  /* 0x000000cfba087209 */ /* 0x000fe20007810000 */
[-C--:B------:R-:W-:Y:S01]  /*d7c0*/  FMUL.FTZ R29, R29, R204.reuse ;  /* 0x000000cc1d1d7220 */ /* 0x080fe20000410000 */
[----:B------:R-:W-:Y:S01]  /*d7d0*/  FMUL.FTZ R32, R32, R204 ;  /* 0x000000cc20207220 */ /* 0x000fe20000410000 */
        /* <DEDUP_REMOVED lines=20> */
[----:B------:R-:W-:Y:S01]  /*d920*/  FMUL.FTZ R57, R57, R204 ;  /* 0x000000cc39397220 */ /* 0x000fe20000410000 */
[----:B------:R-:W-:Y:S01]  /*d930*/  FMNMX.FTZ R8, R198, R207, !PT ;  /* 0x000000cfc6087209 */ /* 0x000fe20007810000 */
[----:B------:R-:W-:Y:S01]  /*d940*/  FFMA.FTZ R207, R177, R6, -R205 ;  /* 0x00000006b1cf7223 */ /* 0x000fe200000108cd */
[----:B------:R-:W-:Y:S01]  /*d950*/  FMUL.FTZ R60, R60, R204 ;  /* 0x000000cc3c3c7220 */ /* 0x000fe20000410000 */
[----:B------:R-:W-:Y:S01]  /*d960*/  MUFU.EX2 R161, R161 ;  /* 0x000000a100a17308 */ /* 0x000fe20000000800 */
[----:B------:R-:W-:Y:S01]  /*d970*/  FMNMX.FTZ R8, R199, R8, !PT ;  /* 0x00000008c7087209 */ /* 0x000fe20007810000 */
[-C--:B------:R-:W-:Y:S01]  /*d980*/  FMUL.FTZ R61, R61, R204.reuse ;  /* 0x000000cc3d3d7220 */ /* 0x080fe20000410000 */
[-C--:B------:R-:W-:Y:S01]  /*d990*/  FMUL.FTZ R64, R64, R204.reuse ;  /* 0x000000cc40407220 */ /* 0x080fe20000410000 */
[-C--:B------:R-:W-:Y:S01]  /*d9a0*/  FMUL.FTZ R65, R65, R204.reuse ;  /* 0x000000cc41417220 */ /* 0x080fe20000410000 */
[-C--:B------:R-:W-:Y:S01]  /*d9b0*/  FMUL.FTZ R68, R68, R204.reuse ;  /* 0x000000cc44447220 */ /* 0x080fe20000410000 */
[----:B------:R-:W2:Y:S01]  /*d9c0*/  SHFL.BFLY PT, R214, R8, 0x2, 0x1f ;  /* 0x0c401f0008d67f89 */ /* 0x000ea200000e0000 */
        /* <DEDUP_REMOVED lines=22> */
[----:B------:R-:W-:Y:S01]  /*db30*/  FMUL.FTZ R108, R108, R204 ;  /* 0x000000cc6c6c7220 */ /* 0x000fe20000410000 */
[----:B--2---:R-:W-:Y:S01]  /*db40*/  FMNMX.FTZ R8, R8, R214, !PT ;  /* 0x000000d608087209 */ /* 0x004fe20007810000 */
[-C--:B------:R-:W-:Y:S01]  /*db50*/  FMUL.FTZ R109, R109, R204.reuse ;  /* 0x000000cc6d6d7220 */ /* 0x080fe20000410000 */
[----:B------:R-:W-:Y:S01]  /*db60*/  MUFU.EX2 R169, R169 ;  /* 0x000000a900a97308 */ /* 0x000fe20000000800 */
[-C--:B------:R-:W-:Y:S01]  /*db70*/  FMUL.FTZ R112, R112, R204.reuse ;  /* 0x000000cc70707220 */ /* 0x080fe20000410000 */
[-C--:B------:R-:W-:Y:S01]  /*db80*/  FMUL.FTZ R113, R113, R204.reuse ;  /* 0x000000cc71717220 */ /* 0x080fe20000410000 */
[----:B------:R-:W2:Y:S01]  /*db90*/  SHFL.BFLY PT, R177, R8, 0x1, 0x1f ;  /* 0x0c201f0008b17f89 */ /* 0x000ea200000e0000 */
        /* <DEDUP_REMOVED lines=21> */
[----:B--2---:R-:W-:-:S05]  /*dcf0*/  FMNMX.FTZ R8, R8, R177, !PT ;  /* 0x000000b108087209 */ /* 0x004fca0007810000 */
[CC--:B------:R-:W-:Y:S01]  /*dd00*/  FMUL.FTZ R221, R8.reuse, R6.reuse ;  /* 0x0000000608dd7220 */ /* 0x0c0fe20000410000 */
[----:B------:R-:W-:Y:S01]  /*dd10*/  FADD.FTZ R177, -R8, R202 ;  /* 0x000000ca08b17221 */ /* 0x000fe20000010100 */
[----:B------:R-:W-:Y:S02]  /*dd20*/  MUFU.EX2 R207, R207 ;  /* 0x000000cf00cf7308 */ /* 0x000fe40000000800 */
[-CC-:B------:R-:W-:Y:S01]  /*dd30*/  FFMA.FTZ R205, R154, R6.reuse, -R221.reuse ;  /* 0x000000069acd7223 */ /* 0x180fe200000108dd */
[-C--:B------:R-:W-:Y:S01]  /*dd40*/  FMUL.FTZ R177, R177, R6.reuse ;  /* 0x00000006b1b17220 */ /* 0x080fe20000410000 */
[-CC-:B------:R-:W-:Y:S01]  /*dd50*/  FFMA.FTZ R155, R155, R6.reuse, -R221.reuse ;  /* 0x000000069b9b7223 */ /* 0x180fe200000108dd */
[-CC-:B------:R-:W-:Y:S01]  /*dd60*/  FFMA.FTZ R214, R158, R6.reuse, -R221.reuse ;  /* 0x000000069ed67223 */ /* 0x180fe200000108dd */
[-CC-:B------:R-:W-:Y:S01]  /*dd70*/  FFMA.FTZ R159, R159, R6.reuse, -R221.reuse ;  /* 0x000000069f9f7223 */ /* 0x180fe200000108dd */
[-CC-:B------:R-:W-:Y:S01]  /*dd80*/  FFMA.FTZ R163, R163, R6.reuse, -R221.reuse ;  /* 0x00000006a3a37223 */ /* 0x180fe200000108dd */
[----:B------:R2:W-:Y:S01]  /*dd90*/  MUFU.EX2 R197, R177 ;  /* 0x000000b100c57308 */ /* 0x0005e20000000800 */
[-CC-:B------:R-:W-:Y:S01]  /*dda0*/  FFMA.FTZ R219, R166, R6.reuse, -R221.reuse ;  /* 0x00000006a6db7223 */ /* 0x180fe200000108dd */
[-CC-:B------:R-:W-:Y:S01]  /*ddb0*/  FFMA.FTZ R166, R175, R6.reuse, -R221.reuse ;  /* 0x00000006afa67223 */ /* 0x180fe200000108dd */
[-CC-:B------:R-:W-:Y:S01]  /*ddc0*/  FFMA.FTZ R167, R167, R6.reuse, -R221.reuse ;  /* 0x00000006a7a77223 */ /* 0x180fe200000108dd */
[-CC-:B------:R-:W-:Y:S01]  /*ddd0*/  FFMA.FTZ R222, R170, R6.reuse, -R221.reuse ;  /* 0x00000006aade7223 */ /* 0x180fe200000108dd */
[-CC-:B------:R-:W-:Y:S01]  /*dde0*/  FFMA.FTZ R170, R178, R6.reuse, -R221.reuse ;  /* 0x00000006b2aa7223 */ /* 0x180fe200000108dd */
[-CC-:B------:R-:W-:Y:S01]  /*ddf0*/  FFMA.FTZ R220, R171, R6.reuse, -R221.reuse ;  /* 0x00000006abdc7223 */ /* 0x180fe200000108dd */
[----:B------:R-:W-:Y:S01]  /*de00*/  @!P1 VIADD R154, R20, 0x22840 ;  /* 0x00022840149a9836 */ /* 0x000fe20000000000 */
[----:B------:R-:W3:Y:S01]  /*de10*/  MUFU.EX2 R205, R205 ;  /* 0x000000cd00cd7308 */ /* 0x000ee20000000800 */
[----:B--2---:R-:W-:Y:S01]  /*de20*/  IADD3 R177, -R223, 0xb, RZ ;  /* 0x0000000bdfb17810 */ /* 0x004fe20007ffe1ff */
[-CC-:B------:R-:W-:Y:S01]  /*de30*/  FFMA.FTZ R174, R174, R6.reuse, -R221.reuse ;  /* 0x00000006aeae7223 */ /* 0x180fe200000108dd */
[-CC-:B------:R-:W-:Y:S01]  /*de40*/  FFMA.FTZ R158, R183, R6.reuse, -R221.reuse ;  /* 0x00000006b79e7223 */ /* 0x180fe200000108dd */
[----:B------:R-:W-:Y:S01]  /*de50*/  @!P1 PRMT R154, RZ, 0x654, R154 ;  /* 0x00000654ff9a9816 */ /* 0x000fe2000000009a */
[-CC-:B------:R-:W-:Y:S01]  /*de60*/  FFMA.FTZ R186, R186, R6.reuse, -R221.reuse ;  /* 0x00000006baba7223 */ /* 0x180fe200000108dd */
[----:B------:R2:W-:Y:S06]  /*de70*/  BAR.ARV R177, 0x100 ;  /* 0x000400b10000751d */ /* 0x0005ec0000002000 */
[----:B------:R-:W4:Y:S01]  /*de80*/  MUFU.EX2 R155, R155 ;  /* 0x0000009b009b7308 */ /* 0x000f220000000800 */
[----:B------:R5:W-:Y:S01]  /*de90*/  @!P1 SYNCS.ARRIVE.TRANS64.RED.A1T0 RZ, [R154+URZ], RZ ;  /* 0x000000ff9aff99a7 */ /* 0x000be2000810043f */
[-CC-:B------:R-:W-:Y:S01]  /*dea0*/  FFMA.FTZ R187, R187, R6.reuse, -R221.reuse ;  /* 0x00000006bbbb7223 */ /* 0x180fe200000108dd */
[-CC-:B------:R-:W-:Y:S01]  /*deb0*/  FFMA.FTZ R190, R190, R6.reuse, -R221.reuse ;  /* 0x00000006bebe7223 */ /* 0x180fe200000108dd */
[----:B------:R-:W-:Y:S01]  /*dec0*/  FFMA.FTZ R191, R191, R6, -R221 ;  /* 0x00000006bfbf7223 */ /* 0x000fe200000108dd */
[----:B---3--:R-:W-:Y:S01]  /*ded0*/  FFMA.FTZ R0, R197, R0, R205 ;  /* 0x00000000c5007223 */ /* 0x008fe200000100cd */
[-CC-:B------:R-:W-:Y:S01]  /*dee0*/  FFMA.FTZ R194, R194, R6.reuse, -R221.reuse ;  /* 0x00000006c2c27223 */ /* 0x180fe200000108dd */
[-CC-:B------:R-:W-:Y:S01]  /*def0*/  FFMA.FTZ R195, R195, R6.reuse, -R221.reuse ;  /* 0x00000006c3c37223 */ /* 0x180fe200000108dd */
[----:B------:R-:W3:Y:S01]  /*df00*/  MUFU.EX2 R214, R214 ;  /* 0x000000d600d67308 */ /* 0x000ee20000000800 */
[-CC-:B-----5:R-:W-:Y:S01]  /*df10*/  FFMA.FTZ R154, R179, R6.reuse, -R221.reuse ;  /* 0x00000006b39a7223 */ /* 0x1a0fe200000108dd */
[-CC-:B------:R-:W-:Y:S01]  /*df20*/  FFMA.FTZ R198, R198, R6.reuse, -R221.reuse ;  /* 0x00000006c6c67223 */ /* 0x180fe200000108dd */
[-CC-:B------:R-:W-:Y:S01]  /*df30*/  FFMA.FTZ R199, R199, R6.reuse, -R221.reuse ;  /* 0x00000006c7c77223 */ /* 0x180fe200000108dd */
        /* <DEDUP_REMOVED lines=12> */
[----:B------:R-:W0:Y:S01]  /*e000*/  MUFU.EX2 R159, R159 ;  /* 0x0000009f009f7308 */ /* 0x000e220000000800 */
[-CC-:B-----5:R-:W-:Y:S01]  /*e010*/  FFMA.FTZ R215, R162, R6.reuse, -R221.reuse ;  /* 0x00000006a2d77223 */ /* 0x1a0fe200000108dd */
[----:B------:R-:W-:Y:S01]  /*e020*/  FFMA.FTZ R162, R182, R6, -R221 ;  /* 0x00000006b6a27223 */ /* 0x000fe200000108dd */
[----:B------:R-:W-:Y:S01]  /*e030*/  FFMA.FTZ R182, R204, R3, R152 ;  /* 0x00000003ccb67223 */ /* 0x000fe20000010098 */
[----:B------:R-:W-:Y:S01]  /*e040*/  F2FP.F16.F32.PACK_AB R152, R153, R152 ;  /* 0x000000989998723e */ /* 0x000fe200000000ff */
[-C--:B------:R-:W-:Y:S01]  /*e050*/  FMUL.FTZ R47, R47, R197.reuse ;  /* 0x000000c52f2f7220 */ /* 0x080fe20000410000 */
[-C--:B------:R-:W-:Y:S01]  /*e060*/  FMUL.FTZ R50, R50, R197.reuse ;  /* 0x000000c532327220 */ /* 0x080fe20000410000 */
[----:B------:R-:W-:Y:S01]  /*e070*/  FADD.FTZ R3, R153, R182 ;  /* 0x000000b699037221 */ /* 0x000fe20000010000 */
[----:B------:R-:W5:Y:S01]  /*e080*/  MUFU.EX2 R215, R215 ;  /* 0x000000d700d77308 */ /* 0x000f620000000800 */
[----:B----4-:R-:W-:Y:S01]  /*e090*/  FADD.FTZ R153, R155, R0 ;  /* 0x000000009b997221 */ /* 0x010fe20000010000 */
[-C--:B------:R-:W-:Y:S01]  /*e0a0*/  FMUL.FTZ R51, R51, R197.reuse ;  /* 0x000000c533337220 */ /* 0x080fe20000410000 */
[-C--:B------:R-:W-:Y:S01]  /*e0b0*/  FMUL.FTZ R54, R54, R197.reuse ;  /* 0x000000c536367220 */ /* 0x080fe20000410000 */
[-C--:B------:R-:W-:Y:S01]  /*e0c0*/  FMUL.FTZ R55, R55, R197.reuse ;  /* 0x000000c537377220 */ /* 0x080fe20000410000 */
[----:B---3--:R-:W-:Y:S01]  /*e0d0*/  FADD.FTZ R0, R214, R153 ;  /* 0x00000099d6007221 */ /* 0x008fe20000010000 */
        /* <DEDUP_REMOVED lines=11> */
[----:B-----5:R-:W-:Y:S01]  /*e190*/  FADD.FTZ R0, R215, R0 ;  /* 0x00000000d7007221 */ /* 0x020fe20000010000 */
        /* <DEDUP_REMOVED lines=30> */
[----:B------:R-:W4:Y:S01]  /*e380*/  MUFU.EX2 R220, R220 ;  /* 0x000000dc00dc7308 */ /* 0x000f220000000800 */
[----:B------:R-:W-:Y:S01]  /*e390*/  FADD.FTZ R166, R164, R3 ;  /* 0x00000003a4a67221 */ /* 0x000fe20000010000 */
[----:B---3--:R-:W-:Y:S01]  /*e3a0*/  FADD.FTZ R0, R167, R0 ;  /* 0x00000000a7007221 */ /* 0x008fe20000010000 */
[-C--:B------:R-:W-:Y:S01]  /*e3b0*/  FMUL.FTZ R115, R115, R197.reuse ;  /* 0x000000c573737220 */ /* 0x080fe20000410000 */
[-C--:B------:R-:W-:Y:S01]  /*e3c0*/  FMUL.FTZ R118, R118, R197.reuse ;  /* 0x000000c576767220 */ /* 0x080fe20000410000 */
[----:B------:R-:W-:Y:S01]  /*e3d0*/  FADD.FTZ R3, R165, R166 ;  /* 0x000000a6a5037221 */ /* 0x000fe20000010000 */
        /* <DEDUP_REMOVED lines=19> */
[----:B0-----:R-:W-:Y:S01]  /*e510*/  F2FP.F16.F32.PACK_AB R154, R157, R156 ;  /* 0x0000009c9d9a723e */ /* 0x001fe200000000ff */
[----:B---3--:R-:W-:Y:S01]  /*e520*/  FADD.FTZ R153, R175, R0 ;  /* 0x00000000af997221 */ /* 0x008fe20000010000 */
[----:B------:R-:W-:Y:S01]  /*e530*/  F2FP.F16.F32.PACK_AB R156, R161, R160 ;  /* 0x000000a0a19c723e */ /* 0x000fe200000000ff */
[----:B------:R-:W-:Y:S01]  /*e540*/  FADD.FTZ R160, R168, R3 ;  /* 0x00000003a8a07221 */ /* 0x000fe20000010000 */
[----:B------:R-:W-:Y:S01]  /*e550*/  F2FP.F16.F32.PACK_AB R161, R220, R171 ;  /* 0x000000abdca1723e */ /* 0x000fe200000000ff */
[C---:B------:R-:W-:Y:S01]  /*e560*/  FADD.FTZ R0, R178.reuse, R153 ;  /* 0x00000099b2007221 */ /* 0x040fe20000010000 */
[----:B------:R-:W-:Y:S01]  /*e570*/  F2FP.F16.F32.PACK_AB R157, R163, R215 ;  /* 0x000000d7a39d723e */ /* 0x000fe200000000ff */
[C---:B------:R-:W-:Y:S01]  /*e580*/  FADD.FTZ R3, R169.reuse, R160 ;  /* 0x000000a0a9037221 */ /* 0x040fe20000010000 */
[----:B------:R0:W-:Y:S01]  /*e590*/  MUFU.EX2 R204, R158 ;  /* 0x0000009e00cc7308 */ /* 0x0001e20000000800 */
[----:B------:R-:W-:Y:S01]  /*e5a0*/  F2FP.F16.F32.PACK_AB R160, R169, R168 ;  /* 0x000000a8a9a0723e */ /* 0x000fe200000000ff */
[----:B------:R-:W-:Y:S01]  /*e5b0*/  FMUL.FTZ R147, R147, R197 ;  /* 0x000000c593937220 */ /* 0x000fe20000410000 */
[----:B------:R-:W-:Y:S01]  /*e5c0*/  F2FP.F16.F32.PACK_AB R163, R178, R175 ;  /* 0x000000afb2a3723e */ /* 0x000fe200000000ff */
[-C--:B------:R-:W-:Y:S01]  /*e5d0*/  FMUL.FTZ R150, R150, R197.reuse ;  /* 0x000000c596967220 */ /* 0x080fe20000410000 */
[----:B------:R-:W-:-:S03]  /*e5e0*/  FMUL.FTZ R151, R151, R197 ;  /* 0x000000c597977220 */ /* 0x000fc60000410000 */
[----:B------:R-:W3:Y:S01]  /*e5f0*/  MUFU.EX2 R180, R180 ;  /* 0x000000b400b47308 */ /* 0x000ee20000000800 */
[----:B0-----:R-:W-:Y:S01]  /*e600*/  F2FP.F16.F32.PACK_AB R158, R165, R164 ;  /* 0x000000a4a59e723e */ /* 0x001fe200000000ff */
[----:B------:R-:W-:Y:S01]  /*e610*/  FADD.FTZ R164, R172, R3 ;  /* 0x00000003aca47221 */ /* 0x000fe20000010000 */
[----:B----4-:R-:W-:-:S03]  /*e620*/  FADD.FTZ R153, R179, R0 ;  /* 0x00000000b3997221 */ /* 0x010fc60000010000 */
[----:B------:R-:W-:Y:S01]  /*e630*/  FADD.FTZ R3, R173, R164 ;  /* 0x000000a4ad037221 */ /* 0x000fe20000010000 */
[----:B------:R-:W-:Y:S01]  /*e640*/  FADD.FTZ R0, R182, R153 ;  /* 0x00000099b6007221 */ /* 0x000fe20000010000 */
[----:B------:R0:W4:Y:S02]  /*e650*/  MUFU.EX2 R183, R162 ;  /* 0x000000a200b77308 */ /* 0x0001240000000800 */
[----:B------:R-:W-:-:S04]  /*e660*/  FADD.FTZ R164, R176, R3 ;  /* 0x00000003b0a47221 */ /* 0x000fc80000010000 */
[C---:B------:R-:W-:Y:S01]  /*e670*/  FADD.FTZ R3, R207.reuse, R164 ;  /* 0x000000a4cf037221 */ /* 0x040fe20000010000 */
[----:B------:R-:W-:Y:S01]  /*e680*/  F2FP.F16.F32.PACK_AB R164, R207, R176 ;  /* 0x000000b0cfa4723e */ /* 0x000fe200000000ff */
[----:B------:R-:W5:Y:S01]  /*e690*/  MUFU.EX2 R181, R181 ;  /* 0x000000b500b57308 */ /* 0x000f620000000800 */
[----:B0-----:R-:W-:Y:S01]  /*e6a0*/  F2FP.F16.F32.PACK_AB R162, R173, R172 ;  /* 0x000000acada2723e */ /* 0x001fe200000000ff */
[----:B---3--:R-:W-:-:S06]  /*e6b0*/  FADD.FTZ R166, R180, R3 ;  /* 0x00000003b4a67221 */ /* 0x008fcc0000010000 */
[----:B------:R-:W0:Y:S01]  /*e6c0*/  MUFU.EX2 R184, R184 ;  /* 0x000000b800b87308 */ /* 0x000e220000000800 */
[----:B----4-:R-:W-:-:S04]  /*e6d0*/  FADD.FTZ R153, R183, R0 ;  /* 0x00000000b7997221 */ /* 0x010fc80000010000 */
[----:B------:R-:W-:-:S03]  /*e6e0*/  FADD.FTZ R153, R204, R153 ;  /* 0x00000099cc997221 */ /* 0x000fc60000010000 */
[----:B------:R-:W3:Y:S01]  /*e6f0*/  MUFU.EX2 R186, R186 ;  /* 0x000000ba00ba7308 */ /* 0x000ee20000000800 */
[C---:B-----5:R-:W-:Y:S01]  /*e700*/  FADD.FTZ R3, R181.reuse, R166 ;  /* 0x000000a6b5037221 */ /* 0x060fe20000010000 */
[----:B------:R-:W-:-:S06]  /*e710*/  F2FP.F16.F32.PACK_AB R166, R181, R180 ;  /* 0x000000b4b5a6723e */ /* 0x000fcc00000000ff */
[----:B------:R-:W4:Y:S01]  /*e720*/  MUFU.EX2 R185, R185 ;  /* 0x000000b900b97308 */ /* 0x000f220000000800 */
[----:B0-----:R-:W-:-:S07]  /*e730*/  FADD.FTZ R168, R184, R3 ;  /* 0x00000003b8a87221 */ /* 0x001fce0000010000 */
[----:B------:R-:W0:Y:S01]  /*e740*/  MUFU.EX2 R169, R187 ;  /* 0x000000bb00a97308 */ /* 0x000e220000000800 */
[----:B---3--:R-:W-:-:S07]  /*e750*/  FADD.FTZ R0, R186, R153 ;  /* 0x00000099ba007221 */ /* 0x008fce0000010000 */
[----:B------:R-:W3:Y:S01]  /*e760*/  MUFU.EX2 R188, R188 ;  /* 0x000000bc00bc7308 */ /* 0x000ee20000000800 */
[C---:B----4-:R-:W-:Y:S01]  /*e770*/  FADD.FTZ R3, R185.reuse, R168 ;  /* 0x000000a8b9037221 */ /* 0x050fe20000010000 */
[----:B------:R-:W-:-:S06]  /*e780*/  F2FP.F16.F32.PACK_AB R168, R185, R184 ;  /* 0x000000b8b9a8723e */ /* 0x000fcc00000000ff */
[----:B------:R-:W4:Y:S01]  /*e790*/  MUFU.EX2 R190, R190 ;  /* 0x000000be00be7308 */ /* 0x000f220000000800 */
[C---:B0-----:R-:W-:Y:S01]  /*e7a0*/  FADD.FTZ R153, R169.reuse, R0 ;  /* 0x00000000a9997221 */ /* 0x041fe20000010000 */
[----:B------:R-:W-:-:S06]  /*e7b0*/  F2FP.F16.F32.PACK_AB R169, R169, R186 ;  /* 0x000000baa9a9723e */ /* 0x000fcc00000000ff */
[----:B------:R-:W0:Y:S01]  /*e7c0*/  MUFU.EX2 R189, R189 ;  /* 0x000000bd00bd7308 */ /* 0x000e220000000800 */
[----:B---3--:R-:W-:-:S07]  /*e7d0*/  FADD.FTZ R170, R188, R3 ;  /* 0x00000003bcaa7221 */ /* 0x008fce0000010000 */
[----:B------:R-:W3:Y:S01]  /*e7e0*/  MUFU.EX2 R191, R191 ;  /* 0x000000bf00bf7308 */ /* 0x000ee20000000800 */
[----:B----4-:R-:W-:Y:S01]  /*e7f0*/  FADD.FTZ R0, R190, R153 ;  /* 0x00000099be007221 */ /* 0x010fe20000010000 */
[----:B------:R-:W-:Y:S02]  /*e800*/  F2FP.F16.F32.PACK_AB R153, R155, R205 ;  /* 0x000000cd9b99723e */ /* 0x000fe400000000ff */
[----:B------:R-:W-:Y:S02]  /*e810*/  F2FP.F16.F32.PACK_AB R155, R159, R214 ;  /* 0x000000d69f9b723e */ /* 0x000fe400000000ff */
[----:B------:R-:W-:Y:S02]  /*e820*/  F2FP.F16.F32.PACK_AB R159, R167, R219 ;  /* 0x000000dba79f723e */ /* 0x000fe400000000ff */
[----:B------:R-:W4:Y:S01]  /*e830*/  MUFU.EX2 R192, R192 ;  /* 0x000000c000c07308 */ /* 0x000f220000000800 */
[C---:B0-----:R-:W-:Y:S01]  /*e840*/  FADD.FTZ R3, R189.reuse, R170 ;  /* 0x000000aabd037221 */ /* 0x041fe20000010000 */
[----:B------:R-:W-:-:S02]  /*e850*/  F2FP.F16.F32.PACK_AB R170, R189, R188 ;  /* 0x000000bcbdaa723e */ /* 0x000fc400000000ff */
[----:B------:R-:W-:-:S04]  /*e860*/  F2FP.F16.F32.PACK_AB R167, R204, R183 ;  /* 0x000000b7cca7723e */ /* 0x000fc800000000ff */
[----:B------:R-:W0:Y:S01]  /*e870*/  MUFU.EX2 R173, R194 ;  /* 0x000000c200ad7308 */ /* 0x000e220000000800 */
[----:B---3--:R-:W-:-:S07]  /*e880*/  FADD.FTZ R0, R191, R0 ;  /* 0x00000000bf007221 */ /* 0x008fce0000010000 */
[----:B------:R-:W3:Y:S01]  /*e890*/  MUFU.EX2 R193, R193 ;  /* 0x000000c100c17308 */ /* 0x000ee20000000800 */
[----:B----4-:R-:W-:-:S07]  /*e8a0*/  FADD.FTZ R172, R192, R3 ;  /* 0x00000003c0ac7221 */ /* 0x010fce0000010000 */
[----:B------:R-:W4:Y:S01]  /*e8b0*/  MUFU.EX2 R176, R195 ;  /* 0x000000c300b07308 */ /* 0x000f220000000800 */
[----:B0-----:R-:W-:-:S07]  /*e8c0*/  FADD.FTZ R165, R173, R0 ;  /* 0x00000000ada57221 */ /* 0x001fce0000010000 */
[----:B------:R-:W0:Y:S01]  /*e8d0*/  MUFU.EX2 R196, R196 ;  /* 0x000000c400c47308 */ /* 0x000e220000000800 */
[C---:B---3--:R-:W-:Y:S01]  /*e8e0*/  FADD.FTZ R3, R193.reuse, R172 ;  /* 0x000000acc1037221 */ /* 0x048fe20000010000 */
[----:B------:R-:W-:-:S06]  /*e8f0*/  F2FP.F16.F32.PACK_AB R172, R193, R192 ;  /* 0x000000c0c1ac723e */ /* 0x000fcc00000000ff */
[----:B------:R-:W3:Y:S01]  /*e900*/  MUFU.EX2 R198, R198 ;  /* 0x000000c600c67308 */ /* 0x000ee20000000800 */
[----:B----4-:R-:W-:Y:S01]  /*e910*/  FADD.FTZ R171, R176, R165 ;  /* 0x000000a5b0ab7221 */ /* 0x010fe20000010000 */
[----:B------:R-:W-:Y:S02]  /*e920*/  F2FP.F16.F32.PACK_AB R165, R182, R179 ;  /* 0x000000b3b6a5723e */ /* 0x000fe400000000ff */
[----:B------:R-:W-:-:S04]  /*e930*/  F2FP.F16.F32.PACK_AB R173, R176, R173 ;  /* 0x000000adb0ad723e */ /* 0x000fc800000000ff */
[----:B------:R-:W4:Y:S01]  /*e940*/  MUFU.EX2 R199, R199 ;  /* 0x000000c700c77308 */ /* 0x000f220000000800 */
[----:B0-----:R-:W-:Y:S01]  /*e950*/  FADD.FTZ R3, R196, R3 ;  /* 0x00000003c4037221 */ /* 0x001fe20000010000 */
[----:B------:R-:W-:-:S03]  /*e960*/  F2FP.F16.F32.PACK_AB R174, R202, R196 ;  /* 0x000000c4caae723e */ /* 0x000fc600000000ff */
[----:B------:R-:W-:Y:S01]  /*e970*/  FADD.FTZ R3, R202, R3 ;  /* 0x00000003ca037221 */ /* 0x000fe20000010000 */
[----:B---3--:R-:W-:Y:S01]  /*e980*/  FADD.FTZ R0, R198, R171 ;  /* 0x000000abc6007221 */ /* 0x008fe20000010000 */
[----:B------:R-:W-:-:S03]  /*e990*/  F2FP.F16.F32.PACK_AB R171, R191, R190 ;  /* 0x000000bebfab723e */ /* 0x000fc600000000ff */
[C---:B----4-:R-:W-:Y:S01]  /*e9a0*/  FADD.FTZ R0, R199.reuse, R0 ;  /* 0x00000000c7007221 */ /* 0x050fe20000010000 */
[----:B------:R-:W-:Y:S01]  /*e9b0*/  F2FP.F16.F32.PACK_AB R175, R199, R198 ;  /* 0x000000c6c7af723e */ /* 0x000fe200000000ff */
[----:B--2---:R-:W-:Y:S06]  /*e9c0*/  @!P0 BRA `(.L_x_3874) ;  /* 0x0000000000048947 */ /* 0x004fec0003800000 */
[----:B------:R-:W-:Y:S01]  /*e9d0*/  BPT.TRAP 0x1 ;  /* 0x000000040000795c */ /* 0x000fe20000300000 */
.L_x_3874:
[----:B------:R0:W2:Y:S01]  /*e9e0*/  SYNCS.PHASECHK.TRANS64.TRYWAIT P2, [R20+URZ+0x22850], R21 ;  /* 0x02285015140075a7 */ /* 0x0000a2000804017f */
[----:B------:R-:W-:Y:S05]  /*e9f0*/  @!P0 BRA `(.L_x_3875) ;  /* 0x0000000000048947 */ /* 0x000fea0003800000 */
[----:B------:R-:W-:Y:S01]  /*ea00*/  BPT.TRAP 0x1 ;  /* 0x000000040000795c */ /* 0x000fe20000300000 */
.L_x_3875:
[----:B------:R-:W-:Y:S04]  /*ea10*/  BSSY B0, `(.L_x_3876) ;  /* 0x0000004000007945 */ /* 0x000fe80003800000 */
[----:B--2---:R-:W-:Y:S05]  /*ea20*/  @P2 BRA `(.L_x_3877) ;  /* 0x0000000000082947 */ /* 0x004fea0003800000 */
[----:B------:R-:W2:Y:S02]  /*ea30*/  SYNCS.PHASECHK.TRANS64.TRYWAIT P2, [R20+URZ+0x22850], R21 ;  /* 0x02285015140075a7 */ /* 0x000ea4000804017f */
[----:B--2---:R-:W-:Y:S05]  /*ea40*/  @!P2 BRA `(.L_x_3878) ;  /* 0x000000a00030a947 */ /* 0x004fea0003800000 */
.L_x_3877:
[----:B------:R-:W-:Y:S05]  /*ea50*/  BSYNC B0 ;  /* 0x0000000000007941 */ /* 0x000fea0003800000 */
.L_x_3876:
[----:B------:R-:W3:Y:S01]  /*ea60*/  S2R R176, SR_TID.X ;  /* 0x0000000000b07919 */ /* 0x000ee20000002100 */
[----:B------:R-:W-:Y:S05]  /*ea70*/  WARPSYNC.ALL ;  /* 0x0000000000007948 */ /* 0x000fea0003800000 */
[----:B------:R-:W-:Y:S01]  /*ea80*/  MOV R179, 0xc00 ;  /* 0x00000c0000b37802 */ /* 0x000fe20000000f00 */
[----:B012---:R-:W-:Y:S01]  /*ea90*/  @!P1 VIADD R20, R20, 0x22860 ;  /* 0x0002286014149836 */ /* 0x007fe20000000000 */
[C---:B------:R-:W-:Y:S01]  /*eaa0*/  ISETP.GT.AND P2, PT, R206.reuse, RZ, PT ;  /* 0x000000ffce00720c */ /* 0x040fe20003f44270 */
        /* <DEDUP_REMOVED lines=55> */
.L_x_3869:
[----:B------:R-:W-:Y:S05]  /*ee20*/  WARPSYNC.ALL ;  /* 0x0000000000007948 */ /* 0x000fea0003800000 */
[----:B------:R-:W3:Y:S01]  /*ee30*/  SHFL.BFLY PT, R4, R3, 0x2, 0x1f ;  /* 0x0c401f0003047f89 */ /* 0x000ee200000e0000 */
[----:B------:R-:W-:Y:S01]  /*ee40*/  IADD3 R22, R22, 0x1, RZ ;  /* 0x0000000116167810 */ /* 0x000fe20007ffe0ff */
[----:B------:R-:W-:Y:S01]  /*ee50*/  VIADD R227, R227, 0x1 ;  /* 0x00000001e3e37836 */ /* 0x000fe20000000000 */
[----:B------:R4:W-:Y:S08]  /*ee60*/  BAR.ARV R177, 0x100 ;  /* 0x000400b10000751d */ /* 0x0009f00000002000 */
[----:B------:R-:W-:Y:S06]  /*ee70*/  BAR.ARV 0x8, 0x120 ;  /* 0x0204800000007b1d */ /* 0x000fec0000002000 */
[----:B------:R-:W-:Y:S01]  /*ee80*/  ISETP.NE.AND P0, PT, R22, 0x2, PT ;  /* 0x000000021600780c */ /* 0x000fe20003f05270 */
[----:B------:R-:W5:Y:S01]  /*ee90*/  SHFL.BFLY PT, R9, R0, 0x2, 0x1f ;  /* 0x0c401f0000097f89 */ /* 0x000f6200000e0000 */
[----:B------:R-:W-:-:S02]  /*eea0*/  PLOP3.LUT P1, PT, PT, PT, PT, 0x8, 0x0 ;  /* 0x000000000000781c */ /* 0x000fc40003f2e170 */
[----:B------:R-:W-:Y:S01]  /*eeb0*/  SEL R22, R22, RZ, P0 ;  /* 0x000000ff16167207 */ /* 0x000fe20000000000 */
[----:B---3--:R-:W-:Y:S01]  /*eec0*/  FADD.FTZ R10, R4, R3 ;  /* 0x00000003040a7221 */ /* 0x008fe20000010000 */
[----:B------:R-:W-:Y:S02]  /*eed0*/  IMAD.MOV.U32 R4, RZ, RZ, RZ ;  /* 0x000000ffff047224 */ /* 0x000fe400078e00ff */
[----:B------:R-:W-:Y:S02]  /*eee0*/  IMAD.MOV.U32 R3, RZ, RZ, -0x800000 ;  /* 0xff800000ff037424 */ /* 0x000fe400078e00ff */
[----:B------:R-:W3:Y:S01]  /*eef0*/  SHFL.BFLY PT, R5, R10, 0x1, 0x1f ;  /* 0x0c201f000a057f89 */ /* 0x000ee200000e0000 */
[----:B-----5:R-:W-:Y:S01]  /*ef00*/  FADD.FTZ R11, R9, R0 ;  /* 0x00000000090b7221 */ /* 0x020fe20000010000 */
[----:B------:R-:W-:-:S04]  /*ef10*/  IMAD.MOV.U32 R0, RZ, RZ, RZ ;  /* 0x000000ffff007224 */ /* 0x000fc800078e00ff */
[----:B------:R-:W5:Y:S01]  /*ef20*/  SHFL.BFLY PT, R12, R11, 0x1, 0x1f ;  /* 0x0c201f000b0c7f89 */ /* 0x000f6200000e0000 */
[----:B---3--:R-:W-:Y:S01]  /*ef30*/  FADD.FTZ R5, R10, R5 ;  /* 0x000000050a057221 */ /* 0x008fe20000010000 */
[----:B------:R-:W-:-:S04]  /*ef40*/  SEL R10, RZ, 0x1, P0 ;  /* 0x00000001ff0a7807 */ /* 0x000fc80000000000 */
[----:B------:R-:W-:Y:S02]  /*ef50*/  FSETP.NE.FTZ.AND P2, PT, R5, RZ, PT ;  /* 0x000000ff0500720b */ /* 0x000fe40003f55000 */
[----:B------:R-:W-:-:S11]  /*ef60*/  LOP3.LUT R23, R23, R10, RZ, 0x3c, !PT ;  /* 0x0000000a17177212 */ /* 0x000fd600078e3cff */
        /* <DEDUP_REMOVED lines=8> */
[----:B------:R-:W3:Y:S01]  /*eff0*/  @P3 MUFU.LG2 R14, R9 ;  /* 0x00000009000e3308 */ /* 0x000ee20000000c00 */
[----:B------:R-:W-:Y:S01]  /*f000*/  @P3 FMUL.FTZ R11, R6, 0.69314718246459960938 ;  /* 0x3f317218060b3820 */ /* 0x000fe20000410000 */
[-C--:B------:R-:W-:Y:S01]  /*f010*/  FMUL.FTZ R25, R25, R4.reuse ;  /* 0x0000000419197220 */ /* 0x080fe20000410000 */
[-C--:B------:R-:W-:Y:S01]  /*f020*/  FMUL.FTZ R28, R28, R4.reuse ;  /* 0x000000041c1c7220 */ /* 0x080fe20000410000 */
[-C--:B------:R-:W-:Y:S01]  /*f030*/  FMUL.FTZ R29, R29, R4.reuse ;  /* 0x000000041d1d7220 */ /* 0x080fe20000410000 */
[----:B-----5:R-:W-:Y:S01]  /*f040*/  @P2 FMUL.FTZ R13, R12, 0.69314718246459960938 ;  /* 0x3f3172180c0d2820 */ /* 0x020fe20000410000 */
[-C--:B------:R-:W-:Y:S01]  /*f050*/  FMUL.FTZ R32, R32, R4.reuse ;  /* 0x0000000420207220 */ /* 0x080fe20000410000 */
[-C--:B------:R-:W-:Y:S01]  /*f060*/  FMUL.FTZ R33, R33, R4.reuse ;  /* 0x0000000421217220 */ /* 0x080fe20000410000 */
[----:B------:R-:W5:Y:S01]  /*f070*/  @P3 MUFU.RCP R0, R9 ;  /* 0x0000000900003308 */ /* 0x000f620000001000 */
        /* <DEDUP_REMOVED lines=15> */
[----:B------:R-:W-:Y:S01]  /*f170*/  FMUL.FTZ R64, R64, R4 ;  /* 0x0000000440407220 */ /* 0x000fe20000410000 */
[-C--:B-----5:R-:W-:Y:S01]  /*f180*/  FMUL.FTZ R68, R35, R0.reuse ;  /* 0x0000000023447220 */ /* 0x0a0fe20000410000 */
        /* <DEDUP_REMOVED lines=106> */
[----:B----4-:R-:W-:-:S07]  /*f830*/  @P3 FFMA.FTZ R3, R11, R8, R14 ;  /* 0x000000080b033223 */ /* 0x010fce000001000e */
.L_x_3803:
[----:B------:R-:W-:Y:S05]  /*f840*/  WARPSYNC.ALL ;  /* 0x0000000000007948 */ /* 0x000fea0003800000 */
[----:B------:R-:W3:Y:S08]  /*f850*/  S2UR UR5, SR_CgaCtaId ;  /* 0x00000000000579c3 */ /* 0x000ef00000008800 */
[----:B------:R-:W-:Y:S06]  /*f860*/  BAR.SYNC.DEFER_BLOCKING 0x5, 0x120 ;  /* 0x0144800000007b1d */ /* 0x000fec0000010000 */
[----:B------:R-:W-:Y:S01]  /*f870*/  UMOV UR4, 0x400 ;  /* 0x0000040000047882 */ /* 0x000fe20000000000 */
[----:B------:R-:W-:Y:S01]  /*f880*/  BSSY B0, `(.L_x_3880) ;  /* 0x0000292000007945 */ /* 0x000fe20003800000 */
[----:B---3--:R-:W-:-:S06]  /*f890*/  ULEA UR4, UR5, UR4, 0x18 ;  /* 0x0000000405047291 */ /* 0x008fcc000f8ec03f */
[----:B------:R-:W-:-:S05]  /*f8a0*/  IMAD.U32 R18, RZ, RZ, UR4 ;  /* 0x00000004ff127e24 */ /* 0x000fca000f8e00ff */
[----:B------:R3:W4:Y:S01]  /*f8b0*/  LDS.128 R204, [R18+0x228d0] ;  /* 0x0228d00012cc7984 */ /* 0x0007220000000c00 */
[----:B------:R-:W-:Y:S06]  /*f8c0*/  BAR.ARV 0x4, 0x120 ;  /* 0x0104800000007b1d */ /* 0x000fec0000002000 */
[----:B------:R-:W-:Y:S05]  /*f8d0*/  @P1 BRA `(.L_x_3881) ;  /* 0x0000001c004c1947 */ /* 0x000fea0003800000 */
[----:B------:R-:W0:Y:S01]  /*f8e0*/  S2R R7, SR_SWINHI ;  /* 0x0000000000077919 */ /* 0x000e220000002f00 */
        /* <DEDUP_REMOVED lines=24> */
[C---:B------:R-:W-:Y:S02]  /*fa70*/  IADD3 R175, P2, R130.reuse, 0x40, RZ ;  /* 0x0000004082af7810 */ /* 0x040fe40007f5e0ff */
[----:B------:R-:W-:-:S02]  /*fa80*/  IADD3 R177, P3, R130, 0x60, RZ ;  /* 0x0000006082b17810 */ /* 0x000fc40007f7e0ff */
[----:B-12---:R-:W-:Y:S01]  /*fa90*/  LOP3.LUT R20, R151, 0x380, RZ, 0xc0, !PT ;  /* 0x0000038097147812 */ /* 0x006fe200078ec0ff */
[--C-:B-----5:R-:W-:Y:S01]  /*faa0*/  IMAD.X R31, RZ, RZ, R131.reuse, P2 ;  /* 0x000000ffff1f7224 */ /* 0x120fe200010e0683 */
[----:B------:R-:W-:Y:S01]  /*fab0*/  LOP3.LUT R30, R175, 0x380, RZ, 0xc0, !PT ;  /* 0x00000380af1e7812 */ /* 0x000fe200078ec0ff */
[--C-:B------:R-:W-:Y:S01]  /*fac0*/  IMAD.X R87, RZ, RZ, R131.reuse, P3 ;  /* 0x000000ffff577224 */ /* 0x100fe200018e0683 */
[----:B------:R-:W-:Y:S02]  /*fad0*/  IADD3 R179, P4, R130, 0x4000, RZ ;  /* 0x0000400082b37810 */ /* 0x000fe40007f9e0ff */
[----:B------:R-:W-:Y:S02]  /*fae0*/  SHF.R.U64 R20, R20, 0x3, RZ ;  /* 0x0000000314147819 */ /* 0x000fe400000012ff */
[----:B------:R-:W-:Y:S01]  /*faf0*/  IADD3 R106, P2, R130, 0x8000, RZ ;  /* 0x00008000826a7810 */ /* 0x000fe20007f5e0ff */
[----:B------:R-:W-:Y:S01]  /*fb00*/  IMAD.X R91, RZ, RZ, R131, P4 ;  /* 0x000000ffff5b7224 */ /* 0x000fe200020e0683 */
[----:B------:R-:W-:-:S02]  /*fb10*/  LOP3.LUT R86, R177, 0x380, RZ, 0xc0, !PT ;  /* 0x00000380b1567812 */ /* 0x000fc400078ec0ff */
[----:B------:R-:W-:Y:S01]  /*fb20*/  SHF.R.U64 R30, R30, 0x3, RZ ;  /* 0x000000031e1e7819 */ /* 0x000fe200000012ff */
[--C-:B------:R-:W-:Y:S01]  /*fb30*/  IMAD.X R107, RZ, RZ, R131.reuse, P2 ;  /* 0x000000ffff6b7224 */ /* 0x100fe200010e0683 */
[----:B------:R-:W-:Y:S02]  /*fb40*/  IADD3 R110, P3, R130, 0x8020, RZ ;  /* 0x00008020826e7810 */ /* 0x000fe40007f7e0ff */
[----:B------:R-:W-:Y:S02]  /*fb50*/  IADD3.X R21, RZ, R131, RZ, P1, !PT ;  /* 0x00000083ff157210 */ /* 0x000fe40000ffe4ff */
[----:B------:R-:W-:Y:S01]  /*fb60*/  LOP3.LUT R20, R20, R151, RZ, 0x3c, !PT ;  /* 0x0000009714147212 */ /* 0x000fe200078e3cff */
[----:B------:R-:W-:Y:S01]  /*fb70*/  IMAD.X R111, RZ, RZ, R131, P3 ;  /* 0x000000ffff6f7224 */ /* 0x000fe200018e0683 */
[----:B------:R-:W-:Y:S02]  /*fb80*/  IADD3 R185, P1, R130, 0x4060, RZ ;  /* 0x0000406082b97810 */ /* 0x000fe40007f3e0ff */
[----:B------:R-:W-:-:S02]  /*fb90*/  SHF.R.U64 R86, R86, 0x3, RZ ;  /* 0x0000000356567819 */ /* 0x000fc400000012ff */
[----:B------:R-:W-:Y:S02]  /*fba0*/  LOP3.LUT R30, R30, R175, RZ, 0x3c, !PT ;  /* 0x000000af1e1e7212 */ /* 0x000fe400078e3cff */
[----:B------:R-:W-:Y:S02]  /*fbb0*/  LOP3.LUT R151, R106, 0x380, RZ, 0xc0, !PT ;  /* 0x000003806a977812 */ /* 0x000fe400078ec0ff */
[----:B------:R-:W-:Y:S02]  /*fbc0*/  IADD3 R114, P4, R130, 0x8040, RZ ;  /* 0x0000804082727810 */ /* 0x000fe40007f9e0ff */
[----:B------:R-:W-:Y:S02]  /*fbd0*/  LOP3.LUT R175, R110, 0x380, RZ, 0xc0, !PT ;  /* 0x000003806eaf7812 */ /* 0x000fe400078ec0ff */
[----:B------:R-:W-:Y:S01]  /*fbe0*/  IADD3.X R103, RZ, R131, RZ, P1, !PT ;  /* 0x00000083ff677210 */ /* 0x000fe20000ffe4ff */
[----:B------:R-:W-:Y:S01]  /*fbf0*/  IMAD.X R115, RZ, RZ, R131, P4 ;  /* 0x000000ffff737224 */ /* 0x000fe200020e0683 */
[----:B------:R-:W-:-:S02]  /*fc00*/  LOP3.LUT R86, R86, R177, RZ, 0x3c, !PT ;  /* 0x000000b156567212 */ /* 0x000fc400078e3cff */
[----:B------:R-:W-:Y:S02]  /*fc10*/  SHF.R.U64 R151, R151, 0x3, RZ ;  /* 0x0000000397977819 */ /* 0x000fe400000012ff */
[C---:B------:R-:W-:Y:S02]  /*fc20*/  LOP3.LUT R15, R130.reuse, 0x380, RZ, 0xc0, !PT ;  /* 0x00000380820f7812 */ /* 0x040fe400078ec0ff */
[----:B------:R-:W-:Y:S02]  /*fc30*/  IADD3 R10, P1, R130, 0xc020, RZ ;  /* 0x0000c020820a7810 */ /* 0x000fe40007f3e0ff */
[----:B------:R-:W-:Y:S02]  /*fc40*/  LOP3.LUT R177, R114, 0x380, RZ, 0xc0, !PT ;  /* 0x0000038072b17812 */ /* 0x000fe400078ec0ff */
[----:B------:R-:W-:Y:S02]  /*fc50*/  SHF.R.U64 R175, R175, 0x3, RZ ;  /* 0x00000003afaf7819 */ /* 0x000fe400000012ff */
[----:B------:R-:W-:-:S02]  /*fc60*/  IADD3 R181, P5, R130, 0x4020, RZ ;  /* 0x0000402082b57810 */ /* 0x000fc40007fbe0ff */
[C---:B------:R-:W-:Y:S02]  /*fc70*/  IADD3 R183, P0, R130.reuse, 0x4040, RZ ;  /* 0x0000404082b77810 */ /* 0x040fe40007f1e0ff */
[----:B------:R-:W-:Y:S01]  /*fc80*/  IADD3 R14, P2, R130, 0xc040, RZ ;  /* 0x0000c040820e7810 */ /* 0x000fe20007f5e0ff */
[--C-:B------:R-:W-:Y:S01]  /*fc90*/  IMAD.X R95, RZ, RZ, R131.reuse, P5 ;  /* 0x000000ffff5f7224 */ /* 0x100fe200028e0683 */
[----:B------:R-:W-:Y:S01]  /*fca0*/  LOP3.LUT R106, R151, R106, RZ, 0x3c, !PT ;  /* 0x0000006a976a7212 */ /* 0x000fe200078e3cff */
[--C-:B------:R-:W-:Y:S01]  /*fcb0*/  IMAD.X R99, RZ, RZ, R131.reuse, P0 ;  /* 0x000000ffff637224 */ /* 0x100fe200000e0683 */
[----:B------:R-:W-:Y:S01]  /*fcc0*/  SHF.R.U64 R15, R15, 0x3, RZ ;  /* 0x000000030f0f7819 */ /* 0x000fe200000012ff */
[----:B------:R-:W-:Y:S01]  /*fcd0*/  IMAD.X R11, RZ, RZ, R131, P2 ;  /* 0x000000ffff0b7224 */ /* 0x000fe200010e0683 */
[----:B------:R-:W-:Y:S02]  /*fce0*/  LOP3.LUT R90, R179, 0x380, RZ, 0xc0, !PT ;  /* 0x00000380b35a7812 */ /* 0x000fe400078ec0ff */
[----:B------:R-:W-:-:S02]  /*fcf0*/  SHF.R.U64 R177, R177, 0x3, RZ ;  /* 0x00000003b1b17819 */ /* 0x000fc400000012ff */
[----:B------:R-:W-:Y:S02]  /*fd00*/  LOP3.LUT R110, R175, R110, RZ, 0x3c, !PT ;  /* 0x0000006eaf6e7212 */ /* 0x000fe400078e3cff */
[----:B------:R-:W-:Y:S02]  /*fd10*/  LOP3.LUT R151, R10, 0x380, RZ, 0xc0, !PT ;  /* 0x000003800a977812 */ /* 0x000fe400078ec0ff */
[----:B------:R-:W-:Y:S02]  /*fd20*/  IADD3 R8, P3, R130, 0xc060, RZ ;  /* 0x0000c06082087810 */ /* 0x000fe40007f7e0ff */
[----:B------:R-:W-:Y:S02]  /*fd30*/  LOP3.LUT R94, R181, 0x380, RZ, 0xc0, !PT ;  /* 0x00000380b55e7812 */ /* 0x000fe400078ec0ff */
[----:B------:R-:W-:Y:S02]  /*fd40*/  LOP3.LUT R175, R14, 0x380, RZ, 0xc0, !PT ;  /* 0x000003800eaf7812 */ /* 0x000fe400078ec0ff */
[----:B------:R-:W-:-:S02]  /*fd50*/  LOP3.LUT R98, R183, 0x380, RZ, 0xc0, !PT ;  /* 0x00000380b7627812 */ /* 0x000fc400078ec0ff */
[C---:B------:R-:W-:Y:S02]  /*fd60*/  IADD3 R118, P5, R130.reuse, 0x8060, RZ ;  /* 0x0000806082767810 */ /* 0x040fe40007fbe0ff */
[----:B------:R-:W-:Y:S02]  /*fd70*/  IADD3 R7, P0, R130, 0xc000, RZ ;  /* 0x0000c00082077810 */ /* 0x000fe40007f1e0ff */
[----:B------:R-:W-:Y:S01]  /*fd80*/  LOP3.LUT R130, R15, R130, RZ, 0x3c, !PT ;  /* 0x000000820f827212 */ /* 0x000fe200078e3cff */
[--C-:B------:R-:W-:Y:S01]  /*fd90*/  IMAD.X R119, RZ, RZ, R131.reuse, P5 ;  /* 0x000000ffff777224 */ /* 0x100fe200028e0683 */
[----:B------:R-:W-:Y:S01]  /*fda0*/  SHF.R.U64 R90, R90, 0x3, RZ ;  /* 0x000000035a5a7819 */ /* 0x000fe200000012ff */
[--C-:B------:R-:W-:Y:S01]  /*fdb0*/  IMAD.X R123, RZ, RZ, R131.reuse, P0 ;  /* 0x000000ffff7b7224 */ /* 0x100fe200000e0683 */
[----:B------:R-:W-:Y:S01]  /*fdc0*/  LOP3.LUT R114, R177, R114, RZ, 0x3c, !PT ;  /* 0x00000072b1727212 */ /* 0x000fe200078e3cff */
[----:B------:R-:W-:Y:S01]  /*fdd0*/  IMAD.X R15, RZ, RZ, R131, P3 ;  /* 0x000000ffff0f7224 */ /* 0x000fe200018e0683 */
[----:B------:R-:W-:-:S02]  /*fde0*/  SHF.R.U64 R151, R151, 0x3, RZ ;  /* 0x0000000397977819 */ /* 0x000fc400000012ff */
[----:B------:R-:W-:Y:S02]  /*fdf0*/  LOP3.LUT R102, R185, 0x380, RZ, 0xc0, !PT ;  /* 0x00000380b9667812 */ /* 0x000fe400078ec0ff */
[----:B------:R-:W-:Y:S02]  /*fe00*/  SHF.R.U64 R94, R94, 0x3, RZ ;  /* 0x000000035e5e7819 */ /* 0x000fe400000012ff */
[----:B------:R-:W-:Y:S02]  /*fe10*/  LOP3.LUT R177, R8, 0x380, RZ, 0xc0, !PT ;  /* 0x0000038008b17812 */ /* 0x000fe400078ec0ff */
[----:B------:R-:W-:Y:S02]  /*fe20*/  SHF.R.U64 R175, R175, 0x3, RZ ;  /* 0x00000003afaf7819 */ /* 0x000fe400000012ff */
[----:B------:R-:W-:Y:S02]  /*fe30*/  SHF.R.U64 R98, R98, 0x3, RZ ;  /* 0x0000000362627819 */ /* 0x000fe400000012ff */
[----:B------:R-:W-:-:S02]  /*fe40*/  LOP3.LUT R90, R90, R179, RZ, 0x3c, !PT ;  /* 0x000000b35a5a7212 */ /* 0x000fc400078e3cff */
[----:B------:R-:W-:Y:S02]  /*fe50*/  LOP3.LUT R126, R151, R10, RZ, 0x3c, !PT ;  /* 0x0000000a977e7212 */ /* 0x000fe400078e3cff */
[----:B------:R-:W-:Y:S02]  /*fe60*/  MOV R130, R130 ;  /* 0x0000008200827202 */ /* 0x000fe40000000f00 */
[----:B------:R-:W-:Y:S02]  /*fe70*/  SHF.R.U64 R102, R102, 0x3, RZ ;  /* 0x0000000366667819 */ /* 0x000fe400000012ff */
[----:B------:R-:W-:Y:S01]  /*fe80*/  LOP3.LUT R94, R94, R181, RZ, 0x3c, !PT ;  /* 0x000000b55e5e7212 */ /* 0x000fe200078e3cff */
[----:B------:R0:W-:Y:S01]  /*fe90*/  STSM.16.M88.4 [R130], R24 ;  /* 0x0000001882007844 */ /* 0x0001e20000000200 */
[----:B------:R-:W-:Y:S02]  /*fea0*/  SHF.R.U64 R177, R177, 0x3, RZ ;  /* 0x00000003b1b17819 */ /* 0x000fe400000012ff */
[----:B------:R-:W-:-:S02]  /*feb0*/  LOP3.LUT R10, R175, R14, RZ, 0x3c, !PT ;  /* 0x0000000eaf0a7212 */ /* 0x000fc400078e3cff */
[----:B------:R-:W-:Y:S02]  /*fec0*/  MOV R21, R20 ;  /* 0x0000001400157202 */ /* 0x000fe40000000f00 */
[----:B------:R-:W-:Y:S02]  /*fed0*/  LOP3.LUT R98, R98, R183, RZ, 0x3c, !PT ;  /* 0x000000b762627212 */ /* 0x000fe400078e3cff */
[----:B------:R-:W-:Y:S01]  /*fee0*/  MOV R30, R30 ;  /* 0x0000001e001e7202 */ /* 0x000fe20000000f00 */
[----:B------:R-:W-:Y:S01]  /*fef0*/  STSM.16.M88.4 [R21], R32 ;  /* 0x0000002015007844 */ /* 0x000fe20000000200 */
[----:B------:R-:W-:Y:S02]  /*ff00*/  MOV R86, R86 ;  /* 0x0000005600567202 */ /* 0x000fe40000000f00 */
[----:B------:R-:W-:Y:S01]  /*ff10*/  F2FP.F16.F32.PACK_AB R57, R5, R58 ;  /* 0x0000003a0539723e */ /* 0x000fe200000000ff */
[----:B------:R1:W-:Y:S01]  /*ff20*/  STSM.16.M88.4 [R30], R40 ;  /* 0x000000281e007844 */ /* 0x0003e20000000200 */
[----:B------:R-:W-:-:S02]  /*ff30*/  F2FP.F16.F32.PACK_AB R64, R65, R64 ;  /* 0x000000404140723e */ /* 0x000fc400000000ff */
[----:B------:R-:W-:Y:S01]  /*ff40*/  MOV R90, R90 ;  /* 0x0000005a005a7202 */ /* 0x000fe20000000f00 */
[----:B------:R-:W-:Y:S01]  /*ff50*/  STSM.16.M88.4 [R86], R48 ;  /* 0x0000003056007844 */ /* 0x000fe20000000200 */
[----:B------:R-:W-:Y:S02]  /*ff60*/  F2FP.F16.F32.PACK_AB R58, R61, R60 ;  /* 0x0000003c3d3a723e */ /* 0x000fe400000000ff */
[----:B------:R-:W-:Y:S02]  /*ff70*/  F2FP.F16.F32.PACK_AB R59, R59, R62 ;  /* 0x0000003e3b3b723e */ /* 0x000fe400000000ff */
[----:B------:R-:W-:Y:S02]  /*ff80*/  F2FP.F16.F32.PACK_AB R65, R67, R66 ;  /* 0x000000424341723e */ /* 0x000fe400000000ff */
[----:B------:R-:W-:Y:S01]  /*ff90*/  LOP3.LUT R102, R102, R185, RZ, 0x3c, !PT ;  /* 0x000000b966667212 */ /* 0x000fe200078e3cff */
[----:B------:R-:W-:Y:S01]  /*ffa0*/  STSM.16.M88.4 [R90], R56 ;  /* 0x000000385a007844 */ /* 0x000fe20000000200 */
[----:B------:R-:W-:-:S02]  /*ffb0*/  LOP3.LUT R179, R118, 0x380, RZ, 0xc0, !PT ;  /* 0x0000038076b37812 */ /* 0x000fc400078ec0ff */
[----:B------:R-:W-:Y:S02]  /*ffc0*/  LOP3.LUT R14, R177, R8, RZ, 0x3c, !PT ;  /* 0x00000008b10e7212 */ /* 0x000fe400078e3cff */
[----:B------:R-:W-:Y:S02]  /*ffd0*/  MOV R94, R94 ;  /* 0x0000005e005e7202 */ /* 0x000fe40000000f00 */
[----:B------:R-:W-:Y:S02]  /*ffe0*/  MOV R20, R10 ;  /* 0x0000000a00147202 */ /* 0x000fe40000000f00 */
[----:B------:R-:W-:Y:S02]  /*fff0*/  F2FP.F16.F32.PACK_AB R66, R69, R159 ;  /* 0x0000009f4542723e */ /* 0x000fe400000000ff */
[----:B------:R-:W-:Y:S02]  /*10000*/  F2FP.F16.F32.PACK_AB R67, R71, R70 ;  /* 0x000000464743723e */ /* 0x000fe400000000ff */
[----:B------:R-:W-:-:S02]  /*10010*/  LOP3.LUT R122, R7, 0x380, RZ, 0xc0, !PT ;  /* 0x00000380077a7812 */ /* 0x000fc400078ec0ff */
[----:B------:R-:W-:Y:S01]  /*10020*/  MOV R98, R98 ;  /* 0x0000006200627202 */ /* 0x000fe20000000f00 */
[----:B------:R-:W-:Y:S01]  /*10030*/  STSM.16.M88.4 [R94], R64 ;  /* 0x000000405e007844 */ /* 0x000fe20000000200 */
[----:B------:R-:W-:Y:S02]  /*10040*/  F2FP.F16.F32.PACK_AB R8, R73, R160 ;  /* 0x000000a04908723e */ /* 0x000fe400000000ff */
[----:B------:R-:W-:Y:S02]  /*10050*/  F2FP.F16.F32.PACK_AB R9, R75, R74 ;  /* 0x0000004a4b09723e */ /* 0x000fe400000000ff */
[----:B------:R-:W-:Y:S02]  /*10060*/  F2FP.F16.F32.PACK_AB R10, R77, R161 ;  /* 0x000000a14d0a723e */ /* 0x000fe400000000ff */
[----:B------:R-:W-:Y:S01]  /*10070*/  F2FP.F16.F32.PACK_AB R11, R79, R78 ;  /* 0x0000004e4f0b723e */ /* 0x000fe200000000ff */
[----:B------:R-:W-:Y:S01]  /*10080*/  IMAD.MOV.U32 R79, RZ, RZ, RZ ;  /* 0x000000ffff4f7224 */ /* 0x000fe200078e00ff */
[----:B------:R-:W-:-:S02]  /*10090*/  SHF.R.U64 R179, R179, 0x3, RZ ;  /* 0x00000003b3b37819 */ /* 0x000fc400000012ff */
[----:B------:R-:W-:Y:S01]  /*100a0*/  MOV R102, R102 ;  /* 0x0000006600667202 */ /* 0x000fe20000000f00 */
[----:B------:R2:W-:Y:S01]  /*100b0*/  STSM.16.M88.4 [R98], R8 ;  /* 0x0000000862007844 */ /* 0x0005e20000000200 */
[----:B0-----:R-:W-:Y:S02]  /*100c0*/  F2FP.F16.F32.PACK_AB R24, R81, R162 ;  /* 0x000000a25118723e */ /* 0x001fe400000000ff */
[----:B------:R-:W-:Y:S02]  /*100d0*/  F2FP.F16.F32.PACK_AB R25, R83, R82 ;  /* 0x000000525319723e */ /* 0x000fe400000000ff */
[----:B------:R-:W-:Y:S02]  /*100e0*/  F2FP.F16.F32.PACK_AB R26, R85, R163 ;  /* 0x000000a3551a723e */ /* 0x000fe400000000ff */
[----:B------:R-:W-:Y:S02]  /*100f0*/  F2FP.F16.F32.PACK_AB R27, R46, R38 ;  /* 0x000000262e1b723e */ /* 0x000fe400000000ff */
[----:B------:R-:W-:-:S02]  /*10100*/  SHF.R.U64 R122, R122, 0x3, RZ ;  /* 0x000000037a7a7819 */ /* 0x000fc400000012ff */
[----:B------:R-:W-:Y:S01]  /*10110*/  MOV R106, R106 ;  /* 0x0000006a006a7202 */ /* 0x000fe20000000f00 */
[----:B------:R0:W-:Y:S01]  /*10120*/  STSM.16.M88.4 [R102], R24 ;  /* 0x0000001866007844 */ /* 0x0001e20000000200 */
[----:B------:R-:W-:Y:S02]  /*10130*/  F2FP.F16.F32.PACK_AB R28, R89, R164 ;  /* 0x000000a4591c723e */ /* 0x000fe400000000ff */
[----:B------:R-:W-:Y:S02]  /*10140*/  F2FP.F16.F32.PACK_AB R29, R63, R54 ;  /* 0x000000363f1d723e */ /* 0x000fe400000000ff */
[----:B-1----:R-:W-:Y:S02]  /*10150*/  F2FP.F16.F32.PACK_AB R30, R93, R165 ;  /* 0x000000a55d1e723e */ /* 0x002fe400000000ff */
[----:B------:R-:W-:Y:S02]  /*10160*/  F2FP.F16.F32.PACK_AB R31, R84, R80 ;  /* 0x00000050541f723e */ /* 0x000fe400000000ff */
[----:B------:R-:W-:-:S02]  /*10170*/  MOV R110, R110 ;  /* 0x0000006e006e7202 */ /* 0x000fc40000000f00 */
[----:B------:R-:W-:Y:S01]  /*10180*/  F2FP.F16.F32.PACK_AB R32, R97, R166 ;  /* 0x000000a66120723e */ /* 0x000fe200000000ff */
[----:B------:R-:W-:Y:S01]  /*10190*/  STSM.16.M88.4 [R106], R28 ;  /* 0x0000001c6a007844 */ /* 0x000fe20000000200 */
[----:B------:R-:W-:Y:S02]  /*101a0*/  F2FP.F16.F32.PACK_AB R33, R92, R88 ;  /* 0x000000585c21723e */ /* 0x000fe400000000ff */
[----:B------:R-:W-:Y:S02]  /*101b0*/  F2FP.F16.F32.PACK_AB R34, R101, R167 ;  /* 0x000000a76522723e */ /* 0x000fe400000000ff */
[----:B------:R-:W-:Y:S02]  /*101c0*/  F2FP.F16.F32.PACK_AB R35, R100, R96 ;  /* 0x000000606423723e */ /* 0x000fe400000000ff */
[----:B------:R-:W-:Y:S02]  /*101d0*/  MOV R114, R114 ;  /* 0x0000007200727202 */ /* 0x000fe40000000f00 */
[----:B--2---:R-:W-:Y:S01]  /*101e0*/  F2FP.F16.F32.PACK_AB R8, R105, R168 ;  /* 0x000000a86908723e */ /* 0x004fe200000000ff */
[----:B------:R-:W-:Y:S01]  /*101f0*/  STSM.16.M88.4 [R110], R32 ;  /* 0x000000206e007844 */ /* 0x000fe20000000200 */
[----:B------:R-:W-:-:S02]  /*10200*/  F2FP.F16.F32.PACK_AB R9, R108, R104 ;  /* 0x000000686c09723e */ /* 0x000fc400000000ff */
[----:B------:R-:W-:Y:S02]  /*10210*/  F2FP.F16.F32.PACK_AB R10, R109, R169 ;  /* 0x000000a96d0a723e */ /* 0x000fe400000000ff */
[----:B------:R-:W-:Y:S02]  /*10220*/  F2FP.F16.F32.PACK_AB R11, R116, R112 ;  /* 0x00000070740b723e */ /* 0x000fe400000000ff */
[----:B------:R-:W-:Y:S02]  /*10230*/  LOP3.LUT R118, R179, R118, RZ, 0x3c, !PT ;  /* 0x00000076b3767212 */ /* 0x000fe400078e3cff */
[----:B------:R-:W-:Y:S01]  /*10240*/  LOP3.LUT R122, R122, R7, RZ, 0x3c, !PT ;  /* 0x000000077a7a7212 */ /* 0x000fe200078e3cff */
[----:B------:R1:W-:Y:S01]  /*10250*/  STSM.16.M88.4 [R114], R8 ;  /* 0x0000000872007844 */ /* 0x0003e20000000200 */
[----:B------:R-:W-:Y:S02]  /*10260*/  IADD3.X R127, RZ, R131, RZ, P1, !PT ;  /* 0x00000083ff7f7210 */ /* 0x000fe40000ffe4ff */
[----:B------:R-:W-:-:S02]  /*10270*/  MOV R118, R118 ;  /* 0x0000007600767202 */ /* 0x000fc40000000f00 */
[----:B0-----:R-:W-:Y:S02]  /*10280*/  F2FP.F16.F32.PACK_AB R24, R113, R170 ;  /* 0x000000aa7118723e */ /* 0x001fe400000000ff */
[----:B------:R-:W-:Y:S02]  /*10290*/  F2FP.F16.F32.PACK_AB R25, R124, R120 ;  /* 0x000000787c19723e */ /* 0x000fe400000000ff */
[----:B------:R-:W-:Y:S02]  /*102a0*/  F2FP.F16.F32.PACK_AB R26, R117, R171 ;  /* 0x000000ab751a723e */ /* 0x000fe400000000ff */
[----:B------:R-:W-:Y:S02]  /*102b0*/  F2FP.F16.F32.PACK_AB R27, R152, R128 ;  /* 0x00000080981b723e */ /* 0x000fe400000000ff */
[----:B------:R-:W-:Y:S02]  /*102c0*/  F2FP.F16.F32.PACK_AB R153, R154, R153 ;  /* 0x000000999a99723e */ /* 0x000fe400000000ff */
[----:B------:R-:W-:Y:S01]  /*102d0*/  MOV R122, R122 ;  /* 0x0000007a007a7202 */ /* 0x000fe20000000f00 */
[----:B------:R0:W-:Y:S01]  /*102e0*/  STSM.16.M88.4 [R118], R24 ;  /* 0x0000001876007844 */ /* 0x0001e20000000200 */
[----:B------:R-:W-:-:S02]  /*102f0*/  F2FP.F16.F32.PACK_AB R152, R121, R172 ;  /* 0x000000ac7998723e */ /* 0x000fc400000000ff */
[----:B------:R-:W-:Y:S02]  /*10300*/  F2FP.F16.F32.PACK_AB R154, R125, R173 ;  /* 0x000000ad7d9a723e */ /* 0x000fe400000000ff */
[----:B------:R-:W-:Y:S02]  /*10310*/  F2FP.F16.F32.PACK_AB R155, R156, R155 ;  /* 0x0000009b9c9b723e */ /* 0x000fe400000000ff */
[----:B------:R-:W-:Y:S02]  /*10320*/  F2FP.F16.F32.PACK_AB R157, R158, R157 ;  /* 0x0000009d9e9d723e */ /* 0x000fe400000000ff */
[----:B------:R-:W-:Y:S01]  /*10330*/  F2FP.F16.F32.PACK_AB R136, R137, R136 ;  /* 0x000000888988723e */ /* 0x000fe200000000ff */
[----:B------:R0:W-:Y:S01]  /*10340*/  STSM.16.M88.4 [R122], R152 ;  /* 0x000000987a007844 */ /* 0x0001e20000000200 */
[----:B------:R-:W-:Y:S02]  /*10350*/  ISETP.NE.U32.AND P0, PT, RZ, UR4, PT ;  /* 0x00000004ff007c0c */ /* 0x000fe4000bf05070 */
[----:B-1----:R-:W-:-:S02]  /*10360*/  IADD3 R8, P1, R217, UR4, RZ ;  /* 0x00000004d9087c10 */ /* 0x002fc4000ff3e0ff */
[----:B------:R-:W-:Y:S02]  /*10370*/  MOV R126, R126 ;  /* 0x0000007e007e7202 */ /* 0x000fe40000000f00 */
        /* <DEDUP_REMOVED lines=13> */
[----:B------:R-:W-:-:S02]  /*10450*/  ISETP.NE.AND.EX P0, PT, RZ, UR5, PT, P0 ;  /* 0x00000005ff007c0c */ /* 0x000fc4000bf05300 */
        /* <DEDUP_REMOVED lines=14> */
[----:B------:R-:W-:Y:S01]  /*10540*/  IADD3 R15, P4, R12, 0x1000, RZ ;  /* 0x000010000c0f7810 */ /* 0x000fe20007f9e0ff */
[----:B------:R-:W-:-:S12]  /*10550*/  @P1 BRA `(.L_x_3882) ;  /* 0x0000000000101947 */ /* 0x000fd80003800000 */
[----:B------:R-:W-:Y:S05]  /*10560*/  @!P0 BRA `(.L_x_3882) ;  /* 0x00000000000c8947 */ /* 0x000fea0003800000 */
[----:B------:R-:W2:Y:S04]  /*10570*/  LDG.E R5, desc[UR40][R8.64] ;  /* 0x0000002808057981 */ /* 0x000ea8000c1e1900 */
[----:B-----5:R-:W2:Y:S02]  /*10580*/  LDG.E R0, desc[UR40][R8.64+0x4] ;  /* 0x0000042808007981 */ /* 0x020ea4000c1e1900 */
[----:B--2---:R-:W-:-:S07]  /*10590*/  IADD3 R0, -R5, R0, RZ ;  /* 0x0000000005007210 */ /* 0x004fce0007ffe1ff */
.L_x_3882:
[----:B------:R-:W-:Y:S01]  /*105a0*/  SHF.R.S32.HI R80, RZ, 0x1f, R216 ;  /* 0x0000001fff507819 */ /* 0x000fe200000114d8 */
[----:B------:R-:W-:Y:S01]  /*105b0*/  ULDC.64 UR4, c[0x0][0xb70] ;  /* 0x0002dc0000047ab9 */ /* 0x000fe20000000a00 */
[--C-:B-----5:R-:W-:Y:S01]  /*105c0*/  SHF.R.S32.HI R21, RZ, 0x1f, R79.reuse ;  /* 0x0000001fff157819 */ /* 0x120fe2000001144f */
[----:B0-----:R-:W-:Y:S01]  /*105d0*/  IMAD.MOV.U32 R20, RZ, RZ, R79 ;  /* 0x000000ffff147224 */ /* 0x001fe200078e004f */
[----:B------:R-:W-:Y:S01]  /*105e0*/  SEL R231, R231, RZ, !P0 ;  /* 0x000000ffe7e77207 */ /* 0x000fe20004000000 */
[----:B------:R-:W-:Y:S01]  /*105f0*/  IMAD R5, R80, UR4, RZ ;  /* 0x0000000450057c24 */ /* 0x000fe2000f8e02ff */
[----:B------:R-:W-:Y:S01]  /*10600*/  SEL R225, R225, RZ, !P0 ;  /* 0x000000ffe1e17207 */ /* 0x000fe20004000000 */
[----:B------:R-:W-:Y:S01]  /*10610*/  IMAD.WIDE.U32 R6, R216, UR4, R20 ;  /* 0x00000004d8067c25 */ /* 0x000fe2000f8e0014 */
[C---:B------:R-:W-:Y:S02]  /*10620*/  IADD3 R29, P0, R12.reuse, 0x3000, RZ ;  /* 0x000030000c1d7810 */ /* 0x040fe40007f1e0ff */
[----:B------:R-:W-:Y:S01]  /*10630*/  IADD3 R25, P5, R12, 0x2000, RZ ;  /* 0x000020000c197810 */ /* 0x000fe20007fbe0ff */
[----:B------:R-:W-:Y:S01]  /*10640*/  IMAD R5, R216, UR5, R5 ;  /* 0x00000005d8057c24 */ /* 0x000fe2000f8e0205 */
[----:B------:R-:W-:Y:S01]  /*10650*/  ULDC.64 UR4, c[0x0][0xb78] ;  /* 0x0002de0000047ab9 */ /* 0x000fe20000000a00 */
[----:B------:R-:W-:Y:S01]  /*10660*/  IMAD R9, R229, 0x80, R213 ;  /* 0x00000080e5097824 */ /* 0x000fe200078e02d5 */
[C---:B------:R-:W-:Y:S01]  /*10670*/  IADD3 R37, P2, R12.reuse, 0x5000, RZ ;  /* 0x000050000c257810 */ /* 0x040fe20007f5e0ff */
[----:B------:R-:W-:Y:S01]  /*10680*/  IMAD.IADD R7, R7, 0x1, R5 ;  /* 0x0000000107077824 */ /* 0x000fe200078e0205 */
[----:B------:R-:W-:Y:S01]  /*10690*/  IADD3 R33, P1, R12, 0x4000, RZ ;  /* 0x000040000c217810 */ /* 0x000fe20007f3e0ff */
[----:B------:R-:W-:Y:S01]  /*106a0*/  IMAD R5, R231, UR4, RZ ;  /* 0x00000004e7057c24 */ /* 0x000fe2000f8e02ff */
[----:B------:R-:W-:Y:S01]  /*106b0*/  LOP3.LUT R28, R29, 0x380, RZ, 0xc0, !PT ;  /* 0x000003801d1c7812 */ /* 0x000fe200078ec0ff */
[----:B------:R-:W-:Y:S01]  /*106c0*/  IMAD.WIDE.U32 R6, R225, UR4, R6 ;  /* 0x00000004e1067c25 */ /* 0x000fe2000f8e0006 */
[----:B------:R-:W-:-:S02]  /*106d0*/  LOP3.LUT R14, R15, 0x380, RZ, 0xc0, !PT ;  /* 0x000003800f0e7812 */ /* 0x000fc400078ec0ff */
[----:B------:R-:W-:Y:S01]  /*106e0*/  LOP3.LUT R24, R25, 0x380, RZ, 0xc0, !PT ;  /* 0x0000038019187812 */ /* 0x000fe200078ec0ff */
[----:B------:R-:W-:Y:S01]  /*106f0*/  IMAD R8, R225, UR5, R5 ;  /* 0x00000005e1087c24 */ /* 0x000fe2000f8e0205 */
[----:B------:R-:W-:Y:S01]  /*10700*/  SHF.R.S32.HI R5, RZ, 0x1f, R9 ;  /* 0x0000001fff057819 */ /* 0x000fe20000011409 */
[----:B------:R-:W-:Y:S01]  /*10710*/  ULDC.64 UR4, c[0x0][0xb40] ;  /* 0x0002d00000047ab9 */ /* 0x000fe20000000a00 */
[----:B------:R-:W-:Y:S02]  /*10720*/  IADD3 R6, P3, R9, R6, RZ ;  /* 0x0000000609067210 */ /* 0x000fe40007f7e0ff */
[----:B------:R-:W-:Y:S02]  /*10730*/  LOP3.LUT R36, R37, 0x380, RZ, 0xc0, !PT ;  /* 0x0000038025247812 */ /* 0x000fe400078ec0ff */
[----:B------:R-:W-:Y:S02]  /*10740*/  LOP3.LUT R32, R33, 0x380, RZ, 0xc0, !PT ;  /* 0x0000038021207812 */ /* 0x000fe400078ec0ff */
[----:B------:R-:W-:-:S02]  /*10750*/  SHF.R.U64 R28, R28, 0x3, RZ ;  /* 0x000000031c1c7819 */ /* 0x000fc400000012ff */
[----:B------:R-:W-:Y:S02]  /*10760*/  SHF.R.U64 R14, R14, 0x3, RZ ;  /* 0x000000030e0e7819 */ /* 0x000fe400000012ff */
[----:B------:R-:W-:Y:S02]  /*10770*/  SHF.R.U64 R24, R24, 0x3, RZ ;  /* 0x0000000318187819 */ /* 0x000fe400000012ff */
[----:B------:R-:W-:Y:S02]  /*10780*/  IADD3.X R5, R5, R7, R8, P3, !PT ;  /* 0x0000000705057210 */ /* 0x000fe40001ffe408 */
[----:B------:R-:W-:Y:S02]  /*10790*/  SHF.R.U64 R36, R36, 0x3, RZ ;  /* 0x0000000324247819 */ /* 0x000fe400000012ff */
[----:B------:R-:W-:Y:S02]  /*107a0*/  LEA R54, P3, R6, UR4, 0x2 ;  /* 0x0000000406367c11 */ /* 0x000fe4000f8610ff */
[----:B------:R-:W-:-:S02]  /*107b0*/  SHF.R.U64 R32, R32, 0x3, RZ ;  /* 0x0000000320207819 */ /* 0x000fc400000012ff */
        /* <DEDUP_REMOVED lines=8> */
[----:B------:R-:W-:Y:S01]  /*10840*/  LEA.HI.X R55, R6, UR5, R5, 0x2, P3 ;  /* 0x0000000506377c11 */ /* 0x000fe200098f1405 */
[----:B------:R-:W-:Y:S01]  /*10850*/  VIADD R5, R9, 0x8 ;  /* 0x0000000809057836 */ /* 0x000fe20000000000 */
[C---:B------:R-:W-:Y:S01]  /*10860*/  IADD3 R7, P0, R12.reuse, 0x9000, RZ ;  /* 0x000090000c077810 */ /* 0x040fe20007f1e0ff */
[----:B------:R-:W-:Y:S01]  /*10870*/  ULDC.64 UR4, c[0x0][0xaa0] ;  /* 0x0002a80000047ab9 */ /* 0x000fe20000000a00 */
[----:B------:R-:W-:-:S02]  /*10880*/  IADD3 R41, P3, R12, 0x6000, RZ ;  /* 0x000060000c297810 */ /* 0x000fc40007f7e0ff */
[C---:B------:R-:W-:Y:S02]  /*10890*/  IADD3 R45, P4, R12.reuse, 0x7000, RZ ;  /* 0x000070000c2d7810 */ /* 0x040fe40007f9e0ff */
[----:B------:R-:W-:Y:S02]  /*108a0*/  IADD3 R49, P5, R12, 0x8000, RZ ;  /* 0x000080000c317810 */ /* 0x000fe40007fbe0ff */
[----:B------:R-:W-:Y:S01]  /*108b0*/  LOP3.LUT R32, R32, R33, RZ, 0x3c, !PT ;  /* 0x0000002120207212 */ /* 0x000fe200078e3cff */
[----:B------:R-:W-:Y:S01]  /*108c0*/  IMAD.X R33, RZ, RZ, R13, P1 ;  /* 0x000000ffff217224 */ /* 0x000fe200008e060d */
[C---:B------:R-:W-:Y:S02]  /*108d0*/  IADD3 R57, P2, R12.reuse, 0xb000, RZ ;  /* 0x0000b0000c397810 */ /* 0x040fe40007f5e0ff */
[----:B------:R-:W-:Y:S02]  /*108e0*/  LOP3.LUT R6, R7, 0x380, RZ, 0xc0, !PT ;  /* 0x0000038007067812 */ /* 0x000fe400078ec0ff */
[----:B------:R-:W-:-:S02]  /*108f0*/  IADD3 R53, P1, R12, 0xa000, RZ ;  /* 0x0000a0000c357810 */ /* 0x000fc40007f3e0ff */
[----:B------:R-:W-:Y:S02]  /*10900*/  LOP3.LUT R40, R41, 0x380, RZ, 0xc0, !PT ;  /* 0x0000038029287812 */ /* 0x000fe400078ec0ff */
[----:B------:R-:W-:Y:S02]  /*10910*/  LOP3.LUT R44, R45, 0x380, RZ, 0xc0, !PT ;  /* 0x000003802d2c7812 */ /* 0x000fe400078ec0ff */
[----:B------:R-:W-:Y:S02]  /*10920*/  LOP3.LUT R48, R49, 0x380, RZ, 0xc0, !PT ;  /* 0x0000038031307812 */ /* 0x000fe400078ec0ff */
[----:B------:R-:W-:Y:S02]  /*10930*/  LOP3.LUT R56, R57, 0x380, RZ, 0xc0, !PT ;  /* 0x0000038039387812 */ /* 0x000fe400078ec0ff */
[----:B------:R-:W-:Y:S02]  /*10940*/  SHF.R.U64 R6, R6, 0x3, RZ ;  /* 0x0000000306067819 */ /* 0x000fe400000012ff */
[----:B------:R-:W-:-:S02]  /*10950*/  LOP3.LUT R52, R53, 0x380, RZ, 0xc0, !PT ;  /* 0x0000038035347812 */ /* 0x000fc400078ec0ff */
[----:B------:R-:W-:Y:S02]  /*10960*/  SHF.R.U64 R40, R40, 0x3, RZ ;  /* 0x0000000328287819 */ /* 0x000fe400000012ff */
[----:B------:R-:W-:Y:S02]  /*10970*/  SHF.R.U64 R44, R44, 0x3, RZ ;  /* 0x000000032c2c7819 */ /* 0x000fe400000012ff */
[----:B------:R-:W-:Y:S02]  /*10980*/  SHF.R.U64 R48, R48, 0x3, RZ ;  /* 0x0000000330307819 */ /* 0x000fe400000012ff */
[----:B------:R-:W-:Y:S02]  /*10990*/  SHF.R.U64 R56, R56, 0x3, RZ ;  /* 0x0000000338387819 */ /* 0x000fe400000012ff */
[----:B------:R-:W-:Y:S02]  /*109a0*/  LOP3.LUT R6, R6, R7, RZ, 0x3c, !PT ;  /* 0x0000000706067212 */ /* 0x000fe400078e3cff */
[----:B------:R-:W-:-:S02]  /*109b0*/  SHF.R.U64 R52, R52, 0x3, RZ ;  /* 0x0000000334347819 */ /* 0x000fc400000012ff */
[----:B------:R-:W-:Y:S01]  /*109c0*/  LOP3.LUT R40, R40, R41, RZ, 0x3c, !PT ;  /* 0x0000002928287212 */ /* 0x000fe200078e3cff */
[--C-:B------:R-:W-:Y:S01]  /*109d0*/  IMAD.X R41, RZ, RZ, R13.reuse, P3 ;  /* 0x000000ffff297224 */ /* 0x100fe200018e060d */
[----:B------:R-:W-:Y:S01]  /*109e0*/  LOP3.LUT R44, R44, R45, RZ, 0x3c, !PT ;  /* 0x0000002d2c2c7212 */ /* 0x000fe200078e3cff */
[--C-:B------:R-:W-:Y:S01]  /*109f0*/  IMAD.X R45, RZ, RZ, R13.reuse, P4 ;  /* 0x000000ffff2d7224 */ /* 0x100fe200020e060d */
[----:B------:R-:W-:Y:S01]  /*10a00*/  LOP3.LUT R48, R48, R49, RZ, 0x3c, !PT ;  /* 0x0000003130307212 */ /* 0x000fe200078e3cff */
[--C-:B------:R-:W-:Y:S01]  /*10a10*/  IMAD.X R49, RZ, RZ, R13.reuse, P5 ;  /* 0x000000ffff317224 */ /* 0x100fe200028e060d */
[----:B------:R-:W-:Y:S02]  /*10a20*/  IADD3.X R7, RZ, R13, RZ, P0, !PT ;  /* 0x0000000dff077210 */ /* 0x000fe400007fe4ff */
[----:B------:R-:W-:Y:S01]  /*10a30*/  LOP3.LUT R56, R56, R57, RZ, 0x3c, !PT ;  /* 0x0000003938387212 */ /* 0x000fe200078e3cff */
[----:B------:R-:W-:Y:S01]  /*10a40*/  IMAD.X R57, RZ, RZ, R13, P2 ;  /* 0x000000ffff397224 */ /* 0x000fe200010e060d */
[----:B------:R-:W-:-:S02]  /*10a50*/  LOP3.LUT P0, RZ, R233, 0x3, RZ, 0xc0, !PT ;  /* 0x00000003e9ff7812 */ /* 0x000fc4000780c0ff */
[C---:B------:R-:W-:Y:S02]  /*10a60*/  IADD3 R61, P3, R12.reuse, 0xc000, RZ ;  /* 0x0000c0000c3d7810 */ /* 0x040fe40007f7e0ff */
[C---:B------:R-:W-:Y:S02]  /*10a70*/  IADD3 R65, P4, R12.reuse, 0xd000, RZ ;  /* 0x0000d0000c417810 */ /* 0x040fe40007f9e0ff */
[----:B------:R-:W-:Y:S02]  /*10a80*/  IADD3 R69, P5, R12, 0xe000, RZ ;  /* 0x0000e0000c457810 */ /* 0x000fe40007fbe0ff */
[----:B------:R-:W-:Y:S01]  /*10a90*/  LOP3.LUT R52, R52, R53, RZ, 0x3c, !PT ;  /* 0x0000003534347212 */ /* 0x000fe200078e3cff */
[----:B------:R-:W-:Y:S01]  /*10aa0*/  IMAD.X R53, RZ, RZ, R13, P1 ;  /* 0x000000ffff357224 */ /* 0x000fe200008e060d */
[----:B------:R-:W-:Y:S02]  /*10ab0*/  IADD3 R10, P2, R12, 0xf000, RZ ;  /* 0x0000f0000c0a7810 */ /* 0x000fe40007f5e0ff */
[----:B------:R-:W-:-:S02]  /*10ac0*/  ISETP.GE.OR P1, PT, R9, R0, P0 ;  /* 0x000000000900720c */ /* 0x000fc40000726670 */
[----:B------:R-:W-:Y:S01]  /*10ad0*/  LOP3.LUT R60, R61, 0x380, RZ, 0xc0, !PT ;  /* 0x000003803d3c7812 */ /* 0x000fe200078ec0ff */
[----:B------:R-:W-:Y:S01]  /*10ae0*/  IMAD.X R73, RZ, RZ, R13, P2 ;  /* 0x000000ffff497224 */ /* 0x000fe200010e060d */
[----:B------:R-:W-:Y:S02]  /*10af0*/  LOP3.LUT R64, R65, 0x380, RZ, 0xc0, !PT ;  /* 0x0000038041407812 */ /* 0x000fe400078ec0ff */
[----:B------:R-:W-:Y:S02]  /*10b00*/  LOP3.LUT R68, R69, 0x380, RZ, 0xc0, !PT ;  /* 0x0000038045447812 */ /* 0x000fe400078ec0ff */
[----:B------:R-:W-:Y:S02]  /*10b10*/  LOP3.LUT R9, R12, 0x380, RZ, 0xc0, !PT ;  /* 0x000003800c097812 */ /* 0x000fe400078ec0ff */
[----:B------:R-:W-:Y:S02]  /*10b20*/  ISETP.GE.OR P0, PT, R5, R0, P0 ;  /* 0x000000000500720c */ /* 0x000fe40000706670 */
[----:B------:R-:W-:Y:S01]  /*10b30*/  LOP3.LUT R5, R10, 0x380, RZ, 0xc0, !PT ;  /* 0x000003800a057812 */ /* 0x000fe200078ec0ff */
[----:B------:R-:W-:Y:S01]  /*10b40*/  IMAD.MOV.U32 R76, RZ, RZ, R201 ;  /* 0x000000ffff4c7224 */ /* 0x000fe200078e00c9 */
[----:B------:R-:W-:Y:S01]  /*10b50*/  SHF.R.U64 R60, R60, 0x3, RZ ;  /* 0x000000033c3c7819 */ /* 0x000fe200000012ff */
[----:B------:R0:W-:Y:S01]  /*10b60*/  @!P1 STG.E desc[UR40][R54.64], R4 ;  /* 0x0000000436009986 */ /* 0x0001e2000c101928 */
[----:B------:R-:W-:-:S02]  /*10b70*/  SHF.R.U64 R64, R64, 0x3, RZ ;  /* 0x0000000340407819 */ /* 0x000fc400000012ff */
[----:B------:R-:W-:Y:S02]  /*10b80*/  SHF.R.U64 R68, R68, 0x3, RZ ;  /* 0x0000000344447819 */ /* 0x000fe400000012ff */
[----:B------:R-:W-:Y:S02]  /*10b90*/  SHF.R.U64 R9, R9, 0x3, RZ ;  /* 0x0000000309097819 */ /* 0x000fe400000012ff */
[----:B------:R-:W-:Y:S01]  /*10ba0*/  SHF.R.U64 R5, R5, 0x3, RZ ;  /* 0x0000000305057819 */ /* 0x000fe200000012ff */
[----:B------:R1:W-:Y:S01]  /*10bb0*/  @!P0 STG.E desc[UR40][R54.64+0x20], R3 ;  /* 0x0000200336008986 */ /* 0x0003e2000c101928 */
[----:B------:R-:W-:Y:S01]  /*10bc0*/  LOP3.LUT R60, R60, R61, RZ, 0x3c, !PT ;  /* 0x0000003d3c3c7212 */ /* 0x000fe200078e3cff */
[--C-:B------:R-:W-:Y:S01]  /*10bd0*/  IMAD.X R61, RZ, RZ, R13.reuse, P3 ;  /* 0x000000ffff3d7224 */ /* 0x100fe200018e060d */
[----:B------:R-:W-:Y:S01]  /*10be0*/  LOP3.LUT R64, R64, R65, RZ, 0x3c, !PT ;  /* 0x0000004140407212 */ /* 0x000fe200078e3cff */
[----:B------:R-:W-:Y:S01]  /*10bf0*/  IMAD.X R65, RZ, RZ, R13, P4 ;  /* 0x000000ffff417224 */ /* 0x000fe200020e060d */
[----:B------:R-:W-:-:S02]  /*10c00*/  LOP3.LUT R68, R68, R69, RZ, 0x3c, !PT ;  /* 0x0000004544447212 */ /* 0x000fc400078e3cff */
[----:B------:R-:W-:Y:S01]  /*10c10*/  SHF.R.S32.HI R77, RZ, 0x1f, R201 ;  /* 0x0000001fff4d7819 */ /* 0x000fe200000114c9 */
[----:B------:R-:W-:Y:S01]  /*10c20*/  IMAD R78, R21, UR4, RZ ;  /* 0x00000004154e7c24 */ /* 0x000fe2000f8e02ff */
[----:B------:R-:W-:Y:S01]  /*10c30*/  LOP3.LUT R8, R9, R12, RZ, 0x3c, !PT ;  /* 0x0000000c09087212 */ /* 0x000fe200078e3cff */
[----:B------:R-:W-:Y:S01]  /*10c40*/  IMAD.MOV.U32 R9, RZ, RZ, R13 ;  /* 0x000000ffff097224 */ /* 0x000fe200078e000d */
[----:B------:R-:W-:Y:S01]  /*10c50*/  IADD3.X R69, RZ, R13, RZ, P5, !PT ;  /* 0x0000000dff457210 */ /* 0x000fe20002ffe4ff */
[----:B------:R-:W5:Y:S01]  /*10c60*/  LD.E.128 R24, desc[UR40][R24.64] ;  /* 0x0000002818187980 */ /* 0x000f62000c101d00 */
[----:B------:R-:W-:Y:S01]  /*10c70*/  LOP3.LUT R72, R5, R10, RZ, 0x3c, !PT ;  /* 0x0000000a05487212 */ /* 0x000fe200078e3cff */
[C---:B------:R-:W-:Y:S02]  /*10c80*/  IMAD.WIDE.U32 R20, R79.reuse, UR4, R76 ;  /* 0x000000044f147c25 */ /* 0x040fe4000f8e004c */
[----:B------:R-:W5:Y:S04]  /*10c90*/  LD.E.128 R8, desc[UR40][R8.64] ;  /* 0x0000002808087980 */ /* 0x000f68000c101d00 */
[----:B------:R-:W5:Y:S01]  /*10ca0*/  LD.E.128 R12, desc[UR40][R14.64] ;  /* 0x000000280e0c7980 */ /* 0x000f62000c101d00 */
[----:B------:R-:W-:Y:S01]  /*10cb0*/  IMAD R79, R79, UR5, R78 ;  /* 0x000000054f4f7c24 */ /* 0x000fe2000f8e024e */
[----:B------:R-:W-:-:S02]  /*10cc0*/  ULDC.64 UR4, c[0x0][0xae0] ;  /* 0x0002b80000047ab9 */ /* 0x000fc40000000a00 */
[----:B------:R-:W5:Y:S04]  /*10cd0*/  LD.E.128 R28, desc[UR40][R28.64] ;  /* 0x000000281c1c7980 */ /* 0x000f68000c101d00 */
[----:B------:R-:W5:Y:S04]  /*10ce0*/  LD.E.128 R32, desc[UR40][R32.64] ;  /* 0x0000002820207980 */ /* 0x000f68000c101d00 */
[----:B------:R-:W5:Y:S04]  /*10cf0*/  LD.E.128 R36, desc[UR40][R36.64] ;  /* 0x0000002824247980 */ /* 0x000f68000c101d00 */
[----:B------:R-:W5:Y:S04]  /*10d00*/  LD.E.128 R40, desc[UR40][R40.64] ;  /* 0x0000002828287980 */ /* 0x000f68000c101d00 */
[----:B------:R-:W5:Y:S04]  /*10d10*/  LD.E.128 R44, desc[UR40][R44.64] ;  /* 0x000000282c2c7980 */ /* 0x000f68000c101d00 */
[----:B------:R-:W5:Y:S04]  /*10d20*/  LD.E.128 R48, desc[UR40][R48.64] ;  /* 0x0000002830307980 */ /* 0x000f68000c101d00 */
[----:B0-----:R-:W5:Y:S04]  /*10d30*/  LD.E.128 R4, desc[UR40][R6.64] ;  /* 0x0000002806047980 */ /* 0x001f68000c101d00 */
[----:B-1----:R-:W5:Y:S04]  /*10d40*/  LD.E.128 R52, desc[UR40][R52.64] ;  /* 0x0000002834347980 */ /* 0x002f68000c101d00 */
[----:B------:R-:W5:Y:S04]  /*10d50*/  LD.E.128 R56, desc[UR40][R56.64] ;  /* 0x0000002838387980 */ /* 0x000f68000c101d00 */
[----:B------:R-:W5:Y:S04]  /*10d60*/  LD.E.128 R60, desc[UR40][R60.64] ;  /* 0x000000283c3c7980 */ /* 0x000f68000c101d00 */
[----:B------:R-:W5:Y:S04]  /*10d70*/  LD.E.128 R64, desc[UR40][R64.64] ;  /* 0x0000002840407980 */ /* 0x000f68000c101d00 */
[----:B------:R-:W5:Y:S04]  /*10d80*/  LD.E.128 R68, desc[UR40][R68.64] ;  /* 0x0000002844447980 */ /* 0x000f68000c101d00 */
[----:B------:R-:W5:Y:S01]  /*10d90*/  LD.E.128 R72, desc[UR40][R72.64] ;  /* 0x0000002848487980 */ /* 0x000f62000c101d00 */
[----:B------:R-:W-:Y:S01]  /*10da0*/  @!PT LDS RZ, [RZ] ;  /* 0x00000000fffff984 */ /* 0x000fe20000000800 */
[----:B------:R-:W-:Y:S01]  /*10db0*/  @!PT LDS RZ, [RZ] ;  /* 0x00000000fffff984 */ /* 0x000fe20000000800 */
[----:B------:R-:W-:Y:S01]  /*10dc0*/  @!PT LDS RZ, [RZ] ;  /* 0x00000000fffff984 */ /* 0x000fe20000000800 */
[----:B------:R-:W-:Y:S01]  /*10dd0*/  @!PT LDS RZ, [RZ] ;  /* 0x00000000fffff984 */ /* 0x000fe20000000800 */
[----:B------:R0:W-:Y:S06]  /*10de0*/  MEMBAR.ALL.CTA ;  /* 0x0000000000007992 */ /* 0x0001ec0000008000 */
[----:B0-----:R-:W0:Y:S01]  /*10df0*/  FENCE.VIEW.ASYNC.S ;  /* 0x00000000000073c6 */ /* 0x001e220000000000 */
[----:B------:R-:W-:-:S02]  /*10e00*/  IMAD.IADD R21, R21, 0x1, R79 ;  /* 0x0000000115157824 */ /* 0x000fc400078e024f */
[----:B------:R-:W-:Y:S01]  /*10e10*/  IMAD R79, R229, -0x80, R0 ;  /* 0xffffff80e54f7824 */ /* 0x000fe200078e0200 */
[----:B------:R-:W-:Y:S01]  /*10e20*/  IADD3 R0, R208, 0x40, RZ ;  /* 0x00000040d0007810 */ /* 0x000fe20007ffe0ff */
[----:B------:R-:W-:Y:S02]  /*10e30*/  IMAD R77, R80, UR4, RZ ;  /* 0x00000004504d7c24 */ /* 0x000fe4000f8e02ff */
[C---:B------:R-:W-:Y:S01]  /*10e40*/  VIADD R3, R208.reuse, 0x20 ;  /* 0x00000020d0037836 */ /* 0x040fe20000000000 */
[-C--:B------:R-:W-:Y:S01]  /*10e50*/  ISETP.GE.AND P3, PT, R208, R79.reuse, PT ;  /* 0x0000004fd000720c */ /* 0x080fe20003f66270 */
[----:B------:R-:W-:Y:S01]  /*10e60*/  IMAD R77, R216, UR5, R77 ;  /* 0x00000005d84d7c24 */ /* 0x000fe2000f8e024d */
[----:B------:R-:W-:Y:S01]  /*10e70*/  ISETP.GE.AND P0, PT, R0, R79, PT ;  /* 0x0000004f0000720c */ /* 0x000fe20003f06270 */
        /* <DEDUP_REMOVED lines=10> */
[----:B------:R-:W-:Y:S01]  /*10f20*/  SHF.R.S32.HI R209, RZ, 0x1f, R208 ;  /* 0x0000001fffd17819 */ /* 0x000fe200000114d0 */
[----:B0-----:R0:W-:Y:S01]  /*10f30*/  SYNCS.ARRIVE.TRANS64.RED.A1T0 RZ, [R0+URZ], RZ ;  /* 0x000000ff00ff79a7 */ /* 0x0011e2000810043f */
[----:B------:R-:W-:Y:S01]  /*10f40*/  BSSY B1, `(.L_x_3883) ;  /* 0x000001b000017945 */ /* 0x000fe20003800000 */
[----:B------:R-:W-:-:S02]  /*10f50*/  IMAD R3, R225, UR5, R3 ;  /* 0x00000005e1037c24 */ /* 0x000fc4000f8e0203 */
[----:B------:R-:W-:-:S04]  /*10f60*/  IMAD.WIDE R76, R229, 0x80, R208 ;  /* 0x00000080e54c7825 */ /* 0x000fc800078e02d0 */
[----:B------:R-:W-:Y:S01]  /*10f70*/  IMAD.IADD R83, R79, 0x1, R3 ;  /* 0x000000014f537824 */ /* 0x000fe200078e0203 */
[----:B0-----:R-:W-:Y:S06]  /*10f80*/  @P3 BRA `(.L_x_3884) ;  /* 0x0000000000583947 */ /* 0x001fec0003800000 */
[----:B------:R-:W-:Y:S01]  /*10f90*/  MOV R21, R83 ;  /* 0x0000005300157202 */ /* 0x000fe20000000f00 */
[----:B------:R-:W-:Y:S01]  /*10fa0*/  ULDC.64 UR4, c[0x0][0xad8] ;  /* 0x0002b60000047ab9 */ /* 0x000fe20000000a00 */
[----:B------:R-:W-:Y:S01]  /*10fb0*/  IMAD.MOV.U32 R20, RZ, RZ, R78 ;  /* 0x000000ffff147224 */ /* 0x000fe200078e004e */
[----:B------:R-:W-:Y:S01]  /*10fc0*/  ULDC.64 UR6, c[0x0][0xa80] ;  /* 0x0002a00000067ab9 */ /* 0x000fe20000000a00 */
        /* <DEDUP_REMOVED lines=18> */
.L_x_3884:
[----:B------:R-:W-:Y:S05]  /*110f0*/  BSYNC B1 ;  /* 0x0000000000017941 */ /* 0x000fea0003800000 */
.L_x_3883:
[----:B------:R-:W-:Y:S04]  /*11100*/  BSSY B1, `(.L_x_3885) ;  /* 0x000001a000017945 */ /* 0x000fe80003800000 */
[----:B------:R-:W-:Y:S05]  /*11110*/  @P2 BRA `(.L_x_3886) ;  /* 0x0000000000602947 */ /* 0x000fea0003800000 */
[----:B------:R-:W-:Y:S01]  /*11120*/  IADD3 R3, P2, R76, 0x20, RZ ;  /* 0x000000204c037810 */ /* 0x000fe20007f5e0ff */
[----:B------:R-:W-:Y:S01]  /*11130*/  ULDC.64 UR6, c[0x0][0xad8] ;  /* 0x0002b60000067ab9 */ /* 0x000fe20000000a00 */
[----:B0----5:R-:W-:Y:S01]  /*11140*/  IMAD.MOV.U32 R8, RZ, RZ, R78 ;  /* 0x000000ffff087224 */ /* 0x021fe200078e004e */
[----:B------:R-:W-:Y:S01]  /*11150*/  IADD3 R10, R201, 0x40, RZ ;  /* 0x00000040c90a7810 */ /* 0x000fe20007ffe0ff */
[----:B------:R-:W-:Y:S01]  /*11160*/  IMAD.MOV.U32 R9, RZ, RZ, R83 ;  /* 0x000000ffff097224 */ /* 0x000fe200078e0053 */
[----:B------:R-:W-:Y:S01]  /*11170*/  ULDC UR4, c[0x0][0xa8c] ;  /* 0x0002a30000047ab9 */ /* 0x000fe20000000800 */
[----:B------:R-:W-:Y:S01]  /*11180*/  IMAD.X R0, RZ, RZ, R77, P2 ;  /* 0x000000ffff007224 */ /* 0x000fe200010e064d */
[----:B------:R-:W-:Y:S01]  /*11190*/  ISETP.GE.AND P3, PT, R10, UR4, PT ;  /* 0x000000040a007c0c */ /* 0x000fe2000bf66270 */
[----:B------:R-:W-:Y:S01]  /*111a0*/  IMAD.WIDE.U32 R8, R3, UR6, R8 ;  /* 0x0000000603087c25 */ /* 0x000fe2000f8e0008 */
[----:B------:R-:W-:-:S03]  /*111b0*/  ISETP.GE.AND P4, PT, R201, UR4, PT ;  /* 0x00000004c9007c0c */ /* 0x000fc6000bf86270 */
[----:B------:R-:W-:-:S04]  /*111c0*/  IMAD R0, R0, UR6, RZ ;  /* 0x0000000600007c24 */ /* 0x000fc8000f8e02ff */
        /* <DEDUP_REMOVED lines=13> */
.L_x_3886:
[----:B------:R-:W-:Y:S05]  /*112a0*/  BSYNC B1 ;  /* 0x0000000000017941 */ /* 0x000fea0003800000 */
.L_x_3885:
[----:B------:R-:W-:Y:S04]  /*112b0*/  BSSY B1, `(.L_x_3887) ;  /* 0x000001a000017945 */ /* 0x000fe80003800000 */
[----:B------:R-:W-:Y:S05]  /*112c0*/  @P0 BRA `(.L_x_3888) ;  /* 0x0000000000600947 */ /* 0x000fea0003800000 */
[----:B------:R-:W-:Y:S01]  /*112d0*/  IADD3 R3, P0, R76, 0x40, RZ ;  /* 0x000000404c037810 */ /* 0x000fe20007f1e0ff */
[C---:B-1---5:R-:W-:Y:S01]  /*112e0*/  VIADD R5, R201.reuse, 0x80 ;  /* 0x00000080c9057836 */ /* 0x062fe20000000000 */
        /* <DEDUP_REMOVED lines=15> */
[----:B------:R-:W-:Y:S02]  /*113e0*/  LEA R6, P0, R4, UR6, 0x1 ;  /* 0x0000000604067c11 */ /* 0x000fe4000f8008ff */
[----:B------:R-:W-:-:S04]  /*113f0*/  IADD3 R3, R5, R3, RZ ;  /* 0x0000000305037210 */ /* 0x000fc80007ffe0ff */
[----:B------:R-:W-:-:S05]  /*11400*/  LEA.HI.X R7, R4, UR7, R3, 0x1, P0 ;  /* 0x0000000704077c11 */ /* 0x000fca00080f0c03 */
[----:B------:R2:W-:Y:S04]  /*11410*/  @!P2 STG.E.128 desc[UR40][R6.64], R24 ;  /* 0x000000180600a986 */ /* 0x0005e8000c101d28 */
[----:B------:R2:W-:Y:S04]  /*11420*/  @!P3 STG.E.128 desc[UR40][R6.64+0x80], R40 ;  /* 0x000080280600b986 */ /* 0x0005e8000c101d28 */
[----:B------:R2:W-:Y:S04]  /*11430*/  @!P4 STG.E.128 desc[UR40][R6.64+0x100], R52 ;  /* 0x000100340600c986 */ /* 0x0005e8000c101d28 */
[----:B------:R2:W-:Y:S02]  /*11440*/  @!P5 STG.E.128 desc[UR40][R6.64+0x180], R68 ;  /* 0x000180440600d986 */ /* 0x0005e4000c101d28 */
.L_x_3888:
[----:B------:R-:W-:Y:S05]  /*11450*/  BSYNC B1 ;  /* 0x0000000000017941 */ /* 0x000fea0003800000 */
.L_x_3887:
[----:B------:R-:W-:Y:S05]  /*11460*/  @P1 BRA `(.L_x_3889) ;  /* 0x0000000c004c1947 */ /* 0x000fea0003800000 */
[----:B------:R-:W-:Y:S01]  /*11470*/  IADD3 R3, P0, R76, 0x60, RZ ;  /* 0x000000604c037810 */ /* 0x000fe20007f1e0ff */
[C---:B------:R-:W-:Y:S01]  /*11480*/  VIADD R0, R201.reuse, 0x40 ;  /* 0x00000040c9007836 */ /* 0x040fe20000000000 */
[----:B------:R-:W-:Y:S01]  /*11490*/  ULDC UR4, c[0x0][0xa8c] ;  /* 0x0002a30000047ab9 */ /* 0x000fe20000000800 */
[----:B------:R-:W-:Y:S01]  /*114a0*/  ULDC.64 UR6, c[0x0][0xad8] ;  /* 0x0002b60000067ab9 */ /* 0x000fe20000000a00 */
[----:B-1---5:R-:W-:Y:S01]  /*114b0*/  IMAD.MOV.U32 R4, RZ, RZ, R78 ;  /* 0x000000ffff047224 */ /* 0x022fe200078e004e */
        /* <DEDUP_REMOVED lines=11> */
[----:B--2---:R-:W-:Y:S02]  /*11570*/  LEA R6, P0, R4, UR6, 0x1 ;  /* 0x0000000604067c11 */ /* 0x004fe4000f8008ff */
[----:B------:R-:W-:-:S04]  /*11580*/  IADD3 R3, R5, R3, RZ ;  /* 0x0000000305037210 */ /* 0x000fc80007ffe0ff */
        /* <DEDUP_REMOVED lines=8> */
.L_x_3881:
[----:B------:R-:W0:Y:S01]  /*11610*/  S2R R0, SR_TID.X ;  /* 0x0000000000007919 */ /* 0x000e220000002100 */
[----:B------:R-:W-:Y:S01]  /*11620*/  ULDC.64 UR4, c[0x0][0xbd8] ;  /* 0x0002f60000047ab9 */ /* 0x000fe20000000a00 */
[----:B------:R-:W-:Y:S01]  /*11630*/  IMAD.MOV.U32 R3, RZ, RZ, RZ ;  /* 0x000000ffff037224 */ /* 0x000fe200078e00ff */
[----:B------:R-:W-:Y:S02]  /*11640*/  ISETP.NE.U32.AND P0, PT, RZ, UR4, PT ;  /* 0x00000004ff007c0c */ /* 0x000fe4000bf05070 */
[----:B------:R-:W-:Y:S02]  /*11650*/  IADD3 R4, P1, R217, UR4, RZ ;  /* 0x00000004d9047c10 */ /* 0x000fe4000ff3e0ff */
[----:B------:R-:W-:Y:S02]  /*11660*/  ISETP.NE.AND.EX P0, PT, RZ, UR5, PT, P0 ;  /* 0x00000005ff007c0c */ /* 0x000fe4000bf05300 */
[----:B------:R-:W-:Y:S01]  /*11670*/  IADD3.X R5, R218, UR5, RZ, P1, !PT ;  /* 0x00000005da057c10 */ /* 0x000fe20008ffe4ff */
[----:B------:R-:W-:-:S02]  /*11680*/  ULDC.64 UR4, c[0x0][0xbe0] ;  /* 0x0002f80000047ab9 */ /* 0x000fc40000000a00 */
[----:B------:R-:W-:-:S04]  /*11690*/  ISETP.NE.U32.AND P1, PT, RZ, UR4, PT ;  /* 0x00000004ff007c0c */ /* 0x000fc8000bf25070 */
[----:B------:R-:W-:-:S04]  /*116a0*/  ISETP.NE.AND.EX P1, PT, RZ, UR5, PT, P1 ;  /* 0x00000005ff007c0c */ /* 0x000fc8000bf25310 */
[----:B------:R0:W5:Y:S09]  /*116b0*/  @P0 LDG.E R3, desc[UR40][R4.64] ;  /* 0x0000002804030981 */ /* 0x000172000c1e1900 */
[----:B------:R-:W-:Y:S01]  /*116c0*/  @P1 IADD3 R6, P2, R217, UR4, RZ ;  /* 0x00000004d9061c10 */ /* 0x000fe2000ff5e0ff */
[----:B------:R-:W-:Y:S01]  /*116d0*/  ULDC UR4, c[0x0][0xa88] ;  /* 0x0002a20000047ab9 */ /* 0x000fe20000000800 */
[----:B0-----:R-:W-:-:S02]  /*116e0*/  VIADD R8, R0, 0xffffff80 ;  /* 0xffffff8000087836 */ /* 0x001fc40000000000 */
[----:B------:R-:W-:Y:S01]  /*116f0*/  @P1 IADD3.X R7, R218, UR5, RZ, P2, !PT ;  /* 0x00000005da071c10 */ /* 0x000fe200097fe4ff */
[----:B------:R-:W-:-:S06]  /*11700*/  IMAD.U32 R0, RZ, RZ, UR4 ;  /* 0x00000004ff007e24 */ /* 0x000fcc000f8e00ff */
[----:B------:R0:W5:Y:S01]  /*11710*/  @P1 LDG.E R0, desc[UR40][R6.64] ;  /* 0x0000002806001981 */ /* 0x000162000c1e1900 */
[----:B------:R-:W-:Y:S01]  /*11720*/  ISETP.GT.AND P2, PT, R8, 0x7f, PT ;  /* 0x0000007f0800780c */ /* 0x000fe20003f44270 */
[----:B------:R-:W-:-:S12]  /*11730*/  @P1 BRA `(.L_x_3890) ;  /* 0x0000000000101947 */ /* 0x000fd80003800000 */
[----:B------:R-:W-:Y:S05]  /*11740*/  @!P0 BRA `(.L_x_3890) ;  /* 0x00000000000c8947 */ /* 0x000fea0003800000 */
[----:B0-----:R-:W2:Y:S04]  /*11750*/  LDG.E R7, desc[UR40][R4.64] ;  /* 0x0000002804077981 */ /* 0x001ea8000c1e1900 */
[----:B-----5:R-:W2:Y:S02]  /*11760*/  LDG.E R0, desc[UR40][R4.64+0x4] ;  /* 0x0000042804007981 */ /* 0x020ea4000c1e1900 */
[----:B--2---:R-:W-:-:S07]  /*11770*/  IMAD.IADD R0, R0, 0x1, -R7 ;  /* 0x0000000100007824 */ /* 0x004fce00078e0a07 */
.L_x_3890:
[----:B------:R-:W-:Y:S01]  /*11780*/  BSSY B1, `(.L_x_3891) ;  /* 0x000001d000017945 */ /* 0x000fe20003800000 */
[----:B------:R-:W-:Y:S02]  /*11790*/  SHF.R.S32.HI R9, RZ, 0x1f, R216 ;  /* 0x0000001fff097819 */ /* 0x000fe400000114d8 */
[----:B------:R-:W-:Y:S02]  /*117a0*/  SHF.R.S32.HI R10, RZ, 0x1f, R201 ;  /* 0x0000001fff0a7819 */ /* 0x000fe400000114c9 */
[----:B------:R-:W-:Y:S02]  /*117b0*/  SEL R225, R225, RZ, !P0 ;  /* 0x000000ffe1e17207 */ /* 0x000fe40004000000 */
[----:B------:R-:W-:Y:S02]  /*117c0*/  SEL R231, R231, RZ, !P0 ;  /* 0x000000ffe7e77207 */ /* 0x000fe40004000000 */
[----:B-----5:R-:W-:Y:S01]  /*117d0*/  SHF.R.S32.HI R8, RZ, 0x1f, R3 ;  /* 0x0000001fff087819 */ /* 0x020fe20000011403 */
[----:B------:R-:W-:Y:S06]  /*117e0*/  @P2 BRA `(.L_x_3892) ;  /* 0x0000000000582947 */ /* 0x000fec0003800000 */
[----:B------:R-:W5:Y:S02]  /*117f0*/  S2R R4, SR_TID.X ;  /* 0x0000000000047919 */ /* 0x000f640000002100 */
[----:B-----5:R-:W-:-:S05]  /*11800*/  LEA R4, R229, R4, 0x7 ;  /* 0x00000004e5047211 */ /* 0x020fca00078e38ff */
[----:B------:R-:W-:-:S05]  /*11810*/  VIADD R5, R4, 0xffffff80 ;  /* 0xffffff8004057836 */ /* 0x000fca0000000000 */
[----:B------:R-:W-:-:S13]  /*11820*/  ISETP.GE.AND P0, PT, R5, R0, PT ;  /* 0x000000000500720c */ /* 0x000fda0003f06270 */
[----:B------:R-:W-:Y:S05]  /*11830*/  @P0 BRA `(.L_x_3892) ;  /* 0x0000000000440947 */ /* 0x000fea0003800000 */
[----:B------:R-:W-:Y:S01]  /*11840*/  IADD3 R4, P0, R5, R3, RZ ;  /* 0x0000000305047210 */ /* 0x000fe20007f1e0ff */
[----:B------:R-:W-:Y:S02]  /*11850*/  ULDC.64 UR4, c[0x0][0xb70] ;  /* 0x0002dc0000047ab9 */ /* 0x000fe40000000a00 */
[----:B0-----:R-:W-:Y:S01]  /*11860*/  IMAD R7, R9, UR4, RZ ;  /* 0x0000000409077c24 */ /* 0x001fe2000f8e02ff */
        /* <DEDUP_REMOVED lines=14> */
.L_x_3892:
[----:B------:R-:W-:Y:S05]  /*11950*/  BSYNC B1 ;  /* 0x0000000000017941 */ /* 0x000fea0003800000 */
.L_x_3891:
[----:B------:R-:W-:Y:S01]  /*11960*/  ULDC.64 UR4, c[0x0][0xaa0] ;  /* 0x0002a80000047ab9 */ /* 0x000fe20000000a00 */
[----:B0-----:R-:W-:Y:S01]  /*11970*/  MOV R5, R10 ;  /* 0x0000000a00057202 */ /* 0x001fe20000000f00 */
        /* <DEDUP_REMOVED lines=47> */
.L_x_3894:
[----:B------:R-:W-:Y:S05]  /*11c70*/  BSYNC B1 ;  /* 0x0000000000017941 */ /* 0x000fea0003800000 */
.L_x_3893:
        /* <DEDUP_REMOVED lines=28> */
.L_x_3896:
[----:B------:R-:W-:Y:S05]  /*11e40*/  BSYNC B1 ;  /* 0x0000000000017941 */ /* 0x000fea0003800000 */
.L_x_3895:
        /* <DEDUP_REMOVED lines=27> */
.L_x_3898:
[----:B------:R-:W-:Y:S05]  /*12000*/  BSYNC B1 ;  /* 0x0000000000017941 */ /* 0x000fea0003800000 */
.L_x_3897:
        /* <DEDUP_REMOVED lines=25> */
.L_x_3889:
[----:B------:R-:W-:Y:S05]  /*121a0*/  BSYNC B0 ;  /* 0x0000000000007941 */ /* 0x000fea0003800000 */
.L_x_3880:
[----:B------:R-:W-:Y:S02]  /*121b0*/  ULDC UR4, c[0x0][0xc14] ;  /* 0x0003050000047ab9 */ /* 0x000fe40000000800 */
[----:B----4-:R-:W-:-:S13]  /*121c0*/  ISETP.GE.AND P0, PT, R207, UR4, PT ;  /* 0x00000004cf007c0c */ /* 0x010fda000bf06270 */
[----:B------:R-:W-:Y:S05]  /*121d0*/  @!P0 BRA `(.L_x_3899) ;  /* 0xfffffeec00748947 */ /* 0x000fea000383ffff */
[----:B------:R-:W-:Y:S05]  /*121e0*/  BRA `(.L_x_3745) ;  /* 0x0000005800bc7947 */ /* 0x000fea0003800000 */
.L_x_3743:
[----:B------:R-:W-:-:S08]  /*121f0*/  NOP ;  /* 0x0000000000007918 */ /* 0x000fd00000000000 */
[----:B------:R-:W0:-:S00]  /*12200*/  USETMAXREG.DEALLOC.CTAPOOL 0x18 ;  /* 0x00000018000079c8 */ /* 0x000e0000080e0500 */
[----:B0-----:R-:W-:-:S06]  /*12210*/  LOP3.LUT R0, R0, 0x3, RZ, 0xc0, !PT ;  /* 0x0000000300007812 */ /* 0x001fcc00078ec0ff */
[----:B------:R-:W0:Y:S02]  /*12220*/  SHFL.IDX PT, R0, R0, RZ, 0x1f ;  /* 0x00001fff00007589 */ /* 0x000e2400000e0000 */
[----:B0-----:R-:W-:-:S13]  /*12230*/  ISETP.NE.AND P0, PT, R0, RZ, PT ;  /* 0x000000ff0000720c */ /* 0x001fda0003f05270 */
[----:B------:R-:W-:Y:S05]  /*12240*/  @P0 BRA `(.L_x_3745) ;  /* 0x0000005800a40947 */ /* 0x000fea0003800000 */
[----:B------:R-:W2:Y:S01]  /*12250*/  LDL.LU R6, [R1] ;  /* 0x0000000001067983 */ /* 0x000ea20000300800 */
        /* <DEDUP_REMOVED lines=25> */
[----:B0-----:R-:W-:-:S04]  /*123f0*/  SEL R5, R4, RZ, P0 ;  /* 0x000000ff04057207 */ /* 0x001fc80000000000 */
[----:B------:R-:W-:-:S05]  /*12400*/  IADD3 R5, R0, R5, RZ ;  /* 0x0000000500057210 */ /* 0x000fca0007ffe0ff */
        /* <DEDUP_REMOVED lines=18> */
[----:B------:R2:W-:Y:S01]  /*12530*/  STL [R1], R6 ;  /* 0x0000000601007387 */ /* 0x0005e20000100800 */
[----:B0-----:R-:W-:-:S05]  /*12540*/  IMAD R4, R2, UR4, RZ ;  /* 0x0000000402047c24 */ /* 0x001fca000f8e02ff */
[----:B-1----:R-:W-:Y:S01]  /*12550*/  ISETP.GT.AND P0, PT, R4, UR6, PT ;  /* 0x0000000604007c0c */ /* 0x002fe2000bf04270 */
[----:B------:R-:W-:-:S12]  /*12560*/  IMAD.MOV.U32 R5, RZ, RZ, R4 ;  /* 0x000000ffff057224 */ /* 0x000fd800078e0004 */
[----:B--2---:R-:W-:Y:S05]  /*12570*/  @P0 BRA `(.L_x_3900) ;  /* 0x0000000000bc0947 */ /* 0x004fea0003800000 */
[----:B------:R-:W-:Y:S01]  /*12580*/  MOV R4, R5 ;  /* 0x0000000500047202 */ /* 0x000fe20000000f00 */
[----:B------:R-:W-:Y:S01]  /*12590*/  IMAD.MOV.U32 R19, RZ, RZ, RZ ;  /* 0x000000ffff137224 */ /* 0x000fe200078e00ff */
[----:B------:R-:W-:Y:S01]  /*125a0*/  ULDC UR5, c[0x0][0xc14] ;  /* 0x0003050000057ab9 */ /* 0x000fe20000000800 */
[----:B------:R-:W-:Y:S01]  /*125b0*/  ULDC UR7, c[0x0][0xc14] ;  /* 0x0003050000077ab9 */ /* 0x000fe20000000800 */
[----:B------:R-:W-:-:S05]  /*125c0*/  ULDC UR4, c[0x0][0xc10] ;  /* 0x0003040000047ab9 */ /* 0x000fca0000000800 */
.L_x_3904:
[----:B------:R-:W-:Y:S02]  /*125d0*/  VIADD R0, R19, 0x1f ;  /* 0x0000001f13007836 */ /* 0x000fe40000000000 */
[----:B------:R-:W-:-:S03]  /*125e0*/  IMAD.U32 R19, RZ, RZ, UR7 ;  /* 0x00000007ff137e24 */ /* 0x000fc6000f8e00ff */
[----:B------:R-:W-:-:S13]  /*125f0*/  ISETP.GE.AND P0, PT, R0, UR5, PT ;  /* 0x0000000500007c0c */ /* 0x000fda000bf06270 */
[----:B------:R-:W-:Y:S05]  /*12600*/  @P0 BRA `(.L_x_3901) ;  /* 0x0000000400c80947 */ /* 0x000fea0003800000 */
[----:B------:R-:W0:Y:S01]  /*12610*/  S2R R2, SR_TID.X ;  /* 0x0000000000027919 */ /* 0x000e220000002100 */
[----:B------:R-:W-:Y:S01]  /*12620*/  IMAD.MOV.U32 R19, RZ, RZ, R0 ;  /* 0x000000ffff137224 */ /* 0x000fe200078e0000 */
[----:B------:R-:W-:Y:S01]  /*12630*/  BSSY B0, `(.L_x_3902) ;  /* 0x000000a000007945 */ /* 0x000fe20003800000 */
[----:B------:R-:W-:Y:S02]  /*12640*/  MOV R17, RZ ;  /* 0x000000ff00117202 */ /* 0x000fe40000000f00 */
        /* <DEDUP_REMOVED lines=8> */
.L_x_3903:
[----:B------:R-:W-:Y:S05]  /*126d0*/  BSYNC B0 ;  /* 0x0000000000007941 */ /* 0x000fea0003800000 */
.L_x_3902:
        /* <DEDUP_REMOVED lines=21> */
[----:B0-----:R-:W-:-:S05]  /*12830*/  IMAD R5, R6, UR4, RZ ;  /* 0x0000000406057c24 */ /* 0x001fca000f8e02ff */
[----:B------:R-:W-:-:S04]  /*12840*/  IADD3 R4, R5, R4, RZ ;  /* 0x0000000405047210 */ /* 0x000fc80007ffe0ff */
[----:B------:R-:W-:-:S13]  /*12850*/  ISETP.GT.AND P0, PT, R4, UR6, PT ;  /* 0x0000000604007c0c */ /* 0x000fda000bf04270 */
[----:B------:R-:W-:Y:S05]  /*12860*/  @!P0 BRA `(.L_x_3904) ;  /* 0xfffffffc00588947 */ /* 0x000fea000383ffff */
.L_x_3900:
        /* <DEDUP_REMOVED lines=20> */
.L_x_3905:
[----:B-12---:R-:W-:Y:S01]  /*129b0*/  IMAD.MOV R0, RZ, RZ, -R3 ;  /* 0x000000ffff007224 */ /* 0x006fe200078e0a03 */
[----:B------:R-:W-:Y:S01]  /*129c0*/  MOV R2, RZ ;  /* 0x000000ff00027202 */ /* 0x000fe20000000f00 */
[----:B---3--:R-:W-:Y:S02]  /*129d0*/  IMAD R16, R16, UR4, R5 ;  /* 0x0000000410107c24 */ /* 0x008fe4000f8e0205 */
[----:B------:R-:W-:Y:S01]  /*129e0*/  IMAD R5, R0, R9, RZ ;  /* 0x0000000900057224 */ /* 0x000fe200078e02ff */
[----:B------:R-:W-:-:S03]  /*129f0*/  IABS R0, R6 ;  /* 0x0000000600007213 */ /* 0x000fc60000000000 */
        /* <DEDUP_REMOVED lines=17> */
[----:B------:R-:W-:-:S03]  /*12b10*/  IMAD.MOV R2, RZ, RZ, -R2 ;  /* 0x000000ffff027224 */ /* 0x000fc600078e0a02 */
[----:B------:R-:W-:Y:S01]  /*12b20*/  IADD3 R3, -R0, RZ, RZ ;  /* 0x000000ff00037210 */ /* 0x000fe20007ffe1ff */
        /* <DEDUP_REMOVED lines=17> */
[----:B------:R-:W-:Y:S01]  /*12c40*/  @!P0 IMAD.IADD R3, R3, 0x1, -R4 ;  /* 0x0000000103038824 */ /* 0x000fe200078e0a04 */
[----:B------:R-:W-:-:S04]  /*12c50*/  @!P0 IADD3 R2, R2, 0x1, RZ ;  /* 0x0000000102028810 */ /* 0x000fc80007ffe0ff */
        /* <DEDUP_REMOVED lines=10> */
[----:B------:R-:W-:-:S04]  /*12d00*/  LOP3.LUT R2, RZ, R2, RZ, 0x33, !PT ;  /* 0x00000002ff027212 */ /* 0x000fc800078e33ff */
[----:B------:R-:W-:Y:S01]  /*12d10*/  IADD3 R17, R17, R2, RZ ;  /* 0x0000000211117210 */ /* 0x000fe20007ffe0ff */
[----:B------:R-:W-:Y:S06]  /*12d20*/  BRA `(.L_x_3906) ;  /* 0x00000000000c7947 */ /* 0x000fec0003800000 */
.L_x_3901:
[----:B------:R-:W-:Y:S02]  /*12d30*/  IMAD.MOV.U32 R17, RZ, RZ, RZ ;  /* 0x000000ffff117224 */ /* 0x000fe400078e00ff */
[----:B------:R-:W-:Y:S02]  /*12d40*/  IMAD.U32 R16, RZ, RZ, UR6 ;  /* 0x00000006ff107e24 */ /* 0x000fe4000f8e00ff */
[----:B------:R-:W-:-:S07]  /*12d50*/  IMAD.MOV.U32 R18, RZ, RZ, RZ ;  /* 0x000000ffff127224 */ /* 0x000fce00078e00ff */
.L_x_3906:
        /* <DEDUP_REMOVED lines=16> */
[----:B------:R-:W-:Y:S01]  /*12e60*/  ULDC.64 UR38, c[0x0][0x198] ;  /* 0x0000660000267ab9 */ /* 0x000fe20000000a00 */
[----:B------:R-:W-:Y:S02]  /*12e70*/  ULDC UR37, c[0x0][0xc] ;  /* 0x0000030000257ab9 */ /* 0x000fe40000000800 */
[----:B------:R1:W-:Y:S04]  /*12e80*/  STL [R1+0x8], R0 ;  /* 0x0000080001007387 */ /* 0x0003e80000100800 */
[----:B------:R1:W-:Y:S04]  /*12e90*/  STL [R1+0x4], RZ ;  /* 0x000004ff01007387 */ /* 0x0003e80000100800 */
[----:B------:R1:W-:Y:S04]  /*12ea0*/  STL [R1+0xc], R0 ;  /* 0x00000c0001007387 */ /* 0x0003e80000100800 */
[----:B------:R1:W-:Y:S02]  /*12eb0*/  STL [R1+0x28], RZ ;  /* 0x000028ff01007387 */ /* 0x0003e40000100800 */
.L_x_3991:
[----:B--2---:R-:W2:Y:S02]  /*12ec0*/  LDC.64 R2, c[0x0][0xc60] ;  /* 0x00031800ff027b82 */ /* 0x004ea40000000a00 */
[----:B--2---:R-:W-:-:S05]  /*12ed0*/  IMAD.WIDE R2, R19, 0x4, R2 ;  /* 0x0000000413027825 */ /* 0x004fca00078e0202 */
[----:B01----:R-:W1:Y:S01]  /*12ee0*/  LDG.E R11, desc[UR40][R2.64] ;  /* 0x00000028020b7981 */ /* 0x003e62000c1e1900 */
[----:B------:R-:W-:Y:S05]  /*12ef0*/  YIELD ;  /* 0x0000000000007946 */ /* 0x000fea0003800000 */
[----:B------:R-:W-:Y:S01]  /*12f00*/  ULDC.64 UR4, c[0x0][0xa28] ;  /* 0x00028a0000047ab9 */ /* 0x000fe20000000a00 */
[----:B------:R-:W-:Y:S02]  /*12f10*/  CS2R R8, SRZ ;  /* 0x0000000000087805 */ /* 0x000fe4000001ff00 */
[----:B------:R-:W-:Y:S01]  /*12f20*/  ISETP.NE.U32.AND P0, PT, RZ, UR4, PT ;  /* 0x00000004ff007c0c */ /* 0x000fe2000bf05070 */
[----:B------:R-:W-:Y:S01]  /*12f30*/  ULDC.64 UR8, c[0x0][0xa08] ;  /* 0x0002820000087ab9 */ /* 0x000fe20000000a00 */
[----:B------:R-:W-:-:S02]  /*12f40*/  ULDC.64 UR10, c[0x0][0xa10] ;  /* 0x00028400000a7ab9 */ /* 0x000fc40000000a00 */
[----:B------:R-:W-:Y:S02]  /*12f50*/  ISETP.NE.AND.EX P0, PT, RZ, UR5, PT, P0 ;  /* 0x00000005ff007c0c */ /* 0x000fe4000bf05300 */
[----:B-1----:R-:W-:Y:S01]  /*12f60*/  SHF.R.S32.HI R0, RZ, 0x1f, R11 ;  /* 0x0000001fff007819 */ /* 0x002fe2000001140b */
[----:B------:R-:W-:Y:S10]  /*12f70*/  STL [R1+0x18], R11 ;  /* 0x0000180b01007387 */ /* 0x000ff40000100800 */
[----:B------:R-:W-:-:S04]  /*12f80*/  @P0 LEA R2, P1, R11, UR4, 0x2 ;  /* 0x000000040b020c11 */ /* 0x000fc8000f8210ff */
[----:B------:R-:W-:Y:S01]  /*12f90*/  @P0 LEA.HI.X R3, R11, UR5, R0, 0x2, P1 ;  /* 0x000000050b030c11 */ /* 0x000fe200088f1400 */
[----:B------:R-:W-:-:S04]  /*12fa0*/  ULDC.64 UR4, c[0x0][0xa18] ;  /* 0x0002860000047ab9 */ /* 0x000fc80000000a00 */
[----:B------:R0:W5:Y:S01]  /*12fb0*/  @P0 LDG.E R8, desc[UR40][R2.64] ;  /* 0x0000002802080981 */ /* 0x000162000c1e1900 */
[----:B------:R-:W-:Y:S02]  /*12fc0*/  ISETP.NE.U32.AND P0, PT, RZ, UR4, PT ;  /* 0x00000004ff007c0c */ /* 0x000fe4000bf05070 */
[C---:B------:R-:W-:Y:S02]  /*12fd0*/  SHF.L.U32 R15, R11.reuse, 0x2, RZ ;  /* 0x000000020b0f7819 */ /* 0x040fe400000006ff */
[----:B------:R-:W-:Y:S02]  /*12fe0*/  ISETP.NE.AND.EX P0, PT, RZ, UR5, PT, P0 ;  /* 0x00000005ff007c0c */ /* 0x000fe4000bf05300 */
[----:B------:R-:W-:Y:S01]  /*12ff0*/  SHF.L.U64.HI R14, R11, 0x2, R0 ;  /* 0x000000020b0e7819 */ /* 0x000fe20000010200 */
[----:B------:R-:W-:Y:S01]  /*13000*/  STL [R1+0x20], R15 ;  /* 0x0000200f01007387 */ /* 0x000fe20000100800 */
[----:B------:R-:W-:-:S03]  /*13010*/  ULDC UR6, c[0x0][0x338] ;  /* 0x0000ce0000067ab9 */ /* 0x000fc60000000800 */
[----:B------:R-:W-:Y:S06]  /*13020*/  STL [R1+0x24], R14 ;  /* 0x0000240e01007387 */ /* 0x000fec0000100800 */
[----:B------:R-:W-:-:S04]  /*13030*/  @P0 IADD3 R12, P1, R15, UR4, RZ ;  /* 0x000000040f0c0c10 */ /* 0x000fc8000ff3e0ff */
[C---:B------:R-:W-:Y:S01]  /*13040*/  @P0 IADD3.X R13, R14.reuse, UR5, RZ, P1, !PT ;  /* 0x000000050e0d0c10 */ /* 0x040fe20008ffe4ff */
[----:B------:R-:W-:Y:S02]  /*13050*/  ULDC.64 UR4, c[0x0][0xa00] ;  /* 0x0002800000047ab9 */ /* 0x000fe40000000a00 */
[----:B------:R-:W-:Y:S02]  /*13060*/  ISETP.NE.U32.AND P2, PT, RZ, UR4, PT ;  /* 0x00000004ff007c0c */ /* 0x000fe4000bf45070 */
[C---:B0-----:R-:W-:Y:S02]  /*13070*/  IADD3 R2, P1, R15.reuse, UR4, RZ ;  /* 0x000000040f027c10 */ /* 0x041fe4000ff3e0ff */
[----:B------:R-:W-:Y:S02]  /*13080*/  ISETP.NE.AND.EX P2, PT, RZ, UR5, PT, P2 ;  /* 0x00000005ff007c0c */ /* 0x000fe4000bf45320 */
[----:B------:R-:W-:Y:S01]  /*13090*/  IADD3.X R3, R14, UR5, RZ, P1, !PT ;  /* 0x000000050e037c10 */ /* 0x000fe20008ffe4ff */
[----:B------:R-:W-:Y:S01]  /*130a0*/  ULDC UR4, c[0x0][0x288] ;  /* 0x0000a20000047ab9 */ /* 0x000fe20000000800 */
[----:B------:R-:W-:Y:S01]  /*130b0*/  IADD3 R6, P1, R15, UR8, RZ ;  /* 0x000000080f067c10 */ /* 0x000fe2000ff3e0ff */
[----:B------:R-:W-:Y:S01]  /*130c0*/  IMAD.U32 R10, RZ, RZ, UR4 ;  /* 0x00000004ff0a7e24 */ /* 0x000fe2000f8e00ff */
[----:B------:R-:W-:-:S02]  /*130d0*/  ULDC.64 UR4, c[0x0][0x3f8] ;  /* 0x0000fe0000047ab9 */ /* 0x000fc40000000a00 */
[----:B------:R-:W-:-:S03]  /*130e0*/  IADD3.X R7, R14, UR9, RZ, P1, !PT ;  /* 0x000000090e077c10 */ /* 0x000fc60008ffe4ff */
[----:B------:R0:W5:Y:S04]  /*130f0*/  @P0 LDG.E R10, desc[UR40][R12.64] ;  /* 0x000000280c0a0981 */ /* 0x000168000c1e1900 */
[----:B------:R-:W2:Y:S01]  /*13100*/  @P2 LDG.E R9, desc[UR40][R2.64] ;  /* 0x0000002802092981 */ /* 0x000ea2000c1e1900 */
[----:B------:R-:W-:Y:S01]  /*13110*/  UISETP.NE.U32.AND UP0, UPT, UR4, URZ, UPT ;  /* 0x0000003f0400728c */ /* 0x000fe2000bf05070 */
[----:B------:R-:W-:Y:S02]  /*13120*/  IADD3 R4, P1, R15, UR10, RZ ;  /* 0x0000000a0f047c10 */ /* 0x000fe4000ff3e0ff */
[----:B------:R-:W-:Y:S01]  /*13130*/  ULDC UR4, c[0x0][0x404] ;  /* 0x0001010000047ab9 */ /* 0x000fe20000000800 */
[----:B------:R-:W-:Y:S01]  /*13140*/  UISETP.NE.AND.EX UP0, UPT, UR5, URZ, UPT, UP0 ;  /* 0x0000003f0500728c */ /* 0x000fe2000bf05300 */
[----:B------:R-:W-:-:S02]  /*13150*/  IADD3.X R5, R14, UR11, RZ, P1, !PT ;  /* 0x0000000b0e057c10 */ /* 0x000fc40008ffe4ff */
[----:B------:R-:W-:Y:S01]  /*13160*/  ISETP.NE.U32.AND P1, PT, RZ, UR8, PT ;  /* 0x00000008ff007c0c */ /* 0x000fe2000bf25070 */
[----:B------:R-:W-:Y:S01]  /*13170*/  USEL UR4, UR4, 0x1, UP0 ;  /* 0x0000000104047887 */ /* 0x000fe20008000000 */
[----:B------:R-:W-:Y:S02]  /*13180*/  ULDC UR5, c[0x0][0x2e0] ;  /* 0x0000b80000057ab9 */ /* 0x000fe40000000800 */
[----:B------:R-:W-:Y:S01]  /*13190*/  ISETP.NE.AND.EX P3, PT, RZ, UR9, PT, P1 ;  /* 0x00000009ff007c0c */ /* 0x000fe2000bf65310 */
[----:B------:R-:W-:Y:S01]  /*131a0*/  UIMAD UR4, UR4, UR5, URZ ;  /* 0x00000005040472a4 */ /* 0x000fe2000f8e023f */
[----:B------:R-:W-:Y:S01]  /*131b0*/  ISETP.NE.U32.AND P1, PT, RZ, UR10, PT ;  /* 0x0000000aff007c0c */ /* 0x000fe2000bf25070 */
[----:B------:R-:W-:-:S03]  /*131c0*/  IMAD.U32 R0, RZ, RZ, UR6 ;  /* 0x00000006ff007e24 */ /* 0x000fc6000f8e00ff */
[----:B------:R-:W-:Y:S01]  /*131d0*/  ISETP.NE.AND.EX P1, PT, RZ, UR11, PT, P1 ;  /* 0x0000000bff007c0c */ /* 0x000fe2000bf25310 */
[----:B--2---:R1:W-:Y:S02]  /*131e0*/  STL [R1+0x2c], R9 ;  /* 0x00002c0901007387 */ /* 0x0043e40000100800 */
[----:B-1----:R-:W-:Y:S01]  /*131f0*/  IMAD.U32 R9, RZ, RZ, UR4 ;  /* 0x00000004ff097e24 */ /* 0x002fe2000f8e00ff */
[----:B0-----:R-:W-:Y:S09]  /*13200*/  @P0 BRA `(.L_x_3908) ;  /* 0x0000000000100947 */ /* 0x001ff20003800000 */
[----:B------:R-:W-:Y:S05]  /*13210*/  @!P2 BRA `(.L_x_3908) ;  /* 0x00000000000ca947 */ /* 0x000fea0003800000 */
[----:B-----5:R-:W2:Y:S04]  /*13220*/  LDG.E R10, desc[UR40][R2.64] ;  /* 0x00000028020a7981 */ /* 0x020ea8000c1e1900 */
[----:B------:R-:W2:Y:S02]  /*13230*/  LDG.E R2, desc[UR40][R2.64+0x4] ;  /* 0x0000042802027981 */ /* 0x000ea4000c1e1900 */
[----:B--2---:R-:W-:-:S07]  /*13240*/  IMAD.IADD R10, R2, 0x1, -R10 ;  /* 0x00000001020a7824 */ /* 0x004fce00078e0a0a */
.L_x_3908:
[----:B------:R-:W-:Y:S01]  /*13250*/  IMAD.MOV.U32 R2, RZ, RZ, RZ ;  /* 0x000000ffff027224 */ /* 0x000fe200078e00ff */
[----:B------:R-:W-:Y:S01]  /*13260*/  MOV R20, RZ ;  /* 0x000000ff00147202 */ /* 0x000fe20000000f00 */
[----:B------:R-:W-:-:S04]  /*13270*/  ULDC.64 UR4, c[0x0][0xa20] ;  /* 0x0002880000047ab9 */ /* 0x000fc80000000a00 */
[----:B------:R-:W2:Y:S04]  /*13280*/  @P3 LDG.E R2, desc[UR40][R6.64] ;  /* 0x0000002806023981 */ /* 0x000ea8000c1e1900 */
[----:B------:R0:W5:Y:S01]  /*13290*/  @P1 LDG.E R20, desc[UR40][R4.64] ;  /* 0x0000002804141981 */ /* 0x000162000c1e1900 */
[----:B------:R-:W-:-:S04]  /*132a0*/  ISETP.NE.U32.AND P0, PT, RZ, UR4, PT ;  /* 0x00000004ff007c0c */ /* 0x000fc8000bf05070 */
[----:B------:R-:W-:Y:S01]  /*132b0*/  ISETP.NE.AND.EX P0, PT, RZ, UR5, PT, P0 ;  /* 0x00000005ff007c0c */ /* 0x000fe2000bf05300 */
[----:B--2--5:R-:W-:-:S05]  /*132c0*/  IMAD.IADD R2, R2, 0x1, R8 ;  /* 0x0000000102027824 */ /* 0x024fca00078e0208 */
[----:B------:R0:W-:Y:S07]  /*132d0*/  STL [R1+0x10], R2 ;  /* 0x0000100201007387 */ /* 0x0001ee0000100800 */
[----:B------:R-:W-:Y:S05]  /*132e0*/  @!P0 BRA `(.L_x_3909) ;  /* 0x0000000000108947 */ /* 0x000fea0003800000 */
[----:B0-----:R-:W-:-:S04]  /*132f0*/  IADD3 R2, P0, R15, UR4, RZ ;  /* 0x000000040f027c10 */ /* 0x001fc8000ff1e0ff */
[----:B------:R-:W-:-:S05]  /*13300*/  IADD3.X R3, R14, UR5, RZ, P0, !PT ;  /* 0x000000050e037c10 */ /* 0x000fca00087fe4ff */
[----:B------:R0:W5:Y:S01]  /*13310*/  LDG.E R9, desc[UR40][R2.64] ;  /* 0x0000002802097981 */ /* 0x000162000c1e1900 */
[----:B------:R-:W-:Y:S05]  /*13320*/  BRA `(.L_x_3910) ;  /* 0x0000000000107947 */ /* 0x000fea0003800000 */
.L_x_3909:
[----:B------:R-:W-:Y:S05]  /*13330*/  @!P3 BRA `(.L_x_3910) ;  /* 0x00000000000cb947 */ /* 0x000fea0003800000 */
[----:B------:R-:W2:Y:S04]  /*13340*/  LDG.E R9, desc[UR40][R6.64] ;  /* 0x0000002806097981 */ /* 0x000ea8000c1e1900 */
[----:B------:R-:W2:Y:S02]  /*13350*/  LDG.E R6, desc[UR40][R6.64+0x4] ;  /* 0x0000042806067981 */ /* 0x000ea4000c1e1900 */
[----:B--2---:R-:W-:-:S07]  /*13360*/  IMAD.IADD R9, R6, 0x1, -R9 ;  /* 0x0000000106097824 */ /* 0x004fce00078e0a09 */
.L_x_3910:
[----:B0-----:R-:W2:Y:S01]  /*13370*/  @P1 LDG.E R2, desc[UR40][R4.64] ;  /* 0x0000002804021981 */ /* 0x001ea2000c1e1900 */
[----:B-----5:R-:W-:-:S03]  /*13380*/  IMAD.IADD R9, R9, 0x1, -R8 ;  /* 0x0000000109097824 */ /* 0x020fc600078e0a08 */
[----:B------:R-:W2:Y:S01]  /*13390*/  @P1 LDG.E R4, desc[UR40][R4.64+0x4] ;  /* 0x0000042804041981 */ /* 0x000ea2000c1e1900 */
[----:B------:R-:W-:Y:S01]  /*133a0*/  LEA R3, R17, 0xdf, 0x7 ;  /* 0x000000df11037811 */ /* 0x000fe200078e38ff */
[----:B------:R-:W-:Y:S01]  /*133b0*/  BSSY B0, `(.L_x_3911) ;  /* 0x00000ee000007945 */ /* 0x000fe20003800000 */
[----:B------:R-:W-:Y:S01]  /*133c0*/  PLOP3.LUT P2, PT, PT, PT, PT, 0x80, 0x0 ;  /* 0x000000000000781c */ /* 0x000fe20003f4f070 */
[----:B--2---:R-:W-:-:S04]  /*133d0*/  @P1 IMAD.IADD R0, R4, 0x1, -R2 ;  /* 0x0000000104001824 */ /* 0x004fc800078e0a02 */
[----:B------:R-:W-:-:S05]  /*133e0*/  IMAD.IADD R2, R9, 0x1, R0 ;  /* 0x0000000109027824 */ /* 0x000fca00078e0200 */
[C---:B------:R-:W-:Y:S02]  /*133f0*/  IADD3 R3, R2.reuse, R3, -R10 ;  /* 0x0000000302037210 */ /* 0x040fe40007ffe80a */
[----:B------:R-:W-:-:S05]  /*13400*/  IADD3 R2, R2, 0x5f, RZ ;  /* 0x0000005f02027810 */ /* 0x000fca0007ffe0ff */
[----:B------:R-:W-:-:S04]  /*13410*/  IMAD.HI R2, R2, 0x2aaaaaab, RZ ;  /* 0x2aaaaaab02027827 */ /* 0x000fc800078e02ff */
[----:B------:R-:W-:Y:S01]  /*13420*/  IMAD.HI R3, R3, 0x2aaaaaab, RZ ;  /* 0x2aaaaaab03037827 */ /* 0x000fe200078e02ff */
[----:B------:R-:W-:-:S04]  /*13430*/  SHF.R.U32.HI R4, RZ, 0x1f, R2 ;  /* 0x0000001fff047819 */ /* 0x000fc80000011602 */
[----:B------:R-:W-:Y:S02]  /*13440*/  LEA.HI.SX32 R4, R2, R4, 0x1c ;  /* 0x0000000402047211 */ /* 0x000fe400078fe2ff */
[----:B------:R-:W-:-:S04]  /*13450*/  SHF.R.U32.HI R2, RZ, 0x1f, R3 ;  /* 0x0000001fff027819 */ /* 0x000fc80000011603 */
[----:B------:R-:W-:-:S04]  /*13460*/  LEA.HI.SX32 R2, R3, R2, 0x1c ;  /* 0x0000000203027211 */ /* 0x000fc800078fe2ff */
[----:B------:R-:W-:-:S05]  /*13470*/  VIMNMX R6, R4, R2, PT ;  /* 0x0000000204067248 */ /* 0x000fca0003fe0100 */
[--C-:B------:R-:W-:Y:S02]  /*13480*/  IMAD R2, R6, 0x60, -R9.reuse ;  /* 0x0000006006027824 */ /* 0x100fe400078e0a09 */
[----:B------:R-:W-:-:S03]  /*13490*/  IMAD.MOV R9, RZ, RZ, -R9 ;  /* 0x000000ffff097224 */ /* 0x000fc600078e0a09 */
[----:B------:R-:W-:Y:S02]  /*134a0*/  VIMNMX R2, R2, R0, PT ;  /* 0x0000000002027248 */ /* 0x000fe40003fe0100 */
[----:B------:R-:W-:-:S04]  /*134b0*/  VIMNMX R9, RZ, R9, !PT ;  /* 0x00000009ff097248 */ /* 0x000fc80007fe0100 */
[----:B------:R-:W-:Y:S01]  /*134c0*/  ISETP.GT.AND P0, PT, R2, R9, PT ;  /* 0x000000090200720c */ /* 0x000fe20003f04270 */
[----:B------:R0:W-:-:S12]  /*134d0*/  STL [R1+0x1c], R6 ;  /* 0x00001c0601007387 */ /* 0x0001d80000100800 */
[----:B------:R-:W-:Y:S02]  /*134e0*/  @P0 VIADD R4, R2, 0x5f ;  /* 0x0000005f02040836 */ /* 0x000fe40000000000 */
[----:B------:R-:W-:-:S04]  /*134f0*/  IMAD.WIDE.U32 R2, R9, -0x55555555, RZ ;  /* 0xaaaaaaab09027825 */ /* 0x000fc800078e00ff */
[----:B------:R-:W-:Y:S01]  /*13500*/  @P0 IMAD.HI R4, R4, 0x2aaaaaab, RZ ;  /* 0x2aaaaaab04040827 */ /* 0x000fe200078e02ff */
[----:B------:R-:W-:-:S04]  /*13510*/  SHF.R.U32.HI R0, RZ, 0x6, R3 ;  /* 0x00000006ff007819 */ /* 0x000fc80000011603 */
[----:B------:R-:W-:Y:S01]  /*13520*/  @P0 SHF.R.U32.HI R3, RZ, 0x1f, R4 ;  /* 0x0000001fff030819 */ /* 0x000fe20000011604 */
[----:B------:R-:W-:-:S03]  /*13530*/  IMAD.MOV.U32 R2, RZ, RZ, R0 ;  /* 0x000000ffff027224 */ /* 0x000fc600078e0000 */
[----:B------:R-:W-:-:S04]  /*13540*/  @P0 LEA.HI.SX32 R2, R4, R3, 0x1c ;  /* 0x0000000304020211 */ /* 0x000fc800078fe2ff */
[----:B------:R-:W-:-:S13]  /*13550*/  ISETP.GT.AND P0, PT, R2, R0, PT ;  /* 0x000000000200720c */ /* 0x000fda0003f04270 */
[----:B0-----:R-:W-:Y:S05]  /*13560*/  @!P0 BRA `(.L_x_3912) ;  /* 0x0000000c00488947 */ /* 0x001fea0003800000 */
[----:B------:R-:W0:Y:S01]  /*13570*/  LDC R3, c[0x0][0x428] ;  /* 0x00010a00ff037b82 */ /* 0x000e220000000800 */
[----:B------:R-:W-:Y:S01]  /*13580*/  UMOV UR4, 0xffffffff ;  /* 0xffffffff00047882 */ /* 0x000fe20000000000 */
[----:B0-----:R-:W-:Y:S01]  /*13590*/  ISETP.NE.AND P0, PT, R3, 0x1, PT ;  /* 0x000000010300780c */ /* 0x001fe20003f05270 */
[----:B------:R-:W-:-:S12]  /*135a0*/  IMAD.MOV.U32 R3, RZ, RZ, R18 ;  /* 0x000000ffff037224 */ /* 0x000fd800078e0012 */
[----:B------:R-:W0:Y:S08]  /*135b0*/  @P0 LDC R4, c[0x0][0x42c] ;  /* 0x00010b00ff040b82 */ /* 0x000e300000000800 */
[----:B------:R-:W1:Y:S01]  /*135c0*/  @P0 LDC R5, c[0x0][0x430] ;  /* 0x00010c00ff050b82 */ /* 0x000e620000000800 */
[----:B0-----:R-:W-:-:S05]  /*135d0*/  @P0 IMAD.HI.U32 R4, R18, R4, RZ ;  /* 0x0000000412040227 */ /* 0x001fca00078e00ff */
[----:B-1----:R-:W-:Y:S02]  /*135e0*/  @P0 SHF.R.U32.HI R3, RZ, R5, R4 ;  /* 0x00000005ff030219 */ /* 0x002fe40000011604 */
[----:B------:R-:W-:Y:S01]  /*135f0*/  SEL R4, R11, RZ, !P1 ;  /* 0x000000ff0b047207 */ /* 0x000fe20004800000 */
[----:B------:R-:W-:Y:S06]  /*13600*/  BRA.DIV UR4, `(.L_x_3913) ;  /* 0x0000005604547947 */ /* 0x000fec000b800000 */
.L_x_4061:
[----:B------:R-:W-:-:S03]  /*13610*/  UMOV UR4, 0xffffffff ;  /* 0xffffffff00047882 */ /* 0x000fc60000000000 */
[----:B------:R-:W-:Y:S05]  /*13620*/  BRA.DIV UR4, `(.L_x_3914) ;  /* 0x0000005604807947 */ /* 0x000fea000b800000 */
[----:B------:R-:W-:-:S13]  /*13630*/  ELECT P6, URZ, PT ;  /* 0x00000000003f782f */ /* 0x000fda00038c0000 */
.L_x_4064:
[----:B------:R-:W2:Y:S01]  /*13640*/  LDL R5, [R1+0x28] ;  /* 0x0000280001057983 */ /* 0x000ea20000100800 */
[----:B------:R-:W-:Y:S01]  /*13650*/  BSSY B1, `(.L_x_3915) ;  /* 0x000000b000017945 */ /* 0x000fe20003800000 */
[----:B------:R-:W0:Y:S01]  /*13660*/  S2R R9, SR_CgaCtaId ;  /* 0x0000000000097919 */ /* 0x000e220000008800 */
[----:B--2---:R-:W-:-:S05]  /*13670*/  VIADD R5, R5, 0x1 ;  /* 0x0000000105057836 */ /* 0x004fca0000000000 */
[----:B------:R-:W-:-:S04]  /*13680*/  LEA.HI R6, R5, R5, RZ, 0x1 ;  /* 0x0000000505067211 */ /* 0x000fc800078f08ff */
[----:B------:R-:W-:-:S04]  /*13690*/  LOP3.LUT R6, R6, 0xfffffffe, RZ, 0xc0, !PT ;  /* 0xfffffffe06067812 */ /* 0x000fc800078ec0ff */
[----:B------:R-:W-:Y:S02]  /*136a0*/  IADD3 R5, R5, -R6, RZ ;  /* 0x8000000605057210 */ /* 0x000fe40007ffe0ff */
[----:B------:R-:W-:Y:S02]  /*136b0*/  MOV R6, 0x400 ;  /* 0x0000040000067802 */ /* 0x000fe40000000f00 */
[----:B------:R-:W-:Y:S02]  /*136c0*/  SHF.L.U32 R5, R5, 0x1f, RZ ;  /* 0x0000001f05057819 */ /* 0x000fe400000006ff */
[----:B0-----:R-:W-:-:S04]  /*136d0*/  LEA R9, R9, R6, 0x18 ;  /* 0x0000000609097211 */ /* 0x001fc800078ec0ff */
[----:B------:R-:W0:Y:S02]  /*136e0*/  SYNCS.PHASECHK.TRANS64.TRYWAIT P0, [R9+URZ+0x22820], R5 ;  /* 0x02282005090075a7 */ /* 0x000e24000800017f */
[----:B0-----:R-:W-:Y:S05]  /*136f0*/  @!P0 BRA `(.L_x_3916) ;  /* 0x00000054006c8947 */ /* 0x001fea0003800000 */
.L_x_4065:
[----:B------:R-:W-:Y:S05]  /*13700*/  BSYNC B1 ;  /* 0x0000000000017941 */ /* 0x000fea0003800000 */
.L_x_3915:
        /* <DEDUP_REMOVED lines=8> */
.L_x_4066:
        /* <DEDUP_REMOVED lines=11> */
.L_x_3920:
        /* <DEDUP_REMOVED lines=19> */
.L_x_4067:
        /* <DEDUP_REMOVED lines=8> */
.L_x_3922:
        /* <DEDUP_REMOVED lines=31> */
.L_x_3918:
[----:B------:R-:W-:Y:S05]  /*13be0*/  BSYNC B1 ;  /* 0x0000000000017941 */ /* 0x000fea0003800000 */
.L_x_3917:
        /* <DEDUP_REMOVED lines=12> */
[----:B0-----:R-:W-:Y:S05]  /*13cb0*/  @!P0 BRA `(.L_x_3912) ;  /* 0x0000000400748947 */ /* 0x001fea0003800000 */
[C---:B------:R-:W-:Y:S02]  /*13cc0*/  IMAD R5, R2.reuse, 0x60, R20 ;  /* 0x0000006002057824 */ /* 0x040fe400078e0214 */
[----:B------:R-:W-:Y:S02]  /*13cd0*/  VIADD R2, R2, 0xffffffff ;  /* 0xffffffff02027836 */ /* 0x000fe40000000000 */
[----:B------:R-:W-:-:S07]  /*13ce0*/  VIADD R5, R5, 0xffffff40 ;  /* 0xffffff4005057836 */ /* 0x000fce0000000000 */
.L_x_3929:
[----:B------:R-:W-:Y:S05]  /*13cf0*/  YIELD ;  /* 0x0000000000007946 */ /* 0x000fea0003800000 */
[----:B------:R-:W-:Y:S04]  /*13d00*/  BSSY B1, `(.L_x_3923) ;  /* 0x000004b000017945 */ /* 0x000fe80003800000 */
[----:B0-----:R-:W-:Y:S05]  /*13d10*/  @!P6 BRA `(.L_x_3924) ;  /* 0x000000040024e947 */ /* 0x001fea0003800000 */
[----:B------:R-:W2:Y:S04]  /*13d20*/  LDL R6, [R1+0x4] ;  /* 0x0000040001067983 */ /* 0x000ea80000100800 */
[----:B------:R-:W3:Y:S01]  /*13d30*/  LDL R7, [R1+0xc] ;  /* 0x00000c0001077983 */ /* 0x000ee20000100800 */
[----:B--2---:R-:W-:Y:S01]  /*13d40*/  IMAD R6, R6, 0x8, R9 ;  /* 0x0000000806067824 */ /* 0x004fe200078e0209 */
[----:B---3--:R-:W-:-:S04]  /*13d50*/  SHF.L.U32 R7, R7, 0x1f, RZ ;  /* 0x0000001f07077819 */ /* 0x008fc800000006ff */
[----:B------:R-:W0:Y:S02]  /*13d60*/  SYNCS.PHASECHK.TRANS64.TRYWAIT P0, [R6+URZ+0x228a0], R7 ;  /* 0x0228a007060075a7 */ /* 0x000e24000800017f */
[----:B0-----:R-:W-:Y:S05]  /*13d70*/  @!P0 BRA `(.L_x_3925) ;  /* 0x0000005000088947 */ /* 0x001fea0003800000 */
.L_x_4068:
        /* <DEDUP_REMOVED lines=11> */
.L_x_3926:
        /* <DEDUP_REMOVED lines=17> */
.L_x_4069:
        /* <DEDUP_REMOVED lines=8> */
.L_x_3928:
        /* <DEDUP_REMOVED lines=31> */
.L_x_3924:
[----:B------:R-:W-:Y:S05]  /*141b0*/  BSYNC B1 ;  /* 0x0000000000017941 */ /* 0x000fea0003800000 */
.L_x_3923:
        /* <DEDUP_REMOVED lines=13> */
.L_x_3912:
[----:B------:R-:W-:Y:S05]  /*14290*/  BSYNC B0 ;  /* 0x0000000000007941 */ /* 0x000fea0003800000 */
.L_x_3911:
[----:B------:R-:W2:Y:S01]  /*142a0*/  LDL R6, [R1+0x1c] ;  /* 0x00001c0001067983 */ /* 0x000ea20000100800 */
        /* <DEDUP_REMOVED lines=9> */
[----:B0-----:R-:W0:Y:S01]  /*14340*/  S2R R7, SR_LANEID ;  /* 0x0000000000077919 */ /* 0x001e220000000000 */
[----:B------:R-:W-:Y:S01]  /*14350*/  VOTEU.ANY UR4, UPT, PT ;  /* 0x0000000000047886 */ /* 0x000fe200038e0100 */
[----:B------:R-:W1:Y:S01]  /*14360*/  LDC.64 R2, c[0x0][0xc38] ;  /* 0x00030e00ff027b82 */ /* 0x000e620000000a00 */
[----:B------:R-:W0:Y:S08]  /*14370*/  FLO.U32 R0, UR4 ;  /* 0x0000000400007d00 */ /* 0x000e3000080e0000 */
[----:B------:R-:W1:Y:S01]  /*14380*/  POPC R5, UR4 ;  /* 0x0000000400057d09 */ /* 0x000e620008000000 */
[----:B0-----:R-:W-:-:S13]  /*14390*/  ISETP.EQ.U32.AND P0, PT, R0, R7, PT ;  /* 0x000000070000720c */ /* 0x001fda0003f02070 */
[----:B-1----:R-:W2:Y:S01]  /*143a0*/  @P0 ATOMG.E.ADD.STRONG.GPU PT, R3, desc[UR40][R2.64], R5 ;  /* 0x00000005020309a8 */ /* 0x002ea200081ee1e8 */
[----:B------:R-:W0:Y:S02]  /*143b0*/  S2R R4, SR_LTMASK ;  /* 0x0000000000047919 */ /* 0x000e240000003900 */
[----:B0-----:R-:W-:-:S04]  /*143c0*/  LOP3.LUT R4, R4, UR4, RZ, 0xc0, !PT ;  /* 0x0000000404047c12 */ /* 0x001fc8000f8ec0ff */
[----:B------:R-:W0:Y:S01]  /*143d0*/  POPC R7, R4 ;  /* 0x0000000400077309 */ /* 0x000e220000000000 */
[----:B--2---:R-:W0:Y:S02]  /*143e0*/  SHFL.IDX PT, R0, R3, R0, 0x1f ;  /* 0x00001f0003007589 */ /* 0x004e2400000e0000 */
[----:B0-----:R-:W-:Y:S01]  /*143f0*/  IADD3 R16, R0, UR37, R7 ;  /* 0x0000002500107c10 */ /* 0x001fe2000fffe007 */
[----:B------:R-:W-:Y:S06]  /*14400*/  BRA `(.L_x_3932) ;  /* 0x0000002800447947 */ /* 0x000fec0003800000 */
.L_x_3931:
        /* <DEDUP_REMOVED lines=11> */
[----:B------:R-:W-:Y:S01]  /*144c0*/  IMAD.U32 R4, RZ, RZ, UR6 ;  /* 0x00000006ff047e24 */ /* 0x000fe2000f8e00ff */
[----:B------:R-:W-:Y:S01]  /*144d0*/  MOV R6, UR8 ;  /* 0x0000000800067c02 */ /* 0x000fe20008000f00 */
[----:B------:R-:W1:Y:S01]  /*144e0*/  LDC.64 R2, c[0x4][R2] ;  /* 0x0100000002027b82 */ /* 0x000e620000000a00 */
[----:B------:R-:W-:Y:S01]  /*144f0*/  IMAD.U32 R5, RZ, RZ, UR7 ;  /* 0x00000007ff057e24 */ /* 0x000fe2000f8e00ff */
[----:B------:R-:W-:Y:S01]  /*14500*/  MOV R13, RZ ;  /* 0x000000ff000d7202 */ /* 0x000fe20000000f00 */
[----:B0-----:R-:W-:Y:S02]  /*14510*/  IMAD.U32 R7, RZ, RZ, UR9 ;  /* 0x00000009ff077e24 */ /* 0x001fe4000f8e00ff */
[----:B------:R-:W-:-:S02]  /*14520*/  IMAD.U32 R10, RZ, RZ, UR4 ;  /* 0x00000004ff0a7e24 */ /* 0x000fc4000f8e00ff */
[----:B------:R-:W-:Y:S02]  /*14530*/  IMAD.U32 R11, RZ, RZ, UR5 ;  /* 0x00000005ff0b7e24 */ /* 0x000fe4000f8e00ff */
[----:B------:R-:W-:Y:S02]  /*14540*/  IMAD.MOV.U32 R8, RZ, RZ, 0x70 ;  /* 0x00000070ff087424 */ /* 0x000fe400078e00ff */
[----:B------:R-:W-:-:S07]  /*14550*/  IMAD.MOV.U32 R12, RZ, RZ, 0x1 ;  /* 0x00000001ff0c7424 */ /* 0x000fce00078e00ff */
[----:B------:R-:W-:-:S07]  /*14560*/  LEPC R20, `(.L_x_3933) ;  /* 0x000000001014794e */ /* 0x000fce0000000000 */
[----:B-1----:R-:W-:Y:S05]  /*14570*/  CALL.ABS.NOINC R2 ;  /* 0x0000000002007343 */ /* 0x002fea0003c00000 */
.L_x_3933:
        /* <DEDUP_REMOVED lines=13> */
[----:B0-----:R-:W-:-:S02]  /*14650*/  IMAD.U32 R7, RZ, RZ, UR9 ;  /* 0x00000009ff077e24 */ /* 0x001fc4000f8e00ff */
[----:B------:R-:W-:Y:S02]  /*14660*/  IMAD.U32 R11, RZ, RZ, UR5 ;  /* 0x00000005ff0b7e24 */ /* 0x000fe4000f8e00ff */
[----:B------:R-:W-:Y:S02]  /*14670*/  IMAD.MOV.U32 R8, RZ, RZ, 0x70 ;  /* 0x00000070ff087424 */ /* 0x000fe400078e00ff */
[----:B------:R-:W-:Y:S02]  /*14680*/  IMAD.MOV.U32 R12, RZ, RZ, 0x1 ;  /* 0x00000001ff0c7424 */ /* 0x000fe400078e00ff */
[----:B-1----:R-:W-:-:S07]  /*14690*/  IMAD.MOV.U32 R13, RZ, RZ, RZ ;  /* 0x000000ffff0d7224 */ /* 0x002fce00078e00ff */
[----:B------:R-:W-:-:S07]  /*146a0*/  LEPC R20, `(.L_x_3935) ;  /* 0x000000001014794e */ /* 0x000fce0000000000 */
[----:B--2---:R-:W-:Y:S05]  /*146b0*/  CALL.ABS.NOINC R2 ;  /* 0x0000000002007343 */ /* 0x004fea0003c00000 */
.L_x_3935:
        /* <DEDUP_REMOVED lines=16> */
.L_x_3934:
[----:B------:R-:W2:Y:S01]  /*147c0*/  LDL.LU R2, [R1+0x20] ;  /* 0x0000200001027983 */ /* 0x000ea20000300800 */
[----:B------:R-:W-:-:S03]  /*147d0*/  ULDC.64 UR4, c[0x0][0x9f8] ;  /* 0x00027e0000047ab9 */ /* 0x000fc60000000a00 */
[----:B------:R-:W3:Y:S04]  /*147e0*/  LDL.LU R0, [R1+0x24] ;  /* 0x0000240001007983 */ /* 0x000ee80000300800 */
[----:B------:R-:W4:Y:S04]  /*147f0*/  LDL.LU R4, [R1+0x2c] ;  /* 0x00002c0001047983 */ /* 0x000f280000300800 */
[----:B0-----:R-:W4:Y:S01]  /*14800*/  LDL.LU R7, [R1+0x18] ;  /* 0x0000180001077983 */ /* 0x001f220000300800 */
        /* <DEDUP_REMOVED lines=26> */
.L_x_3936:
        /* <DEDUP_REMOVED lines=19> */
.L_x_4072:
[----:B------:R-:W-:Y:S01]  /*14ae0*/  UMOV UR4, 0xffffffff ;  /* 0xffffffff00047882 */ /* 0x000fe20000000000 */
[----:B------:R-:W-:Y:S02]  /*14af0*/  SHF.R.S32.HI R8, RZ, 0x1f, R0 ;  /* 0x0000001fff087819 */ /* 0x000fe40000011400 */
[----:B------:R-:W-:Y:S05]  /*14b00*/  BRA.DIV UR4, `(.L_x_3938) ;  /* 0x0000004604007947 */ /* 0x000fea000b800000 */
[----:B------:R-:W-:-:S13]  /*14b10*/  ELECT P6, URZ, PT ;  /* 0x00000000003f782f */ /* 0x000fda00038c0000 */
.L_x_4075:
[----:B------:R-:W-:Y:S05]  /*14b20*/  @!P6 BRA `(.L_x_3939) ;  /* 0x0000000000fce947 */ /* 0x000fea0003800000 */
[----:B------:R-:W-:-:S04]  /*14b30*/  ISETP.NE.U32.AND P0, PT, R20, RZ, PT ;  /* 0x000000ff1400720c */ /* 0x000fc80003f05070 */
[----:B------:R-:W-:-:S13]  /*14b40*/  ISETP.NE.AND.EX P0, PT, R21, RZ, PT, P0 ;  /* 0x000000ff1500720c */ /* 0x000fda0003f05300 */
[----:B------:R-:W-:Y:S05]  /*14b50*/  @!P0 BRA `(.L_x_3940) ;  /* 0x0000000000488947 */ /* 0x000fea0003800000 */
[----:B------:R-:W0:Y:S01]  /*14b60*/  LDC R9, c[0x0][0x41c] ;  /* 0x00010700ff097b82 */ /* 0x000e220000000800 */
[----:B------:R-:W-:Y:S01]  /*14b70*/  MOV R5, R3 ;  /* 0x0000000300057202 */ /* 0x000fe20000000f00 */
        /* <DEDUP_REMOVED lines=16> */
.L_x_3940:
        /* <DEDUP_REMOVED lines=9> */
.L_x_4076:
        /* <DEDUP_REMOVED lines=11> */
.L_x_3942:
        /* <DEDUP_REMOVED lines=22> */
.L_x_3939:
        /* <DEDUP_REMOVED lines=30> */
.L_x_4077:
[----:B------:R-:W-:Y:S05]  /*15100*/  BSYNC B0 ;  /* 0x0000000000007941 */ /* 0x000fea0003800000 */
.L_x_3943:
        /* <DEDUP_REMOVED lines=11> */
.L_x_4078:
        /* <DEDUP_REMOVED lines=11> */
.L_x_3948:
        /* <DEDUP_REMOVED lines=37> */
.L_x_3946:
[----:B------:R-:W-:Y:S05]  /*154c0*/  BSYNC B0 ;  /* 0x0000000000007941 */ /* 0x000fea0003800000 */
.L_x_3945:
[----:B------:R-:W2:Y:S01]  /*154d0*/  LDL R3, [R1+0x1c] ;  /* 0x00001c0001037983 */ /* 0x000ea20000100800 */
[----:B------:R-:W-:Y:S01]  /*154e0*/  BSSY B0, `(.L_x_3949) ;  /* 0x0000168000007945 */ /* 0x000fe20003800000 */
[----:B--2---:R-:W-:-:S13]  /*154f0*/  ISETP.GE.AND P0, PT, R3, 0x2, PT ;  /* 0x000000020300780c */ /* 0x004fda0003f06270 */
[----:B------:R-:W-:Y:S05]  /*15500*/  @!P0 BRA `(.L_x_3950) ;  /* 0x0000001400948947 */ /* 0x000fea0003800000 */
[C---:B0-----:R-:W-:Y:S01]  /*15510*/  LOP3.LUT R2, R3.reuse, 0x1, RZ, 0xc0, !PT ;  /* 0x0000000103027812 */ /* 0x041fe200078ec0ff */
[----:B------:R-:W-:Y:S01]  /*15520*/  VIADD R7, R3, 0xfffffffe ;  /* 0xfffffffe03077836 */ /* 0x000fe20000000000 */
[----:B------:R-:W-:Y:S02]  /*15530*/  BSSY B1, `(.L_x_3951) ;  /* 0x0000079000017945 */ /* 0x000fe40003800000 */
[----:B------:R-:W-:Y:S02]  /*15540*/  ISETP.NE.U32.AND P0, PT, R2, 0x1, PT ;  /* 0x000000010200780c */ /* 0x000fe40003f05070 */
[----:B------:R-:W-:-:S11]  /*15550*/  MOV R5, R7 ;  /* 0x0000000700057202 */ /* 0x000fd60000000f00 */
        /* <DEDUP_REMOVED lines=24> */
[--C-:B------:R-:W-:Y:S01]  /*156e0*/  SHF.R.S32.HI R3, RZ, 0x1f, R2.reuse ;  /* 0x0000001fff037819 */ /* 0x100fe20000011402 */
        /* <DEDUP_REMOVED lines=8> */
.L_x_3955:
[----:B------:R-:W2:Y:S01]  /*15770*/  S2R R5, SR_CgaCtaId ;  /* 0x0000000000057919 */ /* 0x000ea20000008800 */
[----:B------:R-:W-:-:S04]  /*15780*/  MOV R3, 0x400 ;  /* 0x0000040000037802 */ /* 0x000fc80000000f00 */
[----:B--2---:R-:W-:Y:S02]  /*15790*/  LEA R3, R5, R3, 0x18 ;  /* 0x0000000305037211 */ /* 0x004fe400078ec0ff */
[----:B------:R-:W-:Y:S02]  /*157a0*/  SHF.L.U32 R5, R9, 0x1f, RZ ;  /* 0x0000001f09057819 */ /* 0x000fe400000006ff */
[----:B------:R-:W-:-:S04]  /*157b0*/  LEA R3, R12, R3, 0x3 ;  /* 0x000000030c037211 */ /* 0x000fc800078e18ff */
[----:B------:R-:W2:Y:S02]  /*157c0*/  SYNCS.PHASECHK.TRANS64.TRYWAIT P0, [R3+URZ+0x22840], R5 ;  /* 0x02284005030075a7 */ /* 0x000ea4000800017f */
[----:B--2---:R-:W-:Y:S05]  /*157d0*/  @!P0 BRA `(.L_x_3956) ;  /* 0x0000003800348947 */ /* 0x004fea0003800000 */
.L_x_4079:
        /* <DEDUP_REMOVED lines=11> */
.L_x_3957:
[----:B0-----:R-:W3:Y:S01]  /*15890*/  LDL R9, [R1] ;  /* 0x0000000001097983 */ /* 0x001ee20000100800 */
[----:B------:R-:W-:-:S03]  /*158a0*/  MOV R11, 0x400 ;  /* 0x00000400000b7802 */ /* 0x000fc60000000f00 */
        /* <DEDUP_REMOVED lines=20> */
.L_x_4080:
        /* <DEDUP_REMOVED lines=8> */
.L_x_3959:
[----:B0-2---:R-:W2:Y:S01]  /*15a70*/  LDL R5, [R1] ;  /* 0x0000000001057983 */ /* 0x005ea20000100800 */
[----:B------:R-:W-:Y:S01]  /*15a80*/  MOV R9, 0x400 ;  /* 0x0000040000097802 */ /* 0x000fe20000000f00 */
[----:B------:R-:W0:Y:S01]  /*15a90*/  S2R R10, SR_CgaCtaId ;  /* 0x00000000000a7919 */ /* 0x000e220000008800 */
[----:B------:R-:W-:Y:S02]  /*15aa0*/  R2UR UR11, R2 ;  /* 0x00000000020b72ca */ /* 0x000fe400000e0000 */
[----:B------:R-:W-:Y:S01]  /*15ab0*/  R2UR UR9, R3 ;  /* 0x00000000030972ca */ /* 0x000fe200000e0000 */
[----:B------:R-:W-:Y:S01]  /*15ac0*/  UIADD3 UR4, UP0, UR38, 0x470, URZ ;  /* 0x0000047026047890 */ /* 0x000fe2000ff1e03f */
[----:B------:R-:W-:Y:S02]  /*15ad0*/  R2UR UR12, R4 ;  /* 0x00000000040c72ca */ /* 0x000fe400000e0000 */
[----:B------:R-:W-:Y:S01]  /*15ae0*/  R2UR UR13, R6 ;  /* 0x00000000060d72ca */ /* 0x000fe200000e0000 */
[----:B------:R-:W-:Y:S01]  /*15af0*/  UIADD3.X UR5, URZ, UR39, URZ, UP0, !UPT ;  /* 0x000000273f057290 */ /* 0x000fe200087fe43f */
[----:B0-----:R-:W-:-:S07]  /*15b00*/  LEA R9, R10, R9, 0x18 ;  /* 0x000000090a097211 */ /* 0x001fce00078ec0ff */
        /* <DEDUP_REMOVED lines=24> */
.L_x_3954:
[----:B------:R-:W-:Y:S05]  /*15c90*/  BSYNC B2 ;  /* 0x0000000000027941 */ /* 0x000fea0003800000 */
.L_x_3953:
[----:B------:R-:W2:Y:S02]  /*15ca0*/  LDL.LU R2, [R1+0x1c] ;  /* 0x00001c0001027983 */ /* 0x000ea40000300800 */
[----:B--2---:R-:W-:-:S07]  /*15cb0*/  VIADD R5, R2, 0xfffffffd ;  /* 0xfffffffd02057836 */ /* 0x004fce0000000000 */
.L_x_3952:
[----:B------:R-:W-:Y:S05]  /*15cc0*/  BSYNC B1 ;  /* 0x0000000000017941 */ /* 0x000fea0003800000 */
.L_x_3951:
[----:B------:R-:W-:-:S13]  /*15cd0*/  ISETP.NE.AND P0, PT, R7, RZ, PT ;  /* 0x000000ff0700720c */ /* 0x000fda0003f05270 */
[----:B------:R-:W-:Y:S05]  /*15ce0*/  @!P0 BRA `(.L_x_3950) ;  /* 0x0000000c009c8947 */ /* 0x000fea0003800000 */
.L_x_3974:
[----:B0-----:R-:W0:Y:S04]  /*15cf0*/  LDL.LU R3, [R1] ;  /* 0x0000000001037983 */ /* 0x001e280000300800 */
[----:B------:R-:W2:Y:S01]  /*15d00*/  LDL.LU R2, [R1+0x8] ;  /* 0x0000080001027983 */ /* 0x000ea20000300800 */
[----:B------:R-:W-:Y:S05]  /*15d10*/  YIELD ;  /* 0x0000000000007946 */ /* 0x000fea0003800000 */
[----:B------:R-:W-:Y:S01]  /*15d20*/  BSSY B1, `(.L_x_3960) ;  /* 0x000006d000017945 */ /* 0x000fe20003800000 */
[----:B0-----:R-:W-:-:S05]  /*15d30*/  VIADD R9, R3, 0x1 ;  /* 0x0000000103097836 */ /* 0x001fca0000000000 */
[----:B------:R-:W-:-:S04]  /*15d40*/  ISETP.NE.AND P0, PT, R9, 0x2, PT ;  /* 0x000000020900780c */ /* 0x000fc80003f05270 */
[----:B------:R-:W-:Y:S02]  /*15d50*/  SEL R10, RZ, 0x1, P0 ;  /* 0x00000001ff0a7807 */ /* 0x000fe40000000000 */
[----:B------:R-:W-:Y:S02]  /*15d60*/  SEL R9, R9, RZ, P0 ;  /* 0x000000ff09097207 */ /* 0x000fe40000000000 */
[----:B--2---:R-:W-:Y:S01]  /*15d70*/  LOP3.LUT R10, R2, R10, RZ, 0x3c, !PT ;  /* 0x0000000a020a7212 */ /* 0x004fe200078e3cff */
[----:B------:R-:W-:Y:S06]  /*15d80*/  @!P6 BRA `(.L_x_3961) ;  /* 0x000000040098e947 */ /* 0x000fec0003800000 */
[----:B------:R-:W-:Y:S01]  /*15d90*/  ULDC.64 UR4, c[0x0][0x3f8] ;  /* 0x0000fe0000047ab9 */ /* 0x000fe20000000a00 */
[----:B------:R-:W-:Y:S01]  /*15da0*/  IMAD.MOV.U32 R11, RZ, RZ, R5 ;  /* 0x000000ffff0b7224 */ /* 0x000fe200078e0005 */
[----:B------:R-:W-:-:S04]  /*15db0*/  ISETP.NE.U32.AND P0, PT, RZ, UR4, PT ;  /* 0x00000004ff007c0c */ /* 0x000fc8000bf05070 */
[----:B------:R-:W-:-:S13]  /*15dc0*/  ISETP.NE.AND.EX P0, PT, RZ, UR5, PT, P0 ;  /* 0x00000005ff007c0c */ /* 0x000fda000bf05300 */
[----:B------:R-:W-:Y:S05]  /*15dd0*/  @!P0 BRA `(.L_x_3962) ;  /* 0x0000000000448947 */ /* 0x000fea0003800000 */
[----:B------:R-:W0:Y:S01]  /*15de0*/  LDC R6, c[0x0][0x41c] ;  /* 0x00010700ff067b82 */ /* 0x000e220000000800 */
[----:B------:R-:W-:Y:S02]  /*15df0*/  ULDC.64 UR6, c[0x0][0x408] ;  /* 0x0001020000067ab9 */ /* 0x000fe40000000a00 */
[----:B------:R-:W-:Y:S01]  /*15e00*/  IMAD R7, R8, UR6, RZ ;  /* 0x0000000608077c24 */ /* 0x000fe2000f8e02ff */
[----:B0-----:R-:W-:-:S13]  /*15e10*/  ISETP.NE.AND P0, PT, R6, 0x1, PT ;  /* 0x000000010600780c */ /* 0x001fda0003f05270 */
[----:B------:R-:W0:Y:S02]  /*15e20*/  @P0 LDC.64 R2, c[0x0][0x420] ;  /* 0x00010800ff020b82 */ /* 0x000e240000000a00 */
[----:B0-----:R-:W-:Y:S01]  /*15e30*/  @P0 IMAD.HI.U32 R12, R5, R2, RZ ;  /* 0x00000002050c0227 */ /* 0x001fe200078e00ff */
[----:B------:R-:W-:-:S04]  /*15e40*/  MOV R2, R5 ;  /* 0x0000000500027202 */ /* 0x000fc80000000f00 */
        /* <DEDUP_REMOVED lines=10> */
.L_x_3962:
[----:B------:R-:W2:Y:S01]  /*15ef0*/  S2R R3, SR_CgaCtaId ;  /* 0x0000000000037919 */ /* 0x000ea20000008800 */
[----:B------:R-:W-:-:S04]  /*15f00*/  MOV R2, 0x400 ;  /* 0x0000040000027802 */ /* 0x000fc80000000f00 */
[----:B--2---:R-:W-:Y:S02]  /*15f10*/  LEA R2, R3, R2, 0x18 ;  /* 0x0000000203027211 */ /* 0x004fe400078ec0ff */
[----:B------:R-:W-:-:S03]  /*15f20*/  SHF.L.U32 R3, R10, 0x1f, RZ ;  /* 0x0000001f0a037819 */ /* 0x000fc600000006ff */
[----:B------:R-:W-:-:S04]  /*15f30*/  IMAD R2, R9, 0x8, R2 ;  /* 0x0000000809027824 */ /* 0x000fc800078e0202 */
[----:B------:R-:W2:Y:S02]  /*15f40*/  SYNCS.PHASECHK.TRANS64.TRYWAIT P0, [R2+URZ+0x22840], R3 ;  /* 0x02284003020075a7 */ /* 0x000ea4000800017f */
[----:B--2---:R-:W-:Y:S05]  /*15f50*/  @!P0 BRA `(.L_x_3963) ;  /* 0x00000030007c8947 */ /* 0x004fea0003800000 */
.L_x_4081:
        /* <DEDUP_REMOVED lines=11> */
.L_x_3964:
[----:B------:R-:W3:Y:S01]  /*16010*/  LDL R12, [R1+0x10] ;  /* 0x00001000010c7983 */ /* 0x000ee20000100800 */
        /* <DEDUP_REMOVED lines=19> */
[----:B0--3--:R-:W-:Y:S05]  /*16150*/  @!P1 BRA `(.L_x_3965) ;  /* 0x0000003000109947 */ /* 0x009fea0003800000 */
.L_x_4082:
        /* <DEDUP_REMOVED lines=8> */
.L_x_3966:
        /* <DEDUP_REMOVED lines=33> */
.L_x_3961:
[----:B------:R-:W-:Y:S05]  /*163f0*/  BSYNC B1 ;  /* 0x0000000000017941 */ /* 0x000fea0003800000 */
.L_x_3960:
[----:B------:R-:W-:Y:S01]  /*16400*/  IADD3 R9, R9, 0x1, RZ ;  /* 0x0000000109097810 */ /* 0x000fe20007ffe0ff */
[----:B------:R-:W-:Y:S03]  /*16410*/  BSSY B1, `(.L_x_3967) ;  /* 0x0000070000017945 */ /* 0x000fe60003800000 */
        /* <DEDUP_REMOVED lines=14> */
[----:B------:R-:W-:Y:S01]  /*16500*/  IMAD R7, R8, UR6, RZ ;  /* 0x0000000608077c24 */ /* 0x000fe2000f8e02ff */
        /* <DEDUP_REMOVED lines=8> */
[C---:B------:R-:W-:Y:S02]  /*16590*/  IMAD R6, R0.reuse, UR7, R7 ;  /* 0x0000000700067c24 */ /* 0x040fe4000f8e0207 */
[----:B------:R-:W-:-:S04]  /*165a0*/  IMAD.WIDE.U32 R2, R0, UR6, R2 ;  /* 0x0000000600027c25 */ /* 0x000fc8000f8e0002 */
[----:B------:R-:W-:Y:S01]  /*165b0*/  IMAD.IADD R3, R6, 0x1, R3 ;  /* 0x0000000106037824 */ /* 0x000fe200078e0203 */
[----:B------:R-:W-:-:S04]  /*165c0*/  LEA R6, P0, R2, UR4, 0x2 ;  /* 0x0000000402067c11 */ /* 0x000fc8000f8010ff */
[----:B------:R-:W-:-:S05]  /*165d0*/  LEA.HI.X R7, R2, UR5, R3, 0x2, P0 ;  /* 0x0000000502077c11 */ /* 0x000fca00080f1403 */
[----:B------:R2:W5:Y:S04]  /*165e0*/  LDG.E R6, desc[UR40][R6.64] ;  /* 0x0000002806067981 */ /* 0x000568000c1e1900 */
.L_x_3969:
[----:B------:R-:W3:Y:S01]  /*165f0*/  S2R R3, SR_CgaCtaId ;  /* 0x0000000000037919 */ /* 0x000ee20000008800 */
[----:B------:R-:W-:-:S04]  /*16600*/  MOV R2, 0x400 ;  /* 0x0000040000027802 */ /* 0x000fc80000000f00 */
[----:B---3--:R-:W-:Y:S02]  /*16610*/  LEA R2, R3, R2, 0x18 ;  /* 0x0000000203027211 */ /* 0x008fe400078ec0ff */
[----:B------:R-:W-:-:S03]  /*16620*/  SHF.L.U32 R3, R11, 0x1f, RZ ;  /* 0x0000001f0b037819 */ /* 0x000fc600000006ff */
[----:B------:R-:W-:-:S04]  /*16630*/  IMAD R2, R12, 0x8, R2 ;  /* 0x000000080c027824 */ /* 0x000fc800078e0202 */
[----:B------:R-:W3:Y:S02]  /*16640*/  SYNCS.PHASECHK.TRANS64.TRYWAIT P0, [R2+URZ+0x22840], R3 ;  /* 0x02284003020075a7 */ /* 0x000ee4000800017f */
[----:B---3--:R-:W-:Y:S05]  /*16650*/  @!P0 BRA `(.L_x_3970) ;  /* 0x0000002800e48947 */ /* 0x008fea0003800000 */
.L_x_4083:
[----:B--2---:R-:W2:Y:S02]  /*16660*/  S2R R7, SR_TID.X ;  /* 0x0000000000077919 */ /* 0x004ea40000002100 */
[----:B--2---:R-:W-:-:S04]  /*16670*/  LOP3.LUT R7, R7, 0x7f, RZ, 0xc0, !PT ;  /* 0x0000007f07077812 */ /* 0x004fc800078ec0ff */
[----:B------:R-:W-:-:S13]  /*16680*/  ISETP.NE.AND P0, PT, R7, RZ, PT ;  /* 0x000000ff0700720c */ /* 0x000fda0003f05270 */
[----:B------:R-:W-:Y:S05]  /*16690*/  @P0 BRA `(.L_x_3971) ;  /* 0x00000000001c0947 */ /* 0x000fea0003800000 */
[----:B------:R-:W2:Y:S02]  /*166a0*/  S2R R7, SR_TID.X ;  /* 0x0000000000077919 */ /* 0x000ea40000002100 */
[----:B--2---:R-:W-:-:S04]  /*166b0*/  LOP3.LUT R7, R7, 0x1f, RZ, 0xc0, !PT ;  /* 0x0000001f07077812 */ /* 0x004fc800078ec0ff */
[----:B------:R-:W-:Y:S02]  /*166c0*/  ISETP.NE.AND P1, PT, R7, RZ, PT ;  /* 0x000000ff0700720c */ /* 0x000fe40003f25270 */
[----:B------:R-:W-:-:S04]  /*166d0*/  MOV R7, 0x3000 ;  /* 0x0000300000077802 */ /* 0x000fc80000000f00 */
[----:B------:R2:W-:Y:S07]  /*166e0*/  SYNCS.ARRIVE.TRANS64 RZ, [R2+URZ+0x22830], R7 ;  /* 0x0228300702ff79a7 */ /* 0x0005ee000800003f */
[----:B------:R-:W-:Y:S05]  /*166f0*/  @!P1 BRA `(.L_x_3971) ;  /* 0x0000000000049947 */ /* 0x000fea0003800000 */
[----:B------:R-:W-:Y:S01]  /*16700*/  BPT.TRAP 0x1 ;  /* 0x000000040000795c */ /* 0x000fe20000300000 */
.L_x_3971:
        /* <DEDUP_REMOVED lines=22> */
.L_x_4084:
        /* <DEDUP_REMOVED lines=8> */
.L_x_3973:
        /* <DEDUP_REMOVED lines=34> */
.L_x_3968:
[----:B------:R-:W-:Y:S05]  /*16b10*/  BSYNC B1 ;  /* 0x0000000000017941 */ /* 0x000fea0003800000 */
.L_x_3967:
[C---:B------:R-:W-:Y:S01]  /*16b20*/  ISETP.GT.AND P0, PT, R5.reuse, 0x1, PT ;  /* 0x000000010500780c */ /* 0x040fe20003f04270 */
[----:B------:R-:W-:-:S04]  /*16b30*/  VIADD R2, R5, 0xfffffffe ;  /* 0xfffffffe05027836 */ /* 0x000fc80000000000 */
[----:B------:R-:W-:-:S08]  /*16b40*/  IMAD.MOV.U32 R5, RZ, RZ, R2 ;  /* 0x000000ffff057224 */ /* 0x000fd000078e0002 */
[----:B------:R-:W-:Y:S05]  /*16b50*/  @P0 BRA `(.L_x_3974) ;  /* 0xfffffff000640947 */ /* 0x000fea000383ffff */
.L_x_3950:
[----:B------:R-:W-:Y:S05]  /*16b60*/  BSYNC B0 ;  /* 0x0000000000007941 */ /* 0x000fea0003800000 */
.L_x_3949:
[----:B------:R-:W2:Y:S01]  /*16b70*/  LDL.LU R3, [R1] ;  /* 0x0000000001037983 */ /* 0x000ea20000300800 */
[----:B------:R-:W-:Y:S01]  /*16b80*/  BSSY B0, `(.L_x_3975) ;  /* 0x0000016000007945 */ /* 0x000fe20003800000 */
[----:B0-----:R-:W0:Y:S02]  /*16b90*/  S2R R2, SR_TID.X ;  /* 0x0000000000027919 */ /* 0x001e240000002100 */
[----:B0-----:R-:W-:-:S04]  /*16ba0*/  LOP3.LUT R2, R2, 0x1f, RZ, 0xc0, !PT ;  /* 0x0000001f02027812 */ /* 0x001fc800078ec0ff */
        /* <DEDUP_REMOVED lines=18> */
[----:B0-----:R-:W-:-:S07]  /*16cd0*/  IADD3 R16, R4, UR37, R7 ;  /* 0x0000002504107c10 */ /* 0x001fce000fffe007 */
.L_x_3976:
[----:B------:R-:W-:Y:S05]  /*16ce0*/  BSYNC B0 ;  /* 0x0000000000007941 */ /* 0x000fea0003800000 */
.L_x_3975:
[----:B0-----:R-:W2:Y:S02]  /*16cf0*/  LDL.LU R2, [R1+0x8] ;  /* 0x0000080001027983 */ /* 0x001ea40000300800 */
[----:B--2---:R-:W-:-:S05]  /*16d00*/  LOP3.LUT R2, R2, R0, RZ, 0x3c, !PT ;  /* 0x0000000002027212 */ /* 0x004fca00078e3cff */
[----:B------:R0:W-:Y:S02]  /*16d10*/  STL [R1+0x8], R2 ;  /* 0x0000080201007387 */ /* 0x0001e40000100800 */
.L_x_3932:
[----:B------:R-:W-:Y:S05]  /*16d20*/  BSYNC B6 ;  /* 0x0000000000067941 */ /* 0x000fea0003800000 */
.L_x_3930:
[----:B------:R-:W-:-:S03]  /*16d30*/  UMOV UR4, 0xffffffff ;  /* 0xffffffff00047882 */ /* 0x000fc60000000000 */
[----:B------:R-:W-:Y:S05]  /*16d40*/  BRA.DIV UR4, `(.L_x_3977) ;  /* 0x0000002604507947 */ /* 0x000fea000b800000 */
[----:B------:R2:W3:Y:S04]  /*16d50*/  SHFL.IDX PT, R4, R16, RZ, 0x1f ;  /* 0x00001fff10047589 */ /* 0x0004e800000e0000 */
[----:B------:R-:W4:Y:S02]  /*16d60*/  SHFL.IDX PT, R16, R16, 0x1, 0x1f ;  /* 0x00201f0010107f89 */ /* 0x000f2400000e0000 */
.L_x_4088:
[----:B------:R-:W0:Y:S01]  /*16d70*/  S2R R0, SR_TID.X ;  /* 0x0000000000007919 */ /* 0x000e220000002100 */
[----:B------:R-:W-:Y:S01]  /*16d80*/  ULDC UR4, c[0x0][0xc14] ;  /* 0x0003050000047ab9 */ /* 0x000fe20000000800 */
[----:B------:R-:W-:Y:S01]  /*16d90*/  BSSY B0, `(.L_x_3978) ;  /* 0x000000b000007945 */ /* 0x000fe20003800000 */
[----:B------:R-:W-:Y:S01]  /*16da0*/  IMAD.MOV.U32 R17, RZ, RZ, RZ ;  /* 0x000000ffff117224 */ /* 0x000fe200078e00ff */
[----:B0-----:R-:W-:Y:S02]  /*16db0*/  LOP3.LUT R7, R0, 0x1f, RZ, 0xc0, !PT ;  /* 0x0000001f00077812 */ /* 0x001fe400078ec0ff */
[----:B------:R-:W-:Y:S02]  /*16dc0*/  MOV R0, UR4 ;  /* 0x0000000400007c02 */ /* 0x000fe40008000f00 */
[C---:B------:R-:W-:Y:S01]  /*16dd0*/  ISETP.NE.AND P0, PT, R7.reuse, 0x1f, PT ;  /* 0x0000001f0700780c */ /* 0x040fe20003f05270 */
[----:B------:R-:W-:-:S05]  /*16de0*/  IMAD.IADD R5, R7, 0x1, R19 ;  /* 0x0000000107057824 */ /* 0x000fca00078e0213 */
[----:B------:R-:W-:-:S13]  /*16df0*/  ISETP.GE.OR P0, PT, R5, R0, !P0 ;  /* 0x000000000500720c */ /* 0x000fda0004706670 */
[----:B------:R-:W-:Y:S05]  /*16e00*/  @P0 BRA `(.L_x_3979) ;  /* 0x00000000000c0947 */ /* 0x000fea0003800000 */
[----:B------:R-:W0:Y:S02]  /*16e10*/  LDC.64 R2, c[0x0][0xc58] ;  /* 0x00031600ff027b82 */ /* 0x000e240000000a00 */
[----:B0-----:R-:W-:-:S05]  /*16e20*/  IMAD.WIDE R2, R5, 0x4, R2 ;  /* 0x0000000405027825 */ /* 0x001fca00078e0202 */
[----:B------:R0:W5:Y:S02]  /*16e30*/  LDG.E R17, desc[UR40][R2.64] ;  /* 0x0000002802117981 */ /* 0x000164000c1e1900 */
.L_x_3979:
[----:B------:R-:W-:Y:S05]  /*16e40*/  BSYNC B0 ;  /* 0x0000000000007941 */ /* 0x000fea0003800000 */
.L_x_3978:
        /* <DEDUP_REMOVED lines=22> */
[----:B------:R0:W0:Y:S02]  /*16fb0*/  SHFL.IDX PT, R14, R2, 0x1f, 0x1f ;  /* 0x03e01f00020e7f89 */ /* 0x00002400000e0000 */
.L_x_4096:
[----:B------:R-:W-:Y:S02]  /*16fc0*/  ULDC UR4, c[0x0][0xc10] ;  /* 0x0003040000047ab9 */ /* 0x000fe40000000800 */
[----:B------:R-:W-:-:S04]  /*16fd0*/  IMAD.U32 R5, RZ, RZ, UR4 ;  /* 0x00000004ff057e24 */ /* 0x000fc8000f8e00ff */
[----:B0-----:R-:W-:-:S04]  /*16fe0*/  IMAD R3, R14, R5, RZ ;  /* 0x000000050e037224 */ /* 0x001fc800078e02ff */
[----:B--2-4-:R-:W-:-:S05]  /*16ff0*/  IMAD.IADD R16, R16, 0x1, R3 ;  /* 0x0000000110107824 */ /* 0x014fca00078e0203 */
[----:B---3--:R-:W-:-:S13]  /*17000*/  ISETP.GT.AND P0, PT, R16, R4, PT ;  /* 0x000000041000720c */ /* 0x008fda0003f04270 */
[----:B------:R-:W-:Y:S05]  /*17010*/  @P0 BRA `(.L_x_3981) ;  /* 0x0000000000b40947 */ /* 0x000fea0003800000 */
[----:B------:R-:W0:Y:S02]  /*17020*/  LDC R0, c[0x0][0xc14] ;  /* 0x00030500ff007b82 */ /* 0x000e240000000800 */
.L_x_3986:
[----:B------:R-:W-:-:S05]  /*17030*/  VIADD R19, R19, 0x1f ;  /* 0x0000001f13137836 */ /* 0x000fca0000000000 */
[----:B0-----:R-:W-:-:S13]  /*17040*/  ISETP.GE.AND P0, PT, R19, R0, PT ;  /* 0x000000001300720c */ /* 0x001fda0003f06270 */
[----:B------:R-:W-:Y:S05]  /*17050*/  @P0 BRA `(.L_x_3982) ;  /* 0x0000000400ec0947 */ /* 0x000fea0003800000 */
[----:B------:R-:W0:Y:S01]  /*17060*/  S2R R2, SR_TID.X ;  /* 0x0000000000027919 */ /* 0x000e220000002100 */
        /* <DEDUP_REMOVED lines=10> */
.L_x_3984:
[----:B------:R-:W-:Y:S05]  /*17110*/  BSYNC B0 ;  /* 0x0000000000007941 */ /* 0x000fea0003800000 */
.L_x_3983:
[----:B------:R-:W-:-:S03]  /*17120*/  UMOV UR4, 0xffffffff ;  /* 0xffffffff00047882 */ /* 0x000fc60000000000 */
[----:B------:R-:W-:Y:S05]  /*17130*/  BRA.DIV UR4, `(.L_x_3985) ;  /* 0x0000002604707947 */ /* 0x000fea000b800000 */
[----:B-----5:R-:W2:Y:S01]  /*17140*/  SHFL.UP PT, R14, R17, 0x1, RZ ;  /* 0x04200000110e7989 */ /* 0x020ea200000e00ff */
[C---:B------:R-:W-:Y:S02]  /*17150*/  ISETP.NE.AND P0, PT, R6.reuse, RZ, PT ;  /* 0x000000ff0600720c */ /* 0x040fe40003f05270 */
[----:B------:R-:W-:Y:S02]  /*17160*/  ISETP.GE.U32.AND P1, PT, R6, 0x2, PT ;  /* 0x000000020600780c */ /* 0x000fe40003f26070 */
[----:B--2---:R-:W-:Y:S02]  /*17170*/  SEL R14, R14, RZ, P0 ;  /* 0x000000ff0e0e7207 */ /* 0x004fe40000000000 */
[----:B------:R-:W-:Y:S02]  /*17180*/  ISETP.GE.U32.AND P0, PT, R6, 0x4, PT ;  /* 0x000000040600780c */ /* 0x000fe40003f06070 */
[----:B------:R-:W-:-:S05]  /*17190*/  IADD3 R13, R17, R14, RZ ;  /* 0x0000000e110d7210 */ /* 0x000fca0007ffe0ff */
        /* <DEDUP_REMOVED lines=15> */
.L_x_4104:
[----:B------:R-:W-:Y:S02]  /*17290*/  ULDC UR4, c[0x0][0xc10] ;  /* 0x0003040000047ab9 */ /* 0x000fe40000000800 */
[----:B------:R-:W-:-:S04]  /*172a0*/  IMAD.U32 R5, RZ, RZ, UR4 ;  /* 0x00000004ff057e24 */ /* 0x000fc8000f8e00ff */
[----:B--2---:R-:W-:-:S05]  /*172b0*/  IMAD R3, R14, R5, RZ ;  /* 0x000000050e037224 */ /* 0x004fca00078e02ff */
[----:B------:R-:W-:-:S04]  /*172c0*/  IADD3 R16, R3, R16, RZ ;  /* 0x0000001003107210 */ /* 0x000fc80007ffe0ff */
[----:B------:R-:W-:-:S13]  /*172d0*/  ISETP.GT.AND P0, PT, R16, R4, PT ;  /* 0x000000041000720c */ /* 0x000fda0003f04270 */
[----:B------:R-:W-:Y:S05]  /*172e0*/  @!P0 BRA `(.L_x_3986) ;  /* 0xfffffffc00508947 */ /* 0x000fea000383ffff */
.L_x_3981:
        /* <DEDUP_REMOVED lines=8> */
.L_x_4108:
[----:B------:R-:W-:Y:S01]  /*17370*/  ISETP.NE.AND P0, PT, R3, RZ, PT ;  /* 0x000000ff0300720c */ /* 0x000fe20003f05270 */
[----:B------:R-:W-:-:S12]  /*17380*/  IMAD.MOV.U32 R7, RZ, RZ, RZ ;  /* 0x000000ffff077224 */ /* 0x000fd800078e00ff */
[----:B------:R-:W-:Y:S05]  /*17390*/  @!P0 BRA `(.L_x_3988) ;  /* 0x0000000000108947 */ /* 0x000fea0003800000 */
[----:B------:R-:W-:Y:S01]  /*173a0*/  UMOV UR4, 0xffffffff ;  /* 0xffffffff00047882 */ /* 0x000fe20000000000 */
[----:B------:R-:W-:Y:S02]  /*173b0*/  VIADD R12, R6, 0xffffffff ;  /* 0xffffffff060c7836 */ /* 0x000fe40000000000 */
[----:B------:R-:W-:Y:S05]  /*173c0*/  BRA.DIV UR4, `(.L_x_3989) ;  /* 0x0000002604e47947 */ /* 0x000fea000b800000 */
[----:B------:R4:W0:Y:S02]  /*173d0*/  SHFL.IDX PT, R7, R2, R12, 0x1f ;  /* 0x00001f0c02077589 */ /* 0x00082400000e0000 */
.L_x_3988:
[----:B0---4-:R-:W0:Y:S01]  /*173e0*/  LDC.64 R2, c[0x0][0xc68] ;  /* 0x00031a00ff027b82 */ /* 0x011e220000000a00 */
[----:B------:R-:W-:-:S04]  /*173f0*/  IMAD.IADD R19, R6, 0x1, R19 ;  /* 0x0000000106137824 */ /* 0x000fc800078e0213 */
[----:B0-----:R-:W-:-:S05]  /*17400*/  IMAD.WIDE R2, R19, 0x4, R2 ;  /* 0x0000000413027825 */ /* 0x001fca00078e0202 */
[----:B------:R0:W2:Y:S01]  /*17410*/  LDG.E R8, desc[UR40][R2.64] ;  /* 0x0000002802087981 */ /* 0x0000a2000c1e1900 */
[----:B------:R-:W-:-:S04]  /*17420*/  IMAD R16, R7, R5, R16 ;  /* 0x0000000507107224 */ /* 0x000fc800078e0210 */
[----:B------:R-:W-:Y:S02]  /*17430*/  IMAD.IADD R7, R4, 0x1, -R16 ;  /* 0x0000000104077824 */ /* 0x000fe400078e0a10 */
[----:B0-----:R-:W-:Y:S02]  /*17440*/  IMAD.MOV.U32 R2, RZ, RZ, RZ ;  /* 0x000000ffff027224 */ /* 0x001fe400078e00ff */
[----:B--23--:R-:W-:-:S05]  /*17450*/  IMAD R6, R17, R8, RZ ;  /* 0x0000000811067224 */ /* 0x00cfca00078e02ff */
[-C--:B------:R-:W-:Y:S02]  /*17460*/  IABS R9, R6.reuse ;  /* 0x0000000600097213 */ /* 0x080fe40000000000 */
[----:B------:R-:W-:Y:S02]  /*17470*/  IABS R4, R6 ;  /* 0x0000000600047213 */ /* 0x000fe40000000000 */
[----:B------:R-:W0:Y:S03]  /*17480*/  I2F.RP R10, R9 ;  /* 0x00000009000a7306 */ /* 0x000e260000209400 */
[----:B------:R-:W-:-:S05]  /*17490*/  IMAD.MOV R4, RZ, RZ, -R4 ;  /* 0x000000ffff047224 */ /* 0x000fca00078e0a04 */
[----:B0-----:R-:W0:Y:S02]  /*174a0*/  MUFU.RCP R10, R10 ;  /* 0x0000000a000a7308 */ /* 0x001e240000001000 */
[----:B0-----:R-:W-:-:S06]  /*174b0*/  VIADD R11, R10, 0xffffffe ;  /* 0x0ffffffe0a0b7836 */ /* 0x001fcc0000000000 */
[----:B------:R-:W0:Y:S02]  /*174c0*/  F2I.FTZ.U32.TRUNC.NTZ R3, R11 ;  /* 0x0000000b00037305 */ /* 0x000e24000021f000 */
[----:B0-----:R-:W-:-:S05]  /*174d0*/  IADD3 R12, RZ, -R3, RZ ;  /* 0x80000003ff0c7210 */ /* 0x001fca0007ffe0ff */
        /* <DEDUP_REMOVED lines=10> */
[----:B------:R-:W-:Y:S02]  /*17580*/  @P0 IADD3 R2, R2, 0x1, RZ ;  /* 0x0000000102020810 */ /* 0x000fe40007ffe0ff */
        /* <DEDUP_REMOVED lines=10> */
[----:B------:R-:W-:Y:S02]  /*17630*/  IMAD.MOV.U32 R2, RZ, RZ, RZ ;  /* 0x000000ffff027224 */ /* 0x000fe400078e00ff */
[----:B------:R-:W-:Y:S01]  /*17640*/  IMAD.IADD R4, R6, 0x1, R4 ;  /* 0x0000000106047824 */ /* 0x000fe200078e0204 */
[----:B------:R-:W-:-:S04]  /*17650*/  IABS R8, R5 ;  /* 0x0000000500087213 */ /* 0x000fc80000000000 */
[----:B------:R-:W0:Y:S08]  /*17660*/  I2F.RP R10, R8 ;  /* 0x00000008000a7306 */ /* 0x000e300000209400 */
[----:B0-----:R-:W0:Y:S02]  /*17670*/  MUFU.RCP R10, R10 ;  /* 0x0000000a000a7308 */ /* 0x001e240000001000 */
[----:B0-----:R-:W-:-:S06]  /*17680*/  VIADD R11, R10, 0xffffffe ;  /* 0x0ffffffe0a0b7836 */ /* 0x001fcc0000000000 */
[----:B------:R-:W0:Y:S02]  /*17690*/  F2I.FTZ.U32.TRUNC.NTZ R3, R11 ;  /* 0x0000000b00037305 */ /* 0x000e24000021f000 */
[----:B0-----:R-:W-:-:S05]  /*176a0*/  IADD3 R7, RZ, -R3, RZ ;  /* 0x80000003ff077210 */ /* 0x001fca0007ffe0ff */
[----:B------:R-:W-:-:S04]  /*176b0*/  IMAD R7, R7, R8, RZ ;  /* 0x0000000807077224 */ /* 0x000fc800078e02ff */
        /* <DEDUP_REMOVED lines=13> */
[----:B------:R-:W-:Y:S02]  /*17790*/  @!P0 IADD3 R3, -R3, RZ, RZ ;  /* 0x000000ff03038210 */ /* 0x000fe40007ffe1ff */
[----:B------:R-:W-:-:S13]  /*177a0*/  ISETP.NE.AND P0, PT, R5, RZ, PT ;  /* 0x000000ff0500720c */ /* 0x000fda0003f05270 */
[----:B------:R-:W-:Y:S01]  /*177b0*/  @!P0 LOP3.LUT R3, RZ, R5, RZ, 0x33, !PT ;  /* 0x00000005ff038212 */ /* 0x000fe200078e33ff */
[----:B------:R-:W-:-:S03]  /*177c0*/  IMAD.MOV R5, RZ, RZ, -R5 ;  /* 0x000000ffff057224 */ /* 0x000fc600078e0a05 */
[----:B------:R-:W-:Y:S01]  /*177d0*/  LOP3.LUT R2, RZ, R3, RZ, 0x33, !PT ;  /* 0x00000003ff027212 */ /* 0x000fe200078e33ff */
[----:B------:R-:W-:-:S04]  /*177e0*/  IMAD R18, R3, R5, R4 ;  /* 0x0000000503127224 */ /* 0x000fc800078e0204 */
[----:B------:R-:W-:Y:S01]  /*177f0*/  IMAD.IADD R17, R17, 0x1, R2 ;  /* 0x0000000111117824 */ /* 0x000fe200078e0202 */
[----:B------:R-:W-:Y:S06]  /*17800*/  BRA `(.L_x_3990) ;  /* 0x00000000001c7947 */ /* 0x000fec0003800000 */
.L_x_3982:
[----:B------:R-:W-:Y:S01]  /*17810*/  UMOV UR4, URZ ;  /* 0x0000003f00047c82 */ /* 0x000fe20008000000 */
[----:B------:R-:W-:Y:S01]  /*17820*/  UMOV UR5, URZ ;  /* 0x0000003f00057c82 */ /* 0x000fe20008000000 */
[----:B------:R-:W-:Y:S01]  /*17830*/  ULDC UR6, c[0x0][0xc14] ;  /* 0x0003050000067ab9 */ /* 0x000fe20000000800 */
[----:B------:R-:W-:Y:S01]  /*17840*/  IMAD.MOV.U32 R16, RZ, RZ, R4 ;  /* 0x000000ffff107224 */ /* 0x000fe200078e0004 */
[----:B------:R-:W-:Y:S01]  /*17850*/  MOV R17, UR4 ;  /* 0x0000000400117c02 */ /* 0x000fe20008000f00 */
[----:B------:R-:W-:Y:S02]  /*17860*/  IMAD.U32 R18, RZ, RZ, UR5 ;  /* 0x00000005ff127e24 */ /* 0x000fe4000f8e00ff */
[----:B------:R-:W-:-:S07]  /*17870*/  IMAD.U32 R19, RZ, RZ, UR6 ;  /* 0x00000006ff137e24 */ /* 0x000fce000f8e00ff */
.L_x_3990:
[----:B------:R-:W0:Y:S01]  /*17880*/  S2R R2, SR_TID.X ;  /* 0x0000000000027919 */ /* 0x000e220000002100 */
        /* <DEDUP_REMOVED lines=11> */
.L_x_3907:
        /* <DEDUP_REMOVED lines=12> */
.L_x_4111:
[----:B------:R-:W-:Y:S05]  /*17a00*/  BSYNC B0 ;  /* 0x0000000000007941 */ /* 0x000fea0003800000 */
.L_x_3992:
[----:B------:R-:W-:-:S03]  /*17a10*/  UMOV UR4, 0xffffffff ;  /* 0xffffffff00047882 */ /* 0x000fc60000000000 */
[----:B------:R-:W-:Y:S05]  /*17a20*/  BRA.DIV UR4, `(.L_x_3994) ;  /* 0x0000002204887947 */ /* 0x000fea000b800000 */
[----:B------:R-:W2:Y:S02]  /*17a30*/  S2R R2, SR_TID.X ;  /* 0x0000000000027919 */ /* 0x000ea40000002100 */
[----:B--2---:R-:W-:-:S04]  /*17a40*/  SHF.R.U32.HI R2, RZ, 0x5, R2 ;  /* 0x00000005ff027819 */ /* 0x004fc80000011602 */
[----:B------:R-:W-:-:S05]  /*17a50*/  LOP3.LUT R2, R2, 0x3, RZ, 0xc0, !PT ;  /* 0x0000000302027812 */ /* 0x000fca00078ec0ff */
[----:B------:R2:W3:Y:S02]  /*17a60*/  SHFL.IDX PT, R14, R2, RZ, 0x1f ;  /* 0x00001fff020e7589 */ /* 0x0004e400000e0000 */
.L_x_4114:
[----:B---3--:R-:W-:-:S13]  /*17a70*/  ISETP.NE.AND P0, PT, R14, RZ, PT ;  /* 0x000000ff0e00720c */ /* 0x008fda0003f05270 */
[----:B------:R-:W-:Y:S05]  /*17a80*/  @P0 BRA `(.L_x_3745) ;  /* 0x0000000000940947 */ /* 0x000fea0003800000 */
[----:B------:R-:W-:-:S03]  /*17a90*/  UMOV UR4, 0xffffffff ;  /* 0xffffffff00047882 */ /* 0x000fc60000000000 */
[----:B------:R-:W-:Y:S05]  /*17aa0*/  BRA.DIV UR4, `(.L_x_3995) ;  /* 0x00000022049c7947 */ /* 0x000fea000b800000 */
[----:B------:R-:W-:-:S13]  /*17ab0*/  ELECT P6, URZ, PT ;  /* 0x00000000003f782f */ /* 0x000fda00038c0000 */
.L_x_4117:
[----:B------:R-:W-:Y:S05]  /*17ac0*/  @!P6 BRA `(.L_x_3745) ;  /* 0x000000000084e947 */ /* 0x000fea0003800000 */
[----:B------:R-:W-:-:S06]  /*17ad0*/  ULOP3.LUT UR4, UR36, 0x2, URZ, 0xfc, !UPT ;  /* 0x0000000224047892 */ /* 0x000fcc000f8efc3f */
[----:B--2---:R-:W-:-:S04]  /*17ae0*/  MOV R2, UR4 ;  /* 0x0000000400027c02 */ /* 0x004fc80008000f00 */
[----:B------:R-:W-:-:S13]  /*17af0*/  ISETP.NE.AND P2, PT, R2, 0x3, PT ;  /* 0x000000030200780c */ /* 0x000fda0003f45270 */
[----:B------:R-:W-:Y:S05]  /*17b00*/  @!P2 BRA `(.L_x_3996) ;  /* 0x000000000004a947 */ /* 0x000fea0003800000 */
[----:B------:R-:W-:Y:S01]  /*17b10*/  BPT.TRAP 0x1 ;  /* 0x000000040000795c */ /* 0x000fe20000300000 */
.L_x_3996:
        /* <DEDUP_REMOVED lines=14> */
.L_x_4118:
[----:B------:R-:W2:Y:S02]  /*17c00*/  SYNCS.PHASECHK.TRANS64.TRYWAIT P0, [R7+URZ], R2 ;  /* 0x00000002070075a7 */ /* 0x000ea4000800017f */
[----:B--2---:R-:W-:Y:S05]  /*17c10*/  @!P0 BRA `(.L_x_3998) ;  /* 0x0000002000748947 */ /* 0x004fea0003800000 */
.L_x_4119:
[----:B------:R-:W-:Y:S05]  /*17c20*/  @!P2 BRA `(.L_x_3999) ;  /* 0x000000000004a947 */ /* 0x000fea0003800000 */
[----:B------:R-:W-:Y:S01]  /*17c30*/  BPT.TRAP 0x1 ;  /* 0x000000040000795c */ /* 0x000fe20000300000 */
.L_x_3999:
[----:B------:R-:W3:Y:S01]  /*17c40*/  LDL.LU R4, [R1] ;  /* 0x0000000001047983 */ /* 0x000ee20000300800 */
[----:B------:R-:W-:-:S05]  /*17c50*/  IADD3 R0, R0, 0x22860, RZ ;  /* 0x0002286000007810 */ /* 0x000fca0007ffe0ff */
[----:B---3--:R-:W-:-:S04]  /*17c60*/  IMAD R4, R4, 0x8, R0 ;  /* 0x0000000804047824 */ /* 0x008fc800078e0200 */
[----:B------:R-:W3:Y:S02]  /*17c70*/  SYNCS.PHASECHK.TRANS64.TRYWAIT P0, [R4+URZ], R5 ;  /* 0x00000005040075a7 */ /* 0x000ee4000800017f */
[----:B---3--:R-:W-:Y:S05]  /*17c80*/  @!P0 BRA `(.L_x_4000) ;  /* 0x00000020006c8947 */ /* 0x008fea0003800000 */
.L_x_4120:
[----:B------:R-:W-:-:S07]  /*17c90*/  IMAD R3, R3, 0x8, R0 ;  /* 0x0000000803037824 */ /* 0x000fce00078e0200 */
.L_x_4001:
[----:B----4-:R4:W0:Y:S02]  /*17ca0*/  SYNCS.PHASECHK.TRANS64.TRYWAIT P0, [R3+URZ], R2 ;  /* 0x00000002030075a7 */ /* 0x010824000800017f */
[----:B0-----:R-:W-:Y:S05]  /*17cb0*/  @!P0 NANOSLEEP.SYNCS 0x989680 ;  /* 0x009896800000895d */ /* 0x001fea0003900000 */
[----:B------:R-:W0:Y:S02]  /*17cc0*/  @!P0 SYNCS.PHASECHK.TRANS64 P0, [R3+URZ], R2 ;  /* 0x00000002030085a7 */ /* 0x000e24000800007f */
[----:B0-----:R-:W-:Y:S05]  /*17cd0*/  @!P0 BRA `(.L_x_4001) ;  /* 0xfffffffc00f08947 */ /* 0x001fea000383ffff */
.L_x_3745:
[----:B------:R-:W-:Y:S05]  /*17ce0*/  BSYNC B7 ;  /* 0x0000000000077941 */ /* 0x000fea0003800000 */
.L_x_3742:
[----:B------:R-:W-:Y:S05]  /*17cf0*/  EXIT ;  /* 0x000000000000794d */ /* 0x000fea0003800000 */
.L_x_3763:
[----:B0-----:R0:W1:Y:S02]  /*17d00*/  SYNCS.PHASECHK.TRANS64.TRYWAIT P6, [R88+URZ+0x22890], R109 ;  /* 0x0228906d580075a7 */ /* 0x00106400080c017f */
[----:B-1----:R-:W-:Y:S05]  /*17d10*/  @!P6 NANOSLEEP.SYNCS 0x989680 ;  /* 0x009896800000e95d */ /* 0x002fea0003900000 */
[----:B------:R-:W1:Y:S02]  /*17d20*/  @!P6 SYNCS.PHASECHK.TRANS64 P6, [R88+URZ+0x22890], R109 ;  /* 0x0228906d5800e5a7 */ /* 0x000e6400080c007f */
[----:B-1----:R-:W-:Y:S05]  /*17d30*/  @!P6 BRA `(.L_x_3763) ;  /* 0xfffffffc00f0e947 */ /* 0x002fea000383ffff */
[----:B------:R-:W-:Y:S05]  /*17d40*/  BRA `(.L_x_4002) ;  /* 0xfffffeac00887947 */ /* 0x000fea000383ffff */
.L_x_3781:
[----:B0-----:R0:W1:Y:S02]  /*17d50*/  SYNCS.PHASECHK.TRANS64.TRYWAIT P5, [R88+URZ+0x22890], R109 ;  /* 0x0228906d580075a7 */ /* 0x00106400080a017f */
[----:B-1----:R-:W-:Y:S05]  /*17d60*/  @!P5 NANOSLEEP.SYNCS 0x989680 ;  /* 0x009896800000d95d */ /* 0x002fea0003900000 */
[----:B------:R-:W1:Y:S02]  /*17d70*/  @!P5 SYNCS.PHASECHK.TRANS64 P5, [R88+URZ+0x22890], R109 ;  /* 0x0228906d5800d5a7 */ /* 0x000e6400080a007f */
[----:B-1----:R-:W-:Y:S05]  /*17d80*/  @!P5 BRA `(.L_x_3781) ;  /* 0xfffffffc00f0d947 */ /* 0x002fea000383ffff */
[----:B------:R-:W-:Y:S05]  /*17d90*/  BRA `(.L_x_4003) ;  /* 0xfffffebc00dc7947 */ /* 0x000fea000383ffff */
.L_x_3790:
[----:B0-----:R0:W1:Y:S02]  /*17da0*/  SYNCS.PHASECHK.TRANS64.TRYWAIT P4, [R88+URZ+0x22890], R109 ;  /* 0x0228906d580075a7 */ /* 0x001064000808017f */
[----:B-1----:R-:W-:Y:S05]  /*17db0*/  @!P4 NANOSLEEP.SYNCS 0x989680 ;  /* 0x009896800000c95d */ /* 0x002fea0003900000 */
[----:B------:R-:W1:Y:S02]  /*17dc0*/  @!P4 SYNCS.PHASECHK.TRANS64 P4, [R88+URZ+0x22890], R109 ;  /* 0x0228906d5800c5a7 */ /* 0x000e64000808007f */
[----:B-1----:R-:W-:Y:S05]  /*17dd0*/  @!P4 BRA `(.L_x_3790) ;  /* 0xfffffffc00f0c947 */ /* 0x002fea000383ffff */
[----:B------:R-:W-:Y:S05]  /*17de0*/  BRA `(.L_x_4004) ;  /* 0xfffffecc00b87947 */ /* 0x000fea000383ffff */
.L_x_3796:
[----:B-1----:R1:W2:Y:S02]  /*17df0*/  SYNCS.PHASECHK.TRANS64.TRYWAIT P3, [R88+URZ+0x228b0], R109 ;  /* 0x0228b06d580075a7 */ /* 0x0022a4000806017f */
[----:B--2---:R-:W-:Y:S05]  /*17e00*/  @!P3 NANOSLEEP.SYNCS 0x989680 ;  /* 0x009896800000b95d */ /* 0x004fea0003900000 */
[----:B------:R-:W2:Y:S02]  /*17e10*/  @!P3 SYNCS.PHASECHK.TRANS64 P3, [R88+URZ+0x228b0], R109 ;  /* 0x0228b06d5800b5a7 */ /* 0x000ea4000806007f */
[----:B--2---:R-:W-:Y:S05]  /*17e20*/  @!P3 BRA `(.L_x_3796) ;  /* 0xfffffffc00f0b947 */ /* 0x004fea000383ffff */
[----:B------:R-:W-:Y:S05]  /*17e30*/  BRA `(.L_x_4005) ;  /* 0xfffffed000487947 */ /* 0x000fea000383ffff */
.L_x_3804:
[----:B------:R-:W-:Y:S01]  /*17e40*/  BSSY B0, `(.L_x_4006) ;  /* 0x0000008000007945 */ /* 0x000fe20003800000 */
[----:B------:R-:W-:Y:S01]  /*17e50*/  IMAD.MOV.U32 R13, RZ, RZ, R235 ;  /* 0x000000ffff0d7224 */ /* 0x000fe200078e00eb */
[----:B------:R-:W-:Y:S01]  /*17e60*/  MOV R11, 0x1f ;  /* 0x0000001f000b7802 */ /* 0x000fe20000000f00 */
[----:B------:R-:W-:Y:S02]  /*17e70*/  IMAD.MOV.U32 R12, RZ, RZ, RZ ;  /* 0x000000ffff0c7224 */ /* 0x000fe400078e00ff */
[----:B------:R-:W-:-:S07]  /*17e80*/  IMAD.MOV.U32 R15, RZ, RZ, -0x1 ;  /* 0xffffffffff0f7424 */ /* 0x000fce00078e00ff */
[----:B-----5:R-:W-:Y:S05]  /*17e90*/  WARPSYNC.COLLECTIVE R15, `(.L_x_4007) ;  /* 0x000000000f087348 */ /* 0x020fea0003c00000 */
[----:B------:R0:W1:Y:S02]  /*17ea0*/  SHFL.IDX P6, R14, R13, R12, R11 ;  /* 0x0000000c0d0e7389 */ /* 0x00006400000c000b */
[----:B01---5:R-:W-:Y:S01]  /*17eb0*/  ENDCOLLECTIVE ;  /* 0x000000000000791b */ /* 0x023fe20003800000 */
.L_x_4007:
[----:B------:R-:W-:Y:S05]  /*17ec0*/  BSYNC B0 ;  /* 0x0000000000007941 */ /* 0x000fea0003800000 */
.L_x_4006:
[----:B------:R-:W-:Y:S05]  /*17ed0*/  BRA `(.L_x_4008) ;  /* 0xfffffed800ec7947 */ /* 0x000fea000383ffff */
.L_x_3820:
[----:B------:R-:W-:Y:S01]  /*17ee0*/  BSSY B1, `(.L_x_4009) ;  /* 0x0000008000017945 */ /* 0x000fe20003800000 */
[----:B------:R-:W-:Y:S01]  /*17ef0*/  IMAD.MOV.U32 R13, RZ, RZ, R5 ;  /* 0x000000ffff0d7224 */ /* 0x000fe200078e0005 */
[----:B------:R-:W-:Y:S01]  /*17f00*/  MOV R15, 0xffffffff ;  /* 0xffffffff000f7802 */ /* 0x000fe20000000f00 */
[----:B------:R-:W-:Y:S02]  /*17f10*/  IMAD.MOV.U32 R12, RZ, RZ, RZ ;  /* 0x000000ffff0c7224 */ /* 0x000fe400078e00ff */
[----:B------:R-:W-:-:S07]  /*17f20*/  IMAD.MOV.U32 R11, RZ, RZ, 0x1c1f ;  /* 0x00001c1fff0b7424 */ /* 0x000fce00078e00ff */
[----:B0----5:R-:W-:Y:S05]  /*17f30*/  WARPSYNC.COLLECTIVE R15, `(.L_x_4010) ;  /* 0x000000000f087348 */ /* 0x021fea0003c00000 */
[----:B------:R1:W2:Y:S02]  /*17f40*/  SHFL.IDX P6, R14, R13, R12, R11 ;  /* 0x0000000c0d0e7389 */ /* 0x0002a400000c000b */
[----:B012--5:R-:W-:Y:S01]  /*17f50*/  ENDCOLLECTIVE ;  /* 0x000000000000791b */ /* 0x027fe20003800000 */
.L_x_4010:
[----:B------:R-:W-:Y:S05]  /*17f60*/  BSYNC B1 ;  /* 0x0000000000017941 */ /* 0x000fea0003800000 */
.L_x_4009:
[----:B------:R-:W-:Y:S05]  /*17f70*/  BRA `(.L_x_4011) ;  /* 0xfffffee800307947 */ /* 0x000fea000383ffff */
.L_x_3821:
        /* <DEDUP_REMOVED lines=8> */
.L_x_4013:
[----:B------:R-:W-:Y:S05]  /*18000*/  BSYNC B1 ;  /* 0x0000000000017941 */ /* 0x000fea0003800000 */
.L_x_4012:
[----:B------:R-:W-:Y:S05]  /*18010*/  BRA `(.L_x_4014) ;  /* 0xfffffee800107947 */ /* 0x000fea000383ffff */
.L_x_3822:
[----:B------:R-:W-:Y:S01]  /*18020*/  BSSY B1, `(.L_x_4015) ;  /* 0x0000008000017945 */ /* 0x000fe20003800000 */
[----:B------:R-:W-:Y:S01]  /*18030*/  MOV R13, R3 ;  /* 0x00000003000d7202 */ /* 0x000fe20000000f00 */
[----:B------:R-:W-:Y:S02]  /*18040*/  IMAD.MOV.U32 R12, RZ, RZ, RZ ;  /* 0x000000ffff0c7224 */ /* 0x000fe400078e00ff */
[----:B------:R-:W-:Y:S02]  /*18050*/  IMAD.MOV.U32 R11, RZ, RZ, 0x1c1f ;  /* 0x00001c1fff0b7424 */ /* 0x000fe400078e00ff */
[----:B------:R-:W-:-:S07]  /*18060*/  IMAD.MOV.U32 R15, RZ, RZ, -0x1 ;  /* 0xffffffffff0f7424 */ /* 0x000fce00078e00ff */
[----:B0----5:R-:W-:Y:S05]  /*18070*/  WARPSYNC.COLLECTIVE R15, `(.L_x_4016) ;  /* 0x000000000f087348 */ /* 0x021fea0003c00000 */
[----:B------:R1:W2:Y:S02]  /*18080*/  SHFL.IDX P6, R14, R13, R12, R11 ;  /* 0x0000000c0d0e7389 */ /* 0x0002a400000c000b */
[----:B012--5:R-:W-:Y:S01]  /*18090*/  ENDCOLLECTIVE ;  /* 0x000000000000791b */ /* 0x027fe20003800000 */
.L_x_4016:
[----:B------:R-:W-:Y:S05]  /*180a0*/  BSYNC B1 ;  /* 0x0000000000017941 */ /* 0x000fea0003800000 */
.L_x_4015:
[----:B------:R-:W-:Y:S05]  /*180b0*/  BRA `(.L_x_4017) ;  /* 0xfffffee400f07947 */ /* 0x000fea000383ffff */
.L_x_3823:
[----:B------:R-:W-:Y:S01]  /*180c0*/  BSSY B1, `(.L_x_4018) ;  /* 0x0000008000017945 */ /* 0x000fe20003800000 */
[----:B------:R-:W-:Y:S01]  /*180d0*/  IMAD.MOV.U32 R13, RZ, RZ, R0 ;  /* 0x000000ffff0d7224 */ /* 0x000fe200078e0000 */
[----:B------:R-:W-:Y:S01]  /*180e0*/  MOV R12, RZ ;  /* 0x000000ff000c7202 */ /* 0x000fe20000000f00 */
[----:B------:R-:W-:Y:S02]  /*180f0*/  IMAD.MOV.U32 R11, RZ, RZ, 0x1c1f ;  /* 0x00001c1fff0b7424 */ /* 0x000fe400078e00ff */
[----:B------:R-:W-:-:S07]  /*18100*/  IMAD.MOV.U32 R15, RZ, RZ, -0x1 ;  /* 0xffffffffff0f7424 */ /* 0x000fce00078e00ff */
[----:B0----5:R-:W-:Y:S05]  /*18110*/  WARPSYNC.COLLECTIVE R15, `(.L_x_4019) ;  /* 0x000000000f087348 */ /* 0x021fea0003c00000 */
[----:B------:R1:W2:Y:S02]  /*18120*/  SHFL.IDX P6, R14, R13, R12, R11 ;  /* 0x0000000c0d0e7389 */ /* 0x0002a400000c000b */
[----:B012--5:R-:W-:Y:S01]  /*18130*/  ENDCOLLECTIVE ;  /* 0x000000000000791b */ /* 0x027fe20003800000 */
.L_x_4019:
[----:B------:R-:W-:Y:S05]  /*18140*/  BSYNC B1 ;  /* 0x0000000000017941 */ /* 0x000fea0003800000 */
.L_x_4018:
[----:B------:R-:W-:Y:S05]  /*18150*/  BRA `(.L_x_4020) ;  /* 0xfffffee400d07947 */ /* 0x000fea000383ffff */
.L_x_3824:
[----:B------:R-:W-:Y:S01]  /*18160*/  BSSY B1, `(.L_x_4021) ;  /* 0x0000008000017945 */ /* 0x000fe20003800000 */
[----:B------:R-:W-:Y:S01]  /*18170*/  IMAD.MOV.U32 R13, RZ, RZ, R5 ;  /* 0x000000ffff0d7224 */ /* 0x000fe200078e0005 */
[----:B------:R-:W-:Y:S01]  /*18180*/  MOV R11, 0x1c1f ;  /* 0x00001c1f000b7802 */ /* 0x000fe20000000f00 */
[----:B------:R-:W-:Y:S02]  /*18190*/  IMAD.MOV.U32 R12, RZ, RZ, 0x1 ;  /* 0x00000001ff0c7424 */ /* 0x000fe400078e00ff */
[----:B------:R-:W-:-:S07]  /*181a0*/  IMAD.MOV.U32 R15, RZ, RZ, -0x1 ;  /* 0xffffffffff0f7424 */ /* 0x000fce00078e00ff */
[----:B0----5:R-:W-:Y:S05]  /*181b0*/  WARPSYNC.COLLECTIVE R15, `(.L_x_4022) ;  /* 0x000000000f087348 */ /* 0x021fea0003c00000 */
[----:B------:R1:W2:Y:S02]  /*181c0*/  SHFL.IDX P6, R14, R13, R12, R11 ;  /* 0x0000000c0d0e7389 */ /* 0x0002a400000c000b */
[----:B012--5:R-:W-:Y:S01]  /*181d0*/  ENDCOLLECTIVE ;  /* 0x000000000000791b */ /* 0x027fe20003800000 */
.L_x_4022:
[----:B------:R-:W-:Y:S05]  /*181e0*/  BSYNC B1 ;  /* 0x0000000000017941 */ /* 0x000fea0003800000 */
.L_x_4021:
[----:B------:R-:W-:Y:S05]  /*181f0*/  BRA `(.L_x_4023) ;  /* 0xfffffee400b07947 */ /* 0x000fea000383ffff */
.L_x_3825:
[----:B------:R-:W-:Y:S01]  /*18200*/  BSSY B1, `(.L_x_4024) ;  /* 0x0000008000017945 */ /* 0x000fe20003800000 */
[----:B------:R-:W-:Y:S01]  /*18210*/  IMAD.MOV.U32 R13, RZ, RZ, R4 ;  /* 0x000000ffff0d7224 */ /* 0x000fe200078e0004 */
[----:B------:R-:W-:Y:S01]  /*18220*/  MOV R15, 0xffffffff ;  /* 0xffffffff000f7802 */ /* 0x000fe20000000f00 */
[----:B------:R-:W-:Y:S02]  /*18230*/  IMAD.MOV.U32 R12, RZ, RZ, 0x1 ;  /* 0x00000001ff0c7424 */ /* 0x000fe400078e00ff */
[----:B------:R-:W-:-:S07]  /*18240*/  IMAD.MOV.U32 R11, RZ, RZ, 0x1c1f ;  /* 0x00001c1fff0b7424 */ /* 0x000fce00078e00ff */
[----:B0----5:R-:W-:Y:S05]  /*18250*/  WARPSYNC.COLLECTIVE R15, `(.L_x_4025) ;  /* 0x000000000f087348 */ /* 0x021fea0003c00000 */
[----:B------:R1:W2:Y:S02]  /*18260*/  SHFL.IDX P6, R14, R13, R12, R11 ;  /* 0x0000000c0d0e7389 */ /* 0x0002a400000c000b */
[----:B012--5:R-:W-:Y:S01]  /*18270*/  ENDCOLLECTIVE ;  /* 0x000000000000791b */ /* 0x027fe20003800000 */
.L_x_4025:
[----:B------:R-:W-:Y:S05]  /*18280*/  BSYNC B1 ;  /* 0x0000000000017941 */ /* 0x000fea0003800000 */
.L_x_4024:
[----:B------:R-:W-:Y:S05]  /*18290*/  BRA `(.L_x_4026) ;  /* 0xfffffee400907947 */ /* 0x000fea000383ffff */
.L_x_3826:
        /* <DEDUP_REMOVED lines=8> */
.L_x_4028:
[----:B------:R-:W-:Y:S05]  /*18320*/  BSYNC B1 ;  /* 0x0000000000017941 */ /* 0x000fea0003800000 */
.L_x_4027:
[----:B------:R-:W-:Y:S05]  /*18330*/  BRA `(.L_x_4029) ;  /* 0xfffffee400707947 */ /* 0x000fea000383ffff */
.L_x_3827:
[----:B------:R-:W-:Y:S01]  /*18340*/  BSSY B1, `(.L_x_4030) ;  /* 0x0000008000017945 */ /* 0x000fe20003800000 */
[----:B------:R-:W-:Y:S01]  /*18350*/  MOV R13, R0 ;  /* 0x00000000000d7202 */ /* 0x000fe20000000f00 */
[----:B------:R-:W-:Y:S02]  /*18360*/  IMAD.MOV.U32 R12, RZ, RZ, 0x1 ;  /* 0x00000001ff0c7424 */ /* 0x000fe400078e00ff */
[----:B------:R-:W-:Y:S02]  /*18370*/  IMAD.MOV.U32 R11, RZ, RZ, 0x1c1f ;  /* 0x00001c1fff0b7424 */ /* 0x000fe400078e00ff */
[----:B------:R-:W-:-:S07]  /*18380*/  IMAD.MOV.U32 R15, RZ, RZ, -0x1 ;  /* 0xffffffffff0f7424 */ /* 0x000fce00078e00ff */
[----:B0----5:R-:W-:Y:S05]  /*18390*/  WARPSYNC.COLLECTIVE R15, `(.L_x_4031) ;  /* 0x000000000f087348 */ /* 0x021fea0003c00000 */
[----:B------:R1:W2:Y:S02]  /*183a0*/  SHFL.IDX P6, R14, R13, R12, R11 ;  /* 0x0000000c0d0e7389 */ /* 0x0002a400000c000b */
[----:B012--5:R-:W-:Y:S01]  /*183b0*/  ENDCOLLECTIVE ;  /* 0x000000000000791b */ /* 0x027fe20003800000 */
.L_x_4031:
[----:B------:R-:W-:Y:S05]  /*183c0*/  BSYNC B1 ;  /* 0x0000000000017941 */ /* 0x000fea0003800000 */
.L_x_4030:
[----:B------:R-:W-:Y:S05]  /*183d0*/  BRA `(.L_x_4032) ;  /* 0xfffffee400507947 */ /* 0x000fea000383ffff */
.L_x_3829:
[----:B-1----:R1:W2:Y:S02]  /*183e0*/  SYNCS.PHASECHK.TRANS64.TRYWAIT P2, [R18+URZ+0x22800], R7 ;  /* 0x02280007120075a7 */ /* 0x0022a4000804017f */
[----:B--2---:R-:W-:Y:S05]  /*183f0*/  @!P2 NANOSLEEP.SYNCS 0x989680 ;  /* 0x009896800000a95d */ /* 0x004fea0003900000 */
[----:B------:R-:W2:Y:S02]  /*18400*/  @!P2 SYNCS.PHASECHK.TRANS64 P2, [R18+URZ+0x22800], R7 ;  /* 0x022800071200a5a7 */ /* 0x000ea4000804007f */
[----:B--2---:R-:W-:Y:S05]  /*18410*/  @!P2 BRA `(.L_x_3829) ;  /* 0xfffffffc00f0a947 */ /* 0x004fea000383ffff */
[----:B------:R-:W-:Y:S05]  /*18420*/  BRA `(.L_x_4033) ;  /* 0xfffffee400c87947 */ /* 0x000fea000383ffff */
.L_x_3837:
        /* <DEDUP_REMOVED lines=8> */
.L_x_4035:
[----:B------:R-:W-:Y:S05]  /*184b0*/  BSYNC B1 ;  /* 0x0000000000017941 */ /* 0x000fea0003800000 */
.L_x_4034:
[----:B------:R-:W-:Y:S05]  /*184c0*/  BRA `(.L_x_4036) ;  /* 0xfffffef4009c7947 */ /* 0x000fea000383ffff */
.L_x_3838:
        /* <DEDUP_REMOVED lines=8> */
.L_x_4038:
[----:B------:R-:W-:Y:S05]  /*18550*/  BSYNC B1 ;  /* 0x0000000000017941 */ /* 0x000fea0003800000 */
.L_x_4037:
[----:B------:R-:W-:Y:S05]  /*18560*/  BRA `(.L_x_4039) ;  /* 0xfffffef4007c7947 */ /* 0x000fea000383ffff */
.L_x_3839:
        /* <DEDUP_REMOVED lines=8> */
.L_x_4041:
[----:B------:R-:W-:Y:S05]  /*185f0*/  BSYNC B1 ;  /* 0x0000000000017941 */ /* 0x000fea0003800000 */
.L_x_4040:
[----:B------:R-:W-:Y:S05]  /*18600*/  BRA `(.L_x_4042) ;  /* 0xfffffef4005c7947 */ /* 0x000fea000383ffff */
.L_x_3840:
        /* <DEDUP_REMOVED lines=8> */
.L_x_4044:
[----:B------:R-:W-:Y:S05]  /*18690*/  BSYNC B1 ;  /* 0x0000000000017941 */ /* 0x000fea0003800000 */
.L_x_4043:
[----:B------:R-:W-:Y:S05]  /*186a0*/  BRA `(.L_x_4045) ;  /* 0xfffffef4003c7947 */ /* 0x000fea000383ffff */
.L_x_3841:
        /* <DEDUP_REMOVED lines=8> */
.L_x_4047:
[----:B------:R-:W-:Y:S05]  /*18730*/  BSYNC B1 ;  /* 0x0000000000017941 */ /* 0x000fea0003800000 */
.L_x_4046:
[----:B------:R-:W-:Y:S05]  /*18740*/  BRA `(.L_x_4048) ;  /* 0xfffffef4001c7947 */ /* 0x000fea000383ffff */
.L_x_3842:
        /* <DEDUP_REMOVED lines=8> */
.L_x_4050:
[----:B------:R-:W-:Y:S05]  /*187d0*/  BSYNC B1 ;  /* 0x0000000000017941 */ /* 0x000fea0003800000 */
.L_x_4049:
[----:B------:R-:W-:Y:S05]  /*187e0*/  BRA `(.L_x_4051) ;  /* 0xfffffef400007947 */ /* 0x000fea000383ffff */
.L_x_3843:
        /* <DEDUP_REMOVED lines=8> */
.L_x_4053:
[----:B------:R-:W-:Y:S05]  /*18870*/  BSYNC B1 ;  /* 0x0000000000017941 */ /* 0x000fea0003800000 */
.L_x_4052:
[----:B------:R-:W-:Y:S05]  /*18880*/  BRA `(.L_x_4054) ;  /* 0xfffffef000e47947 */ /* 0x000fea000383ffff */
.L_x_3844:
        /* <DEDUP_REMOVED lines=8> */
.L_x_4056:
[----:B------:R-:W-:Y:S05]  /*18910*/  BSYNC B1 ;  /* 0x0000000000017941 */ /* 0x000fea0003800000 */
.L_x_4055:
[----:B------:R-:W-:Y:S05]  /*18920*/  BRA `(.L_x_4057) ;  /* 0xfffffef000c87947 */ /* 0x000fea000383ffff */
.L_x_3846:
[----:B-1----:R1:W2:Y:S02]  /*18930*/  SYNCS.PHASECHK.TRANS64.TRYWAIT P2, [R18+URZ+0x22800], R3 ;  /* 0x02280003120075a7 */ /* 0x0022a4000804017f */
[----:B--2---:R-:W-:Y:S05]  /*18940*/  @!P2 NANOSLEEP.SYNCS 0x989680 ;  /* 0x009896800000a95d */ /* 0x004fea0003900000 */
[----:B------:R-:W2:Y:S02]  /*18950*/  @!P2 SYNCS.PHASECHK.TRANS64 P2, [R18+URZ+0x22800], R3 ;  /* 0x022800031200a5a7 */ /* 0x000ea4000804007f */
[----:B--2---:R-:W-:Y:S05]  /*18960*/  @!P2 BRA `(.L_x_3846) ;  /* 0xfffffffc00f0a947 */ /* 0x004fea000383ffff */
[----:B------:R-:W-:Y:S05]  /*18970*/  BRA `(.L_x_4058) ;  /* 0xfffffef400247947 */ /* 0x000fea000383ffff */
.L_x_3852:
[----:B--2---:R2:W4:Y:S02]  /*18980*/  SYNCS.PHASECHK.TRANS64.TRYWAIT P1, [R20+URZ+0x22830], R73 ;  /* 0x02283049140075a7 */ /* 0x004524000802017f */
[----:B----4-:R-:W-:Y:S05]  /*18990*/  @!P1 NANOSLEEP.SYNCS 0x989680 ;  /* 0x009896800000995d */ /* 0x010fea0003900000 */
[----:B------:R-:W4:Y:S02]  /*189a0*/  @!P1 SYNCS.PHASECHK.TRANS64 P1, [R20+URZ+0x22830], R73 ;  /* 0x02283049140095a7 */ /* 0x000f24000802007f */
[----:B----4-:R-:W-:Y:S05]  /*189b0*/  @!P1 BRA `(.L_x_3852) ;  /* 0xfffffffc00f09947 */ /* 0x010fea000383ffff */
[----:B------:R-:W-:Y:S05]  /*189c0*/  BRA `(.L_x_3851) ;  /* 0xffffff0000887947 */ /* 0x000fea000383ffff */
.L_x_3857:
[----:B-1----:R1:W2:Y:S02]  /*189d0*/  SYNCS.PHASECHK.TRANS64.TRYWAIT P2, [R20+URZ+0x22850], R73 ;  /* 0x02285049140075a7 */ /* 0x0022a4000804017f */
[----:B--2---:R-:W-:Y:S05]  /*189e0*/  @!P2 NANOSLEEP.SYNCS 0x989680 ;  /* 0x009896800000a95d */ /* 0x004fea0003900000 */
[----:B------:R-:W2:Y:S02]  /*189f0*/  @!P2 SYNCS.PHASECHK.TRANS64 P2, [R20+URZ+0x22850], R73 ;  /* 0x022850491400a5a7 */ /* 0x000ea4000804007f */
[----:B--2---:R-:W-:Y:S05]  /*18a00*/  @!P2 BRA `(.L_x_3857) ;  /* 0xfffffffc00f0a947 */ /* 0x004fea000383ffff */
[----:B------:R-:W-:Y:S05]  /*18a10*/  BRA `(.L_x_3856) ;  /* 0xffffff1800a07947 */ /* 0x000fea000383ffff */
.L_x_3862:
[----:B-1----:R1:W2:Y:S02]  /*18a20*/  SYNCS.PHASECHK.TRANS64.TRYWAIT P2, [R21+URZ+0x22830], R20 ;  /* 0x02283014150075a7 */ /* 0x0022a4000804017f */
[----:B--2---:R-:W-:Y:S05]  /*18a30*/  @!P2 NANOSLEEP.SYNCS 0x989680 ;  /* 0x009896800000a95d */ /* 0x004fea0003900000 */
[----:B------:R-:W2:Y:S02]  /*18a40*/  @!P2 SYNCS.PHASECHK.TRANS64 P2, [R21+URZ+0x22830], R20 ;  /* 0x022830141500a5a7 */ /* 0x000ea4000804007f */
[----:B--2---:R-:W-:Y:S05]  /*18a50*/  @!P2 BRA `(.L_x_3862) ;  /* 0xfffffffc00f0a947 */ /* 0x004fea000383ffff */
[----:B------:R-:W-:Y:S05]  /*18a60*/  BRA `(.L_x_3861) ;  /* 0xffffff1c00ec7947 */ /* 0x000fea000383ffff */
.L_x_3867:
[----:B-1----:R1:W2:Y:S02]  /*18a70*/  SYNCS.PHASECHK.TRANS64.TRYWAIT P2, [R21+URZ+0x22850], R20 ;  /* 0x02285014150075a7 */ /* 0x0022a4000804017f */
[----:B--2---:R-:W-:Y:S05]  /*18a80*/  @!P2 NANOSLEEP.SYNCS 0x989680 ;  /* 0x009896800000a95d */ /* 0x004fea0003900000 */
[----:B------:R-:W2:Y:S02]  /*18a90*/  @!P2 SYNCS.PHASECHK.TRANS64 P2, [R21+URZ+0x22850], R20 ;  /* 0x022850141500a5a7 */ /* 0x000ea4000804007f */
[----:B--2---:R-:W-:Y:S05]  /*18aa0*/  @!P2 BRA `(.L_x_3867) ;  /* 0xfffffffc00f0a947 */ /* 0x004fea000383ffff */
[----:B------:R-:W-:Y:S05]  /*18ab0*/  BRA `(.L_x_3866) ;  /* 0xffffff4000287947 */ /* 0x000fea000383ffff */
.L_x_3873:
[----:B-1----:R1:W2:Y:S02]  /*18ac0*/  SYNCS.PHASECHK.TRANS64.TRYWAIT P2, [R20+URZ+0x22830], R21 ;  /* 0x02283015140075a7 */ /* 0x0022a4000804017f */
[----:B--2---:R-:W-:Y:S05]  /*18ad0*/  @!P2 NANOSLEEP.SYNCS 0x989680 ;  /* 0x009896800000a95d */ /* 0x004fea0003900000 */
[----:B------:R-:W2:Y:S02]  /*18ae0*/  @!P2 SYNCS.PHASECHK.TRANS64 P2, [R20+URZ+0x22830], R21 ;  /* 0x022830151400a5a7 */ /* 0x000ea4000804007f */
[----:B--2---:R-:W-:Y:S05]  /*18af0*/  @!P2 BRA `(.L_x_3873) ;  /* 0xfffffffc00f0a947 */ /* 0x004fea000383ffff */
[----:B------:R-:W-:Y:S05]  /*18b00*/  BRA `(.L_x_3872) ;  /* 0xffffff4400607947 */ /* 0x000fea000383ffff */
.L_x_3878:
[----:B--2---:R2:W3:Y:S02]  /*18b10*/  SYNCS.PHASECHK.TRANS64.TRYWAIT P2, [R20+URZ+0x22850], R21 ;  /* 0x02285015140075a7 */ /* 0x0044e4000804017f */
[----:B---3--:R-:W-:Y:S05]  /*18b20*/  @!P2 NANOSLEEP.SYNCS 0x989680 ;  /* 0x009896800000a95d */ /* 0x008fea0003900000 */
[----:B------:R-:W3:Y:S02]  /*18b30*/  @!P2 SYNCS.PHASECHK.TRANS64 P2, [R20+URZ+0x22850], R21 ;  /* 0x022850151400a5a7 */ /* 0x000ee4000804007f */
[----:B---3--:R-:W-:Y:S05]  /*18b40*/  @!P2 BRA `(.L_x_3878) ;  /* 0xfffffffc00f0a947 */ /* 0x008fea000383ffff */
[----:B------:R-:W-:Y:S05]  /*18b50*/  BRA `(.L_x_3877) ;  /* 0xffffff5c00bc7947 */ /* 0x000fea000383ffff */
.L_x_3913:
        /* <DEDUP_REMOVED lines=11> */
.L_x_4060:
[----:B------:R-:W-:Y:S05]  /*18c10*/  BSYNC B1 ;  /* 0x0000000000017941 */ /* 0x000fea0003800000 */
.L_x_4059:
[----:B------:R-:W-:Y:S05]  /*18c20*/  BRA `(.L_x_4061) ;  /* 0xffffffa800787947 */ /* 0x000fea000383ffff */
.L_x_3914:
[----:B------:R-:W-:Y:S01]  /*18c30*/  BSSY B1, `(.L_x_4062) ;  /* 0x0000006000017945 */ /* 0x000fe20003800000 */
[----:B------:R-:W-:-:S07]  /*18c40*/  MOV R15, 0xffffffff ;  /* 0xffffffff000f7802 */ /* 0x000fce0000000f00 */
[----:B------:R-:W-:Y:S05]  /*18c50*/  WARPSYNC.COLLECTIVE R15, `(.L_x_4063) ;  /* 0x000000000f0c7348 */ /* 0x000fea0003c00000 */
[----:B------:R-:W-:Y:S02]  /*18c60*/  ELECT P6, UR62, PT ;  /* 0x00000000003e782f */ /* 0x000fe400038c0000 */
[----:B------:R-:W-:Y:S01]  /*18c70*/  MOV R14, UR62 ;  /* 0x0000003e000e7c02 */ /* 0x000fe20008000f00 */
[----:B------:R-:W-:Y:S10]  /*18c80*/  ENDCOLLECTIVE ;  /* 0x000000000000791b */ /* 0x000ff40003800000 */
.L_x_4063:
[----:B------:R-:W-:Y:S05]  /*18c90*/  BSYNC B1 ;  /* 0x0000000000017941 */ /* 0x000fea0003800000 */
.L_x_4062:
[----:B------:R-:W-:Y:S05]  /*18ca0*/  BRA `(.L_x_4064) ;  /* 0xffffffa800647947 */ /* 0x000fea000383ffff */
.L_x_3916:
[----:B0-----:R0:W1:Y:S02]  /*18cb0*/  SYNCS.PHASECHK.TRANS64.TRYWAIT P0, [R9+URZ+0x22820], R5 ;  /* 0x02282005090075a7 */ /* 0x001064000800017f */
[----:B-1----:R-:W-:Y:S05]  /*18cc0*/  @!P0 NANOSLEEP.SYNCS 0x989680 ;  /* 0x009896800000895d */ /* 0x002fea0003900000 */
[----:B------:R-:W1:Y:S02]  /*18cd0*/  @!P0 SYNCS.PHASECHK.TRANS64 P0, [R9+URZ+0x22820], R5 ;  /* 0x02282005090085a7 */ /* 0x000e64000800007f */
[----:B-1----:R-:W-:Y:S05]  /*18ce0*/  @!P0 BRA `(.L_x_3916) ;  /* 0xfffffffc00f08947 */ /* 0x002fea000383ffff */
[----:B------:R-:W-:Y:S05]  /*18cf0*/  BRA `(.L_x_4065) ;  /* 0xffffffa800807947 */ /* 0x000fea000383ffff */
.L_x_3919:
[----:B0-----:R0:W1:Y:S02]  /*18d00*/  SYNCS.PHASECHK.TRANS64.TRYWAIT P0, [R5+URZ+0x228a0], R7 ;  /* 0x0228a007050075a7 */ /* 0x001064000800017f */
[----:B-1----:R-:W-:Y:S05]  /*18d10*/  @!P0 NANOSLEEP.SYNCS 0x989680 ;  /* 0x009896800000895d */ /* 0x002fea0003900000 */
[----:B------:R-:W1:Y:S02]  /*18d20*/  @!P0 SYNCS.PHASECHK.TRANS64 P0, [R5+URZ+0x228a0], R7 ;  /* 0x0228a007050085a7 */ /* 0x000e64000800007f */
[----:B-1----:R-:W-:Y:S05]  /*18d30*/  @!P0 BRA `(.L_x_3919) ;  /* 0xfffffffc00f08947 */ /* 0x002fea000383ffff */
[----:B------:R-:W-:Y:S05]  /*18d40*/  BRA `(.L_x_4066) ;  /* 0xffffffa800907947 */ /* 0x000fea000383ffff */
.L_x_3921:
[----:B-1----:R1:W2:Y:S02]  /*18d50*/  SYNCS.PHASECHK.TRANS64.TRYWAIT P0, [R5+URZ+0x228c0], R7 ;  /* 0x0228c007050075a7 */ /* 0x0022a4000800017f */
[----:B--2---:R-:W-:Y:S05]  /*18d60*/  @!P0 NANOSLEEP.SYNCS 0x989680 ;  /* 0x009896800000895d */ /* 0x004fea0003900000 */
[----:B------:R-:W2:Y:S02]  /*18d70*/  @!P0 SYNCS.PHASECHK.TRANS64 P0, [R5+URZ+0x228c0], R7 ;  /* 0x0228c007050085a7 */ /* 0x000ea4000800007f */
[----:B--2---:R-:W-:Y:S05]  /*18d80*/  @!P0 BRA `(.L_x_3921) ;  /* 0xfffffffc00f08947 */ /* 0x004fea000383ffff */
[----:B------:R-:W-:Y:S05]  /*18d90*/  BRA `(.L_x_4067) ;  /* 0xffffffa800f47947 */ /* 0x000fea000383ffff */
.L_x_3925:
[----:B0-----:R0:W1:Y:S02]  /*18da0*/  SYNCS.PHASECHK.TRANS64.TRYWAIT P0, [R6+URZ+0x228a0], R7 ;  /* 0x0228a007060075a7 */ /* 0x001064000800017f */
[----:B-1----:R-:W-:Y:S05]  /*18db0*/  @!P0 NANOSLEEP.SYNCS 0x989680 ;  /* 0x009896800000895d */ /* 0x002fea0003900000 */
[----:B------:R-:W1:Y:S02]  /*18dc0*/  @!P0 SYNCS.PHASECHK.TRANS64 P0, [R6+URZ+0x228a0], R7 ;  /* 0x0228a007060085a7 */ /* 0x000e64000800007f */
[----:B-1----:R-:W-:Y:S05]  /*18dd0*/  @!P0 BRA `(.L_x_3925) ;  /* 0xfffffffc00f08947 */ /* 0x002fea000383ffff */
[----:B------:R-:W-:Y:S05]  /*18de0*/  BRA `(.L_x_4068) ;  /* 0xffffffac00e47947 */ /* 0x000fea000383ffff */
.L_x_3927:
[----:B-1----:R1:W2:Y:S02]  /*18df0*/  SYNCS.PHASECHK.TRANS64.TRYWAIT P1, [R6+URZ+0x228c0], R7 ;  /* 0x0228c007060075a7 */ /* 0x0022a4000802017f */
[----:B--2---:R-:W-:Y:S05]  /*18e00*/  @!P1 NANOSLEEP.SYNCS 0x989680 ;  /* 0x009896800000995d */ /* 0x004fea0003900000 */
[----:B------:R-:W2:Y:S02]  /*18e10*/  @!P1 SYNCS.PHASECHK.TRANS64 P1, [R6+URZ+0x228c0], R7 ;  /* 0x0228c007060095a7 */ /* 0x000ea4000802007f */
[----:B--2---:R-:W-:Y:S05]  /*18e20*/  @!P1 BRA `(.L_x_3927) ;  /* 0xfffffffc00f09947 */ /* 0x004fea000383ffff */
[----:B------:R-:W-:Y:S05]  /*18e30*/  BRA `(.L_x_4069) ;  /* 0xffffffb000407947 */ /* 0x000fea000383ffff */
.L_x_3937:
        /* <DEDUP_REMOVED lines=11> */
.L_x_4071:
[----:B------:R-:W-:Y:S05]  /*18ef0*/  BSYNC B0 ;  /* 0x0000000000007941 */ /* 0x000fea0003800000 */
.L_x_4070:
[----:B------:R-:W-:Y:S05]  /*18f00*/  BRA `(.L_x_4072) ;  /* 0xffffffb800f47947 */ /* 0x000fea000383ffff */
.L_x_3938:
[----:B------:R-:W-:Y:S01]  /*18f10*/  BSSY B0, `(.L_x_4073) ;  /* 0x0000006000007945 */ /* 0x000fe20003800000 */
[----:B------:R-:W-:-:S07]  /*18f20*/  MOV R15, 0xffffffff ;  /* 0xffffffff000f7802 */ /* 0x000fce0000000f00 */
[----:B------:R-:W-:Y:S05]  /*18f30*/  WARPSYNC.COLLECTIVE R15, `(.L_x_4074) ;  /* 0x000000000f0c7348 */ /* 0x000fea0003c00000 */
[----:B------:R-:W-:Y:S02]  /*18f40*/  ELECT P6, UR62, PT ;  /* 0x00000000003e782f */ /* 0x000fe400038c0000 */
[----:B------:R-:W-:Y:S01]  /*18f50*/  MOV R14, UR62 ;  /* 0x0000003e000e7c02 */ /* 0x000fe20008000f00 */
[----:B------:R-:W-:Y:S10]  /*18f60*/  ENDCOLLECTIVE ;  /* 0x000000000000791b */ /* 0x000ff40003800000 */
.L_x_4074:
[----:B------:R-:W-:Y:S05]  /*18f70*/  BSYNC B0 ;  /* 0x0000000000007941 */ /* 0x000fea0003800000 */
.L_x_4073:
[----:B------:R-:W-:Y:S05]  /*18f80*/  BRA `(.L_x_4075) ;  /* 0xffffffb800e47947 */ /* 0x000fea000383ffff */
.L_x_3941:
[----:B0-----:R0:W1:Y:S02]  /*18f90*/  SYNCS.PHASECHK.TRANS64.TRYWAIT P0, [R5+URZ+0x22840], R7 ;  /* 0x02284007050075a7 */ /* 0x001064000800017f */
[----:B-1----:R-:W-:Y:S05]  /*18fa0*/  @!P0 NANOSLEEP.SYNCS 0x989680 ;  /* 0x009896800000895d */ /* 0x002fea0003900000 */
[----:B------:R-:W1:Y:S02]  /*18fb0*/  @!P0 SYNCS.PHASECHK.TRANS64 P0, [R5+URZ+0x22840], R7 ;  /* 0x02284007050085a7 */ /* 0x000e64000800007f */
[----:B-1----:R-:W-:Y:S05]  /*18fc0*/  @!P0 BRA `(.L_x_3941) ;  /* 0xfffffffc00f08947 */ /* 0x002fea000383ffff */
[----:B------:R-:W-:Y:S05]  /*18fd0*/  BRA `(.L_x_4076) ;  /* 0xffffffbc004c7947 */ /* 0x000fea000383ffff */
.L_x_3944:
        /* <DEDUP_REMOVED lines=8> */
.L_x_3947:
[----:B0-----:R0:W1:Y:S02]  /*19060*/  SYNCS.PHASECHK.TRANS64.TRYWAIT P0, [R2+URZ+0x22860], R5 ;  /* 0x02286005020075a7 */ /* 0x001064000800017f */
[----:B-1----:R-:W-:Y:S05]  /*19070*/  @!P0 NANOSLEEP.SYNCS 0x989680 ;  /* 0x009896800000895d */ /* 0x002fea0003900000 */
[----:B------:R-:W1:Y:S02]  /*19080*/  @!P0 SYNCS.PHASECHK.TRANS64 P0, [R2+URZ+0x22860], R5 ;  /* 0x02286005020085a7 */ /* 0x000e64000800007f */
[----:B-1----:R-:W-:Y:S05]  /*19090*/  @!P0 BRA `(.L_x_3947) ;  /* 0xfffffffc00f08947 */ /* 0x002fea000383ffff */
[----:B------:R-:W-:Y:S05]  /*190a0*/  BRA `(.L_x_4078) ;  /* 0xffffffc000447947 */ /* 0x000fea000383ffff */
.L_x_3956:
[----:B--2---:R2:W3:Y:S02]  /*190b0*/  SYNCS.PHASECHK.TRANS64.TRYWAIT P0, [R3+URZ+0x22840], R5 ;  /* 0x02284005030075a7 */ /* 0x0044e4000800017f */
[----:B---3--:R-:W-:Y:S05]  /*190c0*/  @!P0 NANOSLEEP.SYNCS 0x989680 ;  /* 0x009896800000895d */ /* 0x008fea0003900000 */
[----:B------:R-:W3:Y:S02]  /*190d0*/  @!P0 SYNCS.PHASECHK.TRANS64 P0, [R3+URZ+0x22840], R5 ;  /* 0x02284005030085a7 */ /* 0x000ee4000800007f */
[----:B---3--:R-:W-:Y:S05]  /*190e0*/  @!P0 BRA `(.L_x_3956) ;  /* 0xfffffffc00f08947 */ /* 0x008fea000383ffff */
[----:B------:R-:W-:Y:S05]  /*190f0*/  BRA `(.L_x_4079) ;  /* 0xffffffc400b87947 */ /* 0x000fea000383ffff */
.L_x_3958:
[----:B0-----:R0:W3:Y:S02]  /*19100*/  SYNCS.PHASECHK.TRANS64.TRYWAIT P0, [R3+URZ+0x22860], R5 ;  /* 0x02286005030075a7 */ /* 0x0010e4000800017f */
[----:B---3--:R-:W-:Y:S05]  /*19110*/  @!P0 NANOSLEEP.SYNCS 0x989680 ;  /* 0x009896800000895d */ /* 0x008fea0003900000 */
[----:B------:R-:W3:Y:S02]  /*19120*/  @!P0 SYNCS.PHASECHK.TRANS64 P0, [R3+URZ+0x22860], R5 ;  /* 0x02286005030085a7 */ /* 0x000ee4000800007f */
[----:B---3--:R-:W-:Y:S05]  /*19130*/  @!P0 BRA `(.L_x_3958) ;  /* 0xfffffffc00f08947 */ /* 0x008fea000383ffff */
[----:B------:R-:W-:Y:S05]  /*19140*/  BRA `(.L_x_4080) ;  /* 0xffffffc800287947 */ /* 0x000fea000383ffff */
.L_x_3963:
[----:B--2---:R2:W3:Y:S02]  /*19150*/  SYNCS.PHASECHK.TRANS64.TRYWAIT P0, [R2+URZ+0x22840], R3 ;  /* 0x02284003020075a7 */ /* 0x0044e4000800017f */
[----:B---3--:R-:W-:Y:S05]  /*19160*/  @!P0 NANOSLEEP.SYNCS 0x989680 ;  /* 0x009896800000895d */ /* 0x008fea0003900000 */
[----:B------:R-:W3:Y:S02]  /*19170*/  @!P0 SYNCS.PHASECHK.TRANS64 P0, [R2+URZ+0x22840], R3 ;  /* 0x02284003020085a7 */ /* 0x000ee4000800007f */
[----:B---3--:R-:W-:Y:S05]  /*19180*/  @!P0 BRA `(.L_x_3963) ;  /* 0xfffffffc00f08947 */ /* 0x008fea000383ffff */
[----:B------:R-:W-:Y:S05]  /*19190*/  BRA `(.L_x_4081) ;  /* 0xffffffcc00707947 */ /* 0x000fea000383ffff */
.L_x_3965:
[----:B0-----:R0:W3:Y:S02]  /*191a0*/  SYNCS.PHASECHK.TRANS64.TRYWAIT P1, [R2+URZ+0x22860], R3 ;  /* 0x02286003020075a7 */ /* 0x0010e4000802017f */
[----:B---3--:R-:W-:Y:S05]  /*191b0*/  @!P1 NANOSLEEP.SYNCS 0x989680 ;  /* 0x009896800000995d */ /* 0x008fea0003900000 */
[----:B------:R-:W3:Y:S02]  /*191c0*/  @!P1 SYNCS.PHASECHK.TRANS64 P1, [R2+URZ+0x22860], R3 ;  /* 0x02286003020095a7 */ /* 0x000ee4000802007f */
[----:B---3--:R-:W-:Y:S05]  /*191d0*/  @!P1 BRA `(.L_x_3965) ;  /* 0xfffffffc00f09947 */ /* 0x008fea000383ffff */
[----:B------:R-:W-:Y:S05]  /*191e0*/  BRA `(.L_x_4082) ;  /* 0xffffffcc00dc7947 */ /* 0x000fea000383ffff */
.L_x_3970:
[----:B---3--:R3:W4:Y:S02]  /*191f0*/  SYNCS.PHASECHK.TRANS64.TRYWAIT P0, [R2+URZ+0x22840], R3 ;  /* 0x02284003020075a7 */ /* 0x008724000800017f */
[----:B----4-:R-:W-:Y:S05]  /*19200*/  @!P0 NANOSLEEP.SYNCS 0x989680 ;  /* 0x009896800000895d */ /* 0x010fea0003900000 */
[----:B------:R-:W4:Y:S02]  /*19210*/  @!P0 SYNCS.PHASECHK.TRANS64 P0, [R2+URZ+0x22840], R3 ;  /* 0x02284003020085a7 */ /* 0x000f24000800007f */
[----:B----4-:R-:W-:Y:S05]  /*19220*/  @!P0 BRA `(.L_x_3970) ;  /* 0xfffffffc00f08947 */ /* 0x010fea000383ffff */
[----:B------:R-:W-:Y:S05]  /*19230*/  BRA `(.L_x_4083) ;  /* 0xffffffd400087947 */ /* 0x000fea000383ffff */
.L_x_3972:
[----:B0-----:R0:W2:Y:S02]  /*19240*/  SYNCS.PHASECHK.TRANS64.TRYWAIT P1, [R2+URZ+0x22860], R3 ;  /* 0x02286003020075a7 */ /* 0x0010a4000802017f */
[----:B--2---:R-:W-:Y:S05]  /*19250*/  @!P1 NANOSLEEP.SYNCS 0x989680 ;  /* 0x009896800000995d */ /* 0x004fea0003900000 */
[----:B------:R-:W2:Y:S02]  /*19260*/  @!P1 SYNCS.PHASECHK.TRANS64 P1, [R2+URZ+0x22860], R3 ;  /* 0x02286003020095a7 */ /* 0x000ea4000802007f */
[----:B--2---:R-:W-:Y:S05]  /*19270*/  @!P1 BRA `(.L_x_3972) ;  /* 0xfffffffc00f09947 */ /* 0x004fea000383ffff */
[----:B------:R-:W-:Y:S05]  /*19280*/  BRA `(.L_x_4084) ;  /* 0xffffffd400787947 */ /* 0x000fea000383ffff */
.L_x_3977:
[----:B------:R-:W-:Y:S01]  /*19290*/  BSSY B0, `(.L_x_4085) ;  /* 0x0000008000007945 */ /* 0x000fe20003800000 */
[----:B------:R-:W-:Y:S02]  /*192a0*/  IMAD.MOV.U32 R13, RZ, RZ, R16 ;  /* 0x000000ffff0d7224 */ /* 0x000fe400078e0010 */
[----:B------:R-:W-:Y:S02]  /*192b0*/  IMAD.MOV.U32 R12, RZ, RZ, RZ ;  /* 0x000000ffff0c7224 */ /* 0x000fe400078e00ff */
[----:B------:R-:W-:Y:S02]  /*192c0*/  IMAD.MOV.U32 R11, RZ, RZ, 0x1f ;  /* 0x0000001fff0b7424 */ /* 0x000fe400078e00ff */
[----:B------:R-:W-:-:S07]  /*192d0*/  IMAD.MOV.U32 R15, RZ, RZ, -0x1 ;  /* 0xffffffffff0f7424 */ /* 0x000fce00078e00ff */
[----:B01----:R-:W-:Y:S05]  /*192e0*/  WARPSYNC.COLLECTIVE R15, `(.L_x_4086) ;  /* 0x000000000f087348 */ /* 0x003fea0003c00000 */
[----:B------:R2:W3:Y:S02]  /*192f0*/  SHFL.IDX P6, R14, R13, R12, R11 ;  /* 0x0000000c0d0e7389 */ /* 0x0004e400000c000b */
[----:B0123--:R-:W-:Y:S01]  /*19300*/  ENDCOLLECTIVE ;  /* 0x000000000000791b */ /* 0x00ffe20003800000 */
.L_x_4086:
[----:B------:R-:W-:Y:S05]  /*19310*/  BSYNC B0 ;  /* 0x0000000000007941 */ /* 0x000fea0003800000 */
.L_x_4085:
[----:B------:R-:W-:Y:S01]  /*19320*/  IMAD.MOV.U32 R13, RZ, RZ, R16 ;  /* 0x000000ffff0d7224 */ /* 0x000fe200078e0010 */
[----:B------:R-:W-:Y:S01]  /*19330*/  MOV R4, R14 ;  /* 0x0000000e00047202 */ /* 0x000fe20000000f00 */
[----:B------:R-:W-:Y:S02]  /*19340*/  IMAD.MOV.U32 R12, RZ, RZ, 0x1 ;  /* 0x00000001ff0c7424 */ /* 0x000fe400078e00ff */
[----:B------:R-:W-:Y:S02]  /*19350*/  IMAD.MOV.U32 R11, RZ, RZ, 0x1f ;  /* 0x0000001fff0b7424 */ /* 0x000fe400078e00ff */
[----:B------:R-:W-:-:S07]  /*19360*/  IMAD.MOV.U32 R15, RZ, RZ, -0x1 ;  /* 0xffffffffff0f7424 */ /* 0x000fce00078e00ff */
[----:B------:R-:W-:Y:S05]  /*19370*/  WARPSYNC.COLLECTIVE R15, `(.L_x_4087) ;  /* 0x000000000f087348 */ /* 0x000fea0003c00000 */
[----:B------:R0:W1:Y:S02]  /*19380*/  SHFL.IDX P6, R14, R13, R12, R11 ;  /* 0x0000000c0d0e7389 */ /* 0x00006400000c000b */
[----:B01----:R-:W-:Y:S01]  /*19390*/  ENDCOLLECTIVE ;  /* 0x000000000000791b */ /* 0x003fe20003800000 */
.L_x_4087:
[----:B------:R-:W-:Y:S01]  /*193a0*/  MOV R16, R14 ;  /* 0x0000000e00107202 */ /* 0x000fe20000000f00 */
[----:B------:R-:W-:Y:S06]  /*193b0*/  BRA `(.L_x_4088) ;  /* 0xffffffd8006c7947 */ /* 0x000fec000383ffff */
.L_x_3980:
        /* <DEDUP_REMOVED lines=8> */
.L_x_4090:
[----:B------:R-:W-:Y:S05]  /*19440*/  BSYNC B0 ;  /* 0x0000000000007941 */ /* 0x000fea0003800000 */
.L_x_4089:
[C---:B------:R-:W-:Y:S01]  /*19450*/  ISETP.NE.AND P0, PT, R7.reuse, RZ, PT ;  /* 0x000000ff0700720c */ /* 0x040fe20003f05270 */
[----:B------:R-:W-:Y:S02]  /*19460*/  IMAD.MOV.U32 R12, RZ, RZ, 0x2 ;  /* 0x00000002ff0c7424 */ /* 0x000fe400078e00ff */
[----:B------:R-:W-:Y:S01]  /*19470*/  IMAD.MOV.U32 R11, RZ, RZ, RZ ;  /* 0x000000ffff0b7224 */ /* 0x000fe200078e00ff */
[----:B------:R-:W-:Y:S01]  /*19480*/  SEL R14, R14, RZ, P0 ;  /* 0x000000ff0e0e7207 */ /* 0x000fe20000000000 */
[----:B------:R-:W-:Y:S01]  /*19490*/  IMAD.MOV.U32 R15, RZ, RZ, -0x1 ;  /* 0xffffffffff0f7424 */ /* 0x000fe200078e00ff */
[----:B------:R-:W-:Y:S02]  /*194a0*/  ISETP.GE.U32.AND P0, PT, R7, 0x2, PT ;  /* 0x000000020700780c */ /* 0x000fe40003f06070 */
[----:B------:R-:W-:-:S11]  /*194b0*/  IADD3 R13, R17, R14, RZ ;  /* 0x0000000e110d7210 */ /* 0x000fd60007ffe0ff */
[----:B------:R-:W-:Y:S05]  /*194c0*/  WARPSYNC.COLLECTIVE R15, `(.L_x_4091) ;  /* 0x000000000f087348 */ /* 0x000fea0003c00000 */
[----:B------:R0:W1:Y:S02]  /*194d0*/  SHFL.UP P6, R14, R13, R12, R11 ;  /* 0x0400000c0d0e7389 */ /* 0x00006400000c000b */
[----:B01----:R-:W-:Y:S01]  /*194e0*/  ENDCOLLECTIVE ;  /* 0x000000000000791b */ /* 0x003fe20003800000 */
.L_x_4091:
        /* <DEDUP_REMOVED lines=8> */
.L_x_4092:
        /* <DEDUP_REMOVED lines=8> */
.L_x_4093:
        /* <DEDUP_REMOVED lines=8> */
.L_x_4094:
[----:B------:R-:W-:Y:S01]  /*19670*/  MOV R12, 0x1f ;  /* 0x0000001f000c7802 */ /* 0x000fe20000000f00 */
[----:B------:R-:W-:Y:S01]  /*19680*/  IMAD.MOV.U32 R11, RZ, RZ, 0x1f ;  /* 0x0000001fff0b7424 */ /* 0x000fe200078e00ff */
[----:B------:R-:W-:-:S05]  /*19690*/  SEL R3, R14, RZ, P0 ;  /* 0x000000ff0e037207 */ /* 0x000fca0000000000 */
[----:B------:R-:W-:-:S04]  /*196a0*/  IMAD.IADD R2, R6, 0x1, R3 ;  /* 0x0000000106027824 */ /* 0x000fc800078e0203 */
[----:B------:R-:W-:-:S07]  /*196b0*/  IMAD.MOV.U32 R13, RZ, RZ, R2 ;  /* 0x000000ffff0d7224 */ /* 0x000fce00078e0002 */
[----:B------:R-:W-:Y:S05]  /*196c0*/  WARPSYNC.COLLECTIVE R15, `(.L_x_4095) ;  /* 0x000000000f087348 */ /* 0x000fea0003c00000 */
[----:B------:R0:W1:Y:S02]  /*196d0*/  SHFL.IDX P6, R14, R13, R12, R11 ;  /* 0x0000000c0d0e7389 */ /* 0x00006400000c000b */
[----:B01----:R-:W-:Y:S01]  /*196e0*/  ENDCOLLECTIVE ;  /* 0x000000000000791b */ /* 0x003fe20003800000 */
.L_x_4095:
[----:B------:R-:W-:Y:S05]  /*196f0*/  BRA `(.L_x_4096) ;  /* 0xffffffd800307947 */ /* 0x000fea000383ffff */
.L_x_3985:
[----:B------:R-:W-:Y:S01]  /*19700*/  BSSY B0, `(.L_x_4097) ;  /* 0x0000008000007945 */ /* 0x000fe20003800000 */
[----:B-----5:R-:W-:Y:S01]  /*19710*/  IMAD.MOV.U32 R13, RZ, RZ, R17 ;  /* 0x000000ffff0d7224 */ /* 0x020fe200078e0011 */
[----:B------:R-:W-:Y:S01]  /*19720*/  MOV R15, 0xffffffff ;  /* 0xffffffff000f7802 */ /* 0x000fe20000000f00 */
[----:B------:R-:W-:Y:S02]  /*19730*/  IMAD.MOV.U32 R12, RZ, RZ, 0x1 ;  /* 0x00000001ff0c7424 */ /* 0x000fe400078e00ff */
[----:B------:R-:W-:-:S07]  /*19740*/  IMAD.MOV.U32 R11, RZ, RZ, RZ ;  /* 0x000000ffff0b7224 */ /* 0x000fce00078e00ff */
[----:B01----:R-:W-:Y:S05]  /*19750*/  WARPSYNC.COLLECTIVE R15, `(.L_x_4098) ;  /* 0x000000000f087348 */ /* 0x003fea0003c00000 */
[----:B------:R2:W3:Y:S02]  /*19760*/  SHFL.UP P6, R14, R13, R12, R11 ;  /* 0x0400000c0d0e7389 */ /* 0x0004e400000c000b */
[----:B0123--:R-:W-:Y:S01]  /*19770*/  ENDCOLLECTIVE ;  /* 0x000000000000791b */ /* 0x00ffe20003800000 */
.L_x_4098:
[----:B------:R-:W-:Y:S05]  /*19780*/  BSYNC B0 ;  /* 0x0000000000007941 */ /* 0x000fea0003800000 */
.L_x_4097:
        /* <DEDUP_REMOVED lines=10> */
.L_x_4099:
        /* <DEDUP_REMOVED lines=8> */
.L_x_4100:
        /* <DEDUP_REMOVED lines=8> */
.L_x_4101:
        /* <DEDUP_REMOVED lines=8> */
.L_x_4102:
        /* <DEDUP_REMOVED lines=8> */
.L_x_4103:
[----:B------:R-:W-:Y:S05]  /*19a30*/  BRA `(.L_x_4104) ;  /* 0xffffffd800147947 */ /* 0x000fea000383ffff */
.L_x_3987:
[----:B------:R-:W-:Y:S01]  /*19a40*/  BSSY B0, `(.L_x_4105) ;  /* 0x0000006000007945 */ /* 0x000fe20003800000 */
[----:B------:R-:W-:Y:S01]  /*19a50*/  PLOP3.LUT P6, PT, P6, PT, PT, 0x8, 0x0 ;  /* 0x000000000000781c */ /* 0x000fe200037ce170 */
[----:B------:R-:W-:-:S12]  /*19a60*/  IMAD.MOV.U32 R15, RZ, RZ, -0x1 ;  /* 0xffffffffff0f7424 */ /* 0x000fd800078e00ff */
[----:B01----:R-:W-:Y:S05]  /*19a70*/  WARPSYNC.COLLECTIVE R15, `(.L_x_4106) ;  /* 0x000000000f087348 */ /* 0x003fea0003c00000 */
[----:B------:R-:W-:Y:S01]  /*19a80*/  VOTE.ANY R14, PT, P6 ;  /* 0x00000000000e7806 */ /* 0x000fe200030e0100 */
[----:B01----:R-:W-:Y:S06]  /*19a90*/  ENDCOLLECTIVE ;  /* 0x000000000000791b */ /* 0x003fec0003800000 */
.L_x_4106:
[----:B------:R-:W-:Y:S05]  /*19aa0*/  BSYNC B0 ;  /* 0x0000000000007941 */ /* 0x000fea0003800000 */
.L_x_4105:
[----:B------:R-:W-:Y:S01]  /*19ab0*/  IMAD.MOV.U32 R3, RZ, RZ, R14 ;  /* 0x000000ffff037224 */ /* 0x000fe200078e000e */
[----:B------:R-:W-:Y:S01]  /*19ac0*/  MOV R13, R17 ;  /* 0x00000011000d7202 */ /* 0x000fe20000000f00 */
[----:B------:R-:W-:Y:S02]  /*19ad0*/  IMAD.MOV.U32 R11, RZ, RZ, 0x1f ;  /* 0x0000001fff0b7424 */ /* 0x000fe400078e00ff */
[----:B------:R-:W0:Y:S01]  /*19ae0*/  POPC R6, R3 ;  /* 0x0000000300067309 */ /* 0x000e220000000000 */
[----:B------:R-:W-:Y:S02]  /*19af0*/  IMAD.MOV.U32 R15, RZ, RZ, -0x1 ;  /* 0xffffffffff0f7424 */ /* 0x000fe400078e00ff */
[----:B0-----:R-:W-:-:S07]  /*19b00*/  IMAD.MOV.U32 R12, RZ, RZ, R6 ;  /* 0x000000ffff0c7224 */ /* 0x001fce00078e0006 */
[----:B------:R-:W-:Y:S05]  /*19b10*/  WARPSYNC.COLLECTIVE R15, `(.L_x_4107) ;  /* 0x000000000f087348 */ /* 0x000fea0003c00000 */
[----:B------:R0:W1:Y:S02]  /*19b20*/  SHFL.IDX P6, R14, R13, R12, R11 ;  /* 0x0000000c0d0e7389 */ /* 0x00006400000c000b */
[----:B01----:R-:W-:Y:S01]  /*19b30*/  ENDCOLLECTIVE ;  /* 0x000000000000791b */ /* 0x003fe20003800000 */
.L_x_4107:
[----:B------:R-:W-:Y:S01]  /*19b40*/  IMAD.MOV.U32 R17, RZ, RZ, R14 ;  /* 0x000000ffff117224 */ /* 0x000fe200078e000e */
[----:B------:R-:W-:Y:S06]  /*19b50*/  BRA `(.L_x_4108) ;  /* 0xffffffd800047947 */ /* 0x000fec000383ffff */
.L_x_3989:
[----:B------:R-:W-:Y:S01]  /*19b60*/  BSSY B0, `(.L_x_4109) ;  /* 0x0000007000007945 */ /* 0x000fe20003800000 */
[----:B------:R-:W-:Y:S01]  /*19b70*/  MOV R13, R2 ;  /* 0x00000002000d7202 */ /* 0x000fe20000000f00 */
[----:B------:R-:W-:Y:S02]  /*19b80*/  IMAD.MOV.U32 R11, RZ, RZ, 0x1f ;  /* 0x0000001fff0b7424 */ /* 0x000fe400078e00ff */
[----:B------:R-:W-:-:S07]  /*19b90*/  IMAD.MOV.U32 R15, RZ, RZ, -0x1 ;  /* 0xffffffffff0f7424 */ /* 0x000fce00078e00ff */
[----:B0123--:R-:W-:Y:S05]  /*19ba0*/  WARPSYNC.COLLECTIVE R15, `(.L_x_4110) ;  /* 0x000000000f087348 */ /* 0x00ffea0003c00000 */
[----:B------:R4:W0:Y:S02]  /*19bb0*/  SHFL.IDX P6, R14, R13, R12, R11 ;  /* 0x0000000c0d0e7389 */ /* 0x00082400000c000b */
[----:B01234-:R-:W-:Y:S01]  /*19bc0*/  ENDCOLLECTIVE ;  /* 0x000000000000791b */ /* 0x01ffe20003800000 */
.L_x_4110:
[----:B------:R-:W-:Y:S05]  /*19bd0*/  BSYNC B0 ;  /* 0x0000000000007941 */ /* 0x000fea0003800000 */
.L_x_4109:
[----:B------:R-:W-:Y:S01]  /*19be0*/  IMAD.MOV.U32 R7, RZ, RZ, R14 ;  /* 0x000000ffff077224 */ /* 0x000fe200078e000e */
[----:B------:R-:W-:Y:S06]  /*19bf0*/  BRA `(.L_x_3988) ;  /* 0xffffffd400f87947 */ /* 0x000fec000383ffff */
.L_x_3993:
[----:B-1----:R1:W2:Y:S02]  /*19c00*/  SYNCS.PHASECHK.TRANS64.TRYWAIT P0, [R0+URZ+0x22820], R3 ;  /* 0x02282003000075a7 */ /* 0x0022a4000800017f */
[----:B--2---:R-:W-:Y:S05]  /*19c10*/  @!P0 NANOSLEEP.SYNCS 0x989680 ;  /* 0x009896800000895d */ /* 0x004fea0003900000 */
[----:B------:R-:W2:Y:S02]  /*19c20*/  @!P0 SYNCS.PHASECHK.TRANS64 P0, [R0+URZ+0x22820], R3 ;  /* 0x02282003000085a7 */ /* 0x000ea4000800007f */
[----:B--2---:R-:W-:Y:S05]  /*19c30*/  @!P0 BRA `(.L_x_3993) ;  /* 0xfffffffc00f08947 */ /* 0x004fea000383ffff */
[----:B------:R-:W-:Y:S05]  /*19c40*/  BRA `(.L_x_4111) ;  /* 0xffffffdc006c7947 */ /* 0x000fea000383ffff */
.L_x_3994:
[----:B------:R-:W2:Y:S01]  /*19c50*/  S2R R2, SR_TID.X ;  /* 0x0000000000027919 */ /* 0x000ea20000002100 */
[----:B------:R-:W-:Y:S01]  /*19c60*/  BSSY B0, `(.L_x_4112) ;  /* 0x000000a000007945 */ /* 0x000fe20003800000 */
[----:B------:R-:W-:Y:S01]  /*19c70*/  MOV R12, RZ ;  /* 0x000000ff000c7202 */ /* 0x000fe20000000f00 */
        /* <DEDUP_REMOVED lines=8> */
.L_x_4113:
[----:B------:R-:W-:Y:S05]  /*19d00*/  BSYNC B0 ;  /* 0x0000000000007941 */ /* 0x000fea0003800000 */
.L_x_4112:
[----:B------:R-:W-:Y:S05]  /*19d10*/  BRA `(.L_x_4114) ;  /* 0xffffffdc00547947 */ /* 0x000fea000383ffff */
.L_x_3995:
[----:B------:R-:W-:Y:S01]  /*19d20*/  BSSY B0, `(.L_x_4115) ;  /* 0x0000006000007945 */ /* 0x000fe20003800000 */
[----:B------:R-:W-:-:S07]  /*19d30*/  IMAD.MOV.U32 R15, RZ, RZ, -0x1 ;  /* 0xffffffffff0f7424 */ /* 0x000fce00078e00ff */
[----:B012---:R-:W-:Y:S05]  /*19d40*/  WARPSYNC.COLLECTIVE R15, `(.L_x_4116) ;  /* 0x000000000f0c7348 */ /* 0x007fea0003c00000 */
[----:B------:R-:W-:Y:S02]  /*19d50*/  ELECT P6, UR62, PT ;  /* 0x00000000003e782f */ /* 0x000fe400038c0000 */
[----:B------:R-:W-:Y:S01]  /*19d60*/  MOV R14, UR62 ;  /* 0x0000003e000e7c02 */ /* 0x000fe20008000f00 */
[----:B012---:R-:W-:Y:S10]  /*19d70*/  ENDCOLLECTIVE ;  /* 0x000000000000791b */ /* 0x007ff40003800000 */
.L_x_4116:
[----:B------:R-:W-:Y:S05]  /*19d80*/  BSYNC B0 ;  /* 0x0000000000007941 */ /* 0x000fea0003800000 */
.L_x_4115:
[----:B------:R-:W-:Y:S05]  /*19d90*/  BRA `(.L_x_4117) ;  /* 0xffffffdc00487947 */ /* 0x000fea000383ffff */
.L_x_3997:
[----:B-1----:R1:W2:Y:S02]  /*19da0*/  SYNCS.PHASECHK.TRANS64.TRYWAIT P0, [R6+URZ], R5 ;  /* 0x00000005060075a7 */ /* 0x0022a4000800017f */
[----:B--2---:R-:W-:Y:S05]  /*19db0*/  @!P0 NANOSLEEP.SYNCS 0x989680 ;  /* 0x009896800000895d */ /* 0x004fea0003900000 */
[----:B------:R-:W2:Y:S02]  /*19dc0*/  @!P0 SYNCS.PHASECHK.TRANS64 P0, [R6+URZ], R5 ;  /* 0x00000005060085a7 */ /* 0x000ea4000800007f */
[----:B--2---:R-:W-:Y:S05]  /*19dd0*/  @!P0 BRA `(.L_x_3997) ;  /* 0xfffffffc00f08947 */ /* 0x004fea000383ffff */
[----:B------:R-:W-:Y:S05]  /*19de0*/  BRA `(.L_x_4118) ;  /* 0xffffffdc00847947 */ /* 0x000fea000383ffff */
.L_x_3998:
[----:B--2---:R2:W3:Y:S02]  /*19df0*/  SYNCS.PHASECHK.TRANS64.TRYWAIT P0, [R7+URZ], R2 ;  /* 0x00000002070075a7 */ /* 0x0044e4000800017f */
[----:B---3--:R-:W-:Y:S05]  /*19e00*/  @!P0 NANOSLEEP.SYNCS 0x989680 ;  /* 0x009896800000895d */ /* 0x008fea0003900000 */
[----:B------:R-:W3:Y:S02]  /*19e10*/  @!P0 SYNCS.PHASECHK.TRANS64 P0, [R7+URZ], R2 ;  /* 0x00000002070085a7 */ /* 0x000ee4000800007f */
[----:B---3--:R-:W-:Y:S05]  /*19e20*/  @!P0 BRA `(.L_x_3998) ;  /* 0xfffffffc00f08947 */ /* 0x008fea000383ffff */
[----:B------:R-:W-:Y:S05]  /*19e30*/  BRA `(.L_x_4119) ;  /* 0xffffffdc00787947 */ /* 0x000fea000383ffff */
.L_x_4000:
[----:B---3--:R3:W4:Y:S02]  /*19e40*/  SYNCS.PHASECHK.TRANS64.TRYWAIT P0, [R4+URZ], R5 ;  /* 0x00000005040075a7 */ /* 0x008724000800017f */
[----:B----4-:R-:W-:Y:S05]  /*19e50*/  @!P0 NANOSLEEP.SYNCS 0x989680 ;  /* 0x009896800000895d */ /* 0x010fea0003900000 */
[----:B------:R-:W4:Y:S02]  /*19e60*/  @!P0 SYNCS.PHASECHK.TRANS64 P0, [R4+URZ], R5 ;  /* 0x00000005040085a7 */ /* 0x000f24000800007f */
[----:B----4-:R-:W-:Y:S05]  /*19e70*/  @!P0 BRA `(.L_x_4000) ;  /* 0xfffffffc00f08947 */ /* 0x010fea000383ffff */
[----:B------:R-:W-:Y:S05]  /*19e80*/  BRA `(.L_x_4120) ;  /* 0xffffffdc00807947 */ /* 0x000fea000383ffff */
.L_x_4121:
        /* <DEDUP_REMOVED lines=15> */
.L_x_4732:


//--------------------- .text._ZN7cutlass13device_kernelIN5flash11enable_sm90INS1_16FlashAttnFwdSm90INS1_25CollectiveMainloopFwdSm90ILi2EN4cute5tupleIJNS5_1CILi1EEES8_S8_EEENS6_IJNS7_ILi128EEENS7_ILi96EEENS7_ILi64EEEEEELi256ENS_6half_tEfNS_4arch4Sm90ELb1ELb0ELb0ELb1ELb0ELb0ELb1ELb1ELb0ELb0ELb0ELb0EEENS1_21CollectiveEpilogueFwdINS6_IJSA_NS7_ILi256EEESB_EEES9_SE_SG_Li256ELb1ELb0ELb0ELb0EEENS1_36VarlenDynamicPersistentTileSchedulerILi128ELi96ELi256ELi32ELb0ELb0ELb1ELb1ELb1ELb1EEEEEEEEEvNT_6ParamsE --------------------------
	.section	.text._ZN7cutlass13device_kernelIN5flash11enable_sm90INS1_16FlashAttnFwdSm90INS1_25CollectiveMainloopFwdSm90ILi2EN4cute5tupleIJNS5_1CILi1EEES8_S8_EEENS6_IJNS7_ILi128EEENS7_ILi96EEENS7_ILi64EEEEEELi256ENS_6half_tEfNS_4arch4Sm90ELb1ELb0ELb0ELb1ELb0ELb0ELb1ELb1ELb0ELb0ELb0ELb0EEENS1_21CollectiveEpilogueFwdINS6_IJSA_NS7_ILi256EEESB_EEES9_SE_SG_Li256ELb1ELb0ELb0ELb0EEENS1_36VarlenDynamicPersistentTileSchedulerILi128ELi96ELi256ELi32ELb0ELb0ELb1ELb1ELb1ELb1EEEEEEEEEvNT_6ParamsE,"ax",@progbits
	.align	128
.text._ZN7cutlass13device_kernelIN5flash11enable_sm90INS1_16FlashAttnFwdSm90INS1_25CollectiveMainloopFwdSm90ILi2EN4cute5tupleIJNS5_1CILi1EEES8_S8_EEENS6_IJNS7_ILi128EEENS7_ILi96EEENS7_ILi64EEEEEELi256ENS_6half_tEfNS_4arch4Sm90ELb1ELb0ELb0ELb1ELb0ELb0ELb1ELb1ELb0ELb0ELb0ELb0EEENS1_21CollectiveEpilogueFwdINS6_IJSA_NS7_ILi256EEESB_EEES9_SE_SG_Li256ELb1ELb0ELb0ELb0EEENS1_36VarlenDynamicPersistentTileSchedulerILi128ELi96ELi256ELi32ELb0ELb0ELb1ELb1ELb1ELb1EEEEEEEEEvNT_6ParamsE:
        .type           _ZN7cutlass13device_kernelIN5flash11enable_sm90INS1_16FlashAttnFwdSm90INS1_25CollectiveMainloopFwdSm90ILi2EN4cute5tupleIJNS5_1CILi1EEES8_S8_EEENS6_IJNS7_ILi128EEENS7_ILi96EEENS7_ILi64EEEEEELi256ENS_6half_tEfNS_4arch4Sm90ELb1ELb0ELb0ELb1ELb0ELb0ELb1ELb1ELb0ELb0ELb0ELb0EEENS1_21CollectiveEpilogueFwdINS6_IJSA_NS7_ILi256EEESB_EEES9_SE_SG_Li256ELb1ELb0ELb0ELb0EEENS1_36VarlenDynamicPersistentTileSchedulerILi128ELi96ELi256ELi32ELb0ELb0ELb1ELb1ELb1ELb1EEEEEEEEEvNT_6ParamsE,@function
        .size           _ZN7cutlass13device_kernelIN5flash11enable_sm90INS1_16FlashAttnFwdSm90INS1_25CollectiveMainloopFwdSm90ILi2EN4cute5tupleIJNS5_1CILi1EEES8_S8_EEENS6_IJNS7_ILi128EEENS7_ILi96EEENS7_ILi64EEEEEELi256ENS_6half_tEfNS_4arch4Sm90ELb1ELb0ELb0ELb1ELb0ELb0ELb1ELb1ELb0ELb0ELb0ELb0EEENS1_21CollectiveEpilogueFwdINS6_IJSA_NS7_ILi256EEESB_EEES9_SE_SG_Li256ELb1ELb0ELb0ELb0EEENS1_36VarlenDynamicPersistentTileSchedulerILi128ELi96ELi256ELi32ELb0ELb0ELb1ELb1ELb1ELb1EEEEEEEEEvNT_6ParamsE,(.L_x_4733 - _ZN7cutlass13device_kernelIN5flash11enable_sm90INS1_16FlashAttnFwdSm90INS1_25CollectiveMainloopFwdSm90ILi2EN4cute5tupleIJNS5_1CILi1EEES8_S8_EEENS6_IJNS7_ILi128EEENS7_ILi96EEENS7_ILi64EEEEEELi256ENS_6half_tEfNS_4arch4Sm90ELb1ELb0ELb0ELb1ELb0ELb0ELb1ELb1ELb0ELb0ELb0ELb0EEENS1_21CollectiveEpilogueFwdINS6_IJSA_NS7_ILi256EEESB_EEES9_SE_SG_Li256ELb1ELb0ELb0ELb0EEENS1_36VarlenDynamicPersistentTileSchedulerILi128ELi96ELi256ELi32ELb0ELb0ELb1ELb1ELb1ELb1EEEEEEEEEvNT_6ParamsE)
        .other          _ZN7cutlass13device_kernelIN5flash11enable_sm90INS1_16FlashAttnFwdSm90INS1_25CollectiveMainloopFwdSm90ILi2EN4cute5tupleIJNS5_1CILi1EEES8_S8_EEENS6_IJNS7_ILi128EEENS7_ILi96EEENS7_ILi64EEEEEELi256ENS_6half_tEfNS_4arch4Sm90ELb1ELb0ELb0ELb1ELb0ELb0ELb1ELb1ELb0ELb0ELb0ELb0EEENS1_21CollectiveEpilogueFwdINS6_IJSA_NS7_ILi256EEESB_EEES9_SE_SG_Li256ELb1ELb0ELb0ELb0EEENS1_36VarlenDynamicPersistentTileSchedulerILi128ELi96ELi256ELi32ELb0ELb0ELb1ELb1ELb1ELb1EEEEEEEEEvNT_6ParamsE,@"STO_CUDA_ENTRY STV_DEFAULT"
_ZN7cutlass13device_kernelIN5flash11enable_sm90INS1_16FlashAttnFwdSm90INS1_25CollectiveMainloopFwdSm90ILi2EN4cute5tupleIJNS5_1CILi1EEES8_S8_EEENS6_IJNS7_ILi128EEENS7_ILi96EEENS7_ILi64EEEEEELi256ENS_6half_tEfNS_4arch4Sm90ELb1ELb0ELb0ELb1ELb0ELb0ELb1ELb1ELb0ELb0ELb0ELb0EEENS1_21CollectiveEpilogueFwdINS6_IJSA_NS7_ILi256EEESB_EEES9_SE_SG_Li256ELb1ELb0ELb0ELb0EEENS1_36VarlenDynamicPersistentTileSchedulerILi128ELi96ELi256ELi32ELb0ELb0ELb1ELb1ELb1ELb1EEEEEEEEEvNT_6ParamsE:
        /* <DEDUP_REMOVED lines=24> */
.L_x_4123:
[----:B------:R-:W-:Y:S05]  /*0180*/  BSYNC B0 ;  /* 0x0000000000007941 */ /* 0x000fea0003800000 */
.L_x_4122:
        /* <DEDUP_REMOVED lines=43> */
.L_x_4124:
        /* <DEDUP_REMOVED lines=22> */
.L_x_4125:
        /* <DEDUP_REMOVED lines=18> */
.L_x_4126:
        /* <DEDUP_REMOVED lines=22> */
.L_x_4127:
        /* <DEDUP_REMOVED lines=22> */
.L_x_4128:
[----:B0-----:R-:W-:Y:S01]  /*0980*/  UMOV UR4, 0x1 ;  /* 0x0000000100047882 */ /* 0x001fe20000000000 */
[----:B------:R-:W-:Y:S01]  /*0990*/  PLOP3.LUT P0, PT, PT, PT, UP0, 0x80, 0x0 ;  /* 0x000000000000781c */ /* 0x000fe20003f0f008 */
[----:B------:R-:W-:Y:S01]  /*09a0*/  USEL UR4, UR4, 0x2, !UP0 ;  /* 0x0000000204047887 */ /* 0x000fe2000c000000 */
[----:B------:R-:W-:-:S05]  /*09b0*/  NOP ;  /* 0x0000000000007918 */ /* 0x000fca0000000000 */
[----:B------:R-:W-:-:S05]  /*09c0*/  IMAD.U32 R2, RZ, RZ, UR4 ;  /* 0x00000004ff027e24 */ /* 0x000fca000f8e00ff */
[----:B------:R0:W-:Y:S01]  /*09d0*/  STL [R1+0x24], R2 ;  /* 0x0000240201007387 */ /* 0x0001e20000100800 */
[----:B-123--:R-:W-:Y:S06]  /*09e0*/  BAR.SYNC.DEFER_BLOCKING 0x0 ;  /* 0x0000000000007b1d */ /* 0x00efec0000010000 */
[----:B------:R-:W-:Y:S05]  /*09f0*/  @!P0 BRA `(.L_x_4129) ;  /* 0x000000b8005c8947 */ /* 0x000fea0003800000 */
.L_x_4130:
        /* <DEDUP_REMOVED lines=20> */
[----:B------:R-:W-:Y:S01]  /*0b40*/  IMAD.MOV.U32 R221, RZ, RZ, RZ ;  /* 0x000000ffffdd7224 */ /* 0x000fe200078e00ff */
[----:B------:R-:W-:Y:S01]  /*0b50*/  R2UR UR5, R14 ;  /* 0x000000000e0572ca */ /* 0x000fe200000e0000 */
[----:B------:R-:W0:Y:S01]  /*0b60*/  S2R R0, SR_TID.X ;  /* 0x0000000000007919 */ /* 0x000e220000002100 */
[----:B------:R-:W-:Y:S01]  /*0b70*/  UMOV UR37, URZ ;  /* 0x0000003f00257c82 */ /* 0x000fe20008000000 */
[----:B------:R-:W-:Y:S01]  /*0b80*/  UMOV UR36, URZ ;  /* 0x0000003f00247c82 */ /* 0x000fe20008000000 */
[----:B0-----:R-:W-:-:S05]  /*0b90*/  VIADD R226, R0, 0xffffff80 ;  /* 0xffffff8000e27836 */ /* 0x001fca0000000000 */
[----:B------:R-:W-:-:S04]  /*0ba0*/  SHF.R.S32.HI R3, RZ, 0x1f, R226 ;  /* 0x0000001fff037819 */ /* 0x000fc800000114e2 */
[CC--:B------:R-:W-:Y:S02]  /*0bb0*/  LEA.HI R0, R3.reuse, R226.reuse, RZ, 0x7 ;  /* 0x000000e203007211 */ /* 0x0c0fe400078f38ff */
[----:B------:R-:W-:Y:S02]  /*0bc0*/  LEA.HI R4, R3, R226, RZ, 0x5 ;  /* 0x000000e203047211 */ /* 0x000fe400078f28ff */
[----:B------:R-:W-:Y:S02]  /*0bd0*/  LOP3.LUT R5, R0, 0xffffff80, RZ, 0xc0, !PT ;  /* 0xffffff8000057812 */ /* 0x000fe400078ec0ff */
        /* <DEDUP_REMOVED lines=12> */
[----:B--2---:R-:W-:Y:S02]  /*0ca0*/  R2UR UR4, R2 ;  /* 0x00000000020472ca */ /* 0x004fe400000e0000 */
[----:B------:R-:W-:-:S04]  /*0cb0*/  SHF.R.S32.HI R2, RZ, 0x1f, R6 ;  /* 0x0000001fff027819 */ /* 0x000fc80000011406 */
[----:B------:R-:W-:-:S04]  /*0cc0*/  LEA.HI R2, R2, R5, RZ, 0x3 ;  /* 0x0000000502027211 */ /* 0x000fc800078f18ff */
[----:B------:R-:W-:Y:S02]  /*0cd0*/  LOP3.LUT R8, R2, 0xfffffff8, RZ, 0xc0, !PT ;  /* 0xfffffff802087812 */ /* 0x000fe400078ec0ff */
[CC--:B------:R-:W-:Y:S01]  /*0ce0*/  LEA.HI R2, R3.reuse, R226.reuse, RZ, 0x4 ;  /* 0x000000e203027211 */ /* 0x0c0fe200078f20ff */
[----:B------:R-:W-:Y:S01]  /*0cf0*/  ULOP3.LUT UR4, UR4, 0x1, URZ, 0xfc, !UPT ;  /* 0x0000000104047892 */ /* 0x000fe2000f8efc3f */
[----:B------:R-:W-:Y:S01]  /*0d00*/  LEA.HI R3, R3, R226, RZ, 0x3 ;  /* 0x000000e203037211 */ /* 0x000fe200078f18ff */
[----:B------:R-:W-:Y:S01]  /*0d10*/  IMAD.IADD R8, R5, 0x1, -R8 ;  /* 0x0000000105087824 */ /* 0x000fe200078e0a08 */
[----:B------:R-:W-:Y:S02]  /*0d20*/  SHF.R.S32.HI R7, RZ, 0x4, R2 ;  /* 0x00000004ff077819 */ /* 0x000fe40000011402 */
[C---:B------:R-:W-:Y:S01]  /*0d30*/  LOP3.LUT R5, R2.reuse, 0x3fffff0, RZ, 0xc0, !PT ;  /* 0x03fffff002057812 */ /* 0x040fe200078ec0ff */
[----:B------:R-:W-:Y:S01]  /*0d40*/  IMAD R9, R9, 0x10, R8 ;  /* 0x0000001009097824 */ /* 0x000fe200078e0208 */
[----:B------:R-:W-:Y:S01]  /*0d50*/  LEA.HI R2, R2, R7, RZ, 0x1 ;  /* 0x0000000702027211 */ /* 0x000fe200078f08ff */
[----:B------:R-:W-:Y:S01]  /*0d60*/  IMAD.U32 R225, RZ, RZ, UR4 ;  /* 0x00000004ffe17e24 */ /* 0x000fe2000f8e00ff */
[----:B------:R-:W-:Y:S01]  /*0d70*/  SHF.R.S32.HI R202, RZ, 0x3, R3 ;  /* 0x00000003ffca7819 */ /* 0x000fe20000011403 */
[----:B------:R-:W-:Y:S01]  /*0d80*/  IMAD.IADD R5, R226, 0x1, -R5 ;  /* 0x00000001e2057824 */ /* 0x000fe200078e0a05 */
[----:B------:R-:W-:Y:S01]  /*0d90*/  LOP3.LUT R2, R2, 0x1ffffffe, RZ, 0xc0, !PT ;  /* 0x1ffffffe02027812 */ /* 0x000fe200078ec0ff */
[----:B------:R-:W-:Y:S01]  /*0da0*/  IMAD R205, R0, 0x40, R9 ;  /* 0x0000004000cd7824 */ /* 0x000fe200078e0209 */
[----:B------:R-:W-:Y:S01]  /*0db0*/  LOP3.LUT R9, R6, 0x7ffffffc, RZ, 0xc0, !PT ;  /* 0x7ffffffc06097812 */ /* 0x000fe200078ec0ff */
[----:B------:R-:W-:-:S02]  /*0dc0*/  IMAD R5, R5, 0x40, R4 ;  /* 0x0000004005057824 */ /* 0x000fc400078e0204 */
[----:B------:R-:W-:Y:S02]  /*0dd0*/  IMAD.IADD R2, R7, 0x1, -R2 ;  /* 0x0000000107027824 */ /* 0x000fe400078e0a02 */
[----:B------:R-:W-:Y:S02]  /*0de0*/  IMAD.MOV.U32 R7, RZ, RZ, R15 ;  /* 0x000000ffff077224 */ /* 0x000fe400078e000f */
[----:B------:R-:W-:Y:S01]  /*0df0*/  IMAD R224, R2, 0x8, R5 ;  /* 0x0000000802e07824 */ /* 0x000fe200078e0205 */
[----:B------:R-:W-:Y:S01]  /*0e00*/  LOP3.LUT R5, R3, 0x1ffffff8, RZ, 0xc0, !PT ;  /* 0x1ffffff803057812 */ /* 0x000fe200078ec0ff */
[----:B------:R-:W-:-:S04]  /*0e10*/  IMAD.IADD R204, R222, 0x1, -R9 ;  /* 0x00000001decc7824 */ /* 0x000fc800078e0a09 */
[----:B------:R-:W-:-:S04]  /*0e20*/  IMAD.IADD R5, R226, 0x1, -R5 ;  /* 0x00000001e2057824 */ /* 0x000fc800078e0a05 */
[----:B------:R-:W-:-:S07]  /*0e30*/  IMAD.SHL.U32 R200, R5, 0x8, RZ ;  /* 0x0000000805c87824 */ /* 0x000fce00078e00ff */
.L_x_4185:
[----:B0-----:R-:W0:Y:S01]  /*0e40*/  LDC.64 R206, c[0x0][0xd60] ;  /* 0x00035800ffce7b82 */ /* 0x001e220000000a00 */
[----:B------:R-:W-:Y:S01]  /*0e50*/  ULDC.64 UR10, c[0x0][0x208] ;  /* 0x00008200000a7ab9 */ /* 0x000fe20000000a00 */
[----:B------:R-:W-:Y:S01]  /*0e60*/  ULDC.64 UR6, c[0x0][0xb20] ;  /* 0x0002c80000067ab9 */ /* 0x000fe20000000a00 */
[----:B------:R-:W-:Y:S01]  /*0e70*/  ULDC.64 UR8, c[0x0][0xb10] ;  /* 0x0002c40000087ab9 */ /* 0x000fe20000000a00 */
[----:B0-----:R-:W-:-:S06]  /*0e80*/  IMAD.WIDE R206, R7, 0x4, R206 ;  /* 0x0000000407ce7825 */ /* 0x001fcc00078e02ce */
[----:B--2---:R-:W2:Y:S01]  /*0e90*/  LDG.E R206, desc[UR10][R206.64] ;  /* 0x0000000acece7981 */ /* 0x004ea2000c1e1900 */
[----:B------:R-:W-:Y:S02]  /*0ea0*/  ISETP.NE.U32.AND P0, PT, RZ, UR6, PT ;  /* 0x00000006ff007c0c */ /* 0x000fe4000bf05070 */
[----:B------:R-:W-:Y:S02]  /*0eb0*/  ISETP.NE.U32.AND P1, PT, RZ, UR8, PT ;  /* 0x00000008ff007c0c */ /* 0x000fe4000bf25070 */
[----:B------:R-:W-:Y:S02]  /*0ec0*/  ISETP.NE.AND.EX P0, PT, RZ, UR7, PT, P0 ;  /* 0x00000007ff007c0c */ /* 0x000fe4000bf05300 */
[----:B------:R-:W-:Y:S02]  /*0ed0*/  ISETP.NE.AND.EX P1, PT, RZ, UR9, PT, P1 ;  /* 0x00000009ff007c0c */ /* 0x000fe4000bf25310 */
[----:B--2---:R-:W-:-:S09]  /*0ee0*/  SHF.R.S32.HI R218, RZ, 0x1f, R206 ;  /* 0x0000001fffda7819 */ /* 0x004fd200000114ce */
[----:B------:R-:W-:-:S04]  /*0ef0*/  @P0 LEA R2, P2, R206, UR6, 0x2 ;  /* 0x00000006ce020c11 */ /* 0x000fc8000f8410ff */
[C---:B------:R-:W-:Y:S01]  /*0f00*/  @P0 LEA.HI.X R3, R206.reuse, UR7, R218, 0x2, P2 ;  /* 0x00000007ce030c11 */ /* 0x040fe200090f14da */
[----:B------:R-:W-:Y:S01]  /*0f10*/  ULDC.64 UR6, c[0x0][0x3f8] ;  /* 0x0000fe0000067ab9 */ /* 0x000fe20000000a00 */
[----:B---34-:R-:W-:-:S03]  /*0f20*/  @P1 LEA R4, P2, R206, UR8, 0x2 ;  /* 0x00000008ce041c11 */ /* 0x018fc6000f8410ff */
[----:B------:R-:W2:Y:S01]  /*0f30*/  @P0 LDG.E R2, desc[UR10][R2.64] ;  /* 0x0000000a02020981 */ /* 0x000ea2000c1e1900 */
[----:B------:R-:W-:-:S05]  /*0f40*/  @P1 LEA.HI.X R5, R206, UR9, R218, 0x2, P2 ;  /* 0x00000009ce051c11 */ /* 0x000fca00090f14da */
[----:B------:R-:W3:Y:S01]  /*0f50*/  @P1 LDG.E R4, desc[UR10][R4.64] ;  /* 0x0000000a04041981 */ /* 0x000ee2000c1e1900 */
[----:B------:R-:W-:Y:S01]  /*0f60*/  UISETP.NE.U32.AND UP0, UPT, UR6, URZ, UPT ;  /* 0x0000003f0600728c */ /* 0x000fe2000bf05070 */
[----:B------:R-:W-:Y:S01]  /*0f70*/  IMAD.U32 R219, RZ, RZ, UR5 ;  /* 0x00000005ffdb7e24 */ /* 0x000fe2000f8e00ff */
[----:B------:R-:W-:Y:S01]  /*0f80*/  ULDC.64 UR10, c[0x0][0xb18] ;  /* 0x0002c600000a7ab9 */ /* 0x000fe20000000a00 */
[----:B------:R-:W-:Y:S01]  /*0f90*/  ULDC UR6, c[0x0][0x404] ;  /* 0x0001010000067ab9 */ /* 0x000fe20000000800 */
[----:B------:R-:W-:Y:S01]  /*0fa0*/  UISETP.NE.AND.EX UP0, UPT, UR7, URZ, UPT, UP0 ;  /* 0x0000003f0700728c */ /* 0x000fe2000bf05300 */
[----:B------:R-:W-:Y:S01]  /*0fb0*/  ISETP.NE.U32.AND P2, PT, RZ, UR10, PT ;  /* 0x0000000aff007c0c */ /* 0x000fe2000bf45070 */
[----:B------:R-:W-:Y:S01]  /*0fc0*/  UMOV UR4, URZ ;  /* 0x0000003f00047c82 */ /* 0x000fe20008000000 */
[----:B------:R-:W-:Y:S01]  /*0fd0*/  ULDC UR7, c[0x0][0x2e0] ;  /* 0x0000b80000077ab9 */ /* 0x000fe20000000800 */
[----:B------:R-:W-:Y:S01]  /*0fe0*/  USEL UR6, UR6, 0x1, UP0 ;  /* 0x0000000106067887 */ /* 0x000fe20008000000 */
[----:B------:R-:W-:Y:S01]  /*0ff0*/  ISETP.NE.AND.EX P2, PT, RZ, UR11, PT, P2 ;  /* 0x0000000bff007c0c */ /* 0x000fe2000bf45320 */
[----:B------:R-:W-:-:S02]  /*1000*/  ULDC UR61, c[0x0][0x288] ;  /* 0x0000a200003d7ab9 */ /* 0x000fc40000000800 */
[----:B------:R-:W-:Y:S01]  /*1010*/  UIMAD UR6, UR6, UR7, URZ ;  /* 0x00000007060672a4 */ /* 0x000fe2000f8e023f */
[----:B--2---:R-:W-:Y:S02]  /*1020*/  @P0 R2UR UR4, R2 ;  /* 0x00000000020402ca */ /* 0x004fe400000e0000 */
[----:B---3--:R-:W-:Y:S01]  /*1030*/  @P1 R2UR UR61, R4 ;  /* 0x00000000043d12ca */ /* 0x008fe200000e0000 */
[----:B-1---5:R-:W-:-:S14]  /*1040*/  @P1 BRA `(.L_x_4131) ;  /* 0x0000000000301947 */ /* 0x022fdc0003800000 */
[----:B------:R-:W-:Y:S02]  /*1050*/  ULDC.64 UR8, c[0x0][0xaf8] ;  /* 0x0002be0000087ab9 */ /* 0x000fe40000000a00 */
[----:B------:R-:W-:-:S04]  /*1060*/  ISETP.NE.U32.AND P0, PT, RZ, UR8, PT ;  /* 0x00000008ff007c0c */ /* 0x000fc8000bf05070 */
[----:B------:R-:W-:-:S13]  /*1070*/  ISETP.NE.AND.EX P0, PT, RZ, UR9, PT, P0 ;  /* 0x00000009ff007c0c */ /* 0x000fda000bf05300 */
[----:B------:R-:W-:Y:S05]  /*1080*/  @!P0 BRA `(.L_x_4131) ;  /* 0x0000000000208947 */ /* 0x000fea0003800000 */
[----:B------:R-:W0:Y:S01]  /*1090*/  LDC.64 R2, c[0x0][0xaf8] ;  /* 0x0002be00ff027b82 */ /* 0x000e220000000a00 */
[----:B------:R-:W-:Y:S01]  /*10a0*/  ULDC.64 UR8, c[0x0][0x208] ;  /* 0x0000820000087ab9 */ /* 0x000fe20000000a00 */
[----:B0-----:R-:W-:-:S05]  /*10b0*/  IMAD.WIDE R2, R206, 0x4, R2 ;  /* 0x00000004ce027825 */ /* 0x001fca00078e0202 */
[----:B------:R-:W2:Y:S04]  /*10c0*/  LDG.E R4, desc[UR8][R2.64] ;  /* 0x0000000802047981 */ /* 0x000ea8000c1e1900 */
[----:B------:R-:W3:Y:S01]  /*10d0*/  LDG.E R0, desc[UR8][R2.64+0x4] ;  /* 0x0000040802007981 */ /* 0x000ee2000c1e1900 */
[----:B--2---:R-:W-:Y:S02]  /*10e0*/  R2UR UR61, R4 ;  /* 0x00000000043d72ca */ /* 0x004fe400000e0000 */
[----:B---3--:R-:W-:-:S13]  /*10f0*/  R2UR UR5, R0 ;  /* 0x00000000000572ca */ /* 0x008fda00000e0000 */
[----:B------:R-:W-:-:S12]  /*1100*/  UIADD3 UR61, -UR61, UR5, URZ ;  /* 0x000000053d3d7290 */ /* 0x000fd8000fffe13f */
.L_x_4131:
[----:B------:R-:W-:Y:S01]  /*1110*/  IMAD.U32 R220, RZ, RZ, UR60 ;  /* 0x0000003cffdc7e24 */ /* 0x000fe2000f8e00ff */
[----:B------:R-:W-:Y:S06]  /*1120*/  @!P2 BRA `(.L_x_4132) ;  /* 0x000000000018a947 */ /* 0x000fec0003800000 */
[----:B------:R-:W-:Y:S01]  /*1130*/  LEA R2, P0, R206, UR10, 0x2 ;  /* 0x0000000ace027c11 */ /* 0x000fe2000f8010ff */
[----:B------:R-:W-:-:S03]  /*1140*/  ULDC.64 UR6, c[0x0][0x208] ;  /* 0x0000820000067ab9 */ /* 0x000fc60000000a00 */
[----:B------:R-:W-:-:S05]  /*1150*/  LEA.HI.X R3, R206, UR11, R218, 0x2, P0 ;  /* 0x0000000bce037c11 */ /* 0x000fca00080f14da */
[----:B------:R-:W2:Y:S02]  /*1160*/  LDG.E R2, desc[UR6][R2.64] ;  /* 0x0000000602027981 */ /* 0x000ea4000c1e1900 */
[----:B--2---:R-:W-:Y:S01]  /*1170*/  R2UR UR6, R2 ;  /* 0x00000000020672ca */ /* 0x004fe200000e0000 */
[----:B------:R-:W-:-:S14]  /*1180*/  BRA `(.L_x_4133) ;  /* 0x0000000000307947 */ /* 0x000fdc0003800000 */
.L_x_4132:
        /* <DEDUP_REMOVED lines=12> */
.L_x_4133:
[----:B------:R-:W-:Y:S01]  /*1250*/  UIADD3 UR6, -UR4, UR6, URZ ;  /* 0x0000000604067290 */ /* 0x000fe2000fffe13f */
[----:B------:R-:W-:Y:S01]  /*1260*/  PLOP3.LUT P0, PT, PT, PT, PT, 0x80, 0x0 ;  /* 0x000000000000781c */ /* 0x000fe20003f0f070 */
[----:B------:R-:W-:Y:S01]  /*1270*/  ULEA UR5, UR60, 0xdf, 0x7 ;  /* 0x000000df3c057891 */ /* 0x000fe2000f8e383f */
[----:B------:R-:W-:Y:S01]  /*1280*/  CS2R R2, SRZ ;  /* 0x0000000000027805 */ /* 0x000fe2000001ff00 */
[----:B------:R-:W-:Y:S01]  /*1290*/  UIADD3 UR4, UR6, 0x5f, URZ ;  /* 0x0000005f06047890 */ /* 0x000fe2000fffe03f */
[----:B------:R-:W-:Y:S01]  /*12a0*/  IMAD.MOV.U32 R0, RZ, RZ, RZ ;  /* 0x000000ffff007224 */ /* 0x000fe200078e00ff */
[----:B------:R-:W-:Y:S01]  /*12b0*/  CS2R R148, SRZ ;  /* 0x0000000000947805 */ /* 0x000fe2000001ff00 */
[----:B------:R-:W-:Y:S01]  /*12c0*/  IMAD.U32 R201, RZ, RZ, UR6 ;  /* 0x00000006ffc97e24 */ /* 0x000fe2000f8e00ff */
[----:B------:R-:W-:Y:S01]  /*12d0*/  UIADD3 UR6, UR6, UR5, -UR61 ;  /* 0x0000000506067290 */ /* 0x000fe2000fffe83d */
[----:B------:R-:W-:Y:S01]  /*12e0*/  IMAD.MOV.U32 R150, RZ, RZ, RZ ;  /* 0x000000ffff967224 */ /* 0x000fe200078e00ff */
        /* <DEDUP_REMOVED lines=67> */
[----:B------:R-:W-:Y:S01]  /*1720*/  CS2R R32, SRZ ;  /* 0x0000000000207805 */ /* 0x000fe2000001ff00 */
[----:B------:R-:W-:Y:S01]  /*1730*/  IMAD.MOV.U32 R10, RZ, RZ, RZ ;  /* 0x000000ffff0a7224 */ /* 0x000fe200078e00ff */
[----:B------:R-:W-:-:S02]  /*1740*/  CS2R R26, SRZ ;  /* 0x00000000001a7805 */ /* 0x000fc4000001ff00 */
[----:B------:R-:W-:Y:S01]  /*1750*/  CS2R R28, SRZ ;  /* 0x00000000001c7805 */ /* 0x000fe2000001ff00 */
[----:B------:R-:W-:Y:S01]  /*1760*/  IMAD.MOV.U32 R12, RZ, RZ, RZ ;  /* 0x000000ffff0c7224 */ /* 0x000fe200078e00ff */
[----:B------:R-:W-:Y:S01]  /*1770*/  CS2R R24, SRZ ;  /* 0x0000000000187805 */ /* 0x000fe2000001ff00 */
        /* <DEDUP_REMOVED lines=40> */
.L_x_4135:
[----:B------:R-:W0:Y:S01]  /*1a00*/  S2R R3, SR_CgaCtaId ;  /* 0x0000000000037919 */ /* 0x000e220000008800 */
[----:B------:R-:W-:Y:S02]  /*1a10*/  LEA.HI R0, R221, R221, RZ, 0x1 ;  /* 0x000000dddd007211 */ /* 0x000fe400078f08ff */
[----:B------:R-:W-:Y:S01]  /*1a20*/  MOV R2, 0x400 ;  /* 0x0000040000027802 */ /* 0x000fe20000000f00 */
[----:B------:R-:W1:Y:S01]  /*1a30*/  S2R R16, SR_TID.X ;  /* 0x0000000000107919 */ /* 0x000e620000002100 */
[----:B------:R-:W-:-:S05]  /*1a40*/  LOP3.LUT R0, R0, 0xfffffffe, RZ, 0xc0, !PT ;  /* 0xfffffffe00007812 */ /* 0x000fca00078ec0ff */
[----:B------:R-:W-:Y:S01]  /*1a50*/  IMAD.IADD R0, R221, 0x1, -R0 ;  /* 0x00000001dd007824 */ /* 0x000fe200078e0a00 */
[----:B0-----:R-:W-:-:S04]  /*1a60*/  LEA R5, R3, R2, 0x18 ;  /* 0x0000000203057211 */ /* 0x001fc800078ec0ff */
[----:B------:R-:W-:Y:S02]  /*1a70*/  SHF.L.U32 R2, R0, 0x1f, RZ ;  /* 0x0000001f00027819 */ /* 0x000fe400000006ff */
[----:B-1----:R-:W-:Y:S02]  /*1a80*/  SHF.R.U32.HI R16, RZ, 0x7, R16 ;  /* 0x00000007ff107819 */ /* 0x002fe40000011610 */
[----:B------:R-:W0:Y:S03]  /*1a90*/  SYNCS.PHASECHK.TRANS64.TRYWAIT P0, [R5+URZ+0x32400], R2 ;  /* 0x03240002050075a7 */ /* 0x000e26000800017f */
[----:B------:R-:W-:Y:S01]  /*1aa0*/  VIADD R213, R16, 0x8 ;  /* 0x0000000810d57836 */ /* 0x000fe20000000000 */
[----:B0-----:R-:W-:Y:S06]  /*1ab0*/  @!P0 BRA `(.L_x_4136) ;  /* 0x000000f400ec8947 */ /* 0x001fec0003800000 */
.L_x_4271:
[----:B------:R-:W-:Y:S05]  /*1ac0*/  WARPSYNC.ALL ;  /* 0x0000000000007948 */ /* 0x000fea0003800000 */
[----:B------:R-:W-:Y:S01]  /*1ad0*/  R2UR UR4, R225 ;  /* 0x00000000e10472ca */ /* 0x000fe200000e0000 */
[----:B------:R1:W-:-:S12]  /*1ae0*/  BAR.SYNC.DEFER_BLOCKING R213, 0x100 ;  /* 0x000400d50000751d */ /* 0x0003d80000010000 */
[----:B------:R-:W-:-:S05]  /*1af0*/  IMAD.U32 R0, RZ, RZ, UR4 ;  /* 0x00000004ff007e24 */ /* 0x000fca000f8e00ff */
[----:B------:R-:W-:-:S13]  /*1b00*/  ISETP.NE.AND P0, PT, R0, 0x3, PT ;  /* 0x000000030000780c */ /* 0x000fda0003f05270 */
[----:B-1----:R-:W-:Y:S05]  /*1b10*/  @!P0 BRA `(.L_x_4137) ;  /* 0x0000000000048947 */ /* 0x002fea0003800000 */
[----:B------:R-:W-:Y:S01]  /*1b20*/  BPT.TRAP 0x1 ;  /* 0x000000040000795c */ /* 0x000fe20000300000 */
.L_x_4137:
[----:B------:R-:W-:Y:S02]  /*1b30*/  IMAD.U32 R3, RZ, RZ, UR37 ;  /* 0x00000025ff037e24 */ /* 0x000fe4000f8e00ff */
[----:B------:R-:W-:-:S03]  /*1b40*/  IMAD.U32 R0, RZ, RZ, UR36 ;  /* 0x00000024ff007e24 */ /* 0x000fc6000f8e00ff */
[----:B------:R-:W-:Y:S01]  /*1b50*/  SHF.L.U32 R3, R3, 0x1f, RZ ;  /* 0x0000001f03037819 */ /* 0x000fe200000006ff */
[----:B------:R-:W-:-:S04]  /*1b60*/  IMAD R0, R0, 0x8, R5 ;  /* 0x0000000800007824 */ /* 0x000fc800078e0205 */
[----:B------:R1:W2:Y:S01]  /*1b70*/  SYNCS.PHASECHK.TRANS64.TRYWAIT P1, [R0+URZ+0x32430], R3 ;  /* 0x03243003000075a7 */ /* 0x0002a2000802017f */
[----:B------:R-:W-:Y:S05]  /*1b80*/  @!P0 BRA `(.L_x_4138) ;  /* 0x0000000000048947 */ /* 0x000fea0003800000 */
[----:B------:R-:W-:Y:S01]  /*1b90*/  BPT.TRAP 0x1 ;  /* 0x000000040000795c */ /* 0x000fe20000300000 */
.L_x_4138:
[----:B--2---:R-:W-:Y:S05]  /*1ba0*/  @P1 BRA `(.L_x_4139) ;  /* 0x0000000000081947 */ /* 0x004fea0003800000 */
[----:B------:R-:W2:Y:S02]  /*1bb0*/  SYNCS.PHASECHK.TRANS64.TRYWAIT P1, [R0+URZ+0x32430], R3 ;  /* 0x03243003000075a7 */ /* 0x000ea4000802017f */
[----:B--2---:R-:W-:Y:S05]  /*1bc0*/  @!P1 BRA `(.L_x_4140) ;  /* 0x000000f400bc9947 */ /* 0x004fea0003800000 */
.L_x_4139:
[----:B------:R-:W-:Y:S01]  /*1bd0*/  R2UR UR4, R5 ;  /* 0x00000000050472ca */ /* 0x000fe200000e0000 */
[----:B------:R-:W-:Y:S01]  /*1be0*/  WARPGROUP.ARRIVE ;  /* 0x00000000000079c5 */ /* 0x000fe20000000000 */
[----:B------:R-:W-:Y:S01]  /*1bf0*/  UMOV UR8, UR38 ;  /* 0x0000002600087c82 */ /* 0x000fe20008000000 */
[----:B------:R-:W-:Y:S01]  /*1c00*/  UMOV UR9, 0x40000040 ;  /* 0x4000004000097882 */ /* 0x000fe20000000000 */
[----:B------:R-:W-:Y:S01]  /*1c10*/  UMOV UR11, 0x40000040 ;  /* 0x40000040000b7882 */ /* 0x000fe20000000000 */
[----:B------:R-:W-:-:S08]  /*1c20*/  UIADD3 UR5, UR38, 0x2, URZ ;  /* 0x0000000226057890 */ /* 0x000fd0000fffe03f */
[----:B------:R-:W-:-:S04]  /*1c30*/  UIADD3 UR4, UR4, 0x1c400, URZ ;  /* 0x0001c40004047890 */ /* 0x000fc8000fffe03f */
[----:B------:R-:W-:-:S04]  /*1c40*/  USHF.R.U32.HI UR4, URZ, 0x4, UR4 ;  /* 0x000000043f047899 */ /* 0x000fc80008011604 */
        /* <DEDUP_REMOVED lines=40> */
.L_x_4272:
[----:B------:R-:W-:Y:S05]  /*1ed0*/  @!P0 BRA `(.L_x_4142) ;  /* 0x0000000000048947 */ /* 0x000fea0003800000 */
[----:B------:R-:W-:Y:S01]  /*1ee0*/  BPT.TRAP 0x1 ;  /* 0x000000040000795c */ /* 0x000fe20000300000 */
.L_x_4142:
[----:B------:R4:W0:Y:S01]  /*1ef0*/  SYNCS.PHASECHK.TRANS64.TRYWAIT P1, [R0+URZ+0x32450], R3 ;  /* 0x03245003000075a7 */ /* 0x000822000802017f */
[----:B------:R-:W-:Y:S05]  /*1f00*/  @!P0 BRA `(.L_x_4143) ;  /* 0x0000000000048947 */ /* 0x000fea0003800000 */
[----:B------:R-:W-:Y:S01]  /*1f10*/  BPT.TRAP 0x1 ;  /* 0x000000040000795c */ /* 0x000fe20000300000 */
.L_x_4143:
[----:B0-----:R-:W-:Y:S05]  /*1f20*/  @P1 BRA `(.L_x_4144) ;  /* 0x0000000000081947 */ /* 0x001fea0003800000 */
[----:B------:R-:W0:Y:S02]  /*1f30*/  SYNCS.PHASECHK.TRANS64.TRYWAIT P1, [R0+URZ+0x32450], R3 ;  /* 0x03245003000075a7 */ /* 0x000e24000802017f */
[----:B0-----:R-:W-:Y:S05]  /*1f40*/  @!P1 BRA `(.L_x_4145) ;  /* 0x000000f400049947 */ /* 0x001fea0003800000 */
.L_x_4144:
[----:B------:R-:W-:Y:S01]  /*1f50*/  R2UR UR4, R5 ;  /* 0x00000000050472ca */ /* 0x000fe200000e0000 */
[----:B------:R-:W-:Y:S01]  /*1f60*/  WARPGROUP.ARRIVE ;  /* 0x00000000000079c5 */ /* 0x000fe20000000000 */
[----:B------:R-:W-:Y:S01]  /*1f70*/  UMOV UR9, 0x40000040 ;  /* 0x4000004000097882 */ /* 0x000fe20000000000 */
[----:B------:R-:W-:Y:S01]  /*1f80*/  UMOV UR11, 0x40000040 ;  /* 0x40000040000b7882 */ /* 0x000fe20000000000 */
[----:B------:R-:W-:Y:S01]  /*1f90*/  UMOV UR13, 0x40000040 ;  /* 0x40000040000d7882 */ /* 0x000fe20000000000 */
[----:B------:R-:W-:Y:S01]  /*1fa0*/  UMOV UR15, 0x40000040 ;  /* 0x40000040000f7882 */ /* 0x000fe20000000000 */
[----:B------:R-:W-:Y:S01]  /*1fb0*/  IMAD.U32 R9, RZ, RZ, UR13 ;  /* 0x0000000dff097e24 */ /* 0x000fe2000f8e00ff */
[----:B------:R-:W-:Y:S01]  /*1fc0*/  UMOV UR17, 0x40000040 ;  /* 0x4000004000117882 */ /* 0x000fe20000000000 */
[----:B------:R-:W-:Y:S01]  /*1fd0*/  IMAD.U32 R11, RZ, RZ, UR9 ;  /* 0x00000009ff0b7e24 */ /* 0x000fe2000f8e00ff */
        /* <DEDUP_REMOVED lines=8> */
[----:B------:R-:W-:Y:S01]  /*2060*/  USHF.R.U32.HI UR4, URZ, 0x4, UR4 ;  /* 0x000000043f047899 */ /* 0x000fe20008011604 */
[----:B------:R-:W-:Y:S01]  /*2070*/  IMAD R20, R20, 0x80, R205 ;  /* 0x0000008014147824 */ /* 0x000fe200078e02cd */
[----:B------:R-:W-:Y:S01]  /*2080*/  UMOV UR31, 0x40000040 ;  /* 0x40000040001f7882 */ /* 0x000fe20000000000 */
[----:B------:R-:W-:Y:S01]  /*2090*/  UMOV UR33, 0x40000040 ;  /* 0x4000004000217882 */ /* 0x000fe20000000000 */
[----:B------:R-:W-:Y:S01]  /*20a0*/  ULOP3.LUT UR7, UR4, 0x3fff, URZ, 0xc0, !UPT ;  /* 0x00003fff04077892 */ /* 0x000fe2000f8ec03f */
[----:B------:R-:W0:Y:S01]  /*20b0*/  S2R R72, SR_TID.X ;  /* 0x0000000000487919 */ /* 0x000e220000002100 */
[----:B------:R-:W-:-:S02]  /*20c0*/  ULOP3.LUT UR4, UR40, 0x10000, URZ, 0xfc, !UPT ;  /* 0x0001000028047892 */ /* 0x000fc4000f8efc3f */
[----:B------:R-:W-:Y:S02]  /*20d0*/  ULOP3.LUT UR38, UR7, 0x10000, URZ, 0xfc, !UPT ;  /* 0x0001000007267892 */ /* 0x000fe4000f8efc3f */
[----:B------:R-:W-:Y:S02]  /*20e0*/  UIADD3 UR6, UR4, 0x2, URZ ;  /* 0x0000000204067890 */ /* 0x000fe4000fffe03f */
[----:B------:R-:W-:Y:S01]  /*20f0*/  UIMAD UR5, UR36, 0xc00, UR38 ;  /* 0x00000c00240578a4 */ /* 0x000fe2000f8e0226 */
[----:B------:R-:W-:Y:S01]  /*2100*/  UMOV UR8, UR4 ;  /* 0x0000000400087c82 */ /* 0x000fe20008000000 */
[----:B------:R-:W-:Y:S01]  /*2110*/  UIADD3 UR16, UR4, 0x406, URZ ;  /* 0x0000040604107890 */ /* 0x000fe2000fffe03f */
[----:B------:R-:W-:Y:S02]  /*2120*/  IMAD.U32 R10, RZ, RZ, UR8 ;  /* 0x00000008ff0a7e24 */ /* 0x000fe4000f8e00ff */
[----:B------:R-:W-:Y:S01]  /*2130*/  UMOV UR12, UR6 ;  /* 0x00000006000c7c82 */ /* 0x000fe20008000000 */
[----:B------:R-:W-:Y:S01]  /*2140*/  UIADD3 UR6, UR4, 0x4, URZ ;  /* 0x0000000404067890 */ /* 0x000fe2000fffe03f */
[----:B------:R-:W-:Y:S01]  /*2150*/  IMAD.U32 R8, RZ, RZ, UR12 ;  /* 0x0000000cff087e24 */ /* 0x000fe2000f8e00ff */
[----:B------:R-:W-:Y:S01]  /*2160*/  UMOV UR10, UR5 ;  /* 0x00000005000a7c82 */ /* 0x000fe20008000000 */
[----:B------:R-:W-:Y:S01]  /*2170*/  UIADD3 UR18, UR5, 0x306, URZ ;  /* 0x0000030605127890 */ /* 0x000fe2000fffe03f */
[----:B------:R-:W-:Y:S01]  /*2180*/  HGMMA.64x96x16.F32 R24, gdesc[UR8], R24, gsb0 ;  /* 0x01600000081879f0 */ /* 0x000fe20008000818 */
[----:B------:R-:W-:-:S02]  /*2190*/  UIADD3 UR8, UR5, 0x2, URZ ;  /* 0x0000000205087890 */ /* 0x000fc4000fffe03f */
[----:B------:R-:W-:Y:S01]  /*21a0*/  UIADD3 UR10, UR5, 0x302, URZ ;  /* 0x00000302050a7890 */ /* 0x000fe2000fffe03f */
[----:B------:R-:W-:Y:S01]  /*21b0*/  UMOV UR9, 0x40000040 ;  /* 0x4000004000097882 */ /* 0x000fe20000000000 */
[----:B------:R-:W-:Y:S01]  /*21c0*/  UMOV UR11, 0x40000040 ;  /* 0x40000040000b7882 */ /* 0x000fe20000000000 */
[----:B------:R-:W-:Y:S02]  /*21d0*/  UIADD3 UR20, UR4, 0x800, URZ ;  /* 0x0000080004147890 */ /* 0x000fe4000fffe03f */
[----:B------:R-:W-:Y:S01]  /*21e0*/  UMOV UR14, UR8 ;  /* 0x00000008000e7c82 */ /* 0x000fe20008000000 */
[----:B------:R-:W-:Y:S02]  /*21f0*/  UIADD3 UR8, UR5, 0x4, URZ ;  /* 0x0000000405087890 */ /* 0x000fe4000fffe03f */
[----:B------:R-:W-:Y:S02]  /*2200*/  UIADD3 UR22, UR5, 0x600, URZ ;  /* 0x0000060005167890 */ /* 0x000fe4000fffe03f */
[----:B------:R-:W-:-:S02]  /*2210*/  UIADD3 UR24, UR4, 0x802, URZ ;  /* 0x0000080204187890 */ /* 0x000fc4000fffe03f */
[----:B------:R-:W-:Y:S02]  /*2220*/  UIADD3 UR26, UR5, 0x602, URZ ;  /* 0x00000602051a7890 */ /* 0x000fe4000fffe03f */
[----:B------:R-:W-:Y:S02]  /*2230*/  UIADD3 UR28, UR4, 0x804, URZ ;  /* 0x00000804041c7890 */ /* 0x000fe4000fffe03f */
[----:B------:R-:W-:Y:S02]  /*2240*/  UIADD3 UR30, UR5, 0x604, URZ ;  /* 0x00000604051e7890 */ /* 0x000fe4000fffe03f */
[----:B------:R-:W-:Y:S02]  /*2250*/  UIADD3 UR32, UR4, 0x806, URZ ;  /* 0x0000080604207890 */ /* 0x000fe4000fffe03f */
[----:B------:R-:W-:Y:S01]  /*2260*/  UIADD3 UR34, UR5, 0x606, URZ ;  /* 0x0000060605227890 */ /* 0x000fe2000fffe03f */
        /* <DEDUP_REMOVED lines=17> */
[----:B------:R-:W-:Y:S01]  /*2380*/  ULOP3.LUT UR7, UR7, 0x3000000, URZ, 0xfc, !UPT ;  /* 0x0300000007077892 */ /* 0x000fe2000f8efc3f */
        /* <DEDUP_REMOVED lines=21> */
[----:B---3--:R-:W-:Y:S01]  /*24e0*/  IMAD.U32 R5, RZ, RZ, UR13 ;  /* 0x0000000dff057e24 */ /* 0x008fe2000f8e00ff */
        /* <DEDUP_REMOVED lines=9> */
[----:B------:R-:W-:Y:S01]  /*2580*/  R2UR UR6, R201 ;  /* 0x00000000c90672ca */ /* 0x000fe200000e0000 */
[----:B-12-4-:R-:W-:Y:S01]  /*2590*/  IMAD.U32 R3, RZ, RZ, UR13 ;  /* 0x0000000dff037e24 */ /* 0x016fe2000f8e00ff */
        /* <DEDUP_REMOVED lines=8> */
[----:B------:R-:W-:Y:S02]  /*2620*/  UIADD3 UR5, -UR61, 0x61, UR4 ;  /* 0x000000613d057890 */ /* 0x000fe4000fffe104 */
[----:B------:R-:W-:-:S04]  /*2630*/  UIADD3 UR4, UR4, 0x60, URZ ;  /* 0x0000006004047890 */ /* 0x000fc8000fffe03f */
[----:B------:R-:W-:Y:S02]  /*2640*/  IMAD.U32 R13, RZ, RZ, UR5 ;  /* 0x00000005ff0d7e24 */ /* 0x000fe4000f8e00ff */
[----:B------:R-:W-:Y:S01]  /*2650*/  IMAD.U32 R21, RZ, RZ, UR4 ;  /* 0x00000004ff157e24 */ /* 0x000fe2000f8e00ff */
[----:B------:R-:W-:Y:S01]  /*2660*/  ULDC UR4, c[0x0][0xa80] ;  /* 0x0002a00000047ab9 */ /* 0x000fe20000000800 */
[C---:B------:R-:W-:Y:S02]  /*2670*/  IMAD R13, R204.reuse, -0x2, R13 ;  /* 0xfffffffecc0d7824 */ /* 0x040fe400078e020d */
[----:B------:R-:W-:-:S03]  /*2680*/  IMAD R12, R204, -0x2, R21 ;  /* 0xfffffffecc0c7824 */ /* 0x000fc600078e0215 */
[----:B------:R-:W-:Y:S02]  /*2690*/  IADD3 R21, R13, 0x8, R20 ;  /* 0x000000080d157810 */ /* 0x000fe40007ffe014 */
[----:B------:R-:W-:Y:S02]  /*26a0*/  VIADDMNMX R13, R20, R13, R12, PT ;  /* 0x0000000d140d7246 */ /* 0x000fe4000380010c */
[----:B------:R-:W-:Y:S02]  /*26b0*/  VIMNMX R20, R12, R21, PT ;  /* 0x000000150c147248 */ /* 0x000fe40003fe0100 */
[C---:B------:R-:W-:Y:S02]  /*26c0*/  ISETP.GT.AND P1, PT, R13.reuse, RZ, PT ;  /* 0x000000ff0d00720c */ /* 0x040fe40003f24270 */
[C---:B------:R-:W-:Y:S02]  /*26d0*/  ISETP.GT.AND P6, PT, R13.reuse, 0x1, PT ;  /* 0x000000010d00780c */ /* 0x040fe40003fc4270 */
[----:B------:R-:W-:-:S02]  /*26e0*/  ISETP.GT.AND P5, PT, R13, 0x8, PT ;  /* 0x000000080d00780c */ /* 0x000fc40003fa4270 */
[C---:B------:R-:W-:Y:S02]  /*26f0*/  ISETP.GT.AND P3, PT, R13.reuse, 0x9, PT ;  /* 0x000000090d00780c */ /* 0x040fe40003f64270 */
[C---:B------:R-:W-:Y:S02]  /*2700*/  ISETP.GT.AND P4, PT, R13.reuse, 0x10, PT ;  /* 0x000000100d00780c */ /* 0x040fe40003f84270 */
[----:B------:R-:W-:Y:S01]  /*2710*/  ISETP.GT.AND P2, PT, R13, 0x11, PT ;  /* 0x000000110d00780c */ /* 0x000fe20003f44270 */
        /* <DEDUP_REMOVED lines=45> */
[----:B------:R-:W-:Y:S02]  /*29f0*/  FMNMX.FTZ R12, R21, R25, !PT ;  /* 0x00000019150c7209 */ /* 0x000fe40007810000 */
[----:B------:R-:W-:Y:S02]  /*2a00*/  FSEL R29, R29, -INF , P3 ;  /* 0xff8000001d1d7808 */ /* 0x000fe40001800000 */
[C---:B------:R-:W-:Y:S02]  /*2a10*/  ISETP.GT.AND P3, PT, R13.reuse, 0x21, PT ;  /* 0x000000210d00780c */ /* 0x040fe40003f64270 */
[----:B------:R-:W-:Y:S02]  /*2a20*/  FSEL R158, R40, -INF , P5 ;  /* 0xff800000289e7808 */ /* 0x000fe40002800000 */
[----:B------:R-:W-:Y:S02]  /*2a30*/  ISETP.GT.AND P5, PT, R13, 0x38, PT ;  /* 0x000000380d00780c */ /* 0x000fe40003fa4270 */
[----:B------:R-:W-:-:S02]  /*2a40*/  FSEL R159, R48, -INF , P1 ;  /* 0xff800000309f7808 */ /* 0x000fc40000800000 */
[----:B------:R-:W-:Y:S02]  /*2a50*/  FSEL R163, R49, -INF , P6 ;  /* 0xff80000031a37808 */ /* 0x000fe40003000000 */
[----:B------:R-:W-:Y:S02]  /*2a60*/  FSEL R157, R32, -INF , P4 ;  /* 0xff800000209d7808 */ /* 0x000fe40002000000 */
[----:B------:R-:W-:Y:S02]  /*2a70*/  FSEL R161, R33, -INF , P2 ;  /* 0xff80000021a17808 */ /* 0x000fe40001000000 */
[C---:B------:R-:W-:Y:S02]  /*2a80*/  ISETP.GT.AND P1, PT, R13.reuse, 0x48, PT ;  /* 0x000000480d00780c */ /* 0x040fe40003f24270 */
[----:B------:R-:W-:Y:S02]  /*2a90*/  ISETP.GT.AND P6, PT, R13, 0x49, PT ;  /* 0x000000490d00780c */ /* 0x000fe40003fc4270 */
[----:B------:R-:W-:-:S02]  /*2aa0*/  FMNMX.FTZ R24, R73, R12, !PT ;  /* 0x0000000c49187209 */ /* 0x000fc40007810000 */
[C---:B------:R-:W-:Y:S02]  /*2ab0*/  ISETP.GT.AND P4, PT, R13.reuse, 0x28, PT ;  /* 0x000000280d00780c */ /* 0x040fe40003f84270 */
[----:B------:R-:W-:Y:S02]  /*2ac0*/  ISETP.GT.AND P2, PT, R13, 0x29, PT ;  /* 0x000000290d00780c */ /* 0x000fe40003f44270 */
[----:B------:R-:W-:Y:S02]  /*2ad0*/  FSEL R162, R41, -INF , P3 ;  /* 0xff80000029a27808 */ /* 0x000fe40001800000 */
[C---:B------:R-:W-:Y:S02]  /*2ae0*/  ISETP.GT.AND P3, PT, R13.reuse, 0x39, PT ;  /* 0x000000390d00780c */ /* 0x040fe40003f64270 */
[----:B------:R-:W-:Y:S02]  /*2af0*/  FSEL R168, R52, -INF , P5 ;  /* 0xff80000034a87808 */ /* 0x000fe40002800000 */
[----:B------:R-:W-:-:S02]  /*2b00*/  ISETP.GT.AND P5, PT, R13, 0x50, PT ;  /* 0x000000500d00780c */ /* 0x000fc40003fa4270 */
[----:B------:R-:W-:Y:S02]  /*2b10*/  FSEL R169, R60, -INF , P1 ;  /* 0xff8000003ca97808 */ /* 0x000fe40000800000 */
[----:B------:R-:W-:Y:S02]  /*2b20*/  FSEL R173, R61, -INF , P6 ;  /* 0xff8000003dad7808 */ /* 0x000fe40003000000 */
[----:B------:R-:W-:Y:S02]  /*2b30*/  FMNMX.FTZ R24, R29, R24, !PT ;  /* 0x000000181d187209 */ /* 0x000fe40007810000 */
[----:B------:R-:W-:Y:S02]  /*2b40*/  FSEL R167, R44, -INF , P4 ;  /* 0xff8000002ca77808 */ /* 0x000fe40002000000 */
[----:B------:R-:W-:Y:S02]  /*2b50*/  FSEL R171, R45, -INF , P2 ;  /* 0xff8000002dab7808 */ /* 0x000fe40001000000 */
[----:B------:R-:W-:-:S02]  /*2b60*/  ISETP.GT.AND P1, PT, R20, RZ, PT ;  /* 0x000000ff1400720c */ /* 0x000fc40003f24270 */
[----:B------:R-:W-:Y:S02]  /*2b70*/  ISETP.GT.AND P6, PT, R20, 0x1, PT ;  /* 0x000000011400780c */ /* 0x000fe40003fc4270 */
        /* <DEDUP_REMOVED lines=10> */
[----:B------:R-:W-:-:S02]  /*2c20*/  FSEL R164, R57, -INF , P2 ;  /* 0xff80000039a47808 */ /* 0x000fc40001000000 */
[C---:B------:R-:W-:Y:S02]  /*2c30*/  ISETP.GT.AND P4, PT, R13.reuse, 0x58, PT ;  /* 0x000000580d00780c */ /* 0x040fe40003f84270 */
        /* <DEDUP_REMOVED lines=14> */
[----:B------:R-:W-:Y:S02]  /*2d20*/  ISETP.GT.AND P5, PT, R20, 0x18, PT ;  /* 0x000000181400780c */ /* 0x000fe40003fa4270 */
[----:B------:R-:W-:Y:S02]  /*2d30*/  FMNMX.FTZ R41, R158, R41, !PT ;  /* 0x000000299e297209 */ /* 0x000fe40007810000 */
[----:B------:R-:W-:-:S02]  /*2d40*/  FSEL R180, R35, -INF , P6 ;  /* 0xff80000023b47808 */ /* 0x000fc40003000000 */
[----:B------:R-:W-:Y:S02]  /*2d50*/  FMNMX.FTZ R13, R176, R13, !PT ;  /* 0x0000000db00d7209 */ /* 0x000fe40007810000 */
[----:B------:R-:W-:Y:S02]  /*2d60*/  ISETP.GT.AND P3, PT, R20, 0x19, PT ;  /* 0x000000191400780c */ /* 0x000fe40003f64270 */
[----:B------:R-:W-:Y:S02]  /*2d70*/  FMNMX.FTZ R26, R162, R41, !PT ;  /* 0x00000029a21a7209 */ /* 0x000fe40007810000 */
[----:B------:R-:W-:Y:S02]  /*2d80*/  FSEL R191, R38, -INF , P5 ;  /* 0xff80000026bf7808 */ /* 0x000fe40002800000 */
[----:B------:R-:W-:Y:S02]  /*2d90*/  FMNMX.FTZ R24, R180, R13, !PT ;  /* 0x0000000db4187209 */ /* 0x000fe40007810000 */
[----:B------:R-:W-:-:S02]  /*2da0*/  ISETP.GT.AND P1, PT, R20, 0x20, PT ;  /* 0x000000201400780c */ /* 0x000fc40003f24270 */
[----:B------:R-:W-:Y:S02]  /*2db0*/  FMNMX.FTZ R26, R167, R26, !PT ;  /* 0x0000001aa71a7209 */ /* 0x000fe40007810000 */
[----:B------:R-:W-:Y:S02]  /*2dc0*/  FSEL R196, R39, -INF , P3 ;  /* 0xff80000027c47808 */ /* 0x000fe40001800000 */
[----:B------:R-:W-:Y:S02]  /*2dd0*/  FMNMX.FTZ R13, R191, R24, !PT ;  /* 0x00000018bf0d7209 */ /* 0x000fe40007810000 */
[----:B------:R-:W-:Y:S02]  /*2de0*/  ISETP.GT.AND P6, PT, R20, 0x21, PT ;  /* 0x000000211400780c */ /* 0x000fe40003fc4270 */
[----:B------:R-:W-:Y:S02]  /*2df0*/  FMNMX.FTZ R26, R171, R26, !PT ;  /* 0x0000001aab1a7209 */ /* 0x000fe40007810000 */
[----:B------:R-:W-:-:S02]  /*2e00*/  FSEL R177, R42, -INF , P1 ;  /* 0xff8000002ab17808 */ /* 0x000fc40000800000 */
[----:B------:R-:W-:Y:S02]  /*2e10*/  FMNMX.FTZ R24, R196, R13, !PT ;  /* 0x0000000dc4187209 */ /* 0x000fe40007810000 */
[C---:B------:R-:W-:Y:S02]  /*2e20*/  ISETP.GT.AND P5, PT, R20.reuse, 0x28, PT ;  /* 0x000000281400780c */ /* 0x040fe40003fa4270 */
        /* <DEDUP_REMOVED lines=47> */
[----:B------:R-:W-:Y:S01]  /*3120*/  FSEL R195, R66, -INF , P1 ;  /* 0xff80000042c37808 */ /* 0x000fe20000800000 */
[----:B------:R-:W1:Y:S01]  /*3130*/  SHFL.BFLY PT, R35, R26, 0x2, 0x1f ;  /* 0x0c401f001a237f89 */ /* 0x000e6200000e0000 */
        /* <DEDUP_REMOVED lines=9> */
[----:B------:R-:W-:Y:S02]  /*31d0*/  FMNMX.FTZ R24, R211, R20, !PT ;  /* 0x00000014d3187209 */ /* 0x000fe40007810000 */
[----:B-1----:R-:W-:-:S03]  /*31e0*/  FMNMX.FTZ R35, R26, R35, !PT ;  /* 0x000000231a237209 */ /* 0x002fc60007810000 */
[----:B------:R-:W1:Y:S04]  /*31f0*/  SHFL.BFLY PT, R13, R24, 0x2, 0x1f ;  /* 0x0c401f00180d7f89 */ /* 0x000e6800000e0000 */
[----:B------:R-:W2:Y:S01]  /*3200*/  SHFL.BFLY PT, R20, R35, 0x1, 0x1f ;  /* 0x0c201f0023147f89 */ /* 0x000ea200000e0000 */
[----:B-1----:R-:W-:Y:S01]  /*3210*/  FMNMX.FTZ R26, R24, R13, !PT ;  /* 0x0000000d181a7209 */ /* 0x002fe20007810000 */
[----:B------:R-:W-:Y:S01]  /*3220*/  IMAD.U32 R13, RZ, RZ, UR4 ;  /* 0x00000004ff0d7e24 */ /* 0x000fe2000f8e00ff */
[----:B------:R-:W-:Y:S01]  /*3230*/  UIMAD UR4, UR36, 0xc00, UR7 ;  /* 0x00000c00240478a4 */ /* 0x000fe2000f8e0207 */
[----:B--2---:R-:W-:Y:S02]  /*3240*/  FMNMX.FTZ R20, R35, R20, !PT ;  /* 0x0000001423147209 */ /* 0x004fe40007810000 */
[----:B------:R-:W1:Y:S02]  /*3250*/  SHFL.BFLY PT, R39, R26, 0x1, 0x1f ;  /* 0x0c201f001a277f89 */ /* 0x000e6400000e0000 */
[C---:B------:R-:W-:Y:S01]  /*3260*/  FSETP.NEU.FTZ.AND P1, PT, R20.reuse, -INF , PT ;  /* 0xff8000001400780b */ /* 0x040fe20003f3d000 */
[----:B------:R-:W-:Y:S01]  /*3270*/  FMUL.FTZ R210, R20, R13 ;  /* 0x0000000d14d27220 */ /* 0x000fe20000410000 */
[----:B------:R-:W-:-:S04]  /*3280*/  UMOV UR10, UR4 ;  /* 0x00000004000a7c82 */ /* 0x000fc80008000000 */
[----:B------:R-:W-:-:S05]  /*3290*/  FSEL R210, R210, RZ, P1 ;  /* 0x000000ffd2d27208 */ /* 0x000fca0000800000 */
        /* <DEDUP_REMOVED lines=9> */
[--C-:B------:R-:W-:Y:S01]  /*3330*/  FFMA.FTZ R158, R158, R13, -R210.reuse ;  /* 0x0000000d9e9e7223 */ /* 0x100fe200000108d2 */
[----:B-1----:R-:W-:Y:S01]  /*3340*/  FMNMX.FTZ R21, R26, R39, !PT ;  /* 0x000000271a157209 */ /* 0x002fe20007810000 */
[-CC-:B------:R-:W-:Y:S01]  /*3350*/  FFMA.FTZ R216, R163, R13.reuse, -R210.reuse ;  /* 0x0000000da3d87223 */ /* 0x180fe200000108d2 */
[-CC-:B------:R-:W-:Y:S01]  /*3360*/  FFMA.FTZ R163, R168, R13.reuse, -R210.reuse ;  /* 0x0000000da8a37223 */ /* 0x180fe200000108d2 */
[-CC-:B------:R-:W-:Y:S01]  /*3370*/  FFMA.FTZ R168, R172, R13.reuse, -R210.reuse ;  /* 0x0000000daca87223 */ /* 0x180fe200000108d2 */
[C---:B------:R-:W-:Y:S01]  /*3380*/  FSETP.NEU.FTZ.AND P1, PT, R21.reuse, -INF , PT ;  /* 0xff8000001500780b */ /* 0x040fe20003f3d000 */
[-C--:B------:R-:W-:Y:S01]  /*3390*/  FMUL.FTZ R212, R21, R13.reuse ;  /* 0x0000000d15d47220 */ /* 0x080fe20000410000 */
[----:B------:R-:W1:Y:S01]  /*33a0*/  MUFU.EX2 R184, R184 ;  /* 0x000000b800b87308 */ /* 0x000e620000000800 */
[-CC-:B------:R-:W-:Y:S01]  /*33b0*/  FFMA.FTZ R159, R159, R13.reuse, -R210.reuse ;  /* 0x0000000d9f9f7223 */ /* 0x180fe200000108d2 */
[-CC-:B------:R-:W-:Y:S01]  /*33c0*/  FFMA.FTZ R160, R160, R13.reuse, -R210.reuse ;  /* 0x0000000da0a07223 */ /* 0x180fe200000108d2 */
[-CC-:B------:R-:W-:Y:S01]  /*33d0*/  FFMA.FTZ R12, R12, R13.reuse, -R210.reuse ;  /* 0x0000000d0c0c7223 */ /* 0x180fe200000108d2 */
[----:B------:R-:W-:Y:S01]  /*33e0*/  FSEL R212, R212, RZ, P1 ;  /* 0x000000ffd4d47208 */ /* 0x000fe20000800000 */
[-CC-:B------:R-:W-:Y:S01]  /*33f0*/  FFMA.FTZ R165, R165, R13.reuse, -R210.reuse ;  /* 0x0000000da5a57223 */ /* 0x180fe200000108d2 */
[----:B0-----:R-:W-:Y:S01]  /*3400*/  LOP3.LUT P1, RZ, R72, 0x7f, RZ, 0xc0, !PT ;  /* 0x0000007f48ff7812 */ /* 0x001fe2000782c0ff */
[-C--:B------:R-:W-:Y:S01]  /*3410*/  FFMA.FTZ R174, R174, R13.reuse, -R210 ;  /* 0x0000000daeae7223 */ /* 0x080fe200000108d2 */
[----:B------:R-:W-:Y:S01]  /*3420*/  SHF.R.U32.HI R72, RZ, 0x7, R72 ;  /* 0x00000007ff487819 */ /* 0x000fe20000011648 */
[-CC-:B------:R-:W-:Y:S01]  /*3430*/  FFMA.FTZ R187, R33, R13.reuse, -R212.reuse ;  /* 0x0000000d21bb7223 */ /* 0x180fe200000108d4 */
[-CC-:B------:R-:W-:Y:S01]  /*3440*/  FFMA.FTZ R188, R27, R13.reuse, -R212.reuse ;  /* 0x0000000d1bbc7223 */ /* 0x180fe200000108d4 */
[-CC-:B------:R-:W-:Y:S01]  /*3450*/  FFMA.FTZ R189, R37, R13.reuse, -R212.reuse ;  /* 0x0000000d25bd7223 */ /* 0x180fe200000108d4 */
[----:B------:R-:W-:Y:S01]  /*3460*/  IADD3 R156, -R72, 0xb, RZ ;  /* 0x0000000b489c7810 */ /* 0x000fe20007ffe1ff */
[-CC-:B------:R-:W-:Y:S01]  /*3470*/  FFMA.FTZ R190, R31, R13.reuse, -R212.reuse ;  /* 0x0000000d1fbe7223 */ /* 0x180fe200000108d4 */
[----:B------:R-:W-:Y:S01]  /*3480*/  MUFU.EX2 R185, R185 ;  /* 0x000000b900b97308 */ /* 0x000fe20000000800 */
[-CC-:B------:R-:W-:Y:S01]  /*3490*/  FFMA.FTZ R176, R176, R13.reuse, -R212.reuse ;  /* 0x0000000db0b07223 */ /* 0x180fe200000108d4 */
[--C-:B------:R-:W-:Y:S01]  /*34a0*/  FFMA.FTZ R180, R180, R13, -R212.reuse ;  /* 0x0000000db4b47223 */ /* 0x100fe200000108d4 */
[----:B-1----:R-:W-:Y:S01]  /*34b0*/  F2FP.F16.F32.PACK_AB R152, R184, R183 ;  /* 0x000000b7b898723e */ /* 0x002fe200000000ff */
[----:B------:R-:W-:Y:S01]  /*34c0*/  FFMA.FTZ R191, R191, R13, -R212 ;  /* 0x0000000dbfbf7223 */ /* 0x000fe200000108d4 */
[----:B------:R-:W-:-:S02]  /*34d0*/  @!P1 VIADD R24, R0, 0x32440 ;  /* 0x0003244000189836 */ /* 0x000fc40000000000 */
[-CC-:B------:R-:W-:Y:S01]  /*34e0*/  FFMA.FTZ R196, R196, R13.reuse, -R212.reuse ;  /* 0x0000000dc4c47223 */ /* 0x180fe200000108d4 */
[-CC-:B------:R-:W-:Y:S01]  /*34f0*/  FFMA.FTZ R214, R181, R13.reuse, -R212.reuse ;  /* 0x0000000db5d67223 */ /* 0x180fe200000108d4 */
[----:B------:R-:W0:Y:S01]  /*3500*/  MUFU.EX2 R186, R186 ;  /* 0x000000ba00ba7308 */ /* 0x000e220000000800 */
[-C--:B------:R-:W-:Y:S01]  /*3510*/  FFMA.FTZ R172, R178, R13.reuse, -R212 ;  /* 0x0000000db2ac7223 */ /* 0x080fe200000108d4 */
[----:B------:R-:W-:Y:S01]  /*3520*/  @!P1 PRMT R24, RZ, 0x654, R24 ;  /* 0x00000654ff189816 */ /* 0x000fe20000000018 */
[----:B------:R1:W-:Y:S06]  /*3530*/  BAR.ARV R156, 0x100 ;  /* 0x0004009c0000751d */ /* 0x0003ec0000002000 */
[----:B------:R2:W-:Y:S01]  /*3540*/  @!P1 SYNCS.ARRIVE.TRANS64.RED.A1T0 RZ, [R24+URZ], RZ ;  /* 0x000000ff18ff99a7 */ /* 0x0005e2000810043f */
[----:B------:R-:W-:Y:S01]  /*3550*/  MUFU.EX2 R187, R187 ;  /* 0x000000bb00bb7308 */ /* 0x000fe20000000800 */
[----:B------:R3:W-:Y:S01]  /*3560*/  BAR.SYNC.DEFER_BLOCKING R213, 0x100 ;  /* 0x000400d50000751d */ /* 0x0007e20000010000 */
[-CC-:B------:R-:W-:Y:S01]  /*3570*/  FFMA.FTZ R178, R193, R13.reuse, -R212.reuse ;  /* 0x0000000dc1b27223 */ /* 0x180fe200000108d4 */
[-CC-:B------:R-:W-:Y:S01]  /*3580*/  FFMA.FTZ R181, R182, R13.reuse, -R212.reuse ;  /* 0x0000000db6b57223 */ /* 0x180fe200000108d4 */
[-CC-:B------:R-:W-:Y:S01]  /*3590*/  FFMA.FTZ R193, R198, R13.reuse, -R212.reuse ;  /* 0x0000000dc6c17223 */ /* 0x180fe200000108d4 */
[-CC-:B------:R-:W-:Y:S01]  /*35a0*/  FFMA.FTZ R182, R194, R13.reuse, -R212.reuse ;  /* 0x0000000dc2b67223 */ /* 0x180fe200000108d4 */
[----:B------:R-:W-:Y:S01]  /*35b0*/  FFMA.FTZ R194, R209, R13, -R212 ;  /* 0x0000000dd1c27223 */ /* 0x000fe200000108d4 */
[----:B0-----:R-:W-:Y:S01]  /*35c0*/  F2FP.F16.F32.PACK_AB R154, R186, R185 ;  /* 0x000000b9ba9a723e */ /* 0x001fe200000000ff */
[----:B------:R-:W0:Y:S01]  /*35d0*/  MUFU.EX2 R188, R188 ;  /* 0x000000bc00bc7308 */ /* 0x000e220000000800 */
[-CC-:B---3--:R-:W-:Y:S01]  /*35e0*/  FFMA.FTZ R213, R162, R13.reuse, -R210.reuse ;  /* 0x0000000da2d57223 */ /* 0x188fe200000108d2 */
[-CC-:B------:R-:W-:Y:S01]  /*35f0*/  FFMA.FTZ R162, R167, R13.reuse, -R210.reuse ;  /* 0x0000000da7a27223 */ /* 0x180fe200000108d2 */
        /* <DEDUP_REMOVED lines=12> */
[----:B------:R-:W-:Y:S01]  /*36c0*/  FFMA.FTZ R175, R175, R13, -R210 ;  /* 0x0000000dafaf7223 */ /* 0x000fe200000108d2 */
[----:B------:R-:W3:Y:S01]  /*36d0*/  MUFU.EX2 R190, R190 ;  /* 0x000000be00be7308 */ /* 0x000ee20000000800 */
[----:B0-----:R-:W-:Y:S01]  /*36e0*/  F2FP.F16.F32.PACK_AB R153, R188, R187 ;  /* 0x000000bbbc99723e */ /* 0x001fe200000000ff */
[-CC-:B------:R-:W-:Y:S01]  /*36f0*/  FFMA.FTZ R195, R195, R13.reuse, -R212.reuse ;  /* 0x0000000dc3c37223 */ /* 0x180fe200000108d4 */
[----:B------:R-:W-:Y:S01]  /*3700*/  FFMA.FTZ R208, R211, R13, -R212 ;  /* 0x0000000dd3d07223 */ /* 0x000fe200000108d4 */
[----:B------:R-:W-:Y:S01]  /*3710*/  FADD.FTZ R184, R183, R184 ;  /* 0x000000b8b7b87221 */ /* 0x000fe20000010000 */
[----:B------:R-:W-:Y:S01]  /*3720*/  FADD.FTZ R188, R187, R188 ;  /* 0x000000bcbbbc7221 */ /* 0x000fe20000010000 */
[----:B------:R-:W-:-:S02]  /*3730*/  @!P1 VIADD R0, R0, 0x32460 ;  /* 0x0003246000009836 */ /* 0x000fc40000000000 */
[----:B------:R-:W0:Y:S01]  /*3740*/  MUFU.EX2 R157, R157 ;  /* 0x0000009d009d7308 */ /* 0x000e220000000800 */
[----:B------:R-:W-:Y:S02]  /*3750*/  FADD.FTZ R185, R185, R184 ;  /* 0x000000b8b9b97221 */ /* 0x000fe40000010000 */
[----:B------:R-:W-:Y:S02]  /*3760*/  @!P1 PRMT R0, RZ, 0x654, R0 ;  /* 0x00000654ff009816 */ /* 0x000fe40000000000 */
[----:B------:R-:W-:-:S03]  /*3770*/  FADD.FTZ R186, R186, R185 ;  /* 0x000000b9baba7221 */ /* 0x000fc60000010000 */
[----:B------:R-:W-:Y:S01]  /*3780*/  MUFU.EX2 R161, R161 ;  /* 0x000000a100a17308 */ /* 0x000fe20000000800 */
[----:B---3--:R-:W-:Y:S01]  /*3790*/  F2FP.F16.F32.PACK_AB R155, R190, R189 ;  /* 0x000000bdbe9b723e */ /* 0x008fe200000000ff */
[----:B------:R-:W-:-:S03]  /*37a0*/  FADD.FTZ R189, R189, R188 ;  /* 0x000000bcbdbd7221 */ /* 0x000fc60000010000 */
[----:B--2---:R-:W-:Y:S01]  /*37b0*/  WARPGROUP.ARRIVE ;  /* 0x00000000000079c5 */ /* 0x004fe20000000000 */
[----:B------:R-:W-:Y:S02]  /*37c0*/  FADD.FTZ R189, R190, R189 ;  /* 0x000000bdbebd7221 */ /* 0x000fe40000010000 */
[----:B------:R-:W-:Y:S01]  /*37d0*/  MUFU.EX2 R166, R166 ;  /* 0x000000a600a67308 */ /* 0x000fe20000000800 */
[----:B0-----:R-:W-:Y:S02]  /*37e0*/  FADD.FTZ R186, R157, R186 ;  /* 0x000000ba9dba7221 */ /* 0x001fe40000010000 */
[----:B------:R-:W-:Y:S01]  /*37f0*/  HGMMA.64x256x16.F32 R24, R152, gdesc[UR8].tnspB, RZ, !UPT, gsb0 ;  /* 0x43e0000898187df0 */ /* 0x000fe2000c0008ff */
[----:B------:R-:W-:Y:S01]  /*3800*/  UIADD3 UR10, UR4, 0x80, URZ ;  /* 0x00000080040a7890 */ /* 0x000fe2000fffe03f */
[----:B------:R-:W-:-:S03]  /*3810*/  UMOV UR11, 0x40000040 ;  /* 0x40000040000b7882 */ /* 0x000fc60000000000 */
[----:B------:R-:W-:Y:S08]  /*3820*/  MUFU.EX2 R170, R170 ;  /* 0x000000aa00aa7308 */ /* 0x000ff00000000800 */
[----:B------:R-:W0:Y:S08]  /*3830*/  MUFU.EX2 R176, R176 ;  /* 0x000000b000b07308 */ /* 0x000e300000000800 */
[----:B------:R-:W2:Y:S08]  /*3840*/  MUFU.EX2 R180, R180 ;  /* 0x000000b400b47308 */ /* 0x000eb00000000800 */
[----:B------:R-:W-:Y:S01]  /*3850*/  MUFU.EX2 R191, R191 ;  /* 0x000000bf00bf7308 */ /* 0x000fe20000000800 */
[----:B0-----:R-:W-:-:S07]  /*3860*/  FADD.FTZ R189, R176, R189 ;  /* 0x000000bdb0bd7221 */ /* 0x001fce0000010000 */
[----:B------:R-:W0:Y:S08]  /*3870*/  MUFU.EX2 R196, R196 ;  /* 0x000000c400c47308 */ /* 0x000e300000000800 */
[----:B------:R-:W-:Y:S08]  /*3880*/  MUFU.EX2 R158, R158 ;  /* 0x0000009e009e7308 */ /* 0x000ff00000000800 */
[----:B------:R-:W3:Y:S08]  /*3890*/  MUFU.EX2 R213, R213 ;  /* 0x000000d500d57308 */ /* 0x000ef00000000800 */
[----:B------:R-:W-:Y:S08]  /*38a0*/  MUFU.EX2 R162, R162 ;  /* 0x000000a200a27308 */ /* 0x000ff00000000800 */
[----:B------:R-:W-:Y:S08]  /*38b0*/  MUFU.EX2 R167, R167 ;  /* 0x000000a700a77308 */ /* 0x000ff00000000800 */
[----:B------:R-:W-:Y:S08]  /*38c0*/  MUFU.EX2 R171, R171 ;  /* 0x000000ab00ab7308 */ /* 0x000ff00000000800 */
[----:B------:R-:W4:Y:S08]  /*38d0*/  MUFU.EX2 R214, R214 ;  /* 0x000000d600d67308 */ /* 0x000f300000000800 */
[----:B------:R-:W-:Y:S08]  /*38e0*/  MUFU.EX2 R177, R177 ;  /* 0x000000b100b17308 */ /* 0x000ff00000000800 */
[----:B------:R-:W5:Y:S08]  /*38f0*/  MUFU.EX2 R192, R192 ;  /* 0x000000c000c07308 */ /* 0x000f700000000800 */
        /* <DEDUP_REMOVED lines=22> */
[C---:B------:R-:W-:Y:S01]  /*3a60*/  F2FP.F16.F32.PACK_AB R152, R161.reuse, R157 ;  /* 0x0000009da198723e */ /* 0x040fe200000000ff */
[----:B------:R-:W-:Y:S01]  /*3a70*/  FADD.FTZ R161, R161, R186 ;  /* 0x000000baa1a17221 */ /* 0x000fe20000010000 */
[C---:B--2---:R-:W-:Y:S01]  /*3a80*/  F2FP.F16.F32.PACK_AB R153, R180.reuse, R176 ;  /* 0x000000b0b499723e */ /* 0x044fe200000000ff */
[----:B------:R-:W-:Y:S01]  /*3a90*/  FADD.FTZ R180, R180, R189 ;  /* 0x000000bdb4b47221 */ /* 0x000fe20000010000 */
[----:B------:R-:W-:Y:S01]  /*3aa0*/  F2FP.F16.F32.PACK_AB R154, R170, R166 ;  /* 0x000000a6aa9a723e */ /* 0x000fe200000000ff */
[----:B------:R-:W2:Y:S01]  /*3ab0*/  MUFU.EX2 R198, R198 ;  /* 0x000000c600c67308 */ /* 0x000ea20000000800 */
[----:B0-----:R-:W-:Y:S01]  /*3ac0*/  F2FP.F16.F32.PACK_AB R155, R196, R191 ;  /* 0x000000bfc49b723e */ /* 0x001fe200000000ff */
        /* <DEDUP_REMOVED lines=9> */
[----:B------:R-:W0:Y:S01]  /*3b60*/  MUFU.EX2 R208, R208 ;  /* 0x000000d000d07308 */ /* 0x000e220000000800 */
[----:B------:R-:W-:Y:S02]  /*3b70*/  WARPGROUP.DEPBAR.LE gsb0, 0x0 ;  /* 0x00008000000079c5 */ /* 0x000fe40000010000 */
[----:B---3--:R-:W-:Y:S01]  /*3b80*/  F2FP.F16.F32.PACK_AB R152, R213, R158 ;  /* 0x0000009ed598723e */ /* 0x008fe200000000ff */
        /* <DEDUP_REMOVED lines=16> */
[----:B-1----:R-:W-:Y:S01]  /*3c90*/  F2FP.F16.F32.PACK_AB R152, R216, R159 ;  /* 0x0000009fd898723e */ /* 0x002fe200000000ff */
        /* <DEDUP_REMOVED lines=32> */
[----:B------:R-:W-:-:S04]  /*3ea0*/  UIADD3 UR4, UR6, -UR61, URZ ;  /* 0x8000003d06047290 */ /* 0x000fc8000fffe03f */
[----:B------:R-:W-:-:S04]  /*3eb0*/  ULEA UR4, UR60, UR4, 0x7 ;  /* 0x000000043c047291 */ /* 0x000fc8000f8e383f */
[----:B------:R-:W-:-:S04]  /*3ec0*/  UIMAD.WIDE UR4, UR4, 0x2aaaaaab, URZ ;  /* 0x2aaaaaab040478a5 */ /* 0x000fc8000f8e023f */
[----:B------:R-:W-:-:S04]  /*3ed0*/  USHF.R.U32.HI UR4, URZ, 0x1f, UR5 ;  /* 0x0000001f3f047899 */ /* 0x000fc80008011605 */
[----:B------:R-:W-:Y:S02]  /*3ee0*/  ULEA.HI.SX32 UR5, UR5, UR4, 0x1c ;  /* 0x0000000405057291 */ /* 0x000fe4000f8fe23f */
[----:B------:R-:W-:-:S04]  /*3ef0*/  UIADD3 UR4, UR52, -0x2, URZ ;  /* 0xfffffffe34047890 */ /* 0x000fc8000fffe03f */
[----:B------:R-:W-:-:S04]  /*3f00*/  VIMNMX R207, RZ, UR5, !PT ;  /* 0x00000005ffcf7c48 */ /* 0x000fc8000ffe0100 */
[----:B------:R-:W-:Y:S01]  /*3f10*/  ISETP.LE.AND P2, PT, R207, UR4, PT ;  /* 0x00000004cf007c0c */ /* 0x000fe2000bf43270 */
[----:B------:R-:W-:Y:S02]  /*3f20*/  WARPGROUP.DEPBAR.LE gsb0, 0x0 ;  /* 0x00008000000079c5 */ /* 0x000fe40000010000 */
[----:B------:R-:W-:Y:S01]  /*3f30*/  F2FP.F16.F32.PACK_AB R152, R165, R12 ;  /* 0x0000000ca598723e */ /* 0x000fe200000000ff */
[----:B------:R-:W-:Y:S01]  /*3f40*/  FADD.FTZ R12, R12, R169 ;  /* 0x000000a90c0c7221 */ /* 0x000fe20000010000 */
[----:B--2---:R-:W-:Y:S01]  /*3f50*/  F2FP.F16.F32.PACK_AB R153, R198, R195 ;  /* 0x000000c3c699723e */ /* 0x004fe200000000ff */
[----:B------:R-:W-:Y:S01]  /*3f60*/  FADD.FTZ R195, R195, R194 ;  /* 0x000000c2c3c37221 */ /* 0x000fe20000010000 */
[----:B------:R-:W-:Y:S01]  /*3f70*/  F2FP.F16.F32.PACK_AB R154, R175, R174 ;  /* 0x000000aeaf9a723e */ /* 0x000fe200000000ff */
[----:B------:R-:W-:Y:S01]  /*3f80*/  FADD.FTZ R165, R165, R12 ;  /* 0x0000000ca5a57221 */ /* 0x000fe20000010000 */
[----:B0-----:R-:W-:Y:S01]  /*3f90*/  F2FP.F16.F32.PACK_AB R155, R208, R199 ;  /* 0x000000c7d09b723e */ /* 0x001fe200000000ff */
[----:B------:R-:W-:-:S03]  /*3fa0*/  FADD.FTZ R198, R198, R195 ;  /* 0x000000c3c6c67221 */ /* 0x000fc60000010000 */
[----:B------:R-:W-:Y:S01]  /*3fb0*/  WARPGROUP.ARRIVE ;  /* 0x00000000000079c5 */ /* 0x000fe20000000000 */
[----:B------:R-:W-:-:S04]  /*3fc0*/  FADD.FTZ R199, R199, R198 ;  /* 0x000000c6c7c77221 */ /* 0x000fc80000010000 */
[----:B------:R-:W-:Y:S01]  /*3fd0*/  FADD.FTZ R12, R208, R199 ;  /* 0x000000c7d00c7221 */ /* 0x000fe20000010000 */
[----:B------:R-:W-:Y:S03]  /*3fe0*/  HGMMA.64x256x16.F32 R24, R152, gdesc[UR8].tnspB, R24, gsb0 ;  /* 0x43e0000898187df0 */ /* 0x000fe60008000818 */
[----:B------:R-:W-:Y:S02]  /*3ff0*/  WARPGROUP.DEPBAR.LE gsb0, 0x0 ;  /* 0x00008000000079c5 */ /* 0x000fe40000010000 */
[----:B------:R0:W-:Y:S02]  /*4000*/  @!P1 SYNCS.ARRIVE.TRANS64.RED.A1T0 RZ, [R0+URZ], RZ ;  /* 0x000000ff00ff99a7 */ /* 0x0001e4000810043f */
[----:B0-----:R-:W-:-:S04]  /*4010*/  FADD.FTZ R0, R174, R165 ;  /* 0x000000a5ae007221 */ /* 0x001fc80000010000 */
[----:B------:R-:W-:Y:S01]  /*4020*/  FADD.FTZ R0, R175, R0 ;  /* 0x00000000af007221 */ /* 0x000fe20000010000 */
[----:B------:R-:W-:Y:S06]  /*4030*/  @!P2 BRA `(.L_x_4146) ;  /* 0x000000280080a947 */ /* 0x000fec0003800000 */
[----:B------:R-:W-:Y:S02]  /*4040*/  IMAD.MOV.U32 R209, RZ, RZ, R21 ;  /* 0x000000ffffd17224 */ /* 0x000fe400078e0015 */
[----:B------:R-:W-:-:S07]  /*4050*/  IMAD.MOV.U32 R208, RZ, RZ, R20 ;  /* 0x000000ffffd07224 */ /* 0x000fce00078e0014 */
.L_x_4155:
[----:B------:R-:W-:-:S04]  /*4060*/  UIADD3 UR36, UR36, 0x1, URZ ;  /* 0x0000000124247890 */ /* 0x000fc8000fffe03f */
[----:B------:R-:W-:-:S04]  /*4070*/  UISETP.NE.AND UP0, UPT, UR36, 0x2, UPT ;  /* 0x000000022400788c */ /* 0x000fc8000bf05270 */
[----:B------:R-:W-:Y:S02]  /*4080*/  USEL UR5, URZ, 0x1, UP0 ;  /* 0x000000013f057887 */ /* 0x000fe40008000000 */
[----:B------:R-:W-:Y:S02]  /*4090*/  USEL UR36, UR36, URZ, UP0 ;  /* 0x0000003f24247287 */ /* 0x000fe40008000000 */
[----:B------:R-:W-:Y:S01]  /*40a0*/  ULOP3.LUT UR37, UR37, UR5, URZ, 0x3c, !UPT ;  /* 0x0000000525257292 */ /* 0x000fe2000f8e3c3f */
[----:B0-----:R-:W-:Y:S11]  /*40b0*/  @!P0 BRA `(.L_x_4147) ;  /* 0x0000000000048947 */ /* 0x001ff60003800000 */
[----:B------:R-:W-:Y:S01]  /*40c0*/  BPT.TRAP 0x1 ;  /* 0x000000040000795c */ /* 0x000fe20000300000 */
.L_x_4147:
        /* <DEDUP_REMOVED lines=9> */
.L_x_4148:
[----:B-1----:R-:W-:Y:S05]  /*4160*/  @P2 BRA `(.L_x_4149) ;  /* 0x0000000000082947 */ /* 0x002fea0003800000 */
[----:B------:R-:W1:Y:S02]  /*4170*/  SYNCS.PHASECHK.TRANS64.TRYWAIT P2, [UR5+0x32430], R13 ;  /* 0x0324300dff0075a7 */ /* 0x000e640008040145 */
[----:B-1----:R-:W-:Y:S05]  /*4180*/  @!P2 BRA `(.L_x_4150) ;  /* 0x000000d00088a947 */ /* 0x002fea0003800000 */
.L_x_4149:
[----:B------:R-:W-:Y:S01]  /*4190*/  R2UR UR52, R22 ;  /* 0x00000000163472ca */ /* 0x000fe200000e0000 */
[----:B------:R-:W-:Y:S01]  /*41a0*/  UIMAD UR6, UR36, 0x300, UR39 ;  /* 0x00000300240678a4 */ /* 0x000fe2000f8e0227 */
[----:B------:R-:W-:Y:S01]  /*41b0*/  R2UR UR53, R23 ;  /* 0x00000000173572ca */ /* 0x000fe200000e0000 */
[----:B------:R-:W-:Y:S01]  /*41c0*/  WARPGROUP.ARRIVE ;  /* 0x00000000000079c5 */ /* 0x000fe20000000000 */
        /* <DEDUP_REMOVED lines=27> */
.L_x_4151:
[----:B------:R2:W3:Y:S01]  /*4380*/  SYNCS.PHASECHK.TRANS64.TRYWAIT P2, [UR5+0x32450], R13 ;  /* 0x0324500dff0075a7 */ /* 0x0004e20008040145 */
[----:B------:R-:W-:Y:S05]  /*4390*/  @!P0 BRA `(.L_x_4152) ;  /* 0x0000000000048947 */ /* 0x000fea0003800000 */
[----:B------:R-:W-:Y:S01]  /*43a0*/  BPT.TRAP 0x1 ;  /* 0x000000040000795c */ /* 0x000fe20000300000 */
.L_x_4152:
[----:B---3--:R-:W-:Y:S05]  /*43b0*/  @P2 BRA `(.L_x_4153) ;  /* 0x0000000000082947 */ /* 0x008fea0003800000 */
[----:B------:R-:W3:Y:S02]  /*43c0*/  SYNCS.PHASECHK.TRANS64.TRYWAIT P2, [UR5+0x32450], R13 ;  /* 0x0324500dff0075a7 */ /* 0x000ee40008040145 */
[----:B---3--:R-:W-:Y:S05]  /*43d0*/  @!P2 BRA `(.L_x_4154) ;  /* 0x000000d0000ca947 */ /* 0x008fea0003800000 */
.L_x_4153:
[----:B------:R-:W-:Y:S01]  /*43e0*/  R2UR UR52, R10 ;  /* 0x000000000a3472ca */ /* 0x000fe200000e0000 */
[----:B------:R-:W-:Y:S01]  /*43f0*/  UIMAD UR6, UR36, 0xc00, UR38 ;  /* 0x00000c00240678a4 */ /* 0x000fe2000f8e0226 */
[----:B------:R-:W-:Y:S01]  /*4400*/  R2UR UR53, R11 ;  /* 0x000000000b3572ca */ /* 0x000fe200000e0000 */
[----:B------:R-:W-:Y:S01]  /*4410*/  WARPGROUP.ARRIVE ;  /* 0x00000000000079c5 */ /* 0x000fe20000000000 */
[----:B------:R-:W-:Y:S01]  /*4420*/  UMOV UR55, 0x40000040 ;  /* 0x4000004000377882 */ /* 0x000fe20000000000 */
[----:B------:R-:W-:Y:S01]  /*4430*/  UIADD3 UR10, UR6, 0x302, URZ ;  /* 0x00000302060a7890 */ /* 0x000fe2000fffe03f */
[----:B------:R-:W-:Y:S01]  /*4440*/  R2UR UR58, R201 ;  /* 0x00000000c93a72ca */ /* 0x000fe200000e0000 */
[----:B------:R-:W-:Y:S01]  /*4450*/  UMOV UR11, 0x40000040 ;  /* 0x40000040000b7882 */ /* 0x000fe20000000000 */
[----:B------:R-:W-:Y:S01]  /*4460*/  UMOV UR54, UR6 ;  /* 0x0000000600367c82 */ /* 0x000fe20008000000 */
[----:B------:R-:W-:Y:S01]  /*4470*/  UIADD3 UR14, UR6, 0x304, URZ ;  /* 0x00000304060e7890 */ /* 0x000fe2000fffe03f */
[----:B012---:R-:W-:Y:S01]  /*4480*/  IMAD.MOV.U32 R13, RZ, RZ, -0x2 ;  /* 0xfffffffeff0d7424 */ /* 0x007fe200078e00ff */
[----:B------:R-:W-:Y:S01]  /*4490*/  UMOV UR15, 0x40000040 ;  /* 0x40000040000f7882 */ /* 0x000fe20000000000 */
[----:B------:R-:W-:Y:S01]  /*44a0*/  UIADD3 UR18, UR6, 0x306, URZ ;  /* 0x0000030606127890 */ /* 0x000fe2000fffe03f */
[----:B------:R-:W0:Y:S01]  /*44b0*/  S2R R217, SR_TID.X ;  /* 0x0000000000d97919 */ /* 0x000e220000002100 */
        /* <DEDUP_REMOVED lines=20> */
[----:B0-----:R-:W-:-:S05]  /*4600*/  SHF.R.U32.HI R217, RZ, 0x7, R217 ;  /* 0x00000007ffd97819 */ /* 0x001fca00000116d9 */
        /* <DEDUP_REMOVED lines=26> */
[----:B------:R-:W-:Y:S01]  /*47b0*/  UMOV UR55, 0x40000040 ;  /* 0x4000004000377882 */ /* 0x000fe20000000000 */
[----:B------:R-:W-:Y:S01]  /*47c0*/  UMOV UR52, UR56 ;  /* 0x0000003800347c82 */ /* 0x000fe20008000000 */
[----:B------:R-:W-:Y:S01]  /*47d0*/  UMOV UR53, UR57 ;  /* 0x0000003900357c82 */ /* 0x000fe20008000000 */
[----:B------:R-:W-:-:S04]  /*47e0*/  USHF.L.U32 UR6, UR60, 0x7, URZ ;  /* 0x000000073c067899 */ /* 0x000fc8000800063f */
[----:B------:R-:W-:-:S04]  /*47f0*/  UIMAD UR6, UR4, -0x60, UR6 ;  /* 0xffffffa0040678a4 */ /* 0x000fc8000f8e0206 */
[----:B------:R-:W-:-:S04]  /*4800*/  UIADD3 UR6, UR6, 0x1, UR58 ;  /* 0x0000000106067890 */ /* 0x000fc8000fffe03a */
[----:B------:R-:W-:-:S06]  /*4810*/  UIADD3 UR6, UR6, -UR61, URZ ;  /* 0x8000003d06067290 */ /* 0x000fcc000fffe03f */
[----:B------:R-:W-:-:S04]  /*4820*/  IMAD R20, R204, R13, UR6 ;  /* 0x00000006cc147e24 */ /* 0x000fc8000f8e020d */
        /* <DEDUP_REMOVED lines=51> */
[----:B------:R-:W-:-:S02]  /*4b60*/  ISETP.GT.AND P4, PT, R20, 0x21, PT ;  /* 0x000000211400780c */ /* 0x000fc40003f84270 */
[----:B------:R-:W-:Y:S02]  /*4b70*/  FSEL R161, R161, -INF , P6 ;  /* 0xff800000a1a17808 */ /* 0x000fe40003000000 */
[----:B------:R-:W-:Y:S02]  /*4b80*/  FSEL R164, R164, -INF , P5 ;  /* 0xff800000a4a47808 */ /* 0x000fe40002800000 */
[----:B------:R-:W-:Y:S02]  /*4b90*/  FSEL R165, R165, -INF , P2 ;  /* 0xff800000a5a57808 */ /* 0x000fe40001000000 */
[----:B------:R-:W-:Y:S02]  /*4ba0*/  FSEL R168, R168, -INF , P3 ;  /* 0xff800000a8a87808 */ /* 0x000fe40001800000 */
[C---:B------:R-:W-:Y:S02]  /*4bb0*/  ISETP.GT.AND P6, PT, R20.reuse, 0x28, PT ;  /* 0x000000281400780c */ /* 0x040fe40003fc4270 */
[----:B------:R-:W-:-:S02]  /*4bc0*/  ISETP.GT.AND P5, PT, R20, 0x29, PT ;  /* 0x000000291400780c */ /* 0x000fc40003fa4270 */
[C---:B------:R-:W-:Y:S02]  /*4bd0*/  ISETP.GT.AND P2, PT, R20.reuse, 0x30, PT ;  /* 0x000000301400780c */ /* 0x040fe40003f44270 */
[C---:B------:R-:W-:Y:S02]  /*4be0*/  ISETP.GT.AND P3, PT, R20.reuse, 0x31, PT ;  /* 0x000000311400780c */ /* 0x040fe40003f64270 */
[----:B------:R-:W-:Y:S02]  /*4bf0*/  FSEL R169, R169, -INF , P4 ;  /* 0xff800000a9a97808 */ /* 0x000fe40002000000 */
[----:B------:R-:W-:Y:S02]  /*4c00*/  ISETP.GT.AND P4, PT, R20, 0x38, PT ;  /* 0x000000381400780c */ /* 0x000fe40003f84270 */
[----:B------:R-:W-:Y:S02]  /*4c10*/  FMNMX.FTZ R210, R152, R208, !PT ;  /* 0x000000d098d27209 */ /* 0x000fe40007810000 */
[----:B------:R-:W-:-:S02]  /*4c20*/  FSEL R172, R172, -INF , P6 ;  /* 0xff800000acac7808 */ /* 0x000fc40003000000 */
[----:B------:R-:W-:Y:S02]  /*4c30*/  FSEL R173, R173, -INF , P5 ;  /* 0xff800000adad7808 */ /* 0x000fe40002800000 */
[----:B------:R-:W-:Y:S02]  /*4c40*/  FSEL R176, R176, -INF , P2 ;  /* 0xff800000b0b07808 */ /* 0x000fe40001000000 */
[----:B------:R-:W-:Y:S02]  /*4c50*/  FSEL R177, R177, -INF , P3 ;  /* 0xff800000b1b17808 */ /* 0x000fe40001800000 */
[C---:B------:R-:W-:Y:S02]  /*4c60*/  ISETP.GT.AND P6, PT, R20.reuse, 0x39, PT ;  /* 0x000000391400780c */ /* 0x040fe40003fc4270 */
[C---:B------:R-:W-:Y:S02]  /*4c70*/  ISETP.GT.AND P5, PT, R20.reuse, 0x40, PT ;  /* 0x000000401400780c */ /* 0x040fe40003fa4270 */
[----:B------:R-:W-:-:S02]  /*4c80*/  ISETP.GT.AND P2, PT, R20, 0x41, PT ;  /* 0x000000411400780c */ /* 0x000fc40003f44270 */
[----:B------:R-:W-:Y:S02]  /*4c90*/  ISETP.GT.AND P3, PT, R20, 0x48, PT ;  /* 0x000000481400780c */ /* 0x000fe40003f64270 */
[----:B------:R-:W-:Y:S02]  /*4ca0*/  FSEL R180, R180, -INF , P4 ;  /* 0xff800000b4b47808 */ /* 0x000fe40002000000 */
[----:B------:R-:W-:Y:S02]  /*4cb0*/  ISETP.GT.AND P4, PT, R20, 0x49, PT ;  /* 0x000000491400780c */ /* 0x000fe40003f84270 */
[----:B------:R-:W-:Y:S02]  /*4cc0*/  FMNMX.FTZ R21, R153, R210, !PT ;  /* 0x000000d299157209 */ /* 0x000fe40007810000 */
[----:B------:R-:W-:Y:S02]  /*4cd0*/  FSEL R181, R181, -INF , P6 ;  /* 0xff800000b5b57808 */ /* 0x000fe40003000000 */
[----:B------:R-:W-:-:S02]  /*4ce0*/  FSEL R184, R184, -INF , P5 ;  /* 0xff800000b8b87808 */ /* 0x000fc40002800000 */
[----:B------:R-:W-:Y:S02]  /*4cf0*/  FSEL R185, R185, -INF , P2 ;  /* 0xff800000b9b97808 */ /* 0x000fe40001000000 */
[----:B------:R-:W-:Y:S02]  /*4d00*/  FSEL R188, R188, -INF , P3 ;  /* 0xff800000bcbc7808 */ /* 0x000fe40001800000 */
[C---:B------:R-:W-:Y:S02]  /*4d10*/  ISETP.GT.AND P6, PT, R20.reuse, 0x50, PT ;  /* 0x000000501400780c */ /* 0x040fe40003fc4270 */
[C---:B------:R-:W-:Y:S02]  /*4d20*/  ISETP.GT.AND P5, PT, R20.reuse, 0x51, PT ;  /* 0x000000511400780c */ /* 0x040fe40003fa4270 */
[C---:B------:R-:W-:Y:S02]  /*4d30*/  ISETP.GT.AND P2, PT, R20.reuse, 0x58, PT ;  /* 0x000000581400780c */ /* 0x040fe40003f44270 */
[----:B------:R-:W-:-:S02]  /*4d40*/  ISETP.GT.AND P3, PT, R20, 0x59, PT ;  /* 0x000000591400780c */ /* 0x000fc40003f64270 */
[----:B------:R-:W-:Y:S02]  /*4d50*/  FSEL R189, R189, -INF , P4 ;  /* 0xff800000bdbd7808 */ /* 0x000fe40002000000 */
[----:B------:R-:W-:Y:S02]  /*4d60*/  FMNMX.FTZ R20, R156, R21, !PT ;  /* 0x000000159c147209 */ /* 0x000fe40007810000 */
[----:B------:R-:W-:Y:S02]  /*4d70*/  ISETP.GT.AND P4, PT, R13, RZ, PT ;  /* 0x000000ff0d00720c */ /* 0x000fe40003f84270 */
[----:B------:R-:W-:Y:S02]  /*4d80*/  FSEL R192, R192, -INF , P6 ;  /* 0xff800000c0c07808 */ /* 0x000fe40003000000 */
[----:B------:R-:W-:Y:S02]  /*4d90*/  FMNMX.FTZ R21, R157, R20, !PT ;  /* 0x000000149d157209 */ /* 0x000fe40007810000 */
[----:B------:R-:W-:-:S02]  /*4da0*/  ISETP.GT.AND P6, PT, R13, 0x1, PT ;  /* 0x000000010d00780c */ /* 0x000fc40003fc4270 */
[----:B------:R-:W-:Y:S02]  /*4db0*/  FSEL R154, R154, -INF , P4 ;  /* 0xff8000009a9a7808 */ /* 0x000fe40002000000 */
        /* <DEDUP_REMOVED lines=91> */
[----:B------:R-:W0:Y:S01]  /*5370*/  LDC R13, c[0x0][0xa80] ;  /* 0x0002a000ff0d7b82 */ /* 0x000e220000000800 */
[----:B------:R-:W-:-:S03]  /*5380*/  FMNMX.FTZ R21, R199, R20, !PT ;  /* 0x00000014c7157209 */ /* 0x000fc60007810000 */
[----:B------:R-:W1:Y:S04]  /*5390*/  SHFL.BFLY PT, R159, R158, 0x2, 0x1f ;  /* 0x0c401f009e9f7f89 */ /* 0x000e6800000e0000 */
[----:B------:R-:W2:Y:S01]  /*53a0*/  SHFL.BFLY PT, R214, R21, 0x2, 0x1f ;  /* 0x0c401f0015d67f89 */ /* 0x000ea200000e0000 */
[----:B-1----:R-:W-:Y:S02]  /*53b0*/  FMNMX.FTZ R159, R158, R159, !PT ;  /* 0x0000009f9e9f7209 */ /* 0x002fe40007810000 */
[----:B--2---:R-:W-:-:S03]  /*53c0*/  FMNMX.FTZ R167, R21, R214, !PT ;  /* 0x000000d615a77209 */ /* 0x004fc60007810000 */
[----:B------:R-:W1:Y:S04]  /*53d0*/  SHFL.BFLY PT, R20, R159, 0x1, 0x1f ;  /* 0x0c201f009f147f89 */ /* 0x000e6800000e0000 */
[----:B------:R-:W2:Y:S01]  /*53e0*/  SHFL.BFLY PT, R216, R167, 0x1, 0x1f ;  /* 0x0c201f00a7d87f89 */ /* 0x000ea200000e0000 */
[----:B-1----:R-:W-:Y:S02]  /*53f0*/  FMNMX.FTZ R20, R159, R20, !PT ;  /* 0x000000149f147209 */ /* 0x002fe40007810000 */
[----:B--2---:R-:W-:-:S03]  /*5400*/  FMNMX.FTZ R21, R167, R216, !PT ;  /* 0x000000d8a7157209 */ /* 0x004fc60007810000 */
[CC--:B0-----:R-:W-:Y:S01]  /*5410*/  FMUL.FTZ R214, R20.reuse, R13.reuse ;  /* 0x0000000d14d67220 */ /* 0x0c1fe20000410000 */
        /* <DEDUP_REMOVED lines=16> */
[----:B------:R-:W-:Y:S01]  /*5520*/  IADD3 R156, -R217, 0xb, RZ ;  /* 0x0000000bd99c7810 */ /* 0x000fe20007ffe1ff */
[-C--:B------:R-:W-:Y:S01]  /*5530*/  FMUL.FTZ R209, R152, R13.reuse ;  /* 0x0000000d98d17220 */ /* 0x080fe20000410000 */
[----:B------:R-:W-:Y:S02]  /*5540*/  @!P1 VIADD R152, R212, 0x32440 ;  /* 0x00032440d4989836 */ /* 0x000fe40000000000 */
[-C--:B------:R-:W-:Y:S01]  /*5550*/  FMUL.FTZ R217, R154, R13.reuse ;  /* 0x0000000d9ad97220 */ /* 0x080fe20000410000 */
[-C--:B------:R-:W-:Y:S01]  /*5560*/  FFMA.FTZ R157, R157, R13.reuse, -R214 ;  /* 0x0000000d9d9d7223 */ /* 0x080fe200000108d6 */
[-C--:B------:R-:W-:Y:S01]  /*5570*/  FFMA.FTZ R211, R211, R13.reuse, -R216 ;  /* 0x0000000dd3d37223 */ /* 0x080fe200000108d8 */
[----:B------:R-:W-:Y:S01]  /*5580*/  MUFU.EX2 R158, R158 ;  /* 0x0000009e009e7308 */ /* 0x000fe20000000800 */
[----:B------:R-:W-:Y:S01]  /*5590*/  @!P1 PRMT R152, RZ, 0x654, R152 ;  /* 0x00000654ff989816 */ /* 0x000fe20000000098 */
[----:B------:R0:W-:Y:S06]  /*55a0*/  BAR.ARV R156, 0x100 ;  /* 0x0004009c0000751d */ /* 0x0001ec0000002000 */
[----:B------:R1:W-:Y:S01]  /*55b0*/  @!P1 SYNCS.ARRIVE.TRANS64.RED.A1T0 RZ, [R152+URZ], RZ ;  /* 0x000000ff98ff99a7 */ /* 0x0003e2000810043f */
[----:B------:R-:W2:Y:S01]  /*55c0*/  MUFU.EX2 R209, R209 ;  /* 0x000000d100d17308 */ /* 0x000ea20000000800 */
[----:B------:R-:W-:Y:S01]  /*55d0*/  UIMAD UR5, UR36, 0xc00, UR7 ;  /* 0x00000c00240578a4 */ /* 0x000fe2000f8e0207 */
[-CC-:B------:R-:W-:Y:S01]  /*55e0*/  FFMA.FTZ R160, R160, R13.reuse, -R214.reuse ;  /* 0x0000000da0a07223 */ /* 0x180fe200000108d6 */
[-CC-:B------:R-:W-:Y:S01]  /*55f0*/  FFMA.FTZ R161, R161, R13.reuse, -R214.reuse ;  /* 0x0000000da1a17223 */ /* 0x180fe200000108d6 */
[-CC-:B------:R-:W-:Y:S01]  /*5600*/  FFMA.FTZ R164, R164, R13.reuse, -R214.reuse ;  /* 0x0000000da4a47223 */ /* 0x180fe200000108d6 */
[-C--:B------:R-:W-:Y:S01]  /*5610*/  FFMA.FTZ R165, R165, R13.reuse, -R214 ;  /* 0x0000000da5a57223 */ /* 0x080fe200000108d6 */
[-CC-:B------:R-:W-:Y:S01]  /*5620*/  FFMA.FTZ R162, R162, R13.reuse, -R216.reuse ;  /* 0x0000000da2a27223 */ /* 0x180fe200000108d8 */
[-CC-:B------:R-:W-:Y:S01]  /*5630*/  FFMA.FTZ R163, R163, R13.reuse, -R216.reuse ;  /* 0x0000000da3a37223 */ /* 0x180fe200000108d8 */
[----:B------:R-:W3:Y:S01]  /*5640*/  MUFU.EX2 R217, R217 ;  /* 0x000000d900d97308 */ /* 0x000ee20000000800 */
[----:B------:R-:W-:Y:S01]  /*5650*/  UMOV UR10, UR5 ;  /* 0x00000005000a7c82 */ /* 0x000fe20008000000 */
[-CC-:B------:R-:W-:Y:S01]  /*5660*/  FFMA.FTZ R166, R166, R13.reuse, -R216.reuse ;  /* 0x0000000da6a67223 */ /* 0x180fe200000108d8 */
[-C--:B------:R-:W-:Y:S01]  /*5670*/  FFMA.FTZ R210, R210, R13.reuse, -R216 ;  /* 0x0000000dd2d27223 */ /* 0x080fe200000108d8 */
[-CC-:B------:R-:W-:Y:S01]  /*5680*/  FFMA.FTZ R168, R168, R13.reuse, -R214.reuse ;  /* 0x0000000da8a87223 */ /* 0x180fe200000108d6 */
[-CC-:B------:R-:W-:Y:S01]  /*5690*/  FFMA.FTZ R169, R169, R13.reuse, -R214.reuse ;  /* 0x0000000da9a97223 */ /* 0x180fe200000108d6 */
[-CC-:B------:R-:W-:Y:S01]  /*56a0*/  FFMA.FTZ R172, R172, R13.reuse, -R214.reuse ;  /* 0x0000000dacac7223 */ /* 0x180fe200000108d6 */
[----:B------:R-:W-:Y:S01]  /*56b0*/  FFMA.FTZ R173, R173, R13, -R214 ;  /* 0x0000000dadad7223 */ /* 0x000fe200000108d6 */
[----:B------:R-:W1:Y:S01]  /*56c0*/  MUFU.EX2 R159, R159 ;  /* 0x0000009f009f7308 */ /* 0x000e620000000800 */
[-C--:B--2---:R-:W-:Y:S01]  /*56d0*/  FMUL.FTZ R24, R24, R209.reuse ;  /* 0x000000d118187220 */ /* 0x084fe20000410000 */
        /* <DEDUP_REMOVED lines=134> */
[----:B------:R-:W-:Y:S01]  /*5f40*/  MUFU.EX2 R160, R160 ;  /* 0x000000a000a07308 */ /* 0x000fe20000000800 */
[----:B--2---:R-:W-:Y:S01]  /*5f50*/  F2FP.F16.F32.PACK_AB R154, R157, R167 ;  /* 0x000000a79d9a723e */ /* 0x004fe200000000ff */
[--C-:B------:R-:W-:Y:S01]  /*5f60*/  FFMA.FTZ R170, R170, R13, -R216.reuse ;  /* 0x0000000daaaa7223 */ /* 0x100fe200000108d8 */
[----:B----4-:R-:W-:Y:S01]  /*5f70*/  F2FP.F16.F32.PACK_AB R153, R215, R213 ;  /* 0x000000d5d799723e */ /* 0x010fe200000000ff */
[--C-:B------:R-:W-:Y:S01]  /*5f80*/  FFMA.FTZ R171, R171, R13, -R216.reuse ;  /* 0x0000000dabab7223 */ /* 0x100fe200000108d8 */
[----:B-----5:R-:W-:Y:S01]  /*5f90*/  F2FP.F16.F32.PACK_AB R155, R208, R211 ;  /* 0x000000d3d09b723e */ /* 0x020fe200000000ff */
[----:B------:R0:W-:Y:S01]  /*5fa0*/  BAR.SYNC.DEFER_BLOCKING R227, 0x100 ;  /* 0x000400e30000751d */ /* 0x0001e20000010000 */
[-CC-:B------:R-:W-:Y:S01]  /*5fb0*/  FFMA.FTZ R174, R174, R13.reuse, -R216.reuse ;  /* 0x0000000daeae7223 */ /* 0x180fe200000108d8 */
[-C--:B------:R-:W-:Y:S01]  /*5fc0*/  FFMA.FTZ R175, R175, R13.reuse, -R216 ;  /* 0x0000000dafaf7223 */ /* 0x080fe200000108d8 */
[-CC-:B------:R-:W-:Y:S01]  /*5fd0*/  FFMA.FTZ R176, R176, R13.reuse, -R214.reuse ;  /* 0x0000000db0b07223 */ /* 0x180fe200000108d6 */
[-CC-:B------:R-:W-:Y:S01]  /*5fe0*/  FFMA.FTZ R177, R177, R13.reuse, -R214.reuse ;  /* 0x0000000db1b17223 */ /* 0x180fe200000108d6 */
[-CC-:B------:R-:W-:Y:S01]  /*5ff0*/  FFMA.FTZ R180, R180, R13.reuse, -R214.reuse ;  /* 0x0000000db4b47223 */ /* 0x180fe200000108d6 */
[----:B------:R-:W1:Y:S01]  /*6000*/  MUFU.EX2 R161, R161 ;  /* 0x000000a100a17308 */ /* 0x000e620000000800 */
        /* <DEDUP_REMOVED lines=30> */
[----:B------:R-:W-:Y:S01]  /*61f0*/  ISETP.LT.AND P2, PT, R207, UR4, PT ;  /* 0x00000004cf007c0c */ /* 0x000fe2000bf41270 */
[----:B------:R-:W-:Y:S01]  /*6200*/  @!P1 VIADD R212, R212, 0x32460 ;  /* 0x00032460d4d49836 */ /* 0x000fe20000000000 */
[----:B------:R-:W2:Y:S01]  /*6210*/  MUFU.EX2 R163, R163 ;  /* 0x000000a300a37308 */ /* 0x000ea20000000800 */
[----:B------:R-:W-:Y:S01]  /*6220*/  FADD.FTZ R0, R159, R0 ;  /* 0x000000009f007221 */ /* 0x000fe20000010000 */
[----:B------:R-:W-:Y:S01]  /*6230*/  FADD.FTZ R12, R215, R12 ;  /* 0x0000000cd70c7221 */ /* 0x000fe20000010000 */
[----:B------:R-:W-:Y:S01]  /*6240*/  UIADD3 UR4, UR4, -0x1, URZ ;  /* 0xffffffff04047890 */ /* 0x000fe2000fffe03f */
        /* <DEDUP_REMOVED lines=16> */
[----:B------:R-:W0:Y:S08]  /*6350*/  MUFU.EX2 R175, R175 ;  /* 0x000000af00af7308 */ /* 0x000e300000000800 */
[----:B------:R-:W-:Y:S08]  /*6360*/  MUFU.EX2 R176, R176 ;  /* 0x000000b000b07308 */ /* 0x000ff00000000800 */
[----:B------:R-:W0:Y:S08]  /*6370*/  MUFU.EX2 R177, R177 ;  /* 0x000000b100b17308 */ /* 0x000e300000000800 */
[----:B------:R-:W-:Y:S08]  /*6380*/  MUFU.EX2 R180, R180 ;  /* 0x000000b400b47308 */ /* 0x000ff00000000800 */
[----:B------:R-:W-:Y:S08]  /*6390*/  MUFU.EX2 R181, R181 ;  /* 0x000000b500b57308 */ /* 0x000ff00000000800 */
[----:B------:R-:W-:Y:S08]  /*63a0*/  MUFU.EX2 R178, R178 ;  /* 0x000000b200b27308 */ /* 0x000ff00000000800 */
[----:B------:R-:W0:Y:S08]  /*63b0*/  MUFU.EX2 R179, R179 ;  /* 0x000000b300b37308 */ /* 0x000e300000000800 */
        /* <DEDUP_REMOVED lines=15> */
[----:B------:R-:W0:Y:S01]  /*64b0*/  MUFU.EX2 R195, R195 ;  /* 0x000000c300c37308 */ /* 0x000e220000000800 */
[----:B------:R-:W-:-:S02]  /*64c0*/  WARPGROUP.DEPBAR.LE gsb0, 0x0 ;  /* 0x00008000000079c5 */ /* 0x000fc40000010000 */
[----:B-1----:R-:W-:-:S05]  /*64d0*/  F2FP.F16.F32.PACK_AB R152, R161, R160 ;  /* 0x000000a0a198723e */ /* 0x002fca00000000ff */
[----:B------:R-:W-:Y:S01]  /*64e0*/  MUFU.EX2 R198, R198 ;  /* 0x000000c600c67308 */ /* 0x000fe20000000800 */
[----:B--2---:R-:W-:Y:S01]  /*64f0*/  F2FP.F16.F32.PACK_AB R153, R163, R162 ;  /* 0x000000a2a399723e */ /* 0x004fe200000000ff */
[----:B------:R-:W-:Y:S01]  /*6500*/  FADD.FTZ R160, R160, R157 ;  /* 0x0000009da0a07221 */ /* 0x000fe20000010000 */
[----:B------:R-:W-:Y:S01]  /*6510*/  F2FP.F16.F32.PACK_AB R154, R165, R164 ;  /* 0x000000a4a59a723e */ /* 0x000fe200000000ff */
[----:B------:R-:W-:Y:S01]  /*6520*/  FADD.FTZ R162, R162, R211 ;  /* 0x000000d3a2a27221 */ /* 0x000fe20000010000 */
[----:B---3--:R-:W-:Y:S01]  /*6530*/  F2FP.F16.F32.PACK_AB R155, R210, R166 ;  /* 0x000000a6d29b723e */ /* 0x008fe200000000ff */
[----:B------:R-:W-:Y:S02]  /*6540*/  FADD.FTZ R161, R161, R160 ;  /* 0x000000a0a1a17221 */ /* 0x000fe40000010000 */
[----:B------:R-:W1:Y:S01]  /*6550*/  MUFU.EX2 R199, R199 ;  /* 0x000000c700c77308 */ /* 0x000e620000000800 */
        /* <DEDUP_REMOVED lines=10> */
[----:B----4-:R-:W-:Y:S01]  /*6600*/  F2FP.F16.F32.PACK_AB R152, R169, R168 ;  /* 0x000000a8a998723e */ /* 0x010fe200000000ff */
[----:B------:R-:W-:Y:S01]  /*6610*/  FADD.FTZ R168, R168, R165 ;  /* 0x000000a5a8a87221 */ /* 0x000fe20000010000 */
[----:B-----5:R-:W-:Y:S01]  /*6620*/  F2FP.F16.F32.PACK_AB R153, R171, R170 ;  /* 0x000000aaab99723e */ /* 0x020fe200000000ff */
        /* <DEDUP_REMOVED lines=65> */
.L_x_4146:
[----:B------:R-:W-:-:S13]  /*6a40*/  ISETP.LE.AND P2, PT, RZ, UR4, PT ;  /* 0x00000004ff007c0c */ /* 0x000fda000bf43270 */
[----:B------:R-:W-:Y:S05]  /*6a50*/  @!P2 BRA `(.L_x_4156) ;  /* 0x0000002000c8a947 */ /* 0x000fea0003800000 */
[----:B------:R-:W-:Y:S02]  /*6a60*/  IMAD.MOV.U32 R210, RZ, RZ, R21 ;  /* 0x000000ffffd27224 */ /* 0x000fe400078e0015 */
[----:B------:R-:W-:-:S07]  /*6a70*/  IMAD.MOV.U32 R201, RZ, RZ, R20 ;  /* 0x000000ffffc97224 */ /* 0x000fce00078e0014 */
.L_x_4165:
[----:B------:R-:W-:-:S04]  /*6a80*/  UIADD3 UR36, UR36, 0x1, URZ ;  /* 0x0000000124247890 */ /* 0x000fc8000fffe03f */
[----:B------:R-:W-:-:S04]  /*6a90*/  UISETP.NE.AND UP0, UPT, UR36, 0x2, UPT ;  /* 0x000000022400788c */ /* 0x000fc8000bf05270 */
[----:B------:R-:W-:Y:S02]  /*6aa0*/  USEL UR5, URZ, 0x1, UP0 ;  /* 0x000000013f057887 */ /* 0x000fe40008000000 */
[----:B------:R-:W-:Y:S02]  /*6ab0*/  USEL UR36, UR36, URZ, UP0 ;  /* 0x0000003f24247287 */ /* 0x000fe40008000000 */
[----:B------:R-:W-:Y:S01]  /*6ac0*/  ULOP3.LUT UR37, UR37, UR5, URZ, 0x3c, !UPT ;  /* 0x0000000525257292 */ /* 0x000fe2000f8e3c3f */
[----:B-1----:R-:W-:Y:S11]  /*6ad0*/  @!P0 BRA `(.L_x_4157) ;  /* 0x0000000000048947 */ /* 0x002ff60003800000 */
[----:B------:R-:W-:Y:S01]  /*6ae0*/  BPT.TRAP 0x1 ;  /* 0x000000040000795c */ /* 0x000fe20000300000 */
.L_x_4157:
[----:B------:R-:W1:Y:S01]  /*6af0*/  S2UR UR6, SR_CgaCtaId ;  /* 0x00000000000679c3 */ /* 0x000e620000008800 */
[----:B------:R-:W-:Y:S01]  /*6b00*/  UMOV UR5, 0x400 ;  /* 0x0000040000057882 */ /* 0x000fe20000000000 */
[----:B------:R-:W-:-:S05]  /*6b10*/  IMAD.U32 R13, RZ, RZ, UR37 ;  /* 0x00000025ff0d7e24 */ /* 0x000fca000f8e00ff */
[----:B------:R-:W-:Y:S01]  /*6b20*/  SHF.L.U32 R13, R13, 0x1f, RZ ;  /* 0x0000001f0d0d7819 */ /* 0x000fe200000006ff */
[----:B-1----:R-:W-:-:S04]  /*6b30*/  ULEA UR5, UR6, UR5, 0x18 ;  /* 0x0000000506057291 */ /* 0x002fc8000f8ec03f */
[----:B------:R-:W-:-:S09]  /*6b40*/  ULEA UR5, UR36, UR5, 0x3 ;  /* 0x0000000524057291 */ /* 0x000fd2000f8e183f */
[----:B------:R1:W2:Y:S01]  /*6b50*/  SYNCS.PHASECHK.TRANS64.TRYWAIT P2, [UR5+0x32430], R13 ;  /* 0x0324300dff0075a7 */ /* 0x0002a20008040145 */
[----:B------:R-:W-:Y:S05]  /*6b60*/  @!P0 BRA `(.L_x_4158) ;  /* 0x0000000000048947 */ /* 0x000fea0003800000 */
[----:B------:R-:W-:Y:S01]  /*6b70*/  BPT.TRAP 0x1 ;  /* 0x000000040000795c */ /* 0x000fe20000300000 */
.L_x_4158:
[----:B--2---:R-:W-:Y:S05]  /*6b80*/  @P2 BRA `(.L_x_4159) ;  /* 0x0000000000082947 */ /* 0x004fea0003800000 */
[----:B------:R-:W2:Y:S02]  /*6b90*/  SYNCS.PHASECHK.TRANS64.TRYWAIT P2, [UR5+0x32430], R13 ;  /* 0x0324300dff0075a7 */ /* 0x000ea40008040145 */
[----:B--2---:R-:W-:Y:S05]  /*6ba0*/  @!P2 BRA `(.L_x_4160) ;  /* 0x000000a80030a947 */ /* 0x004fea0003800000 */
.L_x_4159:
        /* <DEDUP_REMOVED lines=31> */
.L_x_4161:
[----:B------:R3:W4:Y:S01]  /*6da0*/  SYNCS.PHASECHK.TRANS64.TRYWAIT P2, [UR5+0x32450], R13 ;  /* 0x0324500dff0075a7 */ /* 0x0007220008040145 */
[----:B------:R-:W-:Y:S05]  /*6db0*/  @!P0 BRA `(.L_x_4162) ;  /* 0x0000000000048947 */ /* 0x000fea0003800000 */
[----:B------:R-:W-:Y:S01]  /*6dc0*/  BPT.TRAP 0x1 ;  /* 0x000000040000795c */ /* 0x000fe20000300000 */
.L_x_4162:
[----:B----4-:R-:W-:Y:S05]  /*6dd0*/  @P2 BRA `(.L_x_4163) ;  /* 0x0000000000082947 */ /* 0x010fea0003800000 */
[----:B------:R-:W4:Y:S02]  /*6de0*/  SYNCS.PHASECHK.TRANS64.TRYWAIT P2, [UR5+0x32450], R13 ;  /* 0x0324500dff0075a7 */ /* 0x000f240008040145 */
[----:B----4-:R-:W-:Y:S05]  /*6df0*/  @!P2 BRA `(.L_x_4164) ;  /* 0x000000a400b4a947 */ /* 0x010fea0003800000 */
.L_x_4163:
        /* <DEDUP_REMOVED lines=13> */
[----:B------:R-:W-:Y:S01]  /*6ed0*/  ISETP.LT.AND P2, PT, RZ, UR4, PT ;  /* 0x00000004ff007c0c */ /* 0x000fe2000bf41270 */
        /* <DEDUP_REMOVED lines=19> */
[----:B----4-:R-:W-:Y:S01]  /*7010*/  SHF.R.U32.HI R215, RZ, 0x7, R215 ;  /* 0x00000007ffd77819 */ /* 0x010fe200000116d7 */
[----:B------:R-:W-:Y:S01]  /*7020*/  UMOV UR51, 0x40000040 ;  /* 0x4000004000337882 */ /* 0x000fe20000000000 */
[----:B------:R-:W-:Y:S01]  /*7030*/  UIADD3 UR4, UR4, -0x1, URZ ;  /* 0xffffffff04047890 */ /* 0x000fe2000fffe03f */
        /* <DEDUP_REMOVED lines=28> */
[----:B------:R-:W-:Y:S01]  /*7200*/  UIMAD UR6, UR36, 0xc00, UR7 ;  /* 0x00000c00240678a4 */ /* 0x000fe2000f8e0207 */
        /* <DEDUP_REMOVED lines=36> */
[----:B--2---:R-:W-:-:S04]  /*7450*/  FMNMX.FTZ R20, R152, R201, !PT ;  /* 0x000000c998147209 */ /* 0x004fc80007810000 */
[----:B-1-3--:R-:W-:-:S04]  /*7460*/  FMNMX.FTZ R13, R153, R20, !PT ;  /* 0x00000014990d7209 */ /* 0x00afc80007810000 */
        /* <DEDUP_REMOVED lines=48> */
[----:B0-----:R-:W0:Y:S01]  /*7770*/  SHFL.BFLY PT, R212, R21, 0x2, 0x1f ;  /* 0x0c401f0015d47f89 */ /* 0x001e2200000e0000 */
[----:B-1----:R-:W-:-:S05]  /*7780*/  FMNMX.FTZ R209, R208, R207, !PT ;  /* 0x000000cfd0d17209 */ /* 0x002fca0007810000 */
[----:B------:R-:W1:Y:S01]  /*7790*/  SHFL.BFLY PT, R20, R209, 0x1, 0x1f ;  /* 0x0c201f00d1147f89 */ /* 0x000e6200000e0000 */
[----:B0-----:R-:W-:-:S05]  /*77a0*/  FMNMX.FTZ R211, R21, R212, !PT ;  /* 0x000000d415d37209 */ /* 0x001fca0007810000 */
[----:B------:R-:W0:Y:S01]  /*77b0*/  SHFL.BFLY PT, R214, R211, 0x1, 0x1f ;  /* 0x0c201f00d3d67f89 */ /* 0x000e2200000e0000 */
[----:B-1----:R-:W-:-:S05]  /*77c0*/  FMNMX.FTZ R20, R209, R20, !PT ;  /* 0x00000014d1147209 */ /* 0x002fca0007810000 */
[C---:B--2---:R-:W-:Y:S01]  /*77d0*/  FMUL.FTZ R212, R20.reuse, R13 ;  /* 0x0000000d14d47220 */ /* 0x044fe20000410000 */
[----:B------:R-:W-:-:S03]  /*77e0*/  FADD.FTZ R208, -R20, R201 ;  /* 0x000000c914d07221 */ /* 0x000fc60000010100 */
[-CC-:B------:R-:W-:Y:S01]  /*77f0*/  FFMA.FTZ R207, R152, R13.reuse, -R212.reuse ;  /* 0x0000000d98cf7223 */ /* 0x180fe200000108d4 */
[-C--:B------:R-:W-:Y:S01]  /*7800*/  FMUL.FTZ R201, R208, R13.reuse ;  /* 0x0000000dd0c97220 */ /* 0x080fe20000410000 */
[-CC-:B------:R-:W-:Y:S01]  /*7810*/  FFMA.FTZ R208, R153, R13.reuse, -R212.reuse ;  /* 0x0000000d99d07223 */ /* 0x180fe200000108d4 */
[-CC-:B------:R-:W-:Y:S01]  /*7820*/  FFMA.FTZ R153, R157, R13.reuse, -R212.reuse ;  /* 0x0000000d9d997223 */ /* 0x180fe200000108d4 */
[-CC-:B------:R-:W-:Y:S01]  /*7830*/  FFMA.FTZ R209, R156, R13.reuse, -R212.reuse ;  /* 0x0000000d9cd17223 */ /* 0x180fe200000108d4 */
[----:B------:R-:W-:Y:S01]  /*7840*/  IADD3 R156, -R215, 0xb, RZ ;  /* 0x0000000bd79c7810 */ /* 0x000fe20007ffe1ff */
[----:B------:R-:W-:Y:S01]  /*7850*/  MUFU.EX2 R207, R207 ;  /* 0x000000cf00cf7308 */ /* 0x000fe20000000800 */
[-CC-:B------:R-:W-:Y:S01]  /*7860*/  FFMA.FTZ R160, R160, R13.reuse, -R212.reuse ;  /* 0x0000000da0a07223 */ /* 0x180fe200000108d4 */
[-CC-:B------:R-:W-:Y:S01]  /*7870*/  FFMA.FTZ R161, R161, R13.reuse, -R212.reuse ;  /* 0x0000000da1a17223 */ /* 0x180fe200000108d4 */
[-CC-:B------:R-:W-:Y:S01]  /*7880*/  FFMA.FTZ R164, R164, R13.reuse, -R212.reuse ;  /* 0x0000000da4a47223 */ /* 0x180fe200000108d4 */
[-CC-:B------:R-:W-:Y:S01]  /*7890*/  FFMA.FTZ R165, R165, R13.reuse, -R212.reuse ;  /* 0x0000000da5a57223 */ /* 0x180fe200000108d4 */
[-CC-:B------:R-:W-:Y:S01]  /*78a0*/  FFMA.FTZ R168, R168, R13.reuse, -R212.reuse ;  /* 0x0000000da8a87223 */ /* 0x180fe200000108d4 */
[-CC-:B------:R-:W-:Y:S01]  /*78b0*/  FFMA.FTZ R169, R169, R13.reuse, -R212.reuse ;  /* 0x0000000da9a97223 */ /* 0x180fe200000108d4 */
[----:B0-----:R-:W-:Y:S01]  /*78c0*/  FMNMX.FTZ R21, R211, R214, !PT ;  /* 0x000000d6d3157209 */ /* 0x001fe20007810000 */
[----:B------:R-:W0:Y:S01]  /*78d0*/  MUFU.EX2 R201, R201 ;  /* 0x000000c900c97308 */ /* 0x000e220000000800 */
[-CC-:B------:R-:W-:Y:S01]  /*78e0*/  FFMA.FTZ R172, R172, R13.reuse, -R212.reuse ;  /* 0x0000000dacac7223 */ /* 0x180fe200000108d4 */
[-CC-:B------:R-:W-:Y:S01]  /*78f0*/  FFMA.FTZ R173, R173, R13.reuse, -R212.reuse ;  /* 0x0000000dadad7223 */ /* 0x180fe200000108d4 */
[-C--:B------:R-:W-:Y:S01]  /*7900*/  FFMA.FTZ R176, R176, R13.reuse, -R212 ;  /* 0x0000000db0b07223 */ /* 0x080fe200000108d4 */
        /* <DEDUP_REMOVED lines=11> */
[--C-:B------:R-:W-:Y:S01]  /*79c0*/  FFMA.FTZ R159, R159, R13, -R216.reuse ;  /* 0x0000000d9f9f7223 */ /* 0x100fe200000108d8 */
[----:B------:R2:W-:Y:S06]  /*79d0*/  BAR.ARV R156, 0x100 ;  /* 0x0004009c0000751d */ /* 0x0005ec0000002000 */
[----:B-1----:R-:W-:Y:S01]  /*79e0*/  VIADD R153, R215, 0x8 ;  /* 0x00000008d7997836 */ /* 0x002fe20000000000 */
[----:B------:R1:W-:Y:S01]  /*79f0*/  @!P1 SYNCS.ARRIVE.TRANS64.RED.A1T0 RZ, [R152+URZ], RZ ;  /* 0x000000ff98ff99a7 */ /* 0x0003e2000810043f */
[----:B------:R-:W3:Y:S01]  /*7a00*/  MUFU.EX2 R157, R157 ;  /* 0x0000009d009d7308 */ /* 0x000ee20000000800 */
[-C--:B0-----:R-:W-:Y:S01]  /*7a10*/  FMUL.FTZ R24, R24, R201.reuse ;  /* 0x000000c918187220 */ /* 0x081fe20000410000 */
        /* <DEDUP_REMOVED lines=135> */
[--C-:B------:R-:W-:Y:S01]  /*8290*/  FFMA.FTZ R162, R162, R13, -R216.reuse ;  /* 0x0000000da2a27223 */ /* 0x100fe200000108d8 */
[----:B0-----:R-:W-:Y:S01]  /*82a0*/  F2FP.F16.F32.PACK_AB R154, R210, R209 ;  /* 0x000000d1d29a723e */ /* 0x001fe200000000ff */
[--C-:B------:R-:W-:Y:S01]  /*82b0*/  FFMA.FTZ R163, R163, R13, -R216.reuse ;  /* 0x0000000da3a37223 */ /* 0x100fe200000108d8 */
[----:B----4-:R-:W-:Y:S01]  /*82c0*/  F2FP.F16.F32.PACK_AB R153, R214, R211 ;  /* 0x000000d3d699723e */ /* 0x010fe200000000ff */
[-CC-:B------:R-:W-:Y:S01]  /*82d0*/  FFMA.FTZ R166, R166, R13.reuse, -R216.reuse ;  /* 0x0000000da6a67223 */ /* 0x180fe200000108d8 */
[----:B-----5:R-:W-:Y:S01]  /*82e0*/  F2FP.F16.F32.PACK_AB R155, R159, R158 ;  /* 0x0000009e9f9b723e */ /* 0x020fe200000000ff */
[-CC-:B------:R-:W-:Y:S01]  /*82f0*/  FFMA.FTZ R167, R167, R13.reuse, -R216.reuse ;  /* 0x0000000da7a77223 */ /* 0x180fe200000108d8 */
[----:B------:R-:W-:Y:S01]  /*8300*/  MUFU.EX2 R160, R160 ;  /* 0x000000a000a07308 */ /* 0x000fe20000000800 */
[-CC-:B------:R-:W-:Y:S01]  /*8310*/  FFMA.FTZ R170, R170, R13.reuse, -R216.reuse ;  /* 0x0000000daaaa7223 */ /* 0x180fe200000108d8 */
[----:B------:R-:W-:Y:S01]  /*8320*/  WARPGROUP.ARRIVE ;  /* 0x00000000000079c5 */ /* 0x000fe20000000000 */
[-CC-:B------:R-:W-:Y:S01]  /*8330*/  FFMA.FTZ R171, R171, R13.reuse, -R216.reuse ;  /* 0x0000000dabab7223 */ /* 0x180fe200000108d8 */
[-CC-:B------:R-:W-:Y:S01]  /*8340*/  FFMA.FTZ R174, R174, R13.reuse, -R216.reuse ;  /* 0x0000000daeae7223 */ /* 0x180fe200000108d8 */
[-C--:B------:R-:W-:Y:S01]  /*8350*/  FFMA.FTZ R175, R175, R13.reuse, -R216 ;  /* 0x0000000dafaf7223 */ /* 0x080fe200000108d8 */
[-C--:B------:R-:W-:Y:S01]  /*8360*/  FFMA.FTZ R181, R181, R13.reuse, -R212 ;  /* 0x0000000db5b57223 */ /* 0x080fe200000108d4 */
[-CC-:B------:R-:W-:Y:S01]  /*8370*/  FFMA.FTZ R178, R178, R13.reuse, -R216.reuse ;  /* 0x0000000db2b27223 */ /* 0x180fe200000108d8 */
[----:B------:R-:W-:Y:S01]  /*8380*/  HGMMA.64x256x16.F32 R24, R152, gdesc[UR8].tnspB, R24, gsb0 ;  /* 0x43e0000898187df0 */ /* 0x000fe20008000818 */
[----:B------:R-:W0:Y:S01]  /*8390*/  MUFU.EX2 R161, R161 ;  /* 0x000000a100a17308 */ /* 0x000e220000000800 */
[----:B------:R-:W-:Y:S01]  /*83a0*/  UIADD3 UR10, UR6, 0x80, URZ ;  /* 0x00000080060a7890 */ /* 0x000fe2000fffe03f */
[-CC-:B------:R-:W-:Y:S01]  /*83b0*/  FFMA.FTZ R179, R179, R13.reuse, -R216.reuse ;  /* 0x0000000db3b37223 */ /* 0x180fe200000108d8 */
[----:B------:R-:W-:Y:S01]  /*83c0*/  UMOV UR11, 0x40000040 ;  /* 0x40000040000b7882 */ /* 0x000fe20000000000 */
        /* <DEDUP_REMOVED lines=12> */
[----:B------:R-:W1:Y:S01]  /*8490*/  MUFU.EX2 R165, R165 ;  /* 0x000000a500a57308 */ /* 0x000e620000000800 */
        /* <DEDUP_REMOVED lines=8> */
[----:B------:R-:W-:Y:S01]  /*8520*/  FFMA.FTZ R201, R201, R0, R207 ;  /* 0x00000000c9c97223 */ /* 0x000fe200000100cf */
[----:B------:R-:W-:Y:S01]  /*8530*/  FFMA.FTZ R157, R157, R12, R211 ;  /* 0x0000000c9d9d7223 */ /* 0x000fe200000100d3 */
[----:B------:R-:W-:-:S02]  /*8540*/  @!P1 VIADD R213, R213, 0x32460 ;  /* 0x00032460d5d59836 */ /* 0x000fc40000000000 */
[----:B------:R-:W-:Y:S01]  /*8550*/  FADD.FTZ R208, R208, R201 ;  /* 0x000000c9d0d07221 */ /* 0x000fe20000010000 */
[----:B------:R-:W-:Y:S01]  /*8560*/  FADD.FTZ R157, R214, R157 ;  /* 0x0000009dd69d7221 */ /* 0x000fe20000010000 */
[----:B------:R-:W-:Y:S01]  /*8570*/  IMAD.MOV.U32 R201, RZ, RZ, R20 ;  /* 0x000000ffffc97224 */ /* 0x000fe200078e0014 */
[----:B------:R-:W3:Y:S01]  /*8580*/  MUFU.EX2 R163, R163 ;  /* 0x000000a300a37308 */ /* 0x000ee20000000800 */
[----:B------:R-:W-:Y:S01]  /*8590*/  FADD.FTZ R209, R209, R208 ;  /* 0x000000d0d1d17221 */ /* 0x000fe20000010000 */
[----:B------:R-:W-:Y:S01]  /*85a0*/  FADD.FTZ R158, R158, R157 ;  /* 0x0000009d9e9e7221 */ /* 0x000fe20000010000 */
[----:B------:R-:W-:Y:S02]  /*85b0*/  @!P1 PRMT R213, RZ, 0x654, R213 ;  /* 0x00000654ffd59816 */ /* 0x000fe400000000d5 */
[----:B------:R-:W-:Y:S01]  /*85c0*/  FADD.FTZ R209, R210, R209 ;  /* 0x000000d1d2d17221 */ /* 0x000fe20000010000 */
[----:B------:R-:W-:Y:S01]  /*85d0*/  FADD.FTZ R159, R159, R158 ;  /* 0x0000009e9f9f7221 */ /* 0x000fe20000010000 */
[----:B------:R-:W-:Y:S01]  /*85e0*/  IMAD.MOV.U32 R210, RZ, RZ, R21 ;  /* 0x000000ffffd27224 */ /* 0x000fe200078e0015 */
[----:B------:R-:W-:Y:S08]  /*85f0*/  MUFU.EX2 R166, R166 ;  /* 0x000000a600a67308 */ /* 0x000ff00000000800 */
        /* <DEDUP_REMOVED lines=120> */
.L_x_4156:
[----:B------:R-:W2:Y:S01]  /*8d80*/  SHFL.BFLY PT, R5, R12, 0x2, 0x1f ;  /* 0x0c401f000c057f89 */ /* 0x000ea200000e0000 */
[----:B------:R-:W-:Y:S01]  /*8d90*/  UIADD3 UR36, UR36, 0x1, URZ ;  /* 0x0000000124247890 */ /* 0x000fe2000fffe03f */
[----:B------:R3:W-:Y:S06]  /*8da0*/  BAR.ARV R156, 0x100 ;  /* 0x0004009c0000751d */ /* 0x0007ec0000002000 */
[----:B------:R-:W-:Y:S02]  /*8db0*/  UISETP.NE.AND UP0, UPT, UR36, 0x2, UPT ;  /* 0x000000022400788c */ /* 0x000fe4000bf05270 */
[----:B------:R-:W-:Y:S06]  /*8dc0*/  BAR.ARV 0x8, 0x120 ;  /* 0x0204800000007b1d */ /* 0x000fec0000002000 */
[----:B------:R-:W-:Y:S01]  /*8dd0*/  USEL UR4, URZ, 0x1, UP0 ;  /* 0x000000013f047887 */ /* 0x000fe20008000000 */
[----:B------:R-:W-:Y:S01]  /*8de0*/  PLOP3.LUT P0, PT, PT, PT, PT, 0x8, 0x0 ;  /* 0x000000000000781c */ /* 0x000fe20003f0e170 */
[----:B------:R-:W4:Y:S01]  /*8df0*/  SHFL.BFLY PT, R3, R0, 0x2, 0x1f ;  /* 0x0c401f0000037f89 */ /* 0x000f2200000e0000 */
[----:B------:R-:W-:Y:S01]  /*8e00*/  VIADD R221, R221, 0x1 ;  /* 0x00000001dddd7836 */ /* 0x000fe20000000000 */
[----:B------:R-:W-:Y:S01]  /*8e10*/  USEL UR36, UR36, URZ, UP0 ;  /* 0x0000003f24247287 */ /* 0x000fe20008000000 */
[----:B--2---:R-:W-:Y:S01]  /*8e20*/  FADD.FTZ R5, R5, R12 ;  /* 0x0000000c05057221 */ /* 0x004fe20000010000 */
[----:B------:R-:W-:-:S04]  /*8e30*/  ULOP3.LUT UR37, UR37, UR4, URZ, 0x3c, !UPT ;  /* 0x0000000425257292 */ /* 0x000fc8000f8e3c3f */
[----:B------:R-:W2:Y:S01]  /*8e40*/  SHFL.BFLY PT, R4, R5, 0x1, 0x1f ;  /* 0x0c201f0005047f89 */ /* 0x000ea200000e0000 */
[----:B----4-:R-:W-:Y:S01]  /*8e50*/  FADD.FTZ R3, R3, R0 ;  /* 0x0000000003037221 */ /* 0x010fe20000010000 */
[----:B------:R-:W-:-:S04]  /*8e60*/  IMAD.MOV.U32 R0, RZ, RZ, RZ ;  /* 0x000000ffff007224 */ /* 0x000fc800078e00ff */
[----:B------:R-:W4:Y:S01]  /*8e70*/  SHFL.BFLY PT, R2, R3, 0x1, 0x1f ;  /* 0x0c201f0003027f89 */ /* 0x000f2200000e0000 */
[----:B--2---:R-:W-:-:S05]  /*8e80*/  FADD.FTZ R6, R5, R4 ;  /* 0x0000000405067221 */ /* 0x004fca0000010000 */
[----:B------:R-:W-:-:S13]  /*8e90*/  FSETP.NE.FTZ.AND P2, PT, R6, RZ, PT ;  /* 0x000000ff0600720b */ /* 0x000fda0003f55000 */
[----:B------:R-:W2:Y:S01]  /*8ea0*/  @P2 MUFU.RCP R0, R6 ;  /* 0x0000000600002308 */ /* 0x000ea20000001000 */
[----:B----4-:R-:W-:Y:S01]  /*8eb0*/  FADD.FTZ R7, R3, R2 ;  /* 0x0000000203077221 */ /* 0x010fe20000010000 */
[----:B------:R-:W-:Y:S02]  /*8ec0*/  IMAD.MOV.U32 R2, RZ, RZ, RZ ;  /* 0x000000ffff027224 */ /* 0x000fe400078e00ff */
[----:B------:R-:W-:Y:S02]  /*8ed0*/  IMAD.MOV.U32 R3, RZ, RZ, -0x800000 ;  /* 0xff800000ff037424 */ /* 0x000fe400078e00ff */
[----:B------:R-:W-:Y:S02]  /*8ee0*/  FSETP.NE.FTZ.AND P1, PT, R7, RZ, PT ;  /* 0x000000ff0700720b */ /* 0x000fe40003f35000 */
[----:B------:R-:W4:Y:S01]  /*8ef0*/  @P2 MUFU.LG2 R6, R6 ;  /* 0x0000000600062308 */ /* 0x000f220000000c00 */
[-C--:B--2---:R-:W-:Y:S01]  /*8f00*/  FMUL.FTZ R8, R83, R0.reuse ;  /* 0x0000000053087220 */ /* 0x084fe20000410000 */
[-C--:B------:R-:W-:Y:S01]  /*8f10*/  FMUL.FTZ R12, R27, R0.reuse ;  /* 0x000000001b0c7220 */ /* 0x080fe20000410000 */
[----:B------:R-:W-:-:S08]  /*8f20*/  FMUL.FTZ R162, R35, R0 ;  /* 0x0000000023a27220 */ /* 0x000fd00000410000 */
[----:B------:R-:W2:Y:S01]  /*8f30*/  @P1 MUFU.LG2 R4, R7 ;  /* 0x0000000700041308 */ /* 0x000ea20000000c00 */
[C---:B------:R-:W-:Y:S01]  /*8f40*/  @P1 FMUL.FTZ R5, R13.reuse, 0.69314718246459960938 ;  /* 0x3f3172180d051820 */ /* 0x040fe20000410000 */
[----:B------:R-:W-:Y:S01]  /*8f50*/  @P2 FMUL.FTZ R13, R13, 0.69314718246459960938 ;  /* 0x3f3172180d0d2820 */ /* 0x000fe20000410000 */
[-C--:B------:R-:W-:Y:S01]  /*8f60*/  FMUL.FTZ R160, R43, R0.reuse ;  /* 0x000000002ba07220 */ /* 0x080fe20000410000 */
[-C--:B------:R-:W-:Y:S01]  /*8f70*/  FMUL.FTZ R158, R51, R0.reuse ;  /* 0x00000000339e7220 */ /* 0x080fe20000410000 */
[----:B----4-:R-:W-:Y:S01]  /*8f80*/  @P2 FMUL.FTZ R6, R6, 0.69314718246459960938 ;  /* 0x3f31721806062820 */ /* 0x010fe20000410000 */
[-C--:B---3--:R-:W-:Y:S01]  /*8f90*/  FMUL.FTZ R156, R59, R0.reuse ;  /* 0x000000003b9c7220 */ /* 0x088fe20000410000 */
[-C--:B------:R-:W-:Y:S01]  /*8fa0*/  FMUL.FTZ R154, R67, R0.reuse ;  /* 0x00000000439a7220 */ /* 0x080fe20000410000 */
[----:B------:R-:W3:Y:S01]  /*8fb0*/  @P1 MUFU.RCP R2, R7 ;  /* 0x0000000700021308 */ /* 0x000ee20000001000 */
        /* <DEDUP_REMOVED lines=125> */
.L_x_4134:
[----:B------:R-:W2:Y:S01]  /*9790*/  S2R R4, SR_CgaCtaId ;  /* 0x0000000000047919 */ /* 0x000ea20000008800 */
[----:B------:R-:W-:Y:S01]  /*97a0*/  MOV R151, 0x400 ;  /* 0x0000040000977802 */ /* 0x000fe20000000f00 */
[----:B------:R-:W-:Y:S01]  /*97b0*/  BSSY B0, `(.L_x_4166) ;  /* 0x00002b7000007945 */ /* 0x000fe20003800000 */
[----:B------:R-:W-:Y:S02]  /*97c0*/  BAR.SYNC.DEFER_BLOCKING 0x5, 0x120 ;  /* 0x0144800000007b1d */ /* 0x000fe40000010000 */
[----:B--2---:R-:W-:-:S05]  /*97d0*/  LEA R151, R4, R151, 0x18 ;  /* 0x0000009704977211 */ /* 0x004fca00078ec0ff */
[----:B------:R-:W2:Y:S02]  /*97e0*/  LDS.128 R4, [R151+0x324d0] ;  /* 0x0324d00097047984 */ /* 0x000ea40000000c00 */
[----:B--2---:R-:W-:Y:S02]  /*97f0*/  R2UR UR60, R5 ;  /* 0x00000000053c72ca */ /* 0x004fe400000e0000 */
[----:B------:R-:W-:Y:S01]  /*9800*/  R2UR UR5, R6 ;  /* 0x00000000060572ca */ /* 0x000fe200000e0000 */
[----:B------:R-:W-:Y:S06]  /*9810*/  BAR.ARV 0x4, 0x120 ;  /* 0x0104800000007b1d */ /* 0x000fec0000002000 */
[----:B------:R-:W-:Y:S08]  /*9820*/  @P0 BRA `(.L_x_4167) ;  /* 0x0000001c00980947 */ /* 0x000ff00003800000 */
[----:B------:R-:W2:Y:S01]  /*9830*/  S2R R6, SR_SWINHI ;  /* 0x0000000000067919 */ /* 0x000ea20000002f00 */
[----:B------:R-:W-:Y:S01]  /*9840*/  F2FP.F16.F32.PACK_AB R24, R25, R24 ;  /* 0x000000181918723e */ /* 0x000fe200000000ff */
[----:B------:R-:W-:Y:S01]  /*9850*/  ULDC.64 UR6, c[0x0][0xce0] ;  /* 0x0003380000067ab9 */ /* 0x000fe20000000a00 */
[----:B------:R-:W-:Y:S01]  /*9860*/  F2FP.F16.F32.PACK_AB R25, R12, R26 ;  /* 0x0000001a0c19723e */ /* 0x000fe200000000ff */
[----:B------:R-:W-:Y:S01]  /*9870*/  ULDC.64 UR8, c[0x0][0x208] ;  /* 0x0000820000087ab9 */ /* 0x000fe20000000a00 */
        /* <DEDUP_REMOVED lines=14> */
[----:B------:R-:W-:Y:S02]  /*9960*/  MOV R4, R151 ;  /* 0x0000009700047202 */ /* 0x000fe40000000f00 */
[----:B--2---:R-:W-:-:S02]  /*9970*/  MOV R5, R6 ;  /* 0x0000000600057202 */ /* 0x004fc40000000f00 */
[----:B------:R-:W-:Y:S02]  /*9980*/  F2FP.F16.F32.PACK_AB R51, R157, R51 ;  /* 0x000000339d33723e */ /* 0x000fe400000000ff */
[----:B------:R-:W-:Y:S01]  /*9990*/  F2FP.F16.F32.PACK_AB R57, R156, R58 ;  /* 0x0000003a9c39723e */ /* 0x000fe200000000ff */
[----:B------:R-:W-:Y:S01]  /*99a0*/  IMAD.WIDE R98, R224, 0x2, R4 ;  /* 0x00000002e0627825 */ /* 0x000fe200078e0204 */
[----:B------:R-:W-:Y:S02]  /*99b0*/  F2FP.F16.F32.PACK_AB R64, R65, R64 ;  /* 0x000000404140723e */ /* 0x000fe400000000ff */
[----:B------:R-:W-:Y:S02]  /*99c0*/  F2FP.F16.F32.PACK_AB R58, R61, R60 ;  /* 0x0000003c3d3a723e */ /* 0x000fe400000000ff */
[C---:B------:R-:W-:Y:S02]  /*99d0*/  IADD3 R179, P5, R98.reuse, 0x4040, RZ ;  /* 0x0000404062b37810 */ /* 0x040fe40007fbe0ff */
        /* <DEDUP_REMOVED lines=9> */
[C---:B------:R-:W-:Y:S01]  /*9a70*/  LOP3.LUT R11, R98.reuse, 0x380, RZ, 0xc0, !PT ;  /* 0x00000380620b7812 */ /* 0x040fe200078ec0ff */
[----:B------:R-:W-:Y:S01]  /*9a80*/  IMAD.X R17, RZ, RZ, R99, P0 ;  /* 0x000000ffff117224 */ /* 0x000fe200000e0663 */
[----:B------:R-:W-:-:S02]  /*9a90*/  IADD3 R173, P4, R98, 0x60, RZ ;  /* 0x0000006062ad7810 */ /* 0x000fc40007f9e0ff */
[C---:B------:R-:W-:Y:S02]  /*9aa0*/  IADD3 R175, P3, R98.reuse, 0x4000, RZ ;  /* 0x0000400062af7810 */ /* 0x040fe40007f7e0ff */
[C---:B------:R-:W-:Y:S01]  /*9ab0*/  IADD3 R177, P6, R98.reuse, 0x4020, RZ ;  /* 0x0000402062b17810 */ /* 0x040fe20007fde0ff */
[--C-:B------:R-:W-:Y:S01]  /*9ac0*/  IMAD.X R19, RZ, RZ, R99.reuse, P4 ;  /* 0x000000ffff137224 */ /* 0x100fe200020e0663 */
[----:B------:R-:W-:Y:S01]  /*9ad0*/  IADD3 R183, P1, R98, 0x8000, RZ ;  /* 0x0000800062b77810 */ /* 0x000fe20007f3e0ff */
[--C-:B------:R-:W-:Y:S01]  /*9ae0*/  IMAD.X R21, RZ, RZ, R99.reuse, P3 ;  /* 0x000000ffff157224 */ /* 0x100fe200018e0663 */
[----:B------:R-:W-:Y:S01]  /*9af0*/  LOP3.LUT R14, R169, 0x380, RZ, 0xc0, !PT ;  /* 0x00000380a90e7812 */ /* 0x000fe200078ec0ff */
[--C-:B------:R-:W-:Y:S01]  /*9b00*/  IMAD.X R23, RZ, RZ, R99.reuse, P6 ;  /* 0x000000ffff177224 */ /* 0x100fe200030e0663 */
[----:B------:R-:W-:Y:S01]  /*9b10*/  LOP3.LUT R12, R6, 0x380, RZ, 0xc0, !PT ;  /* 0x00000380060c7812 */ /* 0x000fe200078ec0ff */
[----:B------:R-:W-:Y:S01]  /*9b20*/  IMAD.X R47, RZ, RZ, R99, P1 ;  /* 0x000000ffff2f7224 */ /* 0x000fe200008e0663 */
[----:B------:R-:W-:-:S02]  /*9b30*/  LOP3.LUT R16, R171, 0x380, RZ, 0xc0, !PT ;  /* 0x00000380ab107812 */ /* 0x000fc400078ec0ff */
[----:B------:R-:W-:Y:S02]  /*9b40*/  LOP3.LUT R94, R167, 0x380, RZ, 0xc0, !PT ;  /* 0x00000380a75e7812 */ /* 0x000fe400078ec0ff */
[----:B------:R-:W-:Y:S02]  /*9b50*/  SHF.R.U64 R11, R11, 0x3, RZ ;  /* 0x000000030b0b7819 */ /* 0x000fe400000012ff */
[----:B------:R-:W-:Y:S02]  /*9b60*/  LOP3.LUT R18, R173, 0x380, RZ, 0xc0, !PT ;  /* 0x00000380ad127812 */ /* 0x000fe400078ec0ff */
[----:B------:R-:W-:Y:S02]  /*9b70*/  LOP3.LUT R20, R175, 0x380, RZ, 0xc0, !PT ;  /* 0x00000380af147812 */ /* 0x000fe400078ec0ff */
[----:B------:R-:W-:Y:S02]  /*9b80*/  IADD3 R185, P0, R98, 0x8020, RZ ;  /* 0x0000802062b97810 */ /* 0x000fe40007f1e0ff */
[----:B------:R-:W-:-:S02]  /*9b90*/  SHF.R.U64 R14, R14, 0x3, RZ ;  /* 0x000000030e0e7819 */ /* 0x000fc400000012ff */
[----:B------:R-:W-:Y:S01]  /*9ba0*/  LOP3.LUT R22, R177, 0x380, RZ, 0xc0, !PT ;  /* 0x00000380b1167812 */ /* 0x000fe200078ec0ff */
[--C-:B------:R-:W-:Y:S01]  /*9bb0*/  IMAD.X R55, RZ, RZ, R99.reuse, P0 ;  /* 0x000000ffff377224 */ /* 0x100fe200000e0663 */
[----:B------:R-:W-:Y:S02]  /*9bc0*/  SHF.R.U64 R29, R12, 0x3, RZ ;  /* 0x000000030c1d7819 */ /* 0x000fe400000012ff */
[C---:B------:R-:W-:Y:S02]  /*9bd0*/  IADD3 R187, P4, R98.reuse, 0x8040, RZ ;  /* 0x0000804062bb7810 */ /* 0x040fe40007f9e0ff */
[C---:B------:R-:W-:Y:S02]  /*9be0*/  IADD3 R189, P3, R98.reuse, 0x8060, RZ ;  /* 0x0000806062bd7810 */ /* 0x040fe40007f7e0ff */
[C---:B------:R-:W-:Y:S01]  /*9bf0*/  IADD3 R191, P6, R98.reuse, 0xc000, RZ ;  /* 0x0000c00062bf7810 */ /* 0x040fe20007fde0ff */
[--C-:B------:R-:W-:Y:S01]  /*9c00*/  IMAD.X R63, RZ, RZ, R99.reuse, P4 ;  /* 0x000000ffff3f7224 */ /* 0x100fe200020e0663 */
[----:B------:R-:W-:Y:S01]  /*9c10*/  IADD3 R166, P1, R98, 0xc060, RZ ;  /* 0x0000c06062a67810 */ /* 0x000fe20007f3e0ff */
[--C-:B------:R-:W-:Y:S01]  /*9c20*/  IMAD.X R71, RZ, RZ, R99.reuse, P3 ;  /* 0x000000ffff477224 */ /* 0x100fe200018e0663 */
[----:B------:R-:W-:Y:S01]  /*9c30*/  SHF.R.U64 R16, R16, 0x3, RZ ;  /* 0x0000000310107819 */ /* 0x000fe200000012ff */
[--C-:B------:R-:W-:Y:S01]  /*9c40*/  IMAD.X R79, RZ, RZ, R99.reuse, P6 ;  /* 0x000000ffff4f7224 */ /* 0x100fe200030e0663 */
[----:B------:R-:W-:Y:S01]  /*9c50*/  LOP3.LUT R30, R179, 0x380, RZ, 0xc0, !PT ;  /* 0x00000380b31e7812 */ /* 0x000fe200078ec0ff */
[----:B------:R-:W-:Y:S01]  /*9c60*/  IMAD.X R13, RZ, RZ, R99, P1 ;  /* 0x000000ffff0d7224 */ /* 0x000fe200008e0663 */
[----:B------:R-:W-:-:S02]  /*9c70*/  SHF.R.U64 R12, R94, 0x3, RZ ;  /* 0x000000035e0c7819 */ /* 0x000fc400000012ff */
[----:B------:R-:W-:Y:S01]  /*9c80*/  LOP3.LUT R98, R11, R98, RZ, 0x3c, !PT ;  /* 0x000000620b627212 */ /* 0x000fe200078e3cff */
[----:B------:R-:W-:Y:S01]  /*9c90*/  IMAD.X R11, RZ, RZ, R99, P2 ;  /* 0x000000ffff0b7224 */ /* 0x000fe200010e0663 */
[----:B------:R-:W-:Y:S02]  /*9ca0*/  SHF.R.U64 R18, R18, 0x3, RZ ;  /* 0x0000000312127819 */ /* 0x000fe400000012ff */
[----:B------:R-:W-:Y:S02]  /*9cb0*/  LOP3.LUT R38, R181, 0x380, RZ, 0xc0, !PT ;  /* 0x00000380b5267812 */ /* 0x000fe400078ec0ff */
[----:B------:R-:W-:Y:S02]  /*9cc0*/  SHF.R.U64 R20, R20, 0x3, RZ ;  /* 0x0000000314147819 */ /* 0x000fe400000012ff */
[----:B------:R-:W-:Y:S02]  /*9cd0*/  LOP3.LUT R46, R183, 0x380, RZ, 0xc0, !PT ;  /* 0x00000380b72e7812 */ /* 0x000fe400078ec0ff */
[----:B------:R-:W-:-:S02]  /*9ce0*/  LOP3.LUT R14, R14, R169, RZ, 0x3c, !PT ;  /* 0x000000a90e0e7212 */ /* 0x000fc400078e3cff */
[----:B------:R-:W-:Y:S02]  /*9cf0*/  SHF.R.U64 R22, R22, 0x3, RZ ;  /* 0x0000000316167819 */ /* 0x000fe400000012ff */
[----:B------:R-:W-:Y:S02]  /*9d00*/  LOP3.LUT R54, R185, 0x380, RZ, 0xc0, !PT ;  /* 0x00000380b9367812 */ /* 0x000fe400078ec0ff */
[----:B------:R-:W-:Y:S02]  /*9d10*/  LOP3.LUT R16, R16, R171, RZ, 0x3c, !PT ;  /* 0x000000ab10107212 */ /* 0x000fe400078e3cff */
[----:B------:R-:W-:Y:S02]  /*9d20*/  SHF.R.U64 R30, R30, 0x3, RZ ;  /* 0x000000031e1e7819 */ /* 0x000fe400000012ff */
[----:B------:R-:W-:Y:S02]  /*9d30*/  LOP3.LUT R62, R187, 0x380, RZ, 0xc0, !PT ;  /* 0x00000380bb3e7812 */ /* 0x000fe400078ec0ff */
[----:B------:R-:W-:-:S02]  /*9d40*/  LOP3.LUT R10, R12, R167, RZ, 0x3c, !PT ;  /* 0x000000a70c0a7212 */ /* 0x000fc400078e3cff */
[----:B------:R-:W-:Y:S02]  /*9d50*/  LOP3.LUT R18, R18, R173, RZ, 0x3c, !PT ;  /* 0x000000ad12127212 */ /* 0x000fe400078e3cff */
[----:B------:R-:W-:Y:S02]  /*9d60*/  SHF.R.U64 R38, R38, 0x3, RZ ;  /* 0x0000000326267819 */ /* 0x000fe400000012ff */
[----:B------:R-:W-:Y:S02]  /*9d70*/  LOP3.LUT R70, R189, 0x380, RZ, 0xc0, !PT ;  /* 0x00000380bd467812 */ /* 0x000fe400078ec0ff */
[----:B------:R-:W-:Y:S01]  /*9d80*/  MOV R98, R98 ;  /* 0x0000006200627202 */ /* 0x000fe20000000f00 */
[----:B------:R-:W-:Y:S01]  /*9d90*/  BAR.SYNC.DEFER_BLOCKING 0x1, 0x100 ;  /* 0x0044000000007b1d */ /* 0x000fe20000010000 */
[----:B------:R-:W-:Y:S02]  /*9da0*/  LOP3.LUT R20, R20, R175, RZ, 0x3c, !PT ;  /* 0x000000af14147212 */ /* 0x000fe400078e3cff */
[----:B------:R-:W-:-:S02]  /*9db0*/  SHF.R.U64 R46, R46, 0x3, RZ ;  /* 0x000000032e2e7819 */ /* 0x000fc400000012ff */
[----:B------:R-:W-:Y:S02]  /*9dc0*/  LOP3.LUT R78, R191, 0x380, RZ, 0xc0, !PT ;  /* 0x00000380bf4e7812 */ /* 0x000fe400078ec0ff */
[----:B------:R-:W-:Y:S02]  /*9dd0*/  LOP3.LUT R99, R166, 0x380, RZ, 0xc0, !PT ;  /* 0x00000380a6637812 */ /* 0x000fe400078ec0ff */
[----:B------:R-:W-:Y:S02]  /*9de0*/  LOP3.LUT R22, R22, R177, RZ, 0x3c, !PT ;  /* 0x000000b116167212 */ /* 0x000fe400078e3cff */
[----:B------:R-:W-:Y:S02]  /*9df0*/  SHF.R.U64 R54, R54, 0x3, RZ ;  /* 0x0000000336367819 */ /* 0x000fe400000012ff */
[----:B------:R-:W-:Y:S02]  /*9e00*/  MOV R14, R14 ;  /* 0x0000000e000e7202 */ /* 0x000fe40000000f00 */
[----:B------:R-:W-:-:S02]  /*9e10*/  LOP3.LUT R30, R30, R179, RZ, 0x3c, !PT ;  /* 0x000000b31e1e7212 */ /* 0x000fc400078e3cff */
[----:B------:R-:W-:Y:S02]  /*9e20*/  SHF.R.U64 R62, R62, 0x3, RZ ;  /* 0x000000033e3e7819 */ /* 0x000fe400000012ff */
[----:B------:R-:W-:Y:S02]  /*9e30*/  LOP3.LUT R94, R29, R6, RZ, 0x3c, !PT ;  /* 0x000000061d5e7212 */ /* 0x000fe400078e3cff */
[----:B------:R-:W-:Y:S02]  /*9e40*/  MOV R16, R16 ;  /* 0x0000001000107202 */ /* 0x000fe40000000f00 */
[----:B------:R-:W-:Y:S01]  /*9e50*/  LOP3.LUT R38, R38, R181, RZ, 0x3c, !PT ;  /* 0x000000b526267212 */ /* 0x000fe200078e3cff */
[----:B------:R2:W-:Y:S01]  /*9e60*/  STSM.16.M88.4 [R98], R24 ;  /* 0x0000001862007844 */ /* 0x0005e20000000200 */
[----:B------:R-:W-:Y:S02]  /*9e70*/  SHF.R.U64 R70, R70, 0x3, RZ ;  /* 0x0000000346467819 */ /* 0x000fe400000012ff */
[----:B------:R-:W-:Y:S01]  /*9e80*/  MOV R18, R18 ;  /* 0x0000001200127202 */ /* 0x000fe20000000f00 */
[----:B------:R3:W-:Y:S01]  /*9e90*/  STSM.16.M88.4 [R14], R32 ;  /* 0x000000200e007844 */ /* 0x0007e20000000200 */
[----:B------:R-:W-:-:S02]  /*9ea0*/  MOV R6, R10 ;  /* 0x0000000a00067202 */ /* 0x000fc40000000f00 */
[----:B------:R-:W-:Y:S01]  /*9eb0*/  LOP3.LUT R46, R46, R183, RZ, 0x3c, !PT ;  /* 0x000000b72e2e7212 */ /* 0x000fe200078e3cff */
[----:B------:R-:W4:Y:S01]  /*9ec0*/  LDC.64 R10, c[0x0][0xcd8] ;  /* 0x00033600ff0a7b82 */ /* 0x000f220000000a00 */
[----:B------:R-:W-:Y:S01]  /*9ed0*/  SHF.R.U64 R78, R78, 0x3, RZ ;  /* 0x000000034e4e7819 */ /* 0x000fe200000012ff */
[----:B------:R5:W-:Y:S01]  /*9ee0*/  STSM.16.M88.4 [R16], R40 ;  /* 0x0000002810007844 */ /* 0x000be20000000200 */
[----:B------:R-:W-:Y:S02]  /*9ef0*/  SHF.R.U64 R99, R99, 0x3, RZ ;  /* 0x0000000363637819 */ /* 0x000fe400000012ff */
[----:B------:R-:W-:Y:S01]  /*9f00*/  MOV R20, R20 ;  /* 0x0000001400147202 */ /* 0x000fe20000000f00 */
[----:B------:R0:W-:Y:S01]  /*9f10*/  STSM.16.M88.4 [R18], R48 ;  /* 0x0000003012007844 */ /* 0x0001e20000000200 */
[----:B------:R-:W-:Y:S02]  /*9f20*/  F2FP.F16.F32.PACK_AB R59, R155, R59 ;  /* 0x0000003b9b3b723e */ /* 0x000fe400000000ff */
        /* <DEDUP_REMOVED lines=10> */
[----:B------:R-:W-:Y:S02]  /*9fd0*/  LOP3.LUT R62, R62, R187, RZ, 0x3c, !PT ;  /* 0x000000bb3e3e7212 */ /* 0x000fe400078e3cff */
[----:B------:R-:W-:Y:S02]  /*9fe0*/  MOV R30, R30 ;  /* 0x0000001e001e7202 */ /* 0x000fe40000000f00 */
[----:B------:R-:W-:Y:S02]  /*9ff0*/  F2FP.F16.F32.PACK_AB R74, R77, R76 ;  /* 0x0000004c4d4a723e */ /* 0x000fe400000000ff */
[----:B------:R-:W-:Y:S01]  /*a000*/  F2FP.F16.F32.PACK_AB R75, R9, R75 ;  /* 0x0000004b094b723e */ /* 0x000fe200000000ff */
[----:B------:R-:W-:Y:S01]  /*a010*/  IMAD.SHL.U32 R9, R206, 0x4, RZ ;  /* 0x00000004ce097824 */ /* 0x000fe200078e00ff */
[----:B------:R-:W-:-:S02]  /*a020*/  F2FP.F16.F32.PACK_AB R81, R8, R82 ;  /* 0x000000520851723e */ /* 0x000fc400000000ff */
[----:B------:R-:W-:Y:S01]  /*a030*/  LOP3.LUT R70, R70, R189, RZ, 0x3c, !PT ;  /* 0x000000bd46467212 */ /* 0x000fe200078e3cff */
[----:B------:R0:W-:Y:S01]  /*a040*/  STSM.16.M88.4 [R30], R72 ;  /* 0x000000481e007844 */ /* 0x0001e20000000200 */
[----:B------:R-:W-:Y:S02]  /*a050*/  MOV R38, R38 ;  /* 0x0000002600267202 */ /* 0x000fe40000000f00 */
[----:B------:R-:W-:Y:S02]  /*a060*/  F2FP.F16.F32.PACK_AB R82, R85, R84 ;  /* 0x000000545552723e */ /* 0x000fe400000000ff */
[----:B------:R-:W-:Y:S02]  /*a070*/  F2FP.F16.F32.PACK_AB R83, R83, R86 ;  /* 0x000000565353723e */ /* 0x000fe400000000ff */
[----:B------:R-:W-:Y:S02]  /*a080*/  LOP3.LUT R78, R78, R191, RZ, 0x3c, !PT ;  /* 0x000000bf4e4e7212 */ /* 0x000fe400078e3cff */
[----:B------:R-:W-:Y:S01]  /*a090*/  LOP3.LUT R12, R99, R166, RZ, 0x3c, !PT ;  /* 0x000000a6630c7212 */ /* 0x000fe200078e3cff */
[----:B------:R0:W-:Y:S01]  /*a0a0*/  STSM.16.M88.4 [R38], R80 ;  /* 0x0000005026007844 */ /* 0x0001e20000000200 */
[----:B------:R-:W-:-:S02]  /*a0b0*/  MOV R46, R46 ;  /* 0x0000002e002e7202 */ /* 0x000fc40000000f00 */
[----:B------:R-:W-:Y:S02]  /*a0c0*/  F2FP.F16.F32.PACK_AB R84, R89, R88 ;  /* 0x000000585954723e */ /* 0x000fe400000000ff */
        /* <DEDUP_REMOVED lines=8> */
[----:B--2---:R-:W-:Y:S02]  /*a150*/  F2FP.F16.F32.PACK_AB R98, R101, R100 ;  /* 0x000000646562723e */ /* 0x004fe400000000ff */
        /* <DEDUP_REMOVED lines=31> */
[----:B------:R-:W-:Y:S01]  /*a350*/  MOV R12, R12 ;  /* 0x0000000c000c7202 */ /* 0x000fe20000000f00 */
[----:B------:R0:W-:Y:S01]  /*a360*/  STSM.16.M88.4 [R6], R136 ;  /* 0x0000008806007844 */ /* 0x0001e20000000200 */
[----:B------:R-:W-:-:S02]  /*a370*/  F2FP.F16.F32.PACK_AB R146, R149, R148 ;  /* 0x000000949592723e */ /* 0x000fc400000000ff */
[----:B------:R-:W-:Y:S02]  /*a380*/  F2FP.F16.F32.PACK_AB R147, R0, R150 ;  /* 0x000000960093723e */ /* 0x000fe400000000ff */
[----:B------:R-:W-:Y:S02]  /*a390*/  ISETP.NE.U32.AND P2, PT, RZ, UR6, PT ;  /* 0x00000006ff007c0c */ /* 0x000fe4000bf45070 */
[----:B----4-:R-:W-:Y:S01]  /*a3a0*/  ISETP.NE.U32.AND P3, PT, R10, RZ, PT ;  /* 0x000000ff0a00720c */ /* 0x010fe20003f65070 */
[----:B------:R0:W-:Y:S01]  /*a3b0*/  STSM.16.M88.4 [R12], R144 ;  /* 0x000000900c007844 */ /* 0x0001e20000000200 */
[----:B------:R-:W-:Y:S01]  /*a3c0*/  BAR.SYNC.DEFER_BLOCKING 0x1, 0x100 ;  /* 0x0044000000007b1d */ /* 0x000fe20000010000 */
[----:B------:R-:W-:Y:S02]  /*a3d0*/  ISETP.NE.AND.EX P2, PT, RZ, UR7, PT, P2 ;  /* 0x00000007ff007c0c */ /* 0x000fe4000bf45320 */
[----:B---3--:R-:W-:Y:S02]  /*a3e0*/  SHF.L.U64.HI R14, R206, 0x2, R218 ;  /* 0x00000002ce0e7819 */ /* 0x008fe400000102da */
[----:B------:R-:W-:-:S02]  /*a3f0*/  IADD3 R10, P0, R9, R10, RZ ;  /* 0x0000000a090a7210 */ /* 0x000fc40007f1e0ff */
[----:B------:R-:W-:-:S03]  /*a400*/  ISETP.NE.AND.EX P3, PT, R11, RZ, PT, P3 ;  /* 0x000000ff0b00720c */ /* 0x000fc60003f65330 */
[----:B------:R-:W-:-:S04]  /*a410*/  IMAD.X R11, R14, 0x1, R11, P0 ;  /* 0x000000010e0b7824 */ /* 0x000fc800000e060b */
[----:B------:R-:W-:-:S04]  /*a420*/  @P2 IADD3 R8, P0, R9, UR6, RZ ;  /* 0x0000000609082c10 */ /* 0x000fc8000ff1e0ff */
[----:B------:R-:W-:Y:S02]  /*a430*/  @P2 IADD3.X R9, R14, UR7, RZ, P0, !PT ;  /* 0x000000070e092c10 */ /* 0x000fe400087fe4ff */
[----:B------:R-:W2:Y:S04]  /*a440*/  @P3 LDG.E R0, desc[UR8][R10.64] ;  /* 0x000000080a003981 */ /* 0x000ea8000c1e1900 */
[----:B------:R-:W3:Y:S01]  /*a450*/  @P2 LDG.E R8, desc[UR8][R8.64] ;  /* 0x0000000808082981 */ /* 0x000ee2000c1e1900 */
[----:B------:R-:W-:Y:S01]  /*a460*/  IMAD R13, R202, 0x40, R200 ;  /* 0x00000040ca0d7824 */ /* 0x000fe200078e02c8 */
[----:B------:R-:W-:Y:S01]  /*a470*/  UMOV UR4, URZ ;  /* 0x0000003f00047c82 */ /* 0x000fe20008000000 */
[----:B------:R-:W-:Y:S02]  /*a480*/  ULDC UR10, c[0x0][0xb88] ;  /* 0x0002e200000a7ab9 */ /* 0x000fe40000000800 */
[----:B------:R-:W-:-:S03]  /*a490*/  IMAD.WIDE R4, R13, 0x2, R4 ;  /* 0x000000020d047825 */ /* 0x000fc600078e0204 */
[C---:B------:R-:W-:Y:S02]  /*a4a0*/  IADD3 R17, P0, R4.reuse, 0x1000, RZ ;  /* 0x0000100004117810 */ /* 0x040fe40007f1e0ff */
[----:B------:R-:W-:Y:S02]  /*a4b0*/  IADD3 R13, P1, R4, 0x2000, RZ ;  /* 0x00002000040d7810 */ /* 0x000fe40007f3e0ff */
[----:B-----5:R-:W-:Y:S02]  /*a4c0*/  LOP3.LUT R16, R17, 0x380, RZ, 0xc0, !PT ;  /* 0x0000038011107812 */ /* 0x020fe400078ec0ff */
[----:B--2---:R-:W-:Y:S02]  /*a4d0*/  @P3 R2UR UR4, R0 ;  /* 0x00000000000432ca */ /* 0x004fe400000e0000 */
[----:B---3--:R-:W-:Y:S01]  /*a4e0*/  @P2 R2UR UR10, R8 ;  /* 0x00000000080a22ca */ /* 0x008fe200000e0000 */
[----:B0-----:R-:W-:-:S14]  /*a4f0*/  @P2 BRA `(.L_x_4168) ;  /* 0x00000000001c2947 */ /* 0x001fdc0003800000 */
[----:B------:R-:W-:Y:S05]  /*a500*/  @!P3 BRA `(.L_x_4168) ;  /* 0x000000000018b947 */ /* 0x000fea0003800000 */
[----:B------:R-:W-:Y:S02]  /*a510*/  ULDC.64 UR6, c[0x0][0x208] ;  /* 0x0000820000067ab9 */ /* 0x000fe40000000a00 */
[----:B------:R-:W2:Y:S04]  /*a520*/  LDG.E R6, desc[UR6][R10.64] ;  /* 0x000000060a067981 */ /* 0x000ea8000c1e1900 */
[----:B------:R-:W3:Y:S01]  /*a530*/  LDG.E R0, desc[UR6][R10.64+0x4] ;  /* 0x000004060a007981 */ /* 0x000ee2000c1e1900 */
[----:B--2---:R-:W-:Y:S02]  /*a540*/  R2UR UR6, R6 ;  /* 0x00000000060672ca */ /* 0x004fe400000e0000 */
[----:B---3--:R-:W-:-:S13]  /*a550*/  R2UR UR10, R0 ;  /* 0x00000000000a72ca */ /* 0x008fda00000e0000 */
[----:B------:R-:W-:-:S12]  /*a560*/  UIADD3 UR10, -UR6, UR10, URZ ;  /* 0x0000000a060a7290 */ /* 0x000fd8000fffe13f */
.L_x_4168:
[----:B------:R-:W-:Y:S01]  /*a570*/  R2UR UR16, R219 ;  /* 0x00000000db1072ca */ /* 0x000fe200000e0000 */
[----:B------:R-:W-:Y:S01]  /*a580*/  ULDC.64 UR12, c[0x0][0xc70] ;  /* 0x00031c00000c7ab9 */ /* 0x000fe20000000a00 */
[----:B------:R-:W-:Y:S01]  /*a590*/  USHF.R.S32.HI UR9, URZ, 0x1f, UR4 ;  /* 0x0000001f3f097899 */ /* 0x000fe20008011404 */
[----:B------:R-:W-:Y:S01]  /*a5a0*/  R2UR UR15, R220 ;  /* 0x00000000dc0f72ca */ /* 0x000fe200000e0000 */
[----:B------:R-:W-:Y:S01]  /*a5b0*/  UMOV UR8, UR4 ;  /* 0x0000000400087c82 */ /* 0x000fe20008000000 */
[----:B------:R-:W-:Y:S01]  /*a5c0*/  IADD3 R11, P2, R4, 0x3000, RZ ;  /* 0x00003000040b7810 */ /* 0x000fe20007f5e0ff */
[----:B------:R-:W-:Y:S01]  /*a5d0*/  ULDC.64 UR18, c[0x0][0x208] ;  /* 0x0000820000127ab9 */ /* 0x000fe20000000a00 */
[----:B------:R-:W-:Y:S02]  /*a5e0*/  SEL R73, R206, RZ, !P3 ;  /* 0x000000ffce497207 */ /* 0x000fe40005800000 */
[----:B------:R-:W-:Y:S02]  /*a5f0*/  SEL R218, R218, RZ, !P3 ;  /* 0x000000ffdada7207 */ /* 0x000fe40005800000 */
[----:B------:R-:W-:-:S02]  /*a600*/  LOP3.LUT R10, R11, 0x380, RZ, 0xc0, !PT ;  /* 0x000003800b0a7812 */ /* 0x000fc400078ec0ff */
[----:B------:R-:W-:Y:S01]  /*a610*/  USHF.R.S32.HI UR14, URZ, 0x1f, UR16 ;  /* 0x0000001f3f0e7899 */ /* 0x000fe20008011410 */
[----:B------:R-:W-:Y:S01]  /*a620*/  LOP3.LUT R12, R13, 0x380, RZ, 0xc0, !PT ;  /* 0x000003800d0c7812 */ /* 0x000fe200078ec0ff */
[----:B------:R-:W-:Y:S01]  /*a630*/  UIMAD.WIDE.U32 UR6, UR16, UR12, UR8 ;  /* 0x0000000c100672a5 */ /* 0x000fe2000f8e0008 */
[----:B------:R-:W-:Y:S01]  /*a640*/  IMAD.U32 R6, RZ, RZ, UR15 ;  /* 0x0000000fff067e24 */ /* 0x000fe2000f8e00ff */
[----:B------:R-:W-:Y:S01]  /*a650*/  UIMAD UR11, UR14, UR12, URZ ;  /* 0x0000000c0e0b72a4 */ /* 0x000fe2000f8e023f */
[----:B------:R-:W-:Y:S02]  /*a660*/  SHF.R.U64 R10, R10, 0x3, RZ ;  /* 0x000000030a0a7819 */ /* 0x000fe400000012ff */
[----:B------:R-:W-:Y:S01]  /*a670*/  IMAD R15, R6, 0x80, R205 ;  /* 0x00000080060f7824 */ /* 0x000fe200078e02cd */
[----:B------:R-:W-:Y:S01]  /*a680*/  UIMAD UR8, UR16, UR13, UR11 ;  /* 0x0000000d100872a4 */ /* 0x000fe2000f8e020b */
[----:B------:R-:W-:Y:S01]  /*a690*/  IMAD.U32 R9, RZ, RZ, UR7 ;  /* 0x00000007ff097e24 */ /* 0x000fe2000f8e00ff */
[----:B------:R-:W-:Y:S01]  /*a6a0*/  LOP3.LUT R10, R10, R11, RZ, 0x3c, !PT ;  /* 0x0000000b0a0a7212 */ /* 0x000fe200078e3cff */
[----:B------:R-:W-:Y:S01]  /*a6b0*/  IMAD.U32 R8, RZ, RZ, UR6 ;  /* 0x00000006ff087e24 */ /* 0x000fe2000f8e00ff */
[----:B------:R-:W-:Y:S01]  /*a6c0*/  UIADD3 UR8, UR7, UR8, URZ ;  /* 0x0000000807087290 */ /* 0x000fe2000fffe03f */
[----:B------:R-:W-:Y:S01]  /*a6d0*/  SHF.R.S32.HI R11, RZ, 0x1f, R15 ;  /* 0x0000001fff0b7819 */ /* 0x000fe2000001140f */
[----:B------:R-:W-:Y:S01]  /*a6e0*/  ULDC.64 UR12, c[0x0][0xba0] ;  /* 0x0002e800000c7ab9 */ /* 0x000fe20000000a00 */
[----:B------:R-:W-:Y:S01]  /*a6f0*/  ULDC.64 UR6, c[0x0][0xc78] ;  /* 0x00031e0000067ab9 */ /* 0x000fe20000000a00 */
[----:B------:R-:W-:Y:S01]  /*a700*/  SHF.R.U64 R16, R16, 0x3, RZ ;  /* 0x0000000310107819 */ /* 0x000fe200000012ff */
[----:B------:R-:W-:Y:S01]  /*a710*/  IMAD R0, R218, UR6, RZ ;  /* 0x00000006da007c24 */ /* 0x000fe2000f8e02ff */
[----:B------:R-:W-:Y:S01]  /*a720*/  SHF.R.U64 R12, R12, 0x3, RZ ;  /* 0x000000030c0c7819 */ /* 0x000fe200000012ff */
[----:B------:R-:W-:Y:S01]  /*a730*/  IMAD.U32 R9, RZ, RZ, UR8 ;  /* 0x00000008ff097e24 */ /* 0x000fe2000f8e00ff */
[----:B------:R-:W-:Y:S01]  /*a740*/  LOP3.LUT R16, R16, R17, RZ, 0x3c, !PT ;  /* 0x0000001110107212 */ /* 0x000fe200078e3cff */
[C---:B------:R-:W-:Y:S01]  /*a750*/  IMAD R6, R73.reuse, UR7, R0 ;  /* 0x0000000749067c24 */ /* 0x040fe2000f8e0200 */
[C---:B------:R-:W-:Y:S01]  /*a760*/  IADD3 R57, P6, R4.reuse, 0x4000, RZ ;  /* 0x0000400004397810 */ /* 0x040fe20007fde0ff */
[----:B------:R-:W-:Y:S01]  /*a770*/  IMAD.WIDE.U32 R8, R73, UR6, R8 ;  /* 0x0000000649087c25 */ /* 0x000fe2000f8e0008 */
[----:B------:R-:W-:Y:S01]  /*a780*/  ULDC.64 UR6, c[0x0][0xc40] ;  /* 0x0003100000067ab9 */ /* 0x000fe20000000a00 */
[----:B------:R-:W-:-:S02]  /*a790*/  IADD3 R41, P5, R4, 0x5000, RZ ;  /* 0x0000500004297810 */ /* 0x000fc40007fbe0ff */
[----:B------:R-:W-:Y:S01]  /*a7a0*/  IMAD.X R17, RZ, RZ, R5, P0 ;  /* 0x000000ffff117224 */ /* 0x000fe200000e0605 */
[----:B------:R-:W-:Y:S02]  /*a7b0*/  IADD3 R0, P3, R15, R8, RZ ;  /* 0x000000080f007210 */ /* 0x000fe40007f7e0ff */
[----:B------:R-:W-:Y:S02]  /*a7c0*/  IADD3 R65, P0, R4, 0x8000, RZ ;  /* 0x0000800004417810 */ /* 0x000fe40007f1e0ff */
[----:B------:R-:W-:Y:S02]  /*a7d0*/  IADD3.X R11, R11, R9, R6, P3, !PT ;  /* 0x000000090b0b7210 */ /* 0x000fe40001ffe406 */
[----:B------:R-:W-:Y:S02]  /*a7e0*/  LEA R26, P3, R0, UR6, 0x2 ;  /* 0x00000006001a7c11 */ /* 0x000fe4000f8610ff */
[----:B------:R-:W-:Y:S02]  /*a7f0*/  IADD3 R29, P4, R4, 0x6000, RZ ;  /* 0x00006000041d7810 */ /* 0x000fe40007f9e0ff */
[----:B------:R-:W-:Y:S01]  /*a800*/  LEA.HI.X R27, R0, UR7, R11, 0x2, P3 ;  /* 0x00000007001b7c11 */ /* 0x000fe200098f140b */
[--C-:B------:R-:W-:Y:S01]  /*a810*/  IMAD.X R11, RZ, RZ, R5.reuse, P2 ;  /* 0x000000ffff0b7224 */ /* 0x100fe200010e0605 */
[----:B------:R-:W-:Y:S01]  /*a820*/  IADD3 R21, P3, R4, 0x7000, RZ ;  /* 0x0000700004157810 */ /* 0x000fe20007f7e0ff */
[----:B------:R-:W-:Y:S01]  /*a830*/  VIADD R0, R15, 0x8 ;  /* 0x000000080f007836 */ /* 0x000fe20000000000 */
        /* <DEDUP_REMOVED lines=44> */
[----:B------:R-:W-:-:S02]  /*ab00*/  ISETP.GE.OR P0, PT, R0, UR10, P0 ;  /* 0x0000000a00007c0c */ /* 0x000fc40008706670 */
[----:B------:R-:W-:Y:S01]  /*ab10*/  LOP3.LUT R0, R9, 0x380, RZ, 0xc0, !PT ;  /* 0x0000038009007812 */ /* 0x000fe200078ec0ff */
[----:B------:R-:W-:Y:S01]  /*ab20*/  @!P1 STG.E desc[UR18][R26.64], R2 ;  /* 0x000000021a009986 */ /* 0x000fe2000c101912 */
[----:B------:R-:W-:Y:S02]  /*ab30*/  LOP3.LUT R15, R4, 0x380, RZ, 0xc0, !PT ;  /* 0x00000380040f7812 */ /* 0x000fe400078ec0ff */
[----:B------:R-:W-:Y:S02]  /*ab40*/  SHF.R.U64 R24, R24, 0x3, RZ ;  /* 0x0000000318187819 */ /* 0x000fe400000012ff */
[----:B------:R-:W-:Y:S02]  /*ab50*/  SHF.R.U64 R68, R68, 0x3, RZ ;  /* 0x0000000344447819 */ /* 0x000fe400000012ff */
        /* <DEDUP_REMOVED lines=16> */
[----:B------:R-:W-:Y:S01]  /*ac60*/  LOP3.LUT R4, R15, R4, RZ, 0x3c, !PT ;  /* 0x000000040f047212 */ /* 0x000fe200078e3cff */
[----:B------:R-:W-:-:S02]  /*ac70*/  UIMAD UR6, UR9, UR12, URZ ;  /* 0x0000000c090672a4 */ /* 0x000fc4000f8e023f */
[----:B------:R-:W5:Y:S01]  /*ac80*/  LD.E.128 R12, desc[UR18][R12.64] ;  /* 0x000000120c0c7980 */ /* 0x000f62000c101d00 */
[----:B------:R-:W-:-:S03]  /*ac90*/  SHF.R.S32.HI R201, RZ, 0x1f, R200 ;  /* 0x0000001fffc97819 */ /* 0x000fc600000114c8 */
[----:B------:R2:W5:Y:S04]  /*aca0*/  LD.E.128 R44, desc[UR18][R4.64] ;  /* 0x00000012042c7980 */ /* 0x000568000c101d00 */
        /* <DEDUP_REMOVED lines=11> */
[----:B------:R-:W5:Y:S01]  /*ad60*/  LD.E.128 R32, desc[UR18][R32.64] ;  /* 0x0000001220207980 */ /* 0x000f62000c101d00 */
[----:B------:R-:W-:Y:S01]  /*ad70*/  IMAD.U32 R3, RZ, RZ, UR12 ;  /* 0x0000000cff037e24 */ /* 0x000fe2000f8e00ff */
[----:B------:R-:W-:Y:S01]  /*ad80*/  UIMAD UR10, UR15, -0x80, UR10 ;  /* 0xffffff800f0a78a4 */ /* 0x000fe2000f8e020a */
[----:B------:R-:W-:Y:S01]  /*ad90*/  @!PT LDS RZ, [RZ] ;  /* 0x00000000fffff984 */ /* 0x000fe20000000800 */
[----:B------:R-:W-:Y:S01]  /*ada0*/  @!PT LDS RZ, [RZ] ;  /* 0x00000000fffff984 */ /* 0x000fe20000000800 */
[----:B------:R-:W-:Y:S01]  /*adb0*/  @!PT LDS RZ, [RZ] ;  /* 0x00000000fffff984 */ /* 0x000fe20000000800 */
[----:B------:R-:W-:Y:S01]  /*adc0*/  @!PT LDS RZ, [RZ] ;  /* 0x00000000fffff984 */ /* 0x000fe20000000800 */
[----:B------:R0:W-:Y:S06]  /*add0*/  MEMBAR.ALL.CTA ;  /* 0x0000000000007992 */ /* 0x0001ec0000008000 */
[----:B0-----:R-:W0:Y:S01]  /*ade0*/  FENCE.VIEW.ASYNC.S ;  /* 0x00000000000073c6 */ /* 0x001e220000000000 */
[----:B------:R-:W-:-:S02]  /*adf0*/  UIMAD UR6, UR4, UR13, UR6 ;  /* 0x0000000d040672a4 */ /* 0x000fc4000f8e0206 */
[----:B------:R-:W-:Y:S01]  /*ae00*/  IMAD.WIDE.U32 R2, R3, UR4, R200 ;  /* 0x0000000403027c25 */ /* 0x000fe2000f8e00c8 */
[----:B------:R-:W-:Y:S02]  /*ae10*/  ULDC.64 UR8, c[0x0][0xbe0] ;  /* 0x0002f80000087ab9 */ /* 0x000fe40000000a00 */
[----:B------:R-:W-:Y:S02]  /*ae20*/  UIMAD UR4, UR14, UR8, URZ ;  /* 0x000000080e0472a4 */ /* 0x000fe4000f8e023f */
[----:B--2---:R-:W-:Y:S01]  /*ae30*/  IMAD.U32 R5, RZ, RZ, UR8 ;  /* 0x00000008ff057e24 */ /* 0x004fe2000f8e00ff */
[C---:B------:R-:W-:Y:S01]  /*ae40*/  ISETP.GE.AND P3, PT, R202.reuse, UR10, PT ;  /* 0x0000000aca007c0c */ /* 0x040fe2000bf66270 */
[----:B------:R-:W-:Y:S01]  /*ae50*/  VIADD R3, R3, UR6 ;  /* 0x0000000603037c36 */ /* 0x000fe20008000000 */
[----:B------:R-:W-:Y:S01]  /*ae60*/  UIMAD UR4, UR16, UR9, UR4 ;  /* 0x00000009100472a4 */ /* 0x000fe2000f8e0204 */
[----:B------:R-:W-:Y:S01]  /*ae70*/  VIADD R0, R202, 0x20 ;  /* 0x00000020ca007836 */ /* 0x000fe20000000000 */
[----:B------:R-:W-:Y:S01]  /*ae80*/  ULDC.64 UR6, c[0x0][0xbe8] ;  /* 0x0002fa0000067ab9 */ /* 0x000fe20000000a00 */
[----:B------:R-:W-:-:S04]  /*ae90*/  IMAD.WIDE.U32 R2, R5, UR16, R2 ;  /* 0x0000001005027c25 */ /* 0x000fc8000f8e0002 */
[----:B------:R-:W-:Y:S01]  /*aea0*/  VIADD R151, R151, 0x32420 ;  /* 0x0003242097977836 */ /* 0x000fe20000000000 */
[----:B------:R-:W-:Y:S01]  /*aeb0*/  ISETP.GE.AND P0, PT, R0, UR10, PT ;  /* 0x0000000a00007c0c */ /* 0x000fe2000bf06270 */
[----:B------:R-:W-:Y:S02]  /*aec0*/  VIADD R5, R202, 0x60 ;  /* 0x00000060ca057836 */ /* 0x000fe40000000000 */
[----:B------:R-:W-:Y:S01]  /*aed0*/  IMAD R0, R218, UR6, RZ ;  /* 0x00000006da007c24 */ /* 0x000fe2000f8e02ff */
[----:B------:R-:W-:Y:S01]  /*aee0*/  PRMT R151, RZ, 0x654, R151 ;  /* 0x00000654ff977816 */ /* 0x000fe20000000097 */
[----:B------:R-:W-:Y:S01]  /*aef0*/  VIADD R3, R3, UR4 ;  /* 0x0000000403037c36 */ /* 0x000fe20008000000 */
[----:B------:R-:W-:Y:S01]  /*af00*/  ISETP.GE.AND P2, PT, R5, UR10, PT ;  /* 0x0000000a05007c0c */ /* 0x000fe2000bf46270 */
[----:B------:R-:W-:Y:S01]  /*af10*/  VIADD R4, R202, 0x40 ;  /* 0x00000040ca047836 */ /* 0x000fe20000000000 */
[----:B------:R-:W-:Y:S01]  /*af20*/  SHF.R.S32.HI R203, RZ, 0x1f, R202 ;  /* 0x0000001fffcb7819 */ /* 0x000fe200000114ca */
[C---:B------:R-:W-:Y:S01]  /*af30*/  IMAD R75, R73.reuse, UR7, R0 ;  /* 0x00000007494b7c24 */ /* 0x040fe2000f8e0200 */
[----:B0-----:R0:W-:Y:S01]  /*af40*/  SYNCS.ARRIVE.TRANS64.RED.A1T0 RZ, [R151+URZ], RZ ;  /* 0x000000ff97ff79a7 */ /* 0x0011e2000810043f */
[----:B------:R-:W-:Y:S01]  /*af50*/  IMAD.U32 R5, RZ, RZ, UR15 ;  /* 0x0000000fff057e24 */ /* 0x000fe2000f8e00ff */
[----:B------:R-:W-:Y:S01]  /*af60*/  BSSY B1, `(.L_x_4169) ;  /* 0x000001d000017945 */ /* 0x000fe20003800000 */
[----:B------:R-:W-:Y:S01]  /*af70*/  IMAD.WIDE.U32 R72, R73, UR6, R2 ;  /* 0x0000000649487c25 */ /* 0x000fe2000f8e0002 */
[----:B------:R-:W-:-:S03]  /*af80*/  ISETP.GE.AND P1, PT, R4, UR10, PT ;  /* 0x0000000a04007c0c */ /* 0x000fc6000bf26270 */
[----:B------:R-:W-:-:S04]  /*af90*/  IMAD.WIDE R4, R5, 0x80, R202 ;  /* 0x0000008005047825 */ /* 0x000fc800078e02ca */
[----:B------:R-:W-:Y:S01]  /*afa0*/  IMAD.IADD R77, R73, 0x1, R75 ;  /* 0x00000001494d7824 */ /* 0x000fe200078e024b */
[----:B0-----:R-:W-:Y:S06]  /*afb0*/  @P3 BRA `(.L_x_4170) ;  /* 0x00000000005c3947 */ /* 0x001fec0003800000 */
[----:B------:R-:W-:Y:S01]  /*afc0*/  ULDC.64 UR6, c[0x0][0xbd8] ;  /* 0x0002f60000067ab9 */ /* 0x000fe20000000a00 */
[----:B------:R-:W-:Y:S01]  /*afd0*/  IMAD.MOV.U32 R2, RZ, RZ, R72 ;  /* 0x000000ffff027224 */ /* 0x000fe200078e0048 */
[----:B------:R-:W-:Y:S01]  /*afe0*/  ULDC UR4, c[0x0][0xb8c] ;  /* 0x0002e30000047ab9 */ /* 0x000fe20000000800 */
[----:B------:R-:W-:Y:S01]  /*aff0*/  IMAD R75, R5, UR6, RZ ;  /* 0x00000006054b7c24 */ /* 0x000fe2000f8e02ff */
[C---:B------:R-:W-:Y:S01]  /*b000*/  ISETP.GE.AND P4, PT, R200.reuse, UR4, PT ;  /* 0x00000004c8007c0c */ /* 0x040fe2000bf86270 */
[----:B------:R-:W-:Y:S01]  /*b010*/  IMAD.MOV.U32 R3, RZ, RZ, R77 ;  /* 0x000000ffff037224 */ /* 0x000fe200078e004d */
[----:B------:R-:W-:Y:S01]  /*b020*/  ULDC.64 UR8, c[0x0][0x208] ;  /* 0x0000820000087ab9 */ /* 0x000fe20000000a00 */
        /* <DEDUP_REMOVED lines=16> */
.L_x_4170:
[----:B------:R-:W-:Y:S05]  /*b130*/  BSYNC B1 ;  /* 0x0000000000017941 */ /* 0x000fea0003800000 */
.L_x_4169:
        /* <DEDUP_REMOVED lines=13> */
[----:B------:R-:W-:Y:S01]  /*b210*/  IMAD R0, R0, UR6, RZ ;  /* 0x0000000600007c24 */ /* 0x000fe2000f8e02ff */
[----:B------:R-:W-:Y:S01]  /*b220*/  ULDC.64 UR8, c[0x0][0x208] ;  /* 0x0000820000087ab9 */ /* 0x000fe20000000a00 */
        /* <DEDUP_REMOVED lines=12> */
.L_x_4172:
[----:B------:R-:W-:Y:S05]  /*b2f0*/  BSYNC B1 ;  /* 0x0000000000017941 */ /* 0x000fea0003800000 */
.L_x_4171:
[----:B------:R-:W-:Y:S04]  /*b300*/  BSSY B1, `(.L_x_4173) ;  /* 0x000001b000017945 */ /* 0x000fe80003800000 */
[----:B------:R-:W-:Y:S05]  /*b310*/  @P1 BRA `(.L_x_4174) ;  /* 0x0000000000641947 */ /* 0x000fea0003800000 */
[----:B--2--5:R-:W-:Y:S01]  /*b320*/  IADD3 R17, P0, R4, 0x40, RZ ;  /* 0x0000004004117810 */ /* 0x024fe20007f1e0ff */
        /* <DEDUP_REMOVED lines=24> */
.L_x_4174:
[----:B------:R-:W-:Y:S05]  /*b4b0*/  BSYNC B1 ;  /* 0x0000000000017941 */ /* 0x000fea0003800000 */
.L_x_4173:
[----:B------:R-:W-:Y:S05]  /*b4c0*/  @P2 BRA `(.L_x_4175) ;  /* 0x0000000c00942947 */ /* 0x000fea0003800000 */
[----:B---3-5:R-:W-:Y:S01]  /*b4d0*/  IADD3 R13, P0, R4, 0x60, RZ ;  /* 0x00000060040d7810 */ /* 0x028fe20007f1e0ff */
[----:B------:R-:W-:Y:S01]  /*b4e0*/  VIADD R0, R200, 0x40 ;  /* 0x00000040c8007836 */ /* 0x000fe20000000000 */
[----:B------:R-:W-:Y:S01]  /*b4f0*/  ULDC.64 UR6, c[0x0][0xbd8] ;  /* 0x0002f60000067ab9 */ /* 0x000fe20000000a00 */
[----:B------:R-:W-:Y:S01]  /*b500*/  IMAD.MOV.U32 R2, RZ, RZ, R72 ;  /* 0x000000ffff027224 */ /* 0x000fe200078e0048 */
[----:B------:R-:W-:Y:S01]  /*b510*/  ULDC UR4, c[0x0][0xb8c] ;  /* 0x0002e30000047ab9 */ /* 0x000fe20000000800 */
[----:B------:R-:W-:Y:S01]  /*b520*/  IMAD.X R4, RZ, RZ, R5, P0 ;  /* 0x000000ffff047224 */ /* 0x000fe200000e0605 */
        /* <DEDUP_REMOVED lines=19> */
[----:B------:R-:W-:Y:S02]  /*b660*/  ULDC.64 UR6, c[0x0][0x208] ;  /* 0x0000820000067ab9 */ /* 0x000fe40000000a00 */
[----:B------:R4:W-:Y:S01]  /*b670*/  STG.E.128 desc[UR6][R4.64+0x180], R32 ;  /* 0x0001802004007986 */ /* 0x0009e2000c101d06 */
[----:B------:R-:W-:Y:S05]  /*b680*/  BRA `(.L_x_4175) ;  /* 0x0000000c00247947 */ /* 0x000fea0003800000 */
.L_x_4167:
[----:B------:R-:W2:Y:S01]  /*b690*/  LDC.64 R4, c[0x0][0xcd8] ;  /* 0x00033600ff047b82 */ /* 0x000ea20000000a00 */
[----:B------:R-:W-:Y:S01]  /*b6a0*/  ULDC.64 UR6, c[0x0][0xce0] ;  /* 0x0003380000067ab9 */ /* 0x000fe20000000a00 */
[C---:B------:R-:W-:Y:S01]  /*b6b0*/  IMAD.SHL.U32 R3, R206.reuse, 0x4, RZ ;  /* 0x00000004ce037824 */ /* 0x040fe200078e00ff */
[----:B------:R-:W-:Y:S01]  /*b6c0*/  ISETP.NE.U32.AND P0, PT, RZ, UR6, PT ;  /* 0x00000006ff007c0c */ /* 0x000fe2000bf05070 */
[----:B------:R-:W-:Y:S01]  /*b6d0*/  ULDC.64 UR8, c[0x0][0x208] ;  /* 0x0000820000087ab9 */ /* 0x000fe20000000a00 */
[----:B------:R-:W-:Y:S02]  /*b6e0*/  SHF.L.U64.HI R0, R206, 0x2, R218 ;  /* 0x00000002ce007819 */ /* 0x000fe400000102da */
[----:B------:R-:W-:-:S13]  /*b6f0*/  ISETP.NE.AND.EX P1, PT, RZ, UR7, PT, P0 ;  /* 0x00000007ff007c0c */ /* 0x000fda000bf25300 */
[C---:B------:R-:W-:Y:S02]  /*b700*/  @P1 IADD3 R2, P3, R3.reuse, UR6, RZ ;  /* 0x0000000603021c10 */ /* 0x040fe4000ff7e0ff */
[----:B--2---:R-:W-:Y:S02]  /*b710*/  ISETP.NE.U32.AND P0, PT, R4, RZ, PT ;  /* 0x000000ff0400720c */ /* 0x004fe40003f05070 */
[----:B------:R-:W-:Y:S02]  /*b720*/  IADD3 R4, P2, R3, R4, RZ ;  /* 0x0000000403047210 */ /* 0x000fe40007f5e0ff */
[C---:B------:R-:W-:Y:S02]  /*b730*/  @P1 IADD3.X R3, R0.reuse, UR7, RZ, P3, !PT ;  /* 0x0000000700031c10 */ /* 0x040fe40009ffe4ff */
[----:B------:R-:W-:Y:S01]  /*b740*/  ISETP.NE.AND.EX P0, PT, R5, RZ, PT, P0 ;  /* 0x000000ff0500720c */ /* 0x000fe20003f05300 */
[----:B------:R-:W-:Y:S02]  /*b750*/  IMAD.MOV.U32 R9, RZ, RZ, RZ ;  /* 0x000000ffff097224 */ /* 0x000fe400078e00ff */
[----:B------:R-:W2:Y:S01]  /*b760*/  @P1 LDG.E R2, desc[UR8][R2.64] ;  /* 0x0000000802021981 */ /* 0x000ea2000c1e1900 */
[----:B------:R-:W-:Y:S01]  /*b770*/  IMAD.X R5, R0, 0x1, R5, P2 ;  /* 0x0000000100057824 */ /* 0x000fe200010e0605 */
[----:B------:R-:W-:Y:S01]  /*b780*/  ULDC UR4, c[0x0][0xb88] ;  /* 0x0002e20000047ab9 */ /* 0x000fe20000000800 */
[----:B------:R-:W-:-:S07]  /*b790*/  ISETP.GT.AND P2, PT, R226, 0x7f, PT ;  /* 0x0000007fe200780c */ /* 0x000fce0003f44270 */
[----:B------:R3:W5:Y:S01]  /*b7a0*/  @P0 LDG.E R9, desc[UR8][R4.64] ;  /* 0x0000000804090981 */ /* 0x000762000c1e1900 */
[----:B--2---:R-:W-:Y:S01]  /*b7b0*/  @P1 R2UR UR4, R2 ;  /* 0x00000000020412ca */ /* 0x004fe200000e0000 */
[----:B---3--:R-:W-:-:S14]  /*b7c0*/  @P1 BRA `(.L_x_4176) ;  /* 0x00000000001c1947 */ /* 0x008fdc0003800000 */
[----:B------:R-:W-:Y:S05]  /*b7d0*/  @!P0 BRA `(.L_x_4176) ;  /* 0x0000000000188947 */ /* 0x000fea0003800000 */
[----:B------:R-:W-:Y:S02]  /*b7e0*/  ULDC.64 UR6, c[0x0][0x208] ;  /* 0x0000820000067ab9 */ /* 0x000fe40000000a00 */
[----:B------:R-:W2:Y:S04]  /*b7f0*/  LDG.E R2, desc[UR6][R4.64] ;  /* 0x0000000604027981 */ /* 0x000ea8000c1e1900 */
[----:B------:R-:W3:Y:S01]  /*b800*/  LDG.E R0, desc[UR6][R4.64+0x4] ;  /* 0x0000040604007981 */ /* 0x000ee2000c1e1900 */
[----:B--2---:R-:W-:Y:S02]  /*b810*/  R2UR UR6, R2 ;  /* 0x00000000020672ca */ /* 0x004fe400000e0000 */
[----:B---3--:R-:W-:-:S13]  /*b820*/  R2UR UR4, R0 ;  /* 0x00000000000472ca */ /* 0x008fda00000e0000 */
[----:B------:R-:W-:-:S12]  /*b830*/  UIADD3 UR4, -UR6, UR4, URZ ;  /* 0x0000000406047290 */ /* 0x000fd8000fffe13f */
.L_x_4176:
[----:B------:R-:W-:Y:S01]  /*b840*/  R2UR UR6, R219 ;  /* 0x00000000db0672ca */ /* 0x000fe200000e0000 */
[----:B------:R-:W-:Y:S01]  /*b850*/  BSSY B1, `(.L_x_4177) ;  /* 0x0000022000017945 */ /* 0x000fe20003800000 */
[----:B------:R-:W-:Y:S02]  /*b860*/  SHF.R.S32.HI R201, RZ, 0x1f, R200 ;  /* 0x0000001fffc97819 */ /* 0x000fe400000114c8 */
[----:B------:R-:W-:Y:S02]  /*b870*/  SEL R13, R206, RZ, !P0 ;  /* 0x000000ffce0d7207 */ /* 0x000fe40004000000 */
[----:B------:R-:W-:Y:S02]  /*b880*/  SEL R218, R218, RZ, !P0 ;  /* 0x000000ffdada7207 */ /* 0x000fe40004000000 */
[----:B-----5:R-:W-:-:S05]  /*b890*/  SHF.R.S32.HI R6, RZ, 0x1f, R9 ;  /* 0x0000001fff067819 */ /* 0x020fca0000011409 */
[----:B------:R-:W-:Y:S01]  /*b8a0*/  USHF.R.S32.HI UR7, URZ, 0x1f, UR6 ;  /* 0x0000001f3f077899 */ /* 0x000fe20008011406 */
[----:B------:R-:W-:Y:S11]  /*b8b0*/  @P2 BRA `(.L_x_4178) ;  /* 0x00000000006c2947 */ /* 0x000ff60003800000 */
[----:B------:R-:W2:Y:S01]  /*b8c0*/  S2R R2, SR_TID.X ;  /* 0x0000000000027919 */ /* 0x000ea20000002100 */
[----:B------:R-:W-:-:S13]  /*b8d0*/  R2UR UR6, R220 ;  /* 0x00000000dc0672ca */ /* 0x000fda00000e0000 */
[----:B------:R-:W-:-:S04]  /*b8e0*/  IMAD.U32 R0, RZ, RZ, UR6 ;  /* 0x00000006ff007e24 */ /* 0x000fc8000f8e00ff */
[----:B--2---:R-:W-:-:S04]  /*b8f0*/  IMAD R0, R0, 0x80, R2 ;  /* 0x0000008000007824 */ /* 0x004fc800078e0202 */
[----:B------:R-:W-:-:S05]  /*b900*/  VIADD R0, R0, 0xffffff80 ;  /* 0xffffff8000007836 */ /* 0x000fca0000000000 */
[----:B------:R-:W-:-:S13]  /*b910*/  ISETP.GE.AND P0, PT, R0, UR4, PT ;  /* 0x0000000400007c0c */ /* 0x000fda000bf06270 */
[----:B------:R-:W-:Y:S05]  /*b920*/  @P0 BRA `(.L_x_4178) ;  /* 0x0000000000500947 */ /* 0x000fea0003800000 */
[----:B------:R-:W-:Y:S01]  /*b930*/  R2UR UR10, R219 ;  /* 0x00000000db0a72ca */ /* 0x000fe200000e0000 */
[----:B------:R-:W-:Y:S01]  /*b940*/  ULDC.64 UR8, c[0x0][0xc70] ;  /* 0x00031c0000087ab9 */ /* 0x000fe20000000a00 */
[C---:B------:R-:W-:Y:S01]  /*b950*/  IADD3 R2, P0, R0.reuse, R9, RZ ;  /* 0x0000000900027210 */ /* 0x040fe20007f1e0ff */
[----:B------:R-:W-:Y:S02]  /*b960*/  UIMAD UR6, UR7, UR8, URZ ;  /* 0x00000008070672a4 */ /* 0x000fe4000f8e023f */
[----:B------:R-:W-:Y:S01]  /*b970*/  IMAD.U32 R5, RZ, RZ, UR8 ;  /* 0x00000008ff057e24 */ /* 0x000fe2000f8e00ff */
[----:B------:R-:W-:-:S07]  /*b980*/  LEA.HI.X.SX32 R3, R0, R6, 0x1, P0 ;  /* 0x0000000600037211 */ /* 0x000fce00000f0eff */
[----:B------:R-:W-:Y:S02]  /*b990*/  UIMAD UR6, UR10, UR9, UR6 ;  /* 0x000000090a0672a4 */ /* 0x000fe4000f8e0206 */
[----:B------:R-:W-:Y:S01]  /*b9a0*/  IMAD.WIDE.U32 R2, R5, UR10, R2 ;  /* 0x0000000a05027c25 */ /* 0x000fe2000f8e0002 */
[----:B------:R-:W-:Y:S01]  /*b9b0*/  ULDC.64 UR8, c[0x0][0xc78] ;  /* 0x00031e0000087ab9 */ /* 0x000fe20000000a00 */
[----:B------:R-:W-:Y:S02]  /*b9c0*/  ULDC.64 UR10, c[0x0][0x208] ;  /* 0x00008200000a7ab9 */ /* 0x000fe40000000a00 */
[----:B------:R-:W-:Y:S02]  /*b9d0*/  IMAD R0, R218, UR8, RZ ;  /* 0x00000008da007c24 */ /* 0x000fe4000f8e02ff */
[----:B------:R-:W-:Y:S02]  /*b9e0*/  VIADD R3, R3, UR6 ;  /* 0x0000000603037c36 */ /* 0x000fe40008000000 */
[----:B------:R-:W-:-:S02]  /*b9f0*/  IMAD R5, R13, UR9, R0 ;  /* 0x000000090d057c24 */ /* 0x000fc4000f8e0200 */
[----:B------:R-:W-:Y:S01]  /*ba00*/  IMAD.WIDE.U32 R2, R13, UR8, R2 ;  /* 0x000000080d027c25 */ /* 0x000fe2000f8e0002 */
[----:B------:R-:W-:-:S03]  /*ba10*/  ULDC.64 UR8, c[0x0][0xc40] ;  /* 0x0003100000087ab9 */ /* 0x000fc60000000a00 */
[----:B------:R-:W-:Y:S01]  /*ba20*/  IMAD.IADD R3, R3, 0x1, R5 ;  /* 0x0000000103037824 */ /* 0x000fe200078e0205 */
[----:B------:R-:W-:-:S04]  /*ba30*/  LEA R4, P0, R2, UR8, 0x2 ;  /* 0x0000000802047c11 */ /* 0x000fc8000f8010ff */
[----:B------:R-:W-:Y:S01]  /*ba40*/  LEA.HI.X R5, R2, UR9, R3, 0x2, P0 ;  /* 0x0000000902057c11 */ /* 0x000fe200080f1403 */
[----:B------:R-:W-:-:S05]  /*ba50*/  IMAD.MOV.U32 R3, RZ, RZ, -0x800000 ;  /* 0xff800000ff037424 */ /* 0x000fca00078e00ff */
[----:B------:R2:W-:Y:S03]  /*ba60*/  STG.E desc[UR10][R4.64], R3 ;  /* 0x0000000304007986 */ /* 0x0005e6000c10190a */
.L_x_4178:
[----:B------:R-:W-:Y:S05]  /*ba70*/  BSYNC B1 ;  /* 0x0000000000017941 */ /* 0x000fea0003800000 */
.L_x_4177:
[----:B------:R-:W-:Y:S01]  /*ba80*/  R2UR UR10, R220 ;  /* 0x00000000dc0a72ca */ /* 0x000fe200000e0000 */
[----:B------:R-:W-:Y:S01]  /*ba90*/  ULDC.64 UR8, c[0x0][0xba0] ;  /* 0x0002e80000087ab9 */ /* 0x000fe20000000a00 */
[----:B------:R-:W-:Y:S01]  /*baa0*/  R2UR UR11, R219 ;  /* 0x00000000db0b72ca */ /* 0x000fe200000e0000 */
[----:B------:R-:W-:Y:S01]  /*bab0*/  IMAD R0, R6, UR8, RZ ;  /* 0x0000000806007c24 */ /* 0x000fe2000f8e02ff */
[----:B------:R-:W-:Y:S01]  /*bac0*/  BSSY B1, `(.L_x_4179) ;  /* 0x0000032000017945 */ /* 0x000fe20003800000 */
[----:B--2---:R-:W-:-:S04]  /*bad0*/  IMAD.WIDE.U32 R2, R9, UR8, R200 ;  /* 0x0000000809027c25 */ /* 0x004fc8000f8e00c8 */
[----:B------:R-:W-:Y:S01]  /*bae0*/  IMAD R9, R9, UR9, R0 ;  /* 0x0000000909097c24 */ /* 0x000fe2000f8e0200 */
[----:B------:R-:W-:Y:S01]  /*baf0*/  ULDC.64 UR8, c[0x0][0xbe0] ;  /* 0x0002f80000087ab9 */ /* 0x000fe20000000a00 */
[C---:B------:R-:W-:Y:S01]  /*bb00*/  VIADD R0, R202.reuse, 0x20 ;  /* 0x00000020ca007836 */ /* 0x040fe20000000000 */
[----:B------:R-:W-:Y:S01]  /*bb10*/  UIMAD UR6, UR7, UR8, URZ ;  /* 0x00000008070672a4 */ /* 0x000fe2000f8e023f */
[----:B------:R-:W-:Y:S01]  /*bb20*/  IMAD.IADD R3, R3, 0x1, R9 ;  /* 0x0000000103037824 */ /* 0x000fe200078e0209 */
[----:B------:R-:W-:Y:S01]  /*bb30*/  UIMAD UR4, UR10, -0x80, UR4 ;  /* 0xffffff800a0478a4 */ /* 0x000fe2000f8e0204 */
[----:B------:R-:W-:Y:S01]  /*bb40*/  IMAD.U32 R5, RZ, RZ, UR8 ;  /* 0x00000008ff057e24 */ /* 0x000fe2000f8e00ff */
[----:B------:R-:W-:Y:S01]  /*bb50*/  UIMAD UR6, UR11, UR9, UR6 ;  /* 0x000000090b0672a4 */ /* 0x000fe2000f8e0206 */
[C---:B------:R-:W-:Y:S01]  /*bb60*/  VIADD R4, R202.reuse, 0x40 ;  /* 0x00000040ca047836 */ /* 0x040fe20000000000 */
[----:B------:R-:W-:Y:S01]  /*bb70*/  SHF.R.S32.HI R9, RZ, 0x1f, R202 ;  /* 0x0000001fff097819 */ /* 0x000fe200000114ca */
[----:B------:R-:W-:Y:S01]  /*bb80*/  IMAD.WIDE.U32 R2, R5, UR11, R2 ;  /* 0x0000000b05027c25 */ /* 0x000fe2000f8e0002 */
[----:B------:R-:W-:-:S02]  /*bb90*/  ISETP.GE.AND P2, PT, R202, UR4, PT ;  /* 0x00000004ca007c0c */ /* 0x000fc4000bf46270 */
[----:B------:R-:W-:Y:S01]  /*bba0*/  ISETP.GE.AND P1, PT, R0, UR4, PT ;  /* 0x0000000400007c0c */ /* 0x000fe2000bf26270 */
[----:B------:R-:W-:Y:S01]  /*bbb0*/  VIADD R3, R3, UR6 ;  /* 0x0000000603037c36 */ /* 0x000fe20008000000 */
[----:B------:R-:W-:Y:S01]  /*bbc0*/  ULDC.64 UR6, c[0x0][0xbe8] ;  /* 0x0002fa0000067ab9 */ /* 0x000fe20000000a00 */
[----:B------:R-:W-:Y:S01]  /*bbd0*/  ISETP.GE.AND P0, PT, R4, UR4, PT ;  /* 0x0000000404007c0c */ /* 0x000fe2000bf06270 */
[----:B------:R-:W-:Y:S02]  /*bbe0*/  IMAD R0, R218, UR6, RZ ;  /* 0x00000006da007c24 */ /* 0x000fe4000f8e02ff */
[----:B------:R-:W-:Y:S02]  /*bbf0*/  IMAD.U32 R15, RZ, RZ, UR10 ;  /* 0x0000000aff0f7e24 */ /* 0x000fe4000f8e00ff */
[C---:B------:R-:W-:Y:S02]  /*bc00*/  IMAD R11, R13.reuse, UR7, R0 ;  /* 0x000000070d0b7c24 */ /* 0x040fe4000f8e0200 */
[----:B------:R-:W-:-:S04]  /*bc10*/  IMAD.WIDE.U32 R4, R13, UR6, R2 ;  /* 0x000000060d047c25 */ /* 0x000fc8000f8e0002 */
[----:B------:R-:W-:Y:S02]  /*bc20*/  IMAD.MOV.U32 R8, RZ, RZ, R202 ;  /* 0x000000ffff087224 */ /* 0x000fe400078e00ca */
[----:B------:R-:W-:Y:S02]  /*bc30*/  VIADD R6, R202, 0x60 ;  /* 0x00000060ca067836 */ /* 0x000fe40000000000 */
[----:B------:R-:W-:-:S04]  /*bc40*/  IMAD.WIDE R8, R15, 0x80, R8 ;  /* 0x000000800f087825 */ /* 0x000fc800078e0208 */
        /* <DEDUP_REMOVED lines=12> */
[----:B------:R-:W-:Y:S01]  /*bd10*/  IMAD.MOV.U32 R2, RZ, RZ, R4 ;  /* 0x000000ffff027224 */ /* 0x000fe200078e0004 */
[----:B------:R-:W-:Y:S01]  /*bd20*/  ULDC.64 UR10, c[0x0][0x208] ;  /* 0x00008200000a7ab9 */ /* 0x000fe20000000a00 */
        /* <DEDUP_REMOVED lines=11> */
.L_x_4180:
[----:B------:R-:W-:Y:S05]  /*bde0*/  BSYNC B1 ;  /* 0x0000000000017941 */ /* 0x000fea0003800000 */
.L_x_4179:
[----:B------:R-:W-:Y:S01]  /*bdf0*/  BSSY B1, `(.L_x_4181) ;  /* 0x000001c000017945 */ /* 0x000fe20003800000 */
[----:B------:R-:W-:-:S03]  /*be00*/  ISETP.GE.AND P2, PT, R6, UR4, PT ;  /* 0x0000000406007c0c */ /* 0x000fc6000bf46270 */
[----:B------:R-:W-:Y:S10]  /*be10*/  @P1 BRA `(.L_x_4182) ;  /* 0x0000000000641947 */ /* 0x000ff40003800000 */
        /* <DEDUP_REMOVED lines=25> */
.L_x_4182:
[----:B------:R-:W-:Y:S05]  /*bfb0*/  BSYNC B1 ;  /* 0x0000000000017941 */ /* 0x000fea0003800000 */
.L_x_4181:
[----:B------:R-:W-:Y:S04]  /*bfc0*/  BSSY B1, `(.L_x_4183) ;  /* 0x000001b000017945 */ /* 0x000fe80003800000 */
[----:B------:R-:W-:Y:S05]  /*bfd0*/  @P0 BRA `(.L_x_4184) ;  /* 0x0000000000640947 */ /* 0x000fea0003800000 */
[----:B--23--:R-:W-:Y:S01]  /*bfe0*/  IADD3 R11, P0, R8, 0x40, RZ ;  /* 0x00000040080b7810 */ /* 0x00cfe20007f1e0ff */
        /* <DEDUP_REMOVED lines=24> */
.L_x_4184:
[----:B------:R-:W-:Y:S05]  /*c170*/  BSYNC B1 ;  /* 0x0000000000017941 */ /* 0x000fea0003800000 */
.L_x_4183:
        /* <DEDUP_REMOVED lines=10> */
[----:B------:R-:W-:Y:S01]  /*c220*/  ULDC.64 UR8, c[0x0][0x208] ;  /* 0x0000820000087ab9 */ /* 0x000fe20000000a00 */
        /* <DEDUP_REMOVED lines=15> */
.L_x_4175:
[----:B------:R-:W-:Y:S05]  /*c320*/  BSYNC B0 ;  /* 0x0000000000007941 */ /* 0x000fea0003800000 */
.L_x_4166:
[----:B------:R-:W-:Y:S02]  /*c330*/  ULDC UR4, c[0x0][0xd14] ;  /* 0x0003450000047ab9 */ /* 0x000fe40000000800 */
[----:B------:R-:W-:-:S13]  /*c340*/  ISETP.GE.AND P0, PT, R7, UR4, PT ;  /* 0x0000000407007c0c */ /* 0x000fda000bf06270 */
[----:B------:R-:W-:Y:S05]  /*c350*/  @!P0 BRA `(.L_x_4185) ;  /* 0xffffff4800b88947 */ /* 0x000fea000383ffff */
[----:B------:R-:W-:Y:S05]  /*c360*/  EXIT ;  /* 0x000000000000794d */ /* 0x000fea0003800000 */
.L_x_4129:
        /* <DEDUP_REMOVED lines=10> */
[----:B------:R-:W-:Y:S01]  /*c410*/  ULDC.64 UR6, c[0x0][0x208] ;  /* 0x0000820000067ab9 */ /* 0x000fe20000000a00 */
        /* <DEDUP_REMOVED lines=9> */
[----:B------:R-:W0:Y:S01]  /*c4b0*/  S2UR UR6, SR_CTAID.X ;  /* 0x00000000000679c3 */ /* 0x000e220000002500 */
[----:B------:R-:W-:Y:S01]  /*c4c0*/  ISETP.GE.U32.AND P0, PT, R7, 0x2, PT ;  /* 0x000000020700780c */ /* 0x000fe20003f06070 */
[----:B------:R-:W-:Y:S01]  /*c4d0*/  IMAD.MOV.U32 R16, RZ, RZ, RZ ;  /* 0x000000ffff107224 */ /* 0x000fe200078e00ff */
        /* <DEDUP_REMOVED lines=39> */
.L_x_4190:
        /* <DEDUP_REMOVED lines=12> */
[----:B------:R-:W0:Y:S01]  /*c810*/  LDC.64 R2, c[0x0][0xd58] ;  /* 0x00035600ff027b82 */ /* 0x000e220000000a00 */
[----:B------:R-:W-:Y:S01]  /*c820*/  ULDC.64 UR8, c[0x0][0x208] ;  /* 0x0000820000087ab9 */ /* 0x000fe20000000a00 */
[----:B0-----:R-:W-:-:S05]  /*c830*/  IMAD.WIDE R2, R7, 0x4, R2 ;  /* 0x0000000407027825 */ /* 0x001fca00078e0202 */
[----:B------:R0:W5:Y:S02]  /*c840*/  LDG.E R10, desc[UR8][R2.64] ;  /* 0x00000008020a7981 */ /* 0x000164000c1e1900 */
.L_x_4189:
[----:B------:R-:W-:Y:S05]  /*c850*/  BSYNC B0 ;  /* 0x0000000000007941 */ /* 0x000fea0003800000 */
.L_x_4188:
        /* <DEDUP_REMOVED lines=25> */
.L_x_4186:
[----:B------:R-:W-:Y:S01]  /*c9f0*/  IMAD.IADD R7, R5, 0x1, -R2 ;  /* 0x0000000105077824 */ /* 0x000fe200078e0a02 */
[----:B------:R-:W-:-:S03]  /*ca00*/  ULDC.64 UR8, c[0x0][0x208] ;  /* 0x0000820000087ab9 */ /* 0x000fc60000000a00 */
        /* <DEDUP_REMOVED lines=19> */
.L_x_4191:
        /* <DEDUP_REMOVED lines=56> */
.L_x_4187:
[----:B------:R-:W-:Y:S02]  /*cec0*/  IMAD.MOV.U32 R17, RZ, RZ, RZ ;  /* 0x000000ffff117224 */ /* 0x000fe400078e00ff */
[----:B------:R-:W-:Y:S02]  /*ced0*/  IMAD.U32 R16, RZ, RZ, UR6 ;  /* 0x00000006ff107e24 */ /* 0x000fe4000f8e00ff */
[----:B------:R-:W-:-:S07]  /*cee0*/  IMAD.MOV.U32 R18, RZ, RZ, RZ ;  /* 0x000000ffff127224 */ /* 0x000fce00078e00ff */
.L_x_4192:
[----:B------:R-:W1:Y:S01]  /*cef0*/  S2R R2, SR_TID.X ;  /* 0x0000000000027919 */ /* 0x000e620000002100 */
[----:B------:R-:W-:Y:S01]  /*cf00*/  UMOV UR50, URZ ;  /* 0x0000003f00327c82 */ /* 0x000fe20008000000 */
        /* <DEDUP_REMOVED lines=13> */
[----:B------:R1:W-:Y:S01]  /*cfe0*/  STL [R1], RZ ;  /* 0x000000ff01007387 */ /* 0x0003e20000100800 */
[----:B------:R-:W-:Y:S01]  /*cff0*/  ULDC UR51, c[0x0][0xc] ;  /* 0x0000030000337ab9 */ /* 0x000fe20000000800 */
[----:B------:R-:W-:Y:S01]  /*d000*/  ULDC.64 UR48, c[0x0][0x198] ;  /* 0x0000660000307ab9 */ /* 0x000fe20000000a00 */
[----:B------:R-:W-:Y:S01]  /*d010*/  UMOV UR50, URZ ;  /* 0x0000003f00327c82 */ /* 0x000fe20008000000 */
[----:B------:R1:W-:Y:S04]  /*d020*/  STL [R1+0x4], R0 ;  /* 0x0000040001007387 */ /* 0x0003e80000100800 */
.L_x_4259:
[----:B--2---:R-:W2:Y:S01]  /*d030*/  LDC.64 R2, c[0x0][0xd60] ;  /* 0x00035800ff027b82 */ /* 0x004ea20000000a00 */
[----:B------:R-:W-:Y:S01]  /*d040*/  ULDC.64 UR4, c[0x0][0x208] ;  /* 0x0000820000047ab9 */ /* 0x000fe20000000a00 */
[----:B--2---:R-:W-:-:S05]  /*d050*/  IMAD.WIDE R2, R19, 0x4, R2 ;  /* 0x0000000413027825 */ /* 0x004fca00078e0202 */
[----:B------:R-:W2:Y:S01]  /*d060*/  LDG.E R5, desc[UR4][R2.64] ;  /* 0x0000000402057981 */ /* 0x000ea2000c1e1900 */
[----:B------:R-:W-:Y:S05]  /*d070*/  YIELD ;  /* 0x0000000000007946 */ /* 0x000fea0003800000 */
[----:B------:R-:W-:Y:S01]  /*d080*/  ULDC.64 UR4, c[0x0][0xb20] ;  /* 0x0002c80000047ab9 */ /* 0x000fe20000000a00 */
[----:B-1----:R-:W-:Y:S01]  /*d090*/  IMAD.MOV.U32 R0, RZ, RZ, RZ ;  /* 0x000000ffff007224 */ /* 0x002fe200078e00ff */
[----:B------:R-:W-:Y:S01]  /*d0a0*/  ISETP.NE.U32.AND P0, PT, RZ, UR4, PT ;  /* 0x00000004ff007c0c */ /* 0x000fe2000bf05070 */
[----:B------:R-:W-:Y:S01]  /*d0b0*/  ULDC.64 UR8, c[0x0][0x208] ;  /* 0x0000820000087ab9 */ /* 0x000fe20000000a00 */
[----:B------:R-:W-:Y:S01]  /*d0c0*/  IMAD.MOV.U32 R8, RZ, RZ, RZ ;  /* 0x000000ffff087224 */ /* 0x000fe200078e00ff */
[----:B------:R-:W-:Y:S01]  /*d0d0*/  ULDC.64 UR6, c[0x0][0xb00] ;  /* 0x0002c00000067ab9 */ /* 0x000fe20000000a00 */
[----:B------:R-:W-:-:S02]  /*d0e0*/  ISETP.NE.AND.EX P0, PT, RZ, UR5, PT, P0 ;  /* 0x00000005ff007c0c */ /* 0x000fc4000bf05300 */
        /* <DEDUP_REMOVED lines=23> */
[----:B------:R-:W-:-:S04]  /*d260*/  ISETP.NE.U32.AND P0, PT, RZ, UR6, PT ;  /* 0x00000006ff007c0c */ /* 0x000fc8000bf05070 */
[----:B------:R-:W-:Y:S01]  /*d270*/  ISETP.NE.AND.EX P0, PT, RZ, UR7, PT, P0 ;  /* 0x00000007ff007c0c */ /* 0x000fe2000bf05300 */
[----:B--2---:R1:W-:Y:S02]  /*d280*/  STL [R1+0x20], R8 ;  /* 0x0000200801007387 */ /* 0x0043e40000100800 */
[----:B-1----:R-:W-:Y:S01]  /*d290*/  IMAD.U32 R8, RZ, RZ, UR4 ;  /* 0x00000004ff087e24 */ /* 0x002fe2000f8e00ff */
[----:B------:R-:W-:Y:S02]  /*d2a0*/  ULDC.64 UR4, c[0x0][0x3f8] ;  /* 0x0000fe0000047ab9 */ /* 0x000fe40000000a00 */
[----:B------:R-:W-:-:S03]  /*d2b0*/  UISETP.NE.U32.AND UP0, UPT, UR4, URZ, UPT ;  /* 0x0000003f0400728c */ /* 0x000fc6000bf05070 */
[----:B------:R-:W-:Y:S01]  /*d2c0*/  ULDC UR4, c[0x0][0x404] ;  /* 0x0001010000047ab9 */ /* 0x000fe20000000800 */
[----:B------:R-:W-:Y:S01]  /*d2d0*/  UISETP.NE.AND.EX UP0, UPT, UR5, URZ, UPT, UP0 ;  /* 0x0000003f0500728c */ /* 0x000fe2000bf05300 */
[----:B------:R1:W5:Y:S02]  /*d2e0*/  @P1 LDG.E R8, desc[UR8][R6.64] ;  /* 0x0000000806081981 */ /* 0x000364000c1e1900 */
[----:B------:R-:W-:Y:S01]  /*d2f0*/  ULDC UR5, c[0x0][0x2e0] ;  /* 0x0000b80000057ab9 */ /* 0x000fe20000000800 */
[----:B------:R-:W-:-:S04]  /*d300*/  USEL UR4, UR4, 0x1, UP0 ;  /* 0x0000000104047887 */ /* 0x000fc80008000000 */
[----:B------:R-:W-:-:S06]  /*d310*/  UIMAD UR4, UR4, UR5, URZ ;  /* 0x00000005040472a4 */ /* 0x000fcc000f8e023f */
[----:B-1----:R-:W-:Y:S01]  /*d320*/  IMAD.U32 R6, RZ, RZ, UR4 ;  /* 0x00000004ff067e24 */ /* 0x002fe2000f8e00ff */
[----:B------:R-:W-:Y:S06]  /*d330*/  @P1 BRA `(.L_x_4194) ;  /* 0x0000000000141947 */ /* 0x000fec0003800000 */
[----:B------:R-:W-:Y:S05]  /*d340*/  @!P2 BRA `(.L_x_4194) ;  /* 0x000000000010a947 */ /* 0x000fea0003800000 */
[----:B------:R-:W-:Y:S02]  /*d350*/  ULDC.64 UR4, c[0x0][0x208] ;  /* 0x0000820000047ab9 */ /* 0x000fe40000000a00 */
[----:B-----5:R-:W2:Y:S04]  /*d360*/  LDG.E R8, desc[UR4][R2.64] ;  /* 0x0000000402087981 */ /* 0x020ea8000c1e1900 */
[----:B------:R-:W2:Y:S02]  /*d370*/  LDG.E R7, desc[UR4][R2.64+0x4] ;  /* 0x0000040402077981 */ /* 0x000ea4000c1e1900 */
[----:B--2---:R-:W-:-:S07]  /*d380*/  IMAD.IADD R8, R7, 0x1, -R8 ;  /* 0x0000000107087824 */ /* 0x004fce00078e0a08 */
.L_x_4194:
[----:B------:R-:W-:Y:S01]  /*d390*/  IMAD.MOV.U32 R3, RZ, RZ, RZ ;  /* 0x000000ffff037224 */ /* 0x000fe200078e00ff */
[----:B------:R-:W-:-:S05]  /*d3a0*/  ULDC.64 UR4, c[0x0][0x208] ;  /* 0x0000820000047ab9 */ /* 0x000fca0000000a00 */
[----:B------:R-:W2:Y:S01]  /*d3b0*/  @P0 LDG.E R3, desc[UR4][R4.64] ;  /* 0x0000000404030981 */ /* 0x000ea2000c1e1900 */
[----:B------:R-:W-:Y:S02]  /*d3c0*/  ULDC.64 UR4, c[0x0][0xb18] ;  /* 0x0002c60000047ab9 */ /* 0x000fe40000000a00 */
[----:B------:R-:W-:-:S04]  /*d3d0*/  ISETP.NE.U32.AND P1, PT, RZ, UR4, PT ;  /* 0x00000004ff007c0c */ /* 0x000fc8000bf25070 */
[----:B------:R-:W-:Y:S01]  /*d3e0*/  ISETP.NE.AND.EX P1, PT, RZ, UR5, PT, P1 ;  /* 0x00000005ff007c0c */ /* 0x000fe2000bf25310 */
[----:B--2--5:R-:W-:-:S05]  /*d3f0*/  IMAD.IADD R2, R3, 0x1, R0 ;  /* 0x0000000103027824 */ /* 0x024fca00078e0200 */
[----:B------:R1:W-:Y:S07]  /*d400*/  STL [R1+0x8], R2 ;  /* 0x0000080201007387 */ /* 0x0003ee0000100800 */
[----:B------:R-:W-:Y:S05]  /*d410*/  @!P1 BRA `(.L_x_4195) ;  /* 0x0000000000149947 */ /* 0x000fea0003800000 */
[----:B-1----:R-:W-:Y:S01]  /*d420*/  IADD3 R2, P0, R10, UR4, RZ ;  /* 0x000000040a027c10 */ /* 0x002fe2000ff1e0ff */
[----:B------:R-:W-:-:S03]  /*d430*/  ULDC.64 UR6, c[0x0][0x208] ;  /* 0x0000820000067ab9 */ /* 0x000fc60000000a00 */
[----:B------:R-:W-:-:S05]  /*d440*/  IADD3.X R3, R9, UR5, RZ, P0, !PT ;  /* 0x0000000509037c10 */ /* 0x000fca00087fe4ff */
[----:B------:R2:W5:Y:S01]  /*d450*/  LDG.E R6, desc[UR6][R2.64] ;  /* 0x0000000602067981 */ /* 0x000562000c1e1900 */
[----:B------:R-:W-:Y:S05]  /*d460*/  BRA `(.L_x_4196) ;  /* 0x0000000000147947 */ /* 0x000fea0003800000 */
.L_x_4195:
[----:B------:R-:W-:Y:S05]  /*d470*/  @!P0 BRA `(.L_x_4196) ;  /* 0x0000000000108947 */ /* 0x000fea0003800000 */
[----:B------:R-:W-:Y:S02]  /*d480*/  ULDC.64 UR4, c[0x0][0x208] ;  /* 0x0000820000047ab9 */ /* 0x000fe40000000a00 */
[----:B------:R-:W2:Y:S04]  /*d490*/  LDG.E R3, desc[UR4][R4.64] ;  /* 0x0000000404037981 */ /* 0x000ea8000c1e1900 */
[----:B------:R-:W2:Y:S02]  /*d4a0*/  LDG.E R6, desc[UR4][R4.64+0x4] ;  /* 0x0000040404067981 */ /* 0x000ea4000c1e1900 */
[----:B--2---:R-:W-:-:S07]  /*d4b0*/  IMAD.IADD R6, R6, 0x1, -R3 ;  /* 0x0000000106067824 */ /* 0x004fce00078e0a03 */
.L_x_4196:
[----:B--2--5:R-:W-:Y:S01]  /*d4c0*/  IMAD.IADD R3, R6, 0x1, -R0 ;  /* 0x0000000106037824 */ /* 0x024fe200078e0a00 */
[----:B------:R-:W-:Y:S01]  /*d4d0*/  LEA R0, R17, 0xdf, 0x7 ;  /* 0x000000df11007811 */ /* 0x000fe200078e38ff */
[----:B------:R-:W-:Y:S03]  /*d4e0*/  BSSY B6, `(.L_x_4197) ;  /* 0x00002d7000067945 */ /* 0x000fe60003800000 */
[C---:B------:R-:W-:Y:S01]  /*d4f0*/  IADD3 R0, R3.reuse, R0, -R8 ;  /* 0x0000000003007210 */ /* 0x040fe20007ffe808 */
[----:B------:R-:W-:-:S04]  /*d500*/  VIADD R3, R3, 0x5f ;  /* 0x0000005f03037836 */ /* 0x000fc80000000000 */
[----:B------:R-:W-:-:S04]  /*d510*/  IMAD.HI R3, R3, 0x2aaaaaab, RZ ;  /* 0x2aaaaaab03037827 */ /* 0x000fc800078e02ff */
[----:B-1----:R-:W-:Y:S01]  /*d520*/  IMAD.HI R2, R0, 0x2aaaaaab, RZ ;  /* 0x2aaaaaab00027827 */ /* 0x002fe200078e02ff */
[----:B------:R-:W-:-:S04]  /*d530*/  SHF.R.U32.HI R0, RZ, 0x1f, R3 ;  /* 0x0000001fff007819 */ /* 0x000fc80000011603 */
[----:B------:R-:W-:Y:S02]  /*d540*/  LEA.HI.SX32 R0, R3, R0, 0x1c ;  /* 0x0000000003007211 */ /* 0x000fe400078fe2ff */
[----:B------:R-:W-:-:S04]  /*d550*/  SHF.R.U32.HI R3, RZ, 0x1f, R2 ;  /* 0x0000001fff037819 */ /* 0x000fc80000011602 */
        /* <DEDUP_REMOVED lines=12> */
[----:B------:R-:W1:Y:S01]  /*d620*/  FLO.U32 R0, UR4 ;  /* 0x0000000400007d00 */ /* 0x000e6200080e0000 */
[----:B------:R-:W-:-:S07]  /*d630*/  ULDC.64 UR6, c[0x0][0x208] ;  /* 0x0000820000067ab9 */ /* 0x000fce0000000a00 */
        /* <DEDUP_REMOVED lines=9> */
.L_x_4198:
        /* <DEDUP_REMOVED lines=23> */
.L_x_4200:
        /* <DEDUP_REMOVED lines=20> */
.L_x_4202:
        /* <DEDUP_REMOVED lines=16> */
.L_x_4201:
[----:B------:R-:W2:Y:S01]  /*da80*/  LDL.LU R2, [R1+0x18] ;  /* 0x0000180001027983 */ /* 0x000ea20000300800 */
[----:B------:R-:W-:Y:S01]  /*da90*/  ULDC.64 UR4, c[0x0][0xaf0] ;  /* 0x0002bc0000047ab9 */ /* 0x000fe20000000a00 */
[----:B------:R-:W1:Y:S02]  /*daa0*/  LDC R4, c[0x0][0x428] ;  /* 0x00010a00ff047b82 */ /* 0x000e640000000800 */
[----:B------:R-:W3:Y:S04]  /*dab0*/  LDL.LU R0, [R1+0x1c] ;  /* 0x00001c0001007983 */ /* 0x000ee80000300800 */
[----:B------:R-:W4:Y:S04]  /*dac0*/  LDL.LU R8, [R1+0x10] ;  /* 0x0000100001087983 */ /* 0x000f280000300800 */
[----:B------:R-:W4:Y:S01]  /*dad0*/  LDL.LU R7, [R1+0x20] ;  /* 0x0000200001077983 */ /* 0x000f220000300800 */
[----:B------:R-:W-:Y:S01]  /*dae0*/  ISETP.NE.U32.AND P0, PT, RZ, UR4, PT ;  /* 0x00000004ff007c0c */ /* 0x000fe2000bf05070 */
[----:B------:R-:W-:-:S03]  /*daf0*/  ULDC.64 UR6, c[0x0][0x208] ;  /* 0x0000820000067ab9 */ /* 0x000fc60000000a00 */
        /* <DEDUP_REMOVED lines=24> */
.L_x_4203:
        /* <DEDUP_REMOVED lines=19> */
.L_x_4275:
[----:B------:R-:W-:Y:S01]  /*ddb0*/  UMOV UR4, 0xffffffff ;  /* 0xffffffff00047882 */ /* 0x000fe20000000000 */
[----:B------:R-:W-:Y:S02]  /*ddc0*/  SHF.R.S32.HI R5, RZ, 0x1f, R0 ;  /* 0x0000001fff057819 */ /* 0x000fe40000011400 */
[----:B------:R-:W-:Y:S05]  /*ddd0*/  BRA.DIV UR4, `(.L_x_4205) ;  /* 0x0000003a04087947 */ /* 0x000fea000b800000 */
[----:B------:R-:W-:-:S13]  /*dde0*/  ELECT P6, URZ, PT ;  /* 0x00000000003f782f */ /* 0x000fda00038c0000 */
.L_x_4278:
[----:B------:R-:W-:Y:S05]  /*ddf0*/  @!P6 BRA `(.L_x_4206) ;  /* 0x0000000000fce947 */ /* 0x000fea0003800000 */
[----:B------:R-:W-:-:S04]  /*de00*/  ISETP.NE.U32.AND P0, PT, R2, RZ, PT ;  /* 0x000000ff0200720c */ /* 0x000fc80003f05070 */
[----:B------:R-:W-:-:S13]  /*de10*/  ISETP.NE.AND.EX P0, PT, R3, RZ, PT, P0 ;  /* 0x000000ff0300720c */ /* 0x000fda0003f05300 */
[----:B------:R-:W-:Y:S05]  /*de20*/  @!P0 BRA `(.L_x_4207) ;  /* 0x0000000000488947 */ /* 0x000fea0003800000 */
[----:B------:R-:W0:Y:S01]  /*de30*/  LDC R11, c[0x0][0x41c] ;  /* 0x00010700ff0b7b82 */ /* 0x000e220000000800 */
[----:B------:R-:W-:Y:S01]  /*de40*/  ULDC.64 UR4, c[0x0][0x408] ;  /* 0x0001020000047ab9 */ /* 0x000fe20000000a00 */
        /* <DEDUP_REMOVED lines=16> */
.L_x_4207:
        /* <DEDUP_REMOVED lines=9> */
.L_x_4279:
        /* <DEDUP_REMOVED lines=11> */
.L_x_4209:
        /* <DEDUP_REMOVED lines=22> */
.L_x_4206:
        /* <DEDUP_REMOVED lines=55> */
.L_x_4211:
[----:B------:R-:W-:Y:S05]  /*e560*/  BSYNC B0 ;  /* 0x0000000000007941 */ /* 0x000fea0003800000 */
.L_x_4210:
        /* <DEDUP_REMOVED lines=8> */
.L_x_4280:
        /* <DEDUP_REMOVED lines=13> */
.L_x_4281:
        /* <DEDUP_REMOVED lines=11> */
.L_x_4216:
        /* <DEDUP_REMOVED lines=37> */
.L_x_4214:
[----:B------:R-:W-:Y:S05]  /*e9c0*/  BSYNC B0 ;  /* 0x0000000000007941 */ /* 0x000fea0003800000 */
.L_x_4213:
        /* <DEDUP_REMOVED lines=27> */
[----:B------:R-:W-:Y:S01]  /*eb80*/  ULDC.64 UR4, c[0x0][0x408] ;  /* 0x0001020000047ab9 */ /* 0x000fe20000000a00 */
[----:B------:R-:W-:Y:S01]  /*eb90*/  ULDC.64 UR6, c[0x0][0x208] ;  /* 0x0000820000067ab9 */ /* 0x000fe20000000a00 */
        /* <DEDUP_REMOVED lines=15> */
.L_x_4223:
[----:B-1----:R-:W1:Y:S01]  /*ec90*/  S2R R3, SR_CgaCtaId ;  /* 0x0000000000037919 */ /* 0x002e620000008800 */
[----:B------:R-:W-:-:S04]  /*eca0*/  MOV R2, 0x400 ;  /* 0x0000040000027802 */ /* 0x000fc80000000f00 */
[----:B-1----:R-:W-:Y:S02]  /*ecb0*/  LEA R2, R3, R2, 0x18 ;  /* 0x0000000203027211 */ /* 0x002fe400078ec0ff */
[----:B------:R-:W-:-:S03]  /*ecc0*/  SHF.L.U32 R3, R12, 0x1f, RZ ;  /* 0x0000001f0c037819 */ /* 0x000fc600000006ff */
[----:B------:R-:W-:-:S04]  /*ecd0*/  IMAD R2, R13, 0x8, R2 ;  /* 0x000000080d027824 */ /* 0x000fc800078e0202 */
[----:B------:R-:W1:Y:S02]  /*ece0*/  SYNCS.PHASECHK.TRANS64.TRYWAIT P0, [R2+URZ+0x32440], R3 ;  /* 0x03244003020075a7 */ /* 0x000e64000800017f */
[----:B-1----:R-:W-:Y:S05]  /*ecf0*/  @!P0 BRA `(.L_x_4224) ;  /* 0x0000002800a88947 */ /* 0x002fea0003800000 */
.L_x_4282:
        /* <DEDUP_REMOVED lines=11> */
.L_x_4225:
        /* <DEDUP_REMOVED lines=22> */
.L_x_4283:
        /* <DEDUP_REMOVED lines=8> */
.L_x_4227:
        /* <DEDUP_REMOVED lines=34> */
.L_x_4222:
[----:B------:R-:W-:Y:S05]  /*f1b0*/  BSYNC B2 ;  /* 0x0000000000027941 */ /* 0x000fea0003800000 */
.L_x_4221:
[----:B------:R-:W2:Y:S02]  /*f1c0*/  LDL.LU R2, [R1+0x14] ;  /* 0x0000140001027983 */ /* 0x000ea40000300800 */
[----:B--2---:R-:W-:-:S07]  /*f1d0*/  VIADD R8, R2, 0xfffffffd ;  /* 0xfffffffd02087836 */ /* 0x004fce0000000000 */
.L_x_4220:
[----:B------:R-:W-:Y:S05]  /*f1e0*/  BSYNC B1 ;  /* 0x0000000000017941 */ /* 0x000fea0003800000 */
.L_x_4219:
[----:B------:R-:W-:-:S13]  /*f1f0*/  ISETP.NE.AND P0, PT, R10, RZ, PT ;  /* 0x000000ff0a00720c */ /* 0x000fda0003f05270 */
[----:B------:R-:W-:Y:S05]  /*f200*/  @!P0 BRA `(.L_x_4218) ;  /* 0x0000000c009c8947 */ /* 0x000fea0003800000 */
.L_x_4242:
        /* <DEDUP_REMOVED lines=10> */
[----:B------:R-:W-:Y:S01]  /*f2b0*/  ISETP.NE.U32.AND P0, PT, RZ, UR38, PT ;  /* 0x00000026ff007c0c */ /* 0x000fe2000bf05070 */
[----:B------:R-:W-:-:S03]  /*f2c0*/  IMAD.MOV.U32 R3, RZ, RZ, R8 ;  /* 0x000000ffff037224 */ /* 0x000fc600078e0008 */
[----:B------:R-:W-:-:S13]  /*f2d0*/  ISETP.NE.AND.EX P0, PT, RZ, UR39, PT, P0 ;  /* 0x00000027ff007c0c */ /* 0x000fda000bf05300 */
[----:B------:R-:W-:Y:S05]  /*f2e0*/  @!P0 BRA `(.L_x_4230) ;  /* 0x0000000000488947 */ /* 0x000fea0003800000 */
[----:B------:R-:W1:Y:S01]  /*f2f0*/  LDC R9, c[0x0][0x41c] ;  /* 0x00010700ff097b82 */ /* 0x000e620000000800 */
[----:B0-----:R-:W-:Y:S01]  /*f300*/  IMAD.MOV.U32 R12, RZ, RZ, R8 ;  /* 0x000000ffff0c7224 */ /* 0x001fe200078e0008 */
[----:B------:R-:W-:Y:S01]  /*f310*/  ULDC.64 UR4, c[0x0][0x208] ;  /* 0x0000820000047ab9 */ /* 0x000fe20000000a00 */
        /* <DEDUP_REMOVED lines=13> */
[----:B------:R-:W-:Y:S02]  /*f3f0*/  IMAD R3, R9, R3, R8 ;  /* 0x0000000309037224 */ /* 0x000fe400078e0208 */
[----:B------:R1:W5:Y:S05]  /*f400*/  LDG.E R9, desc[UR4][R6.64] ;  /* 0x0000000406097981 */ /* 0x00036a000c1e1900 */
.L_x_4230:
[----:B-1----:R-:W1:Y:S01]  /*f410*/  S2R R6, SR_CgaCtaId ;  /* 0x0000000000067919 */ /* 0x002e620000008800 */
[----:B------:R-:W-:Y:S02]  /*f420*/  MOV R2, 0x400 ;  /* 0x0000040000027802 */ /* 0x000fe40000000f00 */
[----:B------:R-:W-:Y:S02]  /*f430*/  SHF.L.U32 R7, R11, 0x1f, RZ ;  /* 0x0000001f0b077819 */ /* 0x000fe400000006ff */
[----:B-1----:R-:W-:-:S05]  /*f440*/  LEA R2, R6, R2, 0x18 ;  /* 0x0000000206027211 */ /* 0x002fca00078ec0ff */
[----:B------:R-:W-:-:S04]  /*f450*/  IMAD R2, R10, 0x8, R2 ;  /* 0x000000080a027824 */ /* 0x000fc800078e0202 */
[----:B------:R-:W1:Y:S02]  /*f460*/  SYNCS.PHASECHK.TRANS64.TRYWAIT P0, [R2+URZ+0x32440], R7 ;  /* 0x03244007020075a7 */ /* 0x000e64000800017f */
[----:B-1----:R-:W-:Y:S05]  /*f470*/  @!P0 BRA `(.L_x_4231) ;  /* 0x0000002000f08947 */ /* 0x002fea0003800000 */
.L_x_4284:
[----:B------:R-:W2:Y:S02]  /*f480*/  S2R R6, SR_TID.X ;  /* 0x0000000000067919 */ /* 0x000ea40000002100 */
[----:B--2---:R-:W-:-:S04]  /*f490*/  LOP3.LUT R6, R6, 0x7f, RZ, 0xc0, !PT ;  /* 0x0000007f06067812 */ /* 0x004fc800078ec0ff */
[----:B------:R-:W-:-:S13]  /*f4a0*/  ISETP.NE.AND P0, PT, R6, RZ, PT ;  /* 0x000000ff0600720c */ /* 0x000fda0003f05270 */
[----:B------:R-:W-:Y:S05]  /*f4b0*/  @P0 BRA `(.L_x_4232) ;  /* 0x00000000001c0947 */ /* 0x000fea0003800000 */
[----:B------:R-:W2:Y:S01]  /*f4c0*/  S2R R6, SR_TID.X ;  /* 0x0000000000067919 */ /* 0x000ea20000002100 */
[----:B0-----:R-:W-:-:S04]  /*f4d0*/  IMAD.MOV.U32 R13, RZ, RZ, 0x3000 ;  /* 0x00003000ff0d7424 */ /* 0x001fc800078e00ff */
[----:B------:R3:W-:Y:S01]  /*f4e0*/  SYNCS.ARRIVE.TRANS64 RZ, [R2+URZ+0x32430], R13 ;  /* 0x0324300d02ff79a7 */ /* 0x0007e2000800003f */
[----:B--2---:R-:W-:-:S04]  /*f4f0*/  LOP3.LUT R6, R6, 0x1f, RZ, 0xc0, !PT ;  /* 0x0000001f06067812 */ /* 0x004fc800078ec0ff */
[----:B------:R-:W-:-:S13]  /*f500*/  ISETP.NE.AND P1, PT, R6, RZ, PT ;  /* 0x000000ff0600720c */ /* 0x000fda0003f25270 */
[----:B---3--:R-:W-:Y:S05]  /*f510*/  @!P1 BRA `(.L_x_4232) ;  /* 0x0000000000049947 */ /* 0x008fea0003800000 */
[----:B------:R-:W-:Y:S01]  /*f520*/  BPT.TRAP 0x1 ;  /* 0x000000040000795c */ /* 0x000fe20000300000 */
.L_x_4232:
[----:B0-----:R-:W2:Y:S01]  /*f530*/  LDL R12, [R1+0x8] ;  /* 0x00000800010c7983 */ /* 0x001ea20000100800 */
        /* <DEDUP_REMOVED lines=20> */
.L_x_4285:
        /* <DEDUP_REMOVED lines=8> */
.L_x_4234:
[----:B01----:R-:W0:Y:S01]  /*f700*/  S2R R7, SR_CgaCtaId ;  /* 0x0000000000077919 */ /* 0x003e220000008800 */
[----:B--2---:R-:W-:Y:S01]  /*f710*/  MOV R3, 0x400 ;  /* 0x0000040000037802 */ /* 0x004fe20000000f00 */
        /* <DEDUP_REMOVED lines=11> */
[----:B0-----:R-:W-:-:S05]  /*f7d0*/  LEA R3, R7, R3, 0x18 ;  /* 0x0000000307037211 */ /* 0x001fca00078ec0ff */
        /* <DEDUP_REMOVED lines=19> */
.L_x_4229:
[----:B------:R-:W-:Y:S05]  /*f910*/  BSYNC B1 ;  /* 0x0000000000017941 */ /* 0x000fea0003800000 */
.L_x_4228:
        /* <DEDUP_REMOVED lines=13> */
[----:B------:R-:W1:Y:S01]  /*f9f0*/  LDC R11, c[0x0][0x41c] ;  /* 0x00010700ff0b7b82 */ /* 0x000e620000000800 */
[----:B------:R-:W-:Y:S01]  /*fa00*/  IMAD.MOV.U32 R9, RZ, RZ, R10 ;  /* 0x000000ffff097224 */ /* 0x000fe200078e000a */
        /* <DEDUP_REMOVED lines=16> */
.L_x_4237:
[----:B------:R-:W2:Y:S01]  /*fb10*/  S2R R3, SR_CgaCtaId ;  /* 0x0000000000037919 */ /* 0x000ea20000008800 */
[----:B------:R-:W-:-:S04]  /*fb20*/  MOV R2, 0x400 ;  /* 0x0000040000027802 */ /* 0x000fc80000000f00 */
[----:B--2---:R-:W-:Y:S02]  /*fb30*/  LEA R2, R3, R2, 0x18 ;  /* 0x0000000203027211 */ /* 0x004fe400078ec0ff */
[----:B------:R-:W-:-:S03]  /*fb40*/  SHF.L.U32 R3, R12, 0x1f, RZ ;  /* 0x0000001f0c037819 */ /* 0x000fc600000006ff */
[----:B------:R-:W-:-:S04]  /*fb50*/  IMAD R2, R13, 0x8, R2 ;  /* 0x000000080d027824 */ /* 0x000fc800078e0202 */
[----:B------:R-:W2:Y:S02]  /*fb60*/  SYNCS.PHASECHK.TRANS64.TRYWAIT P0, [R2+URZ+0x32440], R3 ;  /* 0x03244003020075a7 */ /* 0x000ea4000800017f */
[----:B--2---:R-:W-:Y:S05]  /*fb70*/  @!P0 BRA `(.L_x_4238) ;  /* 0x0000001c00588947 */ /* 0x004fea0003800000 */
.L_x_4286:
        /* <DEDUP_REMOVED lines=11> */
.L_x_4239:
[----:B------:R-:W3:Y:S01]  /*fc30*/  LDL R6, [R1] ;  /* 0x0000000001067983 */ /* 0x000ee20000100800 */
        /* <DEDUP_REMOVED lines=21> */
.L_x_4287:
        /* <DEDUP_REMOVED lines=8> */
.L_x_4241:
        /* <DEDUP_REMOVED lines=34> */
.L_x_4236:
[----:B------:R-:W-:Y:S05]  /*10030*/  BSYNC B1 ;  /* 0x0000000000017941 */ /* 0x000fea0003800000 */
.L_x_4235:
[C---:B------:R-:W-:Y:S01]  /*10040*/  ISETP.GT.AND P0, PT, R8.reuse, 0x1, PT ;  /* 0x000000010800780c */ /* 0x040fe20003f04270 */
[----:B------:R-:W-:-:S04]  /*10050*/  VIADD R2, R8, 0xfffffffe ;  /* 0xfffffffe08027836 */ /* 0x000fc80000000000 */
[----:B------:R-:W-:-:S08]  /*10060*/  IMAD.MOV.U32 R8, RZ, RZ, R2 ;  /* 0x000000ffff087224 */ /* 0x000fd000078e0002 */
[----:B------:R-:W-:Y:S05]  /*10070*/  @P0 BRA `(.L_x_4242) ;  /* 0xfffffff000640947 */ /* 0x000fea000383ffff */
.L_x_4218:
[----:B------:R-:W-:Y:S05]  /*10080*/  BSYNC B0 ;  /* 0x0000000000007941 */ /* 0x000fea0003800000 */
.L_x_4217:
        /* <DEDUP_REMOVED lines=14> */
[----:B------:R-:W2:Y:S01]  /*10170*/  FLO.U32 R4, UR4 ;  /* 0x0000000400047d00 */ /* 0x000ea200080e0000 */
[----:B------:R-:W-:-:S07]  /*10180*/  ULDC.64 UR6, c[0x0][0x208] ;  /* 0x0000820000067ab9 */ /* 0x000fce0000000a00 */
        /* <DEDUP_REMOVED lines=8> */
.L_x_4244:
[----:B------:R-:W-:Y:S05]  /*10210*/  BSYNC B0 ;  /* 0x0000000000007941 */ /* 0x000fea0003800000 */
.L_x_4243:
[----:B-1----:R-:W2:Y:S02]  /*10220*/  LDL.LU R2, [R1+0x4] ;  /* 0x0000040001027983 */ /* 0x002ea40000300800 */
[----:B--2---:R-:W-:-:S05]  /*10230*/  LOP3.LUT R2, R2, R0, RZ, 0x3c, !PT ;  /* 0x0000000002027212 */ /* 0x004fca00078e3cff */
[----:B------:R1:W-:Y:S02]  /*10240*/  STL [R1+0x4], R2 ;  /* 0x0000040201007387 */ /* 0x0003e40000100800 */
.L_x_4199:
[----:B------:R-:W-:Y:S05]  /*10250*/  BSYNC B6 ;  /* 0x0000000000067941 */ /* 0x000fea0003800000 */
.L_x_4197:
[----:B------:R-:W-:-:S03]  /*10260*/  UMOV UR4, 0xffffffff ;  /* 0xffffffff00047882 */ /* 0x000fc60000000000 */
[----:B------:R-:W-:Y:S05]  /*10270*/  BRA.DIV UR4, `(.L_x_4245) ;  /* 0x0000001604c07947 */ /* 0x000fea000b800000 */
[----:B------:R2:W3:Y:S04]  /*10280*/  SHFL.IDX PT, R4, R16, RZ, 0x1f ;  /* 0x00001fff10047589 */ /* 0x0004e800000e0000 */
[----:B------:R2:W4:Y:S02]  /*10290*/  SHFL.IDX PT, R7, R16, 0x1, 0x1f ;  /* 0x00201f0010077f89 */ /* 0x00052400000e0000 */
.L_x_4291:
        /* <DEDUP_REMOVED lines=10> */
[----:B-1----:R-:W0:Y:S01]  /*10340*/  LDC.64 R2, c[0x0][0xd58] ;  /* 0x00035600ff027b82 */ /* 0x002e220000000a00 */
[----:B------:R-:W-:Y:S01]  /*10350*/  ULDC.64 UR4, c[0x0][0x208] ;  /* 0x0000820000047ab9 */ /* 0x000fe20000000a00 */
[----:B0-----:R-:W-:-:S05]  /*10360*/  IMAD.WIDE R2, R5, 0x4, R2 ;  /* 0x0000000405027825 */ /* 0x001fca00078e0202 */
[----:B------:R0:W5:Y:S02]  /*10370*/  LDG.E R17, desc[UR4][R2.64] ;  /* 0x0000000402117981 */ /* 0x000164000c1e1900 */
.L_x_4247:
[----:B------:R-:W-:Y:S05]  /*10380*/  BSYNC B0 ;  /* 0x0000000000007941 */ /* 0x000fea0003800000 */
.L_x_4246:
        /* <DEDUP_REMOVED lines=23> */
.L_x_4299:
[----:B------:R-:W-:Y:S02]  /*10500*/  ULDC UR4, c[0x0][0xd10] ;  /* 0x0003440000047ab9 */ /* 0x000fe40000000800 */
[----:B------:R-:W-:-:S04]  /*10510*/  IMAD.U32 R5, RZ, RZ, UR4 ;  /* 0x00000004ff057e24 */ /* 0x000fc8000f8e00ff */
[----:B-1----:R-:W-:-:S04]  /*10520*/  IMAD R14, R14, R5, RZ ;  /* 0x000000050e0e7224 */ /* 0x002fc800078e02ff */
[----:B----4-:R-:W-:-:S05]  /*10530*/  IMAD.IADD R7, R7, 0x1, R14 ;  /* 0x0000000107077824 */ /* 0x010fca00078e020e */
[----:B---3--:R-:W-:-:S13]  /*10540*/  ISETP.GT.AND P0, PT, R7, R4, PT ;  /* 0x000000040700720c */ /* 0x008fda0003f04270 */
[----:B------:R-:W-:Y:S05]  /*10550*/  @P0 BRA `(.L_x_4249) ;  /* 0x0000000000b80947 */ /* 0x000fea0003800000 */
[----:B------:R-:W1:Y:S02]  /*10560*/  LDC R0, c[0x0][0xd14] ;  /* 0x00034500ff007b82 */ /* 0x000e640000000800 */
.L_x_4254:
        /* <DEDUP_REMOVED lines=11> */
[----:B------:R-:W0:Y:S01]  /*10620*/  LDC.64 R2, c[0x0][0xd58] ;  /* 0x00035600ff027b82 */ /* 0x000e220000000a00 */
[----:B------:R-:W-:Y:S01]  /*10630*/  ULDC.64 UR4, c[0x0][0x208] ;  /* 0x0000820000047ab9 */ /* 0x000fe20000000a00 */
[----:B0-----:R-:W-:-:S05]  /*10640*/  IMAD.WIDE R2, R5, 0x4, R2 ;  /* 0x0000000405027825 */ /* 0x001fca00078e0202 */
[----:B------:R0:W5:Y:S02]  /*10650*/  LDG.E R17, desc[UR4][R2.64] ;  /* 0x0000000402117981 */ /* 0x000164000c1e1900 */
.L_x_4252:
[----:B------:R-:W-:Y:S05]  /*10660*/  BSYNC B0 ;  /* 0x0000000000007941 */ /* 0x000fea0003800000 */
.L_x_4251:
        /* <DEDUP_REMOVED lines=23> */
.L_x_4307:
[----:B------:R-:W-:Y:S02]  /*107e0*/  ULDC UR4, c[0x0][0xd10] ;  /* 0x0003440000047ab9 */ /* 0x000fe40000000800 */
[----:B------:R-:W-:-:S04]  /*107f0*/  IMAD.U32 R5, RZ, RZ, UR4 ;  /* 0x00000004ff057e24 */ /* 0x000fc8000f8e00ff */
[----:B-1----:R-:W-:-:S04]  /*10800*/  IMAD R14, R14, R5, RZ ;  /* 0x000000050e0e7224 */ /* 0x002fc800078e02ff */
[----:B------:R-:W-:-:S05]  /*10810*/  IMAD.IADD R7, R14, 0x1, R7 ;  /* 0x000000010e077824 */ /* 0x000fca00078e0207 */
[----:B------:R-:W-:-:S13]  /*10820*/  ISETP.GT.AND P0, PT, R7, R4, PT ;  /* 0x000000040700720c */ /* 0x000fda0003f04270 */
[----:B------:R-:W-:Y:S05]  /*10830*/  @!P0 BRA `(.L_x_4254) ;  /* 0xfffffffc004c8947 */ /* 0x000fea000383ffff */
.L_x_4249:
        /* <DEDUP_REMOVED lines=8> */
.L_x_4311:
[----:B------:R-:W-:Y:S01]  /*108c0*/  ISETP.NE.AND P0, PT, R3, RZ, PT ;  /* 0x000000ff0300720c */ /* 0x000fe20003f05270 */
[----:B------:R-:W-:-:S12]  /*108d0*/  IMAD.MOV.U32 R7, RZ, RZ, RZ ;  /* 0x000000ffff077224 */ /* 0x000fd800078e00ff */
[----:B------:R-:W-:Y:S05]  /*108e0*/  @!P0 BRA `(.L_x_4256) ;  /* 0x0000000000108947 */ /* 0x000fea0003800000 */
[----:B------:R-:W-:Y:S01]  /*108f0*/  UMOV UR4, 0xffffffff ;  /* 0xffffffff00047882 */ /* 0x000fe20000000000 */
[----:B------:R-:W-:Y:S02]  /*10900*/  VIADD R12, R6, 0xffffffff ;  /* 0xffffffff060c7836 */ /* 0x000fe40000000000 */
[----:B------:R-:W-:Y:S05]  /*10910*/  BRA.DIV UR4, `(.L_x_4257) ;  /* 0x0000001a044c7947 */ /* 0x000fea000b800000 */
[----:B------:R3:W4:Y:S02]  /*10920*/  SHFL.IDX PT, R7, R2, R12, 0x1f ;  /* 0x00001f0c02077589 */ /* 0x00072400000e0000 */
.L_x_4256:
[----:B0--3--:R-:W0:Y:S01]  /*10930*/  LDC.64 R2, c[0x0][0xd68] ;  /* 0x00035a00ff027b82 */ /* 0x009e220000000a00 */
[----:B------:R-:W-:Y:S01]  /*10940*/  IMAD.IADD R19, R6, 0x1, R19 ;  /* 0x0000000106137824 */ /* 0x000fe200078e0213 */
[----:B------:R-:W-:-:S03]  /*10950*/  ULDC.64 UR4, c[0x0][0x208] ;  /* 0x0000820000047ab9 */ /* 0x000fc60000000a00 */
[----:B0-----:R-:W-:-:S05]  /*10960*/  IMAD.WIDE R2, R19, 0x4, R2 ;  /* 0x0000000413027825 */ /* 0x001fca00078e0202 */
[----:B------:R0:W1:Y:S01]  /*10970*/  LDG.E R8, desc[UR4][R2.64] ;  /* 0x0000000402087981 */ /* 0x000062000c1e1900 */
[----:B----4-:R-:W-:Y:S02]  /*10980*/  IMAD R16, R7, R5, R16 ;  /* 0x0000000507107224 */ /* 0x010fe400078e0210 */
[----:B0-----:R-:W-:Y:S02]  /*10990*/  IMAD.MOV.U32 R2, RZ, RZ, RZ ;  /* 0x000000ffff027224 */ /* 0x001fe400078e00ff */
[----:B-12---:R-:W-:-:S05]  /*109a0*/  IMAD R6, R17, R8, RZ ;  /* 0x0000000811067224 */ /* 0x006fca00078e02ff */
        /* <DEDUP_REMOVED lines=60> */
.L_x_4250:
[----:B------:R-:W-:Y:S01]  /*10d70*/  UMOV UR4, URZ ;  /* 0x0000003f00047c82 */ /* 0x000fe20008000000 */
[----:B------:R-:W-:Y:S01]  /*10d80*/  UMOV UR5, URZ ;  /* 0x0000003f00057c82 */ /* 0x000fe20008000000 */
[----:B------:R-:W-:Y:S01]  /*10d90*/  ULDC UR6, c[0x0][0xd14] ;  /* 0x0003450000067ab9 */ /* 0x000fe20000000800 */
[----:B--2---:R-:W-:Y:S02]  /*10da0*/  IMAD.MOV.U32 R16, RZ, RZ, R4 ;  /* 0x000000ffff107224 */ /* 0x004fe400078e0004 */
[----:B------:R-:W-:Y:S02]  /*10db0*/  IMAD.U32 R17, RZ, RZ, UR4 ;  /* 0x00000004ff117e24 */ /* 0x000fe4000f8e00ff */
[----:B------:R-:W-:Y:S02]  /*10dc0*/  IMAD.U32 R18, RZ, RZ, UR5 ;  /* 0x00000005ff127e24 */ /* 0x000fe4000f8e00ff */
[----:B------:R-:W-:-:S07]  /*10dd0*/  IMAD.U32 R19, RZ, RZ, UR6 ;  /* 0x00000006ff137e24 */ /* 0x000fce000f8e00ff */
.L_x_4258:
        /* <DEDUP_REMOVED lines=12> */
.L_x_4193:
        /* <DEDUP_REMOVED lines=11> */
.L_x_4314:
[----:B------:R-:W-:-:S03]  /*10f50*/  UMOV UR4, 0xffffffff ;  /* 0xffffffff00047882 */ /* 0x000fc60000000000 */
[----:B------:R-:W-:Y:S05]  /*10f60*/  BRA.DIV UR4, `(.L_x_4261) ;  /* 0x0000001204f47947 */ /* 0x000fea000b800000 */
[----:B--2---:R-:W2:Y:S02]  /*10f70*/  S2R R2, SR_TID.X ;  /* 0x0000000000027919 */ /* 0x004ea40000002100 */
[----:B--2---:R-:W-:-:S04]  /*10f80*/  SHF.R.U32.HI R2, RZ, 0x5, R2 ;  /* 0x00000005ff027819 */ /* 0x004fc80000011602 */
[----:B------:R-:W-:-:S05]  /*10f90*/  LOP3.LUT R2, R2, 0x3, RZ, 0xc0, !PT ;  /* 0x0000000302027812 */ /* 0x000fca00078ec0ff */
[----:B------:R2:W3:Y:S02]  /*10fa0*/  SHFL.IDX PT, R14, R2, RZ, 0x1f ;  /* 0x00001fff020e7589 */ /* 0x0004e400000e0000 */
.L_x_4317:
[----:B---3--:R-:W-:Y:S01]  /*10fb0*/  ISETP.NE.AND P0, PT, R14, RZ, PT ;  /* 0x000000ff0e00720c */ /* 0x008fe20003f05270 */
[----:B------:R-:W-:-:S12]  /*10fc0*/  BSSY B0, `(.L_x_4262) ;  /* 0x0000029000007945 */ /* 0x000fd80003800000 */
[----:B------:R-:W-:Y:S05]  /*10fd0*/  @P0 BRA `(.L_x_4263) ;  /* 0x00000000009c0947 */ /* 0x000fea0003800000 */
[----:B------:R-:W-:-:S03]  /*10fe0*/  UMOV UR4, 0xffffffff ;  /* 0xffffffff00047882 */ /* 0x000fc60000000000 */
[----:B------:R-:W-:Y:S05]  /*10ff0*/  BRA.DIV UR4, `(.L_x_4264) ;  /* 0x0000001604047947 */ /* 0x000fea000b800000 */
[----:B------:R-:W-:-:S13]  /*11000*/  ELECT P6, URZ, PT ;  /* 0x00000000003f782f */ /* 0x000fda00038c0000 */
.L_x_4320:
        /* <DEDUP_REMOVED lines=8> */
.L_x_4265:
        /* <DEDUP_REMOVED lines=14> */
.L_x_4321:
[----:B------:R-:W2:Y:S02]  /*11170*/  SYNCS.PHASECHK.TRANS64.TRYWAIT P0, [R7+URZ], R2 ;  /* 0x00000002070075a7 */ /* 0x000ea4000800017f */
[----:B--2---:R-:W-:Y:S05]  /*11180*/  @!P0 BRA `(.L_x_4267) ;  /* 0x0000001000d48947 */ /* 0x004fea0003800000 */
.L_x_4322:
[----:B------:R-:W-:Y:S05]  /*11190*/  @!P2 BRA `(.L_x_4268) ;  /* 0x000000000004a947 */ /* 0x000fea0003800000 */
[----:B------:R-:W-:Y:S01]  /*111a0*/  BPT.TRAP 0x1 ;  /* 0x000000040000795c */ /* 0x000fe20000300000 */
.L_x_4268:
[----:B------:R-:W3:Y:S01]  /*111b0*/  LDL.LU R4, [R1] ;  /* 0x0000000001047983 */ /* 0x000ee20000300800 */
[----:B------:R-:W-:-:S04]  /*111c0*/  VIADD R0, R0, 0x32460 ;  /* 0x0003246000007836 */ /* 0x000fc80000000000 */
[----:B---3--:R-:W-:-:S04]  /*111d0*/  IMAD R4, R4, 0x8, R0 ;  /* 0x0000000804047824 */ /* 0x008fc800078e0200 */
[----:B------:R-:W3:Y:S02]  /*111e0*/  SYNCS.PHASECHK.TRANS64.TRYWAIT P0, [R4+URZ], R5 ;  /* 0x00000005040075a7 */ /* 0x000ee4000800017f */
[----:B---3--:R-:W-:Y:S05]  /*111f0*/  @!P0 BRA `(.L_x_4269) ;  /* 0x0000001000cc8947 */ /* 0x008fea0003800000 */
.L_x_4323:
[----:B------:R-:W-:-:S07]  /*11200*/  IMAD R3, R3, 0x8, R0 ;  /* 0x0000000803037824 */ /* 0x000fce00078e0200 */
.L_x_4270:
[----:B----4-:R4:W0:Y:S02]  /*11210*/  SYNCS.PHASECHK.TRANS64.TRYWAIT P0, [R3+URZ], R2 ;  /* 0x00000002030075a7 */ /* 0x010824000800017f */
[----:B0-----:R-:W-:Y:S05]  /*11220*/  @!P0 NANOSLEEP.SYNCS 0x989680 ;  /* 0x009896800000895d */ /* 0x001fea0003900000 */
[----:B------:R-:W0:Y:S02]  /*11230*/  @!P0 SYNCS.PHASECHK.TRANS64 P0, [R3+URZ], R2 ;  /* 0x00000002030085a7 */ /* 0x000e24000800007f */
[----:B0-----:R-:W-:Y:S05]  /*11240*/  @!P0 BRA `(.L_x_4270) ;  /* 0xfffffffc00f08947 */ /* 0x001fea000383ffff */
.L_x_4263:
[----:B------:R-:W-:Y:S05]  /*11250*/  BSYNC B0 ;  /* 0x0000000000007941 */ /* 0x000fea0003800000 */
.L_x_4262:
[----:B------:R-:W-:Y:S05]  /*11260*/  EXIT ;  /* 0x000000000000794d */ /* 0x000fea0003800000 */
.L_x_4136:
[----:B0-----:R0:W1:Y:S02]  /*11270*/  SYNCS.PHASECHK.TRANS64.TRYWAIT P0, [R5+URZ+0x32400], R2 ;  /* 0x03240002050075a7 */ /* 0x001064000800017f */
[----:B-1----:R-:W-:Y:S05]  /*11280*/  @!P0 NANOSLEEP.SYNCS 0x989680 ;  /* 0x009896800000895d */ /* 0x002fea0003900000 */
[----:B------:R-:W1:Y:S02]  /*11290*/  @!P0 SYNCS.PHASECHK.TRANS64 P0, [R5+URZ+0x32400], R2 ;  /* 0x03240002050085a7 */ /* 0x000e64000800007f */
[----:B-1----:R-:W-:Y:S05]  /*112a0*/  @!P0 BRA `(.L_x_4136) ;  /* 0xfffffffc00f08947 */ /* 0x002fea000383ffff */
[----:B------:R-:W-:Y:S05]  /*112b0*/  BRA `(.L_x_4271) ;  /* 0xffffff0800007947 */ /* 0x000fea000383ffff */
.L_x_4140:
[----:B--2---:R2:W3:Y:S02]  /*112c0*/  SYNCS.PHASECHK.TRANS64.TRYWAIT P1, [R0+URZ+0x32430], R3 ;  /* 0x03243003000075a7 */ /* 0x0044e4000802017f */
[----:B---3--:R-:W-:Y:S05]  /*112d0*/  @!P1 NANOSLEEP.SYNCS 0x989680 ;  /* 0x009896800000995d */ /* 0x008fea0003900000 */
[----:B------:R-:W3:Y:S02]  /*112e0*/  @!P1 SYNCS.PHASECHK.TRANS64 P1, [R0+URZ+0x32430], R3 ;  /* 0x03243003000095a7 */ /* 0x000ee4000802007f */
[----:B---3--:R-:W-:Y:S05]  /*112f0*/  @!P1 BRA `(.L_x_4140) ;  /* 0xfffffffc00f09947 */ /* 0x008fea000383ffff */
[----:B------:R-:W-:Y:S05]  /*11300*/  BRA `(.L_x_4139) ;  /* 0xffffff0800307947 */ /* 0x000fea000383ffff */
.L_x_4141:
[----:B---3--:R3:W4:Y:S02]  /*11310*/  SYNCS.PHASECHK.TRANS64.TRYWAIT P1, [R5+URZ+0x32410], R2 ;  /* 0x03241002050075a7 */ /* 0x008724000802017f */
[----:B----4-:R-:W-:Y:S05]  /*11320*/  @!P1 NANOSLEEP.SYNCS 0x989680 ;  /* 0x009896800000995d */ /* 0x010fea0003900000 */
[----:B------:R-:W4:Y:S02]  /*11330*/  @!P1 SYNCS.PHASECHK.TRANS64 P1, [R5+URZ+0x32410], R2 ;  /* 0x03241002050095a7 */ /* 0x000f24000802007f */
[----:B----4-:R-:W-:Y:S05]  /*11340*/  @!P1 BRA `(.L_x_4141) ;  /* 0xfffffffc00f09947 */ /* 0x010fea000383ffff */
[----:B------:R-:W-:Y:S05]  /*11350*/  BRA `(.L_x_4272) ;  /* 0xffffff0800dc7947 */ /* 0x000fea000383ffff */
.L_x_4145:
[----:B------:R0:W0:Y:S02]  /*11360*/  SYNCS.PHASECHK.TRANS64.TRYWAIT P1, [R0+URZ+0x32450], R3 ;  /* 0x03245003000075a7 */ /* 0x000024000802017f */
[----:B0-----:R-:W-:Y:S05]  /*11370*/  @!P1 NANOSLEEP.SYNCS 0x989680 ;  /* 0x009896800000995d */ /* 0x001fea0003900000 */
[----:B------:R-:W0:Y:S02]  /*11380*/  @!P1 SYNCS.PHASECHK.TRANS64 P1, [R0+URZ+0x32450], R3 ;  /* 0x03245003000095a7 */ /* 0x000e24000802007f */
[----:B0-----:R-:W-:Y:S05]  /*11390*/  @!P1 BRA `(.L_x_4145) ;  /* 0xfffffffc00f09947 */ /* 0x001fea000383ffff */
[----:B------:R-:W-:Y:S05]  /*113a0*/  BRA `(.L_x_4144) ;  /* 0xffffff0800e87947 */ /* 0x000fea000383ffff */
.L_x_4150:
[----:B-1----:R-:W-:-:S04]  /*113b0*/  IMAD.U32 R20, RZ, RZ, UR5 ;  /* 0x00000005ff147e24 */ /* 0x002fc8000f8e00ff */
[----:B------:R1:W2:Y:S03]  /*113c0*/  SYNCS.PHASECHK.TRANS64.TRYWAIT P2, [R20+URZ+0x32430], R13 ;  /* 0x0324300d140075a7 */ /* 0x0002a6000804017f */
[----:B--2---:R-:W-:Y:S05]  /*113d0*/  @!P2 NANOSLEEP.SYNCS 0x989680 ;  /* 0x009896800000a95d */ /* 0x004fea0003900000 */
[----:B------:R-:W2:Y:S02]  /*113e0*/  @!P2 SYNCS.PHASECHK.TRANS64 P2, [R20+URZ+0x32430], R13 ;  /* 0x0324300d1400a5a7 */ /* 0x000ea4000804007f */
[----:B--2---:R-:W-:Y:S05]  /*113f0*/  @!P2 BRA `(.L_x_4150) ;  /* 0xfffffffc00eca947 */ /* 0x004fea000383ffff */
[----:B------:R-:W-:Y:S05]  /*11400*/  BRA `(.L_x_4149) ;  /* 0xffffff2c00607947 */ /* 0x000fea000383ffff */
.L_x_4154:
[----:B-1----:R-:W-:-:S04]  /*11410*/  IMAD.U32 R20, RZ, RZ, UR5 ;  /* 0x00000005ff147e24 */ /* 0x002fc8000f8e00ff */
[----:B------:R1:W3:Y:S03]  /*11420*/  SYNCS.PHASECHK.TRANS64.TRYWAIT P2, [R20+URZ+0x32450], R13 ;  /* 0x0324500d140075a7 */ /* 0x0002e6000804017f */
[----:B---3--:R-:W-:Y:S05]  /*11430*/  @!P2 NANOSLEEP.SYNCS 0x989680 ;  /* 0x009896800000a95d */ /* 0x008fea0003900000 */
[----:B------:R-:W3:Y:S02]  /*11440*/  @!P2 SYNCS.PHASECHK.TRANS64 P2, [R20+URZ+0x32450], R13 ;  /* 0x0324500d1400a5a7 */ /* 0x000ee4000804007f */
[----:B---3--:R-:W-:Y:S05]  /*11450*/  @!P2 BRA `(.L_x_4154) ;  /* 0xfffffffc00eca947 */ /* 0x008fea000383ffff */
[----:B------:R-:W-:Y:S05]  /*11460*/  BRA `(.L_x_4153) ;  /* 0xffffff2c00dc7947 */ /* 0x000fea000383ffff */
.L_x_4160:
[----:B--2---:R-:W-:-:S04]  /*11470*/  IMAD.U32 R20, RZ, RZ, UR5 ;  /* 0x00000005ff147e24 */ /* 0x004fc8000f8e00ff */
[----:B------:R2:W3:Y:S03]  /*11480*/  SYNCS.PHASECHK.TRANS64.TRYWAIT P2, [R20+URZ+0x32430], R13 ;  /* 0x0324300d140075a7 */ /* 0x0004e6000804017f */
[----:B---3--:R-:W-:Y:S05]  /*11490*/  @!P2 NANOSLEEP.SYNCS 0x989680 ;  /* 0x009896800000a95d */ /* 0x008fea0003900000 */
[----:B------:R-:W3:Y:S02]  /*114a0*/  @!P2 SYNCS.PHASECHK.TRANS64 P2, [R20+URZ+0x32430], R13 ;  /* 0x0324300d1400a5a7 */ /* 0x000ee4000804007f */
[----:B---3--:R-:W-:Y:S05]  /*114b0*/  @!P2 BRA `(.L_x_4160) ;  /* 0xfffffffc00eca947 */ /* 0x008fea000383ffff */
[----:B------:R-:W-:Y:S05]  /*114c0*/  BRA `(.L_x_4159) ;  /* 0xffffff5400b87947 */ /* 0x000fea000383ffff */
.L_x_4164:
[----:B--2---:R-:W-:-:S04]  /*114d0*/  IMAD.U32 R20, RZ, RZ, UR5 ;  /* 0x00000005ff147e24 */ /* 0x004fc8000f8e00ff */
[----:B------:R2:W4:Y:S03]  /*114e0*/  SYNCS.PHASECHK.TRANS64.TRYWAIT P2, [R20+URZ+0x32450], R13 ;  /* 0x0324500d140075a7 */ /* 0x000526000804017f */
[----:B----4-:R-:W-:Y:S05]  /*114f0*/  @!P2 NANOSLEEP.SYNCS 0x989680 ;  /* 0x009896800000a95d */ /* 0x010fea0003900000 */
[----:B------:R-:W4:Y:S02]  /*11500*/  @!P2 SYNCS.PHASECHK.TRANS64 P2, [R20+URZ+0x32450], R13 ;  /* 0x0324500d1400a5a7 */ /* 0x000f24000804007f */
[----:B----4-:R-:W-:Y:S05]  /*11510*/  @!P2 BRA `(.L_x_4164) ;  /* 0xfffffffc00eca947 */ /* 0x010fea000383ffff */
[----:B------:R-:W-:Y:S05]  /*11520*/  BRA `(.L_x_4163) ;  /* 0xffffff5800347947 */ /* 0x000fea000383ffff */
.L_x_4204:
        /* <DEDUP_REMOVED lines=11> */
.L_x_4274:
[----:B------:R-:W-:Y:S05]  /*115e0*/  BSYNC B0 ;  /* 0x0000000000007941 */ /* 0x000fea0003800000 */
.L_x_4273:
[----:B------:R-:W-:Y:S05]  /*115f0*/  BRA `(.L_x_4275) ;  /* 0xffffffc400ec7947 */ /* 0x000fea000383ffff */
.L_x_4205:
[----:B------:R-:W-:Y:S01]  /*11600*/  BSSY B0, `(.L_x_4276) ;  /* 0x0000006000007945 */ /* 0x000fe20003800000 */
[----:B------:R-:W-:-:S07]  /*11610*/  IMAD.MOV.U32 R15, RZ, RZ, -0x1 ;  /* 0xffffffffff0f7424 */ /* 0x000fce00078e00ff */
[----:B------:R-:W-:Y:S05]  /*11620*/  WARPSYNC.COLLECTIVE R15, `(.L_x_4277) ;  /* 0x000000000f0c7348 */ /* 0x000fea0003c00000 */
[----:B------:R-:W-:Y:S02]  /*11630*/  ELECT P6, UR62, PT ;  /* 0x00000000003e782f */ /* 0x000fe400038c0000 */
[----:B------:R-:W-:Y:S01]  /*11640*/  MOV R14, UR62 ;  /* 0x0000003e000e7c02 */ /* 0x000fe20008000f00 */
[----:B------:R-:W-:Y:S10]  /*11650*/  ENDCOLLECTIVE ;  /* 0x000000000000791b */ /* 0x000ff40003800000 */
.L_x_4277:
[----:B------:R-:W-:Y:S05]  /*11660*/  BSYNC B0 ;  /* 0x0000000000007941 */ /* 0x000fea0003800000 */
.L_x_4276:
[----:B------:R-:W-:Y:S05]  /*11670*/  BRA `(.L_x_4278) ;  /* 0xffffffc400dc7947 */ /* 0x000fea000383ffff */
.L_x_4208:
[----:B0-----:R0:W1:Y:S02]  /*11680*/  SYNCS.PHASECHK.TRANS64.TRYWAIT P0, [R8+URZ+0x32440], R10 ;  /* 0x0324400a080075a7 */ /* 0x001064000800017f */
[----:B-1----:R-:W-:Y:S05]  /*11690*/  @!P0 NANOSLEEP.SYNCS 0x989680 ;  /* 0x009896800000895d */ /* 0x002fea0003900000 */
[----:B------:R-:W1:Y:S02]  /*116a0*/  @!P0 SYNCS.PHASECHK.TRANS64 P0, [R8+URZ+0x32440], R10 ;  /* 0x0324400a080085a7 */ /* 0x000e64000800007f */
[----:B-1----:R-:W-:Y:S05]  /*116b0*/  @!P0 BRA `(.L_x_4208) ;  /* 0xfffffffc00f08947 */ /* 0x002fea000383ffff */
[----:B------:R-:W-:Y:S05]  /*116c0*/  BRA `(.L_x_4279) ;  /* 0xffffffc800447947 */ /* 0x000fea000383ffff */
.L_x_4212:
        /* <DEDUP_REMOVED lines=8> */
.L_x_4215:
[----:B0-----:R0:W1:Y:S02]  /*11750*/  SYNCS.PHASECHK.TRANS64.TRYWAIT P0, [R11+URZ+0x32460], R6 ;  /* 0x032460060b0075a7 */ /* 0x001064000800017f */
[----:B-1----:R-:W-:Y:S05]  /*11760*/  @!P0 NANOSLEEP.SYNCS 0x989680 ;  /* 0x009896800000895d */ /* 0x002fea0003900000 */
[----:B------:R-:W1:Y:S02]  /*11770*/  @!P0 SYNCS.PHASECHK.TRANS64 P0, [R11+URZ+0x32460], R6 ;  /* 0x032460060b0085a7 */ /* 0x000e64000800007f */
[----:B-1----:R-:W-:Y:S05]  /*11780*/  @!P0 BRA `(.L_x_4215) ;  /* 0xfffffffc00f08947 */ /* 0x002fea000383ffff */
[----:B------:R-:W-:Y:S05]  /*11790*/  BRA `(.L_x_4281) ;  /* 0xffffffcc00c87947 */ /* 0x000fea000383ffff */
.L_x_4224:
[----:B-1----:R1:W2:Y:S02]  /*117a0*/  SYNCS.PHASECHK.TRANS64.TRYWAIT P0, [R2+URZ+0x32440], R3 ;  /* 0x03244003020075a7 */ /* 0x0022a4000800017f */
[----:B--2---:R-:W-:Y:S05]  /*117b0*/  @!P0 NANOSLEEP.SYNCS 0x989680 ;  /* 0x009896800000895d */ /* 0x004fea0003900000 */
[----:B------:R-:W2:Y:S02]  /*117c0*/  @!P0 SYNCS.PHASECHK.TRANS64 P0, [R2+URZ+0x32440], R3 ;  /* 0x03244003020085a7 */ /* 0x000ea4000800007f */
[----:B--2---:R-:W-:Y:S05]  /*117d0*/  @!P0 BRA `(.L_x_4224) ;  /* 0xfffffffc00f08947 */ /* 0x004fea000383ffff */
[----:B------:R-:W-:Y:S05]  /*117e0*/  BRA `(.L_x_4282) ;  /* 0xffffffd400447947 */ /* 0x000fea000383ffff */
.L_x_4226:
[----:B0-----:R0:W2:Y:S02]  /*117f0*/  SYNCS.PHASECHK.TRANS64.TRYWAIT P0, [R2+URZ+0x32460], R3 ;  /* 0x03246003020075a7 */ /* 0x0010a4000800017f */
[----:B--2---:R-:W-:Y:S05]  /*11800*/  @!P0 NANOSLEEP.SYNCS 0x989680 ;  /* 0x009896800000895d */ /* 0x004fea0003900000 */
[----:B------:R-:W2:Y:S02]  /*11810*/  @!P0 SYNCS.PHASECHK.TRANS64 P0, [R2+URZ+0x32460], R3 ;  /* 0x03246003020085a7 */ /* 0x000ea4000800007f */
[----:B--2---:R-:W-:Y:S05]  /*11820*/  @!P0 BRA `(.L_x_4226) ;  /* 0xfffffffc00f08947 */ /* 0x004fea000383ffff */
[----:B------:R-:W-:Y:S05]  /*11830*/  BRA `(.L_x_4283) ;  /* 0xffffffd400b47947 */ /* 0x000fea000383ffff */
.L_x_4231:
[----:B-1----:R1:W2:Y:S02]  /*11840*/  SYNCS.PHASECHK.TRANS64.TRYWAIT P0, [R2+URZ+0x32440], R7 ;  /* 0x03244007020075a7 */ /* 0x0022a4000800017f */
[----:B--2---:R-:W-:Y:S05]  /*11850*/  @!P0 NANOSLEEP.SYNCS 0x989680 ;  /* 0x009896800000895d */ /* 0x004fea0003900000 */
[----:B------:R-:W2:Y:S02]  /*11860*/  @!P0 SYNCS.PHASECHK.TRANS64 P0, [R2+URZ+0x32440], R7 ;  /* 0x03244007020085a7 */ /* 0x000ea4000800007f */
[----:B--2---:R-:W-:Y:S05]  /*11870*/  @!P0 BRA `(.L_x_4231) ;  /* 0xfffffffc00f08947 */ /* 0x004fea000383ffff */
[----:B------:R-:W-:Y:S05]  /*11880*/  BRA `(.L_x_4284) ;  /* 0xffffffd800fc7947 */ /* 0x000fea000383ffff */
.L_x_4233:
[----:B0-----:R0:W2:Y:S02]  /*11890*/  SYNCS.PHASECHK.TRANS64.TRYWAIT P1, [R2+URZ+0x32460], R7 ;  /* 0x03246007020075a7 */ /* 0x0010a4000802017f */
[----:B--2---:R-:W-:Y:S05]  /*118a0*/  @!P1 NANOSLEEP.SYNCS 0x989680 ;  /* 0x009896800000995d */ /* 0x004fea0003900000 */
[----:B------:R-:W2:Y:S02]  /*118b0*/  @!P1 SYNCS.PHASECHK.TRANS64 P1, [R2+URZ+0x32460], R7 ;  /* 0x03246007020095a7 */ /* 0x000ea4000802007f */
[----:B--2---:R-:W-:Y:S05]  /*118c0*/  @!P1 BRA `(.L_x_4233) ;  /* 0xfffffffc00f09947 */ /* 0x004fea000383ffff */
[----:B------:R-:W-:Y:S05]  /*118d0*/  BRA `(.L_x_4285) ;  /* 0xffffffdc00687947 */ /* 0x000fea000383ffff */
.L_x_4238:
[----:B--2---:R2:W3:Y:S02]  /*118e0*/  SYNCS.PHASECHK.TRANS64.TRYWAIT P0, [R2+URZ+0x32440], R3 ;  /* 0x03244003020075a7 */ /* 0x0044e4000800017f */
[----:B---3--:R-:W-:Y:S05]  /*118f0*/  @!P0 NANOSLEEP.SYNCS 0x989680 ;  /* 0x009896800000895d */ /* 0x008fea0003900000 */
[----:B------:R-:W3:Y:S02]  /*11900*/  @!P0 SYNCS.PHASECHK.TRANS64 P0, [R2+URZ+0x32440], R3 ;  /* 0x03244003020085a7 */ /* 0x000ee4000800007f */
[----:B---3--:R-:W-:Y:S05]  /*11910*/  @!P0 BRA `(.L_x_4238) ;  /* 0xfffffffc00f08947 */ /* 0x008fea000383ffff */
[----:B------:R-:W-:Y:S05]  /*11920*/  BRA `(.L_x_4286) ;  /* 0xffffffe000947947 */ /* 0x000fea000383ffff */
.L_x_4240:
[----:B0-----:R0:W1:Y:S02]  /*11930*/  SYNCS.PHASECHK.TRANS64.TRYWAIT P1, [R2+URZ+0x32460], R3 ;  /* 0x03246003020075a7 */ /* 0x001064000802017f */
[----:B-1----:R-:W-:Y:S05]  /*11940*/  @!P1 NANOSLEEP.SYNCS 0x989680 ;  /* 0x009896800000995d */ /* 0x002fea0003900000 */
[----:B------:R-:W1:Y:S02]  /*11950*/  @!P1 SYNCS.PHASECHK.TRANS64 P1, [R2+URZ+0x32460], R3 ;  /* 0x03246003020095a7 */ /* 0x000e64000802007f */
[----:B-1----:R-:W-:Y:S05]  /*11960*/  @!P1 BRA `(.L_x_4240) ;  /* 0xfffffffc00f09947 */ /* 0x002fea000383ffff */
[----:B------:R-:W-:Y:S05]  /*11970*/  BRA `(.L_x_4287) ;  /* 0xffffffe400047947 */ /* 0x000fea000383ffff */
.L_x_4245:
        /* <DEDUP_REMOVED lines=8> */
.L_x_4289:
[----:B------:R-:W-:Y:S05]  /*11a00*/  BSYNC B0 ;  /* 0x0000000000007941 */ /* 0x000fea0003800000 */
.L_x_4288:
        /* <DEDUP_REMOVED lines=8> */
.L_x_4290:
[----:B------:R-:W-:Y:S01]  /*11a90*/  IMAD.MOV.U32 R7, RZ, RZ, R14 ;  /* 0x000000ffff077224 */ /* 0x000fe200078e000e */
[----:B------:R-:W-:Y:S06]  /*11aa0*/  BRA `(.L_x_4291) ;  /* 0xffffffe400fc7947 */ /* 0x000fec000383ffff */
.L_x_4248:
        /* <DEDUP_REMOVED lines=8> */
.L_x_4293:
[----:B------:R-:W-:Y:S05]  /*11b30*/  BSYNC B0 ;  /* 0x0000000000007941 */ /* 0x000fea0003800000 */
.L_x_4292:
        /* <DEDUP_REMOVED lines=10> */
.L_x_4294:
        /* <DEDUP_REMOVED lines=8> */
.L_x_4295:
        /* <DEDUP_REMOVED lines=8> */
.L_x_4296:
        /* <DEDUP_REMOVED lines=8> */
.L_x_4297:
        /* <DEDUP_REMOVED lines=8> */
.L_x_4298:
[----:B------:R-:W-:Y:S05]  /*11de0*/  BRA `(.L_x_4299) ;  /* 0xffffffe400c47947 */ /* 0x000fea000383ffff */
.L_x_4253:
        /* <DEDUP_REMOVED lines=8> */
.L_x_4301:
[----:B------:R-:W-:Y:S05]  /*11e70*/  BSYNC B0 ;  /* 0x0000000000007941 */ /* 0x000fea0003800000 */
.L_x_4300:
        /* <DEDUP_REMOVED lines=10> */
.L_x_4302:
        /* <DEDUP_REMOVED lines=8> */
.L_x_4303:
        /* <DEDUP_REMOVED lines=8> */
.L_x_4304:
        /* <DEDUP_REMOVED lines=8> */
.L_x_4305:
        /* <DEDUP_REMOVED lines=8> */
.L_x_4306:
[----:B------:R-:W-:Y:S05]  /*12120*/  BRA `(.L_x_4307) ;  /* 0xffffffe400ac7947 */ /* 0x000fea000383ffff */
.L_x_4255:
[----:B------:R-:W-:Y:S01]  /*12130*/  BSSY B0, `(.L_x_4308) ;  /* 0x0000006000007945 */ /* 0x000fe20003800000 */
[----:B------:R-:W-:Y:S01]  /*12140*/  PLOP3.LUT P6, PT, P6, PT, PT, 0x8, 0x0 ;  /* 0x000000000000781c */ /* 0x000fe200037ce170 */
[----:B------:R-:W-:-:S12]  /*12150*/  IMAD.MOV.U32 R15, RZ, RZ, -0x1 ;  /* 0xffffffffff0f7424 */ /* 0x000fd800078e00ff */
[----:B0-----:R-:W-:Y:S05]  /*12160*/  WARPSYNC.COLLECTIVE R15, `(.L_x_4309) ;  /* 0x000000000f087348 */ /* 0x001fea0003c00000 */
[----:B------:R-:W-:Y:S01]  /*12170*/  VOTE.ANY R14, PT, P6 ;  /* 0x00000000000e7806 */ /* 0x000fe200030e0100 */
[----:B0-----:R-:W-:Y:S06]  /*12180*/  ENDCOLLECTIVE ;  /* 0x000000000000791b */ /* 0x001fec0003800000 */
.L_x_4309:
[----:B------:R-:W-:Y:S05]  /*12190*/  BSYNC B0 ;  /* 0x0000000000007941 */ /* 0x000fea0003800000 */
.L_x_4308:
        /* <DEDUP_REMOVED lines=9> */
.L_x_4310:
[----:B------:R-:W-:Y:S01]  /*12230*/  IMAD.MOV.U32 R17, RZ, RZ, R14 ;  /* 0x000000ffff117224 */ /* 0x000fe200078e000e */
[----:B------:R-:W-:Y:S06]  /*12240*/  BRA `(.L_x_4311) ;  /* 0xffffffe4009c7947 */ /* 0x000fec000383ffff */
.L_x_4257:
[----:B------:R-:W-:Y:S01]  /*12250*/  BSSY B0, `(.L_x_4312) ;  /* 0x0000007000007945 */ /* 0x000fe20003800000 */
[----:B------:R-:W-:Y:S02]  /*12260*/  IMAD.MOV.U32 R13, RZ, RZ, R2 ;  /* 0x000000ffff0d7224 */ /* 0x000fe400078e0002 */
[----:B------:R-:W-:Y:S02]  /*12270*/  IMAD.MOV.U32 R11, RZ, RZ, 0x1f ;  /* 0x0000001fff0b7424 */ /* 0x000fe400078e00ff */
[----:B------:R-:W-:-:S07]  /*12280*/  IMAD.MOV.U32 R15, RZ, RZ, -0x1 ;  /* 0xffffffffff0f7424 */ /* 0x000fce00078e00ff */
[----:B012---:R-:W-:Y:S05]  /*12290*/  WARPSYNC.COLLECTIVE R15, `(.L_x_4313) ;  /* 0x000000000f087348 */ /* 0x007fea0003c00000 */
[----:B------:R3:W4:Y:S02]  /*122a0*/  SHFL.IDX P6, R14, R13, R12, R11 ;  /* 0x0000000c0d0e7389 */ /* 0x00072400000c000b */
[----:B01234-:R-:W-:Y:S01]  /*122b0*/  ENDCOLLECTIVE ;  /* 0x000000000000791b */ /* 0x01ffe20003800000 */
.L_x_4313:
[----:B------:R-:W-:Y:S05]  /*122c0*/  BSYNC B0 ;  /* 0x0000000000007941 */ /* 0x000fea0003800000 */
.L_x_4312:
[----:B------:R-:W-:Y:S01]  /*122d0*/  IMAD.MOV.U32 R7, RZ, RZ, R14 ;  /* 0x000000ffff077224 */ /* 0x000fe200078e000e */
[----:B------:R-:W-:Y:S06]  /*122e0*/  BRA `(.L_x_4256) ;  /* 0xffffffe400907947 */ /* 0x000fec000383ffff */
.L_x_4260:
[----:B-1----:R1:W3:Y:S02]  /*122f0*/  SYNCS.PHASECHK.TRANS64.TRYWAIT P0, [R0+URZ+0x32420], R3 ;  /* 0x03242003000075a7 */ /* 0x0022e4000800017f */
[----:B---3--:R-:W-:Y:S05]  /*12300*/  @!P0 NANOSLEEP.SYNCS 0x989680 ;  /* 0x009896800000895d */ /* 0x008fea0003900000 */
[----:B------:R-:W3:Y:S02]  /*12310*/  @!P0 SYNCS.PHASECHK.TRANS64 P0, [R0+URZ+0x32420], R3 ;  /* 0x03242003000085a7 */ /* 0x000ee4000800007f */
[----:B---3--:R-:W-:Y:S05]  /*12320*/  @!P0 BRA `(.L_x_4260) ;  /* 0xfffffffc00f08947 */ /* 0x008fea000383ffff */
[----:B------:R-:W-:Y:S05]  /*12330*/  BRA `(.L_x_4314) ;  /* 0xffffffec00047947 */ /* 0x000fea000383ffff */
.L_x_4261:
[----:B--2---:R-:W2:Y:S01]  /*12340*/  S2R R2, SR_TID.X ;  /* 0x0000000000027919 */ /* 0x004ea20000002100 */
        /* <DEDUP_REMOVED lines=10> */
.L_x_4316:
[----:B------:R-:W-:Y:S05]  /*123f0*/  BSYNC B0 ;  /* 0x0000000000007941 */ /* 0x000fea0003800000 */
.L_x_4315:
[----:B------:R-:W-:Y:S05]  /*12400*/  BRA `(.L_x_4317) ;  /* 0xffffffe800e87947 */ /* 0x000fea000383ffff */
.L_x_4264:
[----:B------:R-:W-:Y:S01]  /*12410*/  BSSY B1, `(.L_x_4318) ;  /* 0x0000006000017945 */ /* 0x000fe20003800000 */
[----:B------:R-:W-:-:S07]  /*12420*/  IMAD.MOV.U32 R15, RZ, RZ, -0x1 ;  /* 0xffffffffff0f7424 */ /* 0x000fce00078e00ff */
[----:B012---:R-:W-:Y:S05]  /*12430*/  WARPSYNC.COLLECTIVE R15, `(.L_x_4319) ;  /* 0x000000000f0c7348 */ /* 0x007fea0003c00000 */
[----:B------:R-:W-:Y:S02]  /*12440*/  ELECT P6, UR62, PT ;  /* 0x00000000003e782f */ /* 0x000fe400038c0000 */
[----:B------:R-:W-:Y:S01]  /*12450*/  MOV R14, UR62 ;  /* 0x0000003e000e7c02 */ /* 0x000fe20008000f00 */
[----:B012---:R-:W-:Y:S10]  /*12460*/  ENDCOLLECTIVE ;  /* 0x000000000000791b */ /* 0x007ff40003800000 */
.L_x_4319:
[----:B------:R-:W-:Y:S05]  /*12470*/  BSYNC B1 ;  /* 0x0000000000017941 */ /* 0x000fea0003800000 */
.L_x_4318:
[----:B------:R-:W-:Y:S05]  /*12480*/  BRA `(.L_x_4320) ;  /* 0xffffffe800e07947 */ /* 0x000fea000383ffff */
.L_x_4266:
[----:B-1----:R1:W2:Y:S02]  /*12490*/  SYNCS.PHASECHK.TRANS64.TRYWAIT P0, [R6+URZ], R5 ;  /* 0x00000005060075a7 */ /* 0x0022a4000800017f */
[----:B--2---:R-:W-:Y:S05]  /*124a0*/  @!P0 NANOSLEEP.SYNCS 0x989680 ;  /* 0x009896800000895d */ /* 0x004fea0003900000 */
[----:B------:R-:W2:Y:S02]  /*124b0*/  @!P0 SYNCS.PHASECHK.TRANS64 P0, [R6+URZ], R5 ;  /* 0x00000005060085a7 */ /* 0x000ea4000800007f */
[----:B--2---:R-:W-:Y:S05]  /*124c0*/  @!P0 BRA `(.L_x_4266) ;  /* 0xfffffffc00f08947 */ /* 0x004fea000383ffff */
[----:B------:R-:W-:Y:S05]  /*124d0*/  BRA `(.L_x_4321) ;  /* 0xffffffec00247947 */ /* 0x000fea000383ffff */
.L_x_4267:
[----:B--2---:R2:W3:Y:S02]  /*124e0*/  SYNCS.PHASECHK.TRANS64.TRYWAIT P0, [R7+URZ], R2 ;  /* 0x00000002070075a7 */ /* 0x0044e4000800017f */
[----:B---3--:R-:W-:Y:S05]  /*124f0*/  @!P0 NANOSLEEP.SYNCS 0x989680 ;  /* 0x009896800000895d */ /* 0x008fea0003900000 */
[----:B------:R-:W3:Y:S02]  /*12500*/  @!P0 SYNCS.PHASECHK.TRANS64 P0, [R7+URZ], R2 ;  /* 0x00000002070085a7 */ /* 0x000ee4000800007f */
[----:B---3--:R-:W-:Y:S05]  /*12510*/  @!P0 BRA `(.L_x_4267) ;  /* 0xfffffffc00f08947 */ /* 0x008fea000383ffff */
[----:B------:R-:W-:Y:S05]  /*12520*/  BRA `(.L_x_4322) ;  /* 0xffffffec00187947 */ /* 0x000fea000383ffff */
.L_x_4269:
[----:B---3--:R3:W4:Y:S02]  /*12530*/  SYNCS.PHASECHK.TRANS64.TRYWAIT P0, [R4+URZ], R5 ;  /* 0x00000005040075a7 */ /* 0x008724000800017f */
[----:B----4-:R-:W-:Y:S05]  /*12540*/  @!P0 NANOSLEEP.SYNCS 0x989680 ;  /* 0x009896800000895d */ /* 0x010fea0003900000 */
[----:B------:R-:W4:Y:S02]  /*12550*/  @!P0 SYNCS.PHASECHK.TRANS64 P0, [R4+URZ], R5 ;  /* 0x00000005040085a7 */ /* 0x000f24000800007f */
[----:B----4-:R-:W-:Y:S05]  /*12560*/  @!P0 BRA `(.L_x_4269) ;  /* 0xfffffffc00f08947 */ /* 0x010fea000383ffff */
[----:B------:R-:W-:Y:S05]  /*12570*/  BRA `(.L_x_4323) ;  /* 0xffffffec00207947 */ /* 0x000fea000383ffff */
.L_x_4324:
        /* <DEDUP_REMOVED lines=16> */
.L_x_4733:


//--------------------- .text._ZN7cutlass13device_kernelIN5flash11enable_sm90INS1_16FlashAttnFwdSm90INS1_25CollectiveMainloopFwdSm90ILi2EN4cute5tupleIJNS5_1CILi1EEES8_S8_EEENS6_IJNS7_ILi128EEENS7_ILi96EEENS7_ILi64EEEEEELi256ENS_6half_tEfNS_4arch4Sm90ELb1ELb0ELb0ELb1ELb0ELb1ELb1ELb1ELb0ELb0ELb0ELb0EEENS1_21CollectiveEpilogueFwdINS6_IJSA_NS7_ILi256EEESB_EEES9_SE_SG_Li256ELb1ELb0ELb0ELb0EEENS1_36VarlenDynamicPersistentTileSchedulerILi128ELi96ELi256ELi32ELb0ELb0ELb1ELb1ELb1ELb1EEEEEEEEEvNT_6ParamsE --------------------------
	.section	.text._ZN7cutlass13device_kernelIN5flash11enable_sm90INS1_16FlashAttnFwdSm90INS1_25CollectiveMainloopFwdSm90ILi2EN4cute5tupleIJNS5_1CILi1EEES8_S8_EEENS6_IJNS7_ILi128EEENS7_ILi96EEENS7_ILi64EEEEEELi256ENS_6half_tEfNS_4arch4Sm90ELb1ELb0ELb0ELb1ELb0ELb1ELb1ELb1ELb0ELb0ELb0ELb0EEENS1_21CollectiveEpilogueFwdINS6_IJSA_NS7_ILi256EEESB_EEES9_SE_SG_Li256ELb1ELb0ELb0ELb0EEENS1_36VarlenDynamicPersistentTileSchedulerILi128ELi96ELi256ELi32ELb0ELb0ELb1ELb1ELb1ELb1EEEEEEEEEvNT_6ParamsE,"ax",@progbits
	.align	128
.text._ZN7cutlass13device_kernelIN5flash11enable_sm90INS1_16FlashAttnFwdSm90INS1_25CollectiveMainloopFwdSm90ILi2EN4cute5tupleIJNS5_1CILi1EEES8_S8_EEENS6_IJNS7_ILi128EEENS7_ILi96EEENS7_ILi64EEEEEELi256ENS_6half_tEfNS_4arch4Sm90ELb1ELb0ELb0ELb1ELb0ELb1ELb1ELb1ELb0ELb0ELb0ELb0EEENS1_21CollectiveEpilogueFwdINS6_IJSA_NS7_ILi256EEESB_EEES9_SE_SG_Li256ELb1ELb0ELb0ELb0EEENS1_36VarlenDynamicPersistentTileSchedulerILi128ELi96ELi256ELi32ELb0ELb0ELb1ELb1ELb1ELb1EEEEEEEEEvNT_6ParamsE:
        .type           _ZN7cutlass13device_kernelIN5flash11enable_sm90INS1_16FlashAttnFwdSm90INS1_25CollectiveMainloopFwdSm90ILi2EN4cute5tupleIJNS5_1CILi1EEES8_S8_EEENS6_IJNS7_ILi128EEENS7_ILi96EEENS7_ILi64EEEEEELi256ENS_6half_tEfNS_4arch4Sm90ELb1ELb0ELb0ELb1ELb0ELb1ELb1ELb1ELb0ELb0ELb0ELb0EEENS1_21CollectiveEpilogueFwdINS6_IJSA_NS7_ILi256EEESB_EEES9_SE_SG_Li256ELb1ELb0ELb0ELb0EEENS1_36VarlenDynamicPersistentTileSchedulerILi128ELi96ELi256ELi32ELb0ELb0ELb1ELb1ELb1ELb1EEEEEEEEEvNT_6ParamsE,@function
        .size           _ZN7cutlass13device_kernelIN5flash11enable_sm90INS1_16FlashAttnFwdSm90INS1_25CollectiveMainloopFwdSm90ILi2EN4cute5tupleIJNS5_1CILi1EEES8_S8_EEENS6_IJNS7_ILi128EEENS7_ILi96EEENS7_ILi64EEEEEELi256ENS_6half_tEfNS_4arch4Sm90ELb1ELb0ELb0ELb1ELb0ELb1ELb1ELb1ELb0ELb0ELb0ELb0EEENS1_21CollectiveEpilogueFwdINS6_IJSA_NS7_ILi256EEESB_EEES9_SE_SG_Li256ELb1ELb0ELb0ELb0EEENS1_36VarlenDynamicPersistentTileSchedulerILi128ELi96ELi256ELi32ELb0ELb0ELb1ELb1ELb1ELb1EEEEEEEEEvNT_6ParamsE,(.L_x_4734 - _ZN7cutlass13device_kernelIN5flash11enable_sm90INS1_16FlashAttnFwdSm90INS1_25CollectiveMainloopFwdSm90ILi2EN4cute5tupleIJNS5_1CILi1EEES8_S8_EEENS6_IJNS7_ILi128EEENS7_ILi96EEENS7_ILi64EEEEEELi256ENS_6half_tEfNS_4arch4Sm90ELb1ELb0ELb0ELb1ELb0ELb1ELb1ELb1ELb0ELb0ELb0ELb0EEENS1_21CollectiveEpilogueFwdINS6_IJSA_NS7_ILi256EEESB_EEES9_SE_SG_Li256ELb1ELb0ELb0ELb0EEENS1_36VarlenDynamicPersistentTileSchedulerILi128ELi96ELi256ELi32ELb0ELb0ELb1ELb1ELb1ELb1EEEEEEEEEvNT_6ParamsE)
        .other          _ZN7cutlass13device_kernelIN5flash11enable_sm90INS1_16FlashAttnFwdSm90INS1_25CollectiveMainloopFwdSm90ILi2EN4cute5tupleIJNS5_1CILi1EEES8_S8_EEENS6_IJNS7_ILi128EEENS7_ILi96EEENS7_ILi64EEEEEELi256ENS_6half_tEfNS_4arch4Sm90ELb1ELb0ELb0ELb1ELb0ELb1ELb1ELb1ELb0ELb0ELb0ELb0EEENS1_21CollectiveEpilogueFwdINS6_IJSA_NS7_ILi256EEESB_EEES9_SE_SG_Li256ELb1ELb0ELb0ELb0EEENS1_36VarlenDynamicPersistentTileSchedulerILi128ELi96ELi256ELi32ELb0ELb0ELb1ELb1ELb1ELb1EEEEEEEEEvNT_6ParamsE,@"STO_CUDA_ENTRY STV_DEFAULT"
_ZN7cutlass13device_kernelIN5flash11enable_sm90INS1_16FlashAttnFwdSm90INS1_25CollectiveMainloopFwdSm90ILi2EN4cute5tupleIJNS5_1CILi1EEES8_S8_EEENS6_IJNS7_ILi128EEENS7_ILi96EEENS7_ILi64EEEEEELi256ENS_6half_tEfNS_4arch4Sm90ELb1ELb0ELb0ELb1ELb0ELb1ELb1ELb1ELb0ELb0ELb0ELb0EEENS1_21CollectiveEpilogueFwdINS6_IJSA_NS7_ILi256EEESB_EEES9_SE_SG_Li256ELb1ELb0ELb0ELb0EEENS1_36VarlenDynamicPersistentTileSchedulerILi128ELi96ELi256ELi32ELb0ELb0ELb1ELb1ELb1ELb1EEEEEEEEEvNT_6ParamsE:
        /* <DEDUP_REMOVED lines=29> */
.L_x_4326:
[----:B------:R-:W-:Y:S05]  /*01d0*/  BSYNC B0 ;  /* 0x0000000000007941 */ /* 0x000fea0003800000 */
.L_x_4325:
[----:B------:R-:W-:Y:S01]  /*01e0*/  VOTEU.ANY UP0, P0 ;  /* 0x00000000003f7886 */ /* 0x000fe20000000100 */
[----:B------:R-:W0:Y:S01]  /*01f0*/  SHFL.IDX PT, R2, R0, RZ, 0x1f ;  /* 0x00001fff00027589 */ /* 0x000e2200000e0000 */
[----:B------:R-:W-:Y:S01]  /*0200*/  UMOV UR4, 0x1 ;  /* 0x0000000100047882 */ /* 0x000fe20000000000 */
[----:B------:R-:W-:Y:S01]  /*0210*/  UMOV UR7, 0x100 ;  /* 0x0000010000077882 */ /* 0x000fe20000000000 */
[----:B------:R-:W-:Y:S01]  /*0220*/  VOTEU.ANY UP1, P0 ;  /* 0x00000000003f7886 */ /* 0x000fe20000020100 */
[----:B------:R-:W1:Y:S01]  /*0230*/  @UP0 S2UR UR8, SR_CgaCtaId ;  /* 0x00000000000809c3 */ /* 0x000e620000008800 */
[----:B------:R-:W-:Y:S01]  /*0240*/  @UP0 UMOV UR6, 0x400 ;  /* 0x0000040000060882 */ /* 0x000fe20000000000 */
[----:B------:R-:W-:-:S04]  /*0250*/  @UP0 UIADD3 UR4, -UR4, 0x100000, URZ ;  /* 0x0010000004040890 */ /* 0x000fc8000fffe13f */
[----:B------:R-:W-:Y:S02]  /*0260*/  @UP0 USHF.L.U32 UR5, UR4, 0xb, URZ ;  /* 0x0000000b04050899 */ /* 0x000fe4000800063f */
[----:B------:R-:W-:Y:S01]  /*0270*/  @UP0 USHF.L.U32 UR4, UR4, 0x1, URZ ;  /* 0x0000000104040899 */ /* 0x000fe2000800063f */
[----:B------:R-:W-:Y:S01]  /*0280*/  SHF.R.U32.HI R3, RZ, 0x7, R3 ;  /* 0x00000007ff037819 */ /* 0x000fe20000011603 */
[----:B------:R-:W-:Y:S01]  /*0290*/  VOTEU.ANY UP2, P0 ;  /* 0x00000000003f7886 */ /* 0x000fe20000040100 */
[----:B0-----:R-:W-:-:S03]  /*02a0*/  ISETP.NE.AND P1, PT, R2, RZ, PT ;  /* 0x000000ff0200720c */ /* 0x001fc60003f25270 */
[----:B------:R0:W2:Y:S01]  /*02b0*/  SHFL.IDX PT, R2, R3, RZ, 0x1f ;  /* 0x00001fff03027589 */ /* 0x0000a200000e0000 */
[----:B-1----:R-:W-:Y:S02]  /*02c0*/  @UP0 ULEA UR8, UR8, UR6, 0x18 ;  /* 0x0000000608080291 */ /* 0x002fe4000f8ec03f */
[----:B------:R-:W-:-:S04]  /*02d0*/  @UP0 UIADD3 UR6, -UR7, 0x100000, URZ ;  /* 0x0010000007060890 */ /* 0x000fc8000fffe13f */
[----:B------:R-:W-:Y:S02]  /*02e0*/  @UP0 USHF.L.U32 UR7, UR6, 0xb, URZ ;  /* 0x0000000b06070899 */ /* 0x000fe4000800063f */
[----:B------:R-:W-:Y:S01]  /*02f0*/  @UP0 USHF.L.U32 UR6, UR6, 0x1, URZ ;  /* 0x0000000106060899 */ /* 0x000fe2000800063f */
[----:B------:R-:W-:Y:S01]  /*0300*/  VOTEU.ANY UP0, P0 ;  /* 0x00000000003f7886 */ /* 0x000fe20000000100 */
[----:B------:R-:W1:Y:S04]  /*0310*/  FENCE.VIEW.ASYNC.S ;  /* 0x00000000000073c6 */ /* 0x000e680000000000 */
[----:B-1----:R0:W1:Y:S01]  /*0320*/  @UP0 SYNCS.EXCH.64 URZ, [UR8+0x32400], UR4 ;  /* 0x03240004083f05b2 */ /* 0x0020620008000100 */
[----:B------:R0:W3:Y:S05]  /*0330*/  @UP1 SYNCS.EXCH.64 URZ, [UR8+0x32410], UR4 ;  /* 0x03241004083f15b2 */ /* 0x0000ea0008000100 */
[----:B------:R0:W4:Y:S02]  /*0340*/  @UP2 SYNCS.EXCH.64 URZ, [UR8+0x32420], UR6 ;  /* 0x03242006083f25b2 */ /* 0x0001240008000100 */
        /* <DEDUP_REMOVED lines=19> */
.L_x_4327:
        /* <DEDUP_REMOVED lines=22> */
.L_x_4328:
        /* <DEDUP_REMOVED lines=18> */
.L_x_4329:
        /* <DEDUP_REMOVED lines=22> */
.L_x_4330:
        /* <DEDUP_REMOVED lines=22> */
.L_x_4331:
        /* <DEDUP_REMOVED lines=9> */
.L_x_4334:
[----:B------:R-:W-:-:S08]  /*0a50*/  NOP ;  /* 0x0000000000007918 */ /* 0x000fd00000000000 */
[----:B------:R-:W0:Y:S02]  /*0a60*/  USETMAXREG.TRY_ALLOC.CTAPOOL UP0, 0xf0 ;  /* 0x000000f0000079c8 */ /* 0x000e240008000600 */
[----:B0-----:R-:W-:-:S13]  /*0a70*/  PLOP3.LUT P0, PT, PT, PT, UP0, 0x80, 0x0 ;  /* 0x000000000000781c */ /* 0x001fda0003f0f008 */
[----:B------:R-:W-:Y:S05]  /*0a80*/  @!P0 BRA `(.L_x_4334) ;  /* 0xfffffffc00f08947 */ /* 0x000fea000383ffff */
[----:B------:R-:W3:Y:S01]  /*0a90*/  LDL.LU R0, [R1] ;  /* 0x0000000001007983 */ /* 0x000ee20000300800 */
[----:B--2---:R-:W0:Y:S01]  /*0aa0*/  S2R R2, SR_TID.X ;  /* 0x0000000000027919 */ /* 0x004e220000002100 */
        /* <DEDUP_REMOVED lines=12> */
[----:B---3--:R-:W-:-:S04]  /*0b70*/  LOP3.LUT R0, R0, 0xffffffef, RZ, 0xc0, !PT ;  /* 0xffffffef00007812 */ /* 0x008fc800078ec0ff */
[----:B------:R-:W-:-:S05]  /*0b80*/  @P0 LOP3.LUT R0, R0, 0x10, RZ, 0xfc, !PT ;  /* 0x0000001000000812 */ /* 0x000fca00078efcff */
[----:B------:R1:W-:Y:S01]  /*0b90*/  STL [R1], R0 ;  /* 0x0000000001007387 */ /* 0x0003e20000100800 */
[----:B0-----:R-:W-:-:S13]  /*0ba0*/  ISETP.GE.AND P0, PT, R227, UR4, PT ;  /* 0x00000004e3007c0c */ /* 0x001fda000bf06270 */
[----:B-1----:R-:W-:Y:S05]  /*0bb0*/  @P0 BRA `(.L_x_4335) ;  /* 0x00000198001c0947 */ /* 0x002fea0003800000 */
[----:B------:R-:W2:Y:S01]  /*0bc0*/  LDL.LU R13, [R1+0x34] ;  /* 0x00003400010d7983 */ /* 0x000ea20000300800 */
[----:B------:R-:W0:Y:S02]  /*0bd0*/  S2R R0, SR_TID.X ;  /* 0x0000000000007919 */ /* 0x000e240000002100 */
[----:B0-----:R-:W-:-:S05]  /*0be0*/  VIADD R12, R0, 0xffffff80 ;  /* 0xffffff80000c7836 */ /* 0x001fca0000000000 */
[----:B------:R-:W-:-:S04]  /*0bf0*/  SHF.R.S32.HI R0, RZ, 0x1f, R12 ;  /* 0x0000001fff007819 */ /* 0x000fc8000001140c */
[----:B------:R-:W-:-:S04]  /*0c00*/  LEA.HI R2, R0, R12, RZ, 0x7 ;  /* 0x0000000c00027211 */ /* 0x000fc800078f38ff */
[----:B------:R-:W-:-:S05]  /*0c10*/  LOP3.LUT R3, R2, 0xffffff80, RZ, 0xc0, !PT ;  /* 0xffffff8002037812 */ /* 0x000fca00078ec0ff */
[----:B------:R-:W-:-:S05]  /*0c20*/  IMAD.IADD R11, R12, 0x1, -R3 ;  /* 0x000000010c0b7824 */ /* 0x000fca00078e0a03 */
[----:B------:R-:W-:-:S04]  /*0c30*/  SHF.R.S32.HI R7, RZ, 0x1f, R11 ;  /* 0x0000001fff077819 */ /* 0x000fc8000001140b */
[----:B------:R-:W-:-:S04]  /*0c40*/  LEA.HI R8, R7, R11, RZ, 0x2 ;  /* 0x0000000b07087211 */ /* 0x000fc800078f10ff */
[--C-:B------:R-:W-:Y:S02]  /*0c50*/  SHF.R.S32.HI R4, RZ, 0x2, R8.reuse ;  /* 0x00000002ff047819 */ /* 0x100fe40000011408 */
[----:B------:R-:W-:-:S04]  /*0c60*/  SHF.R.S32.HI R3, RZ, 0x1f, R8 ;  /* 0x0000001fff037819 */ /* 0x000fc80000011408 */
[----:B------:R-:W-:Y:S02]  /*0c70*/  LEA.HI R5, R3, R4, RZ, 0x3 ;  /* 0x0000000403057211 */ /* 0x000fe400078f18ff */
[----:B------:R-:W-:Y:S02]  /*0c80*/  LEA.HI R3, R0, R12, RZ, 0x4 ;  /* 0x0000000c00037211 */ /* 0x000fe400078f20ff */
[----:B------:R-:W-:Y:S02]  /*0c90*/  LOP3.LUT R9, R5, 0xfffffff8, RZ, 0xc0, !PT ;  /* 0xfffffff805097812 */ /* 0x000fe400078ec0ff */
[----:B------:R-:W-:-:S03]  /*0ca0*/  SHF.R.S32.HI R6, RZ, 0x4, R3 ;  /* 0x00000004ff067819 */ /* 0x000fc60000011403 */
[----:B------:R-:W-:Y:S01]  /*0cb0*/  IMAD.IADD R10, R4, 0x1, -R9 ;  /* 0x00000001040a7824 */ /* 0x000fe200078e0a09 */
[C---:B------:R-:W-:Y:S02]  /*0cc0*/  LOP3.LUT R4, R3.reuse, 0x3fffff0, RZ, 0xc0, !PT ;  /* 0x03fffff003047812 */ /* 0x040fe400078ec0ff */
[----:B------:R-:W-:Y:S02]  /*0cd0*/  LEA.HI R5, R0, R12, RZ, 0x5 ;  /* 0x0000000c00057211 */ /* 0x000fe400078f28ff */
[----:B------:R-:W-:Y:S01]  /*0ce0*/  LEA.HI R3, R3, R6, RZ, 0x1 ;  /* 0x0000000603037211 */ /* 0x000fe200078f08ff */
[----:B------:R-:W-:Y:S01]  /*0cf0*/  IMAD.IADD R4, R12, 0x1, -R4 ;  /* 0x000000010c047824 */ /* 0x000fe200078e0a04 */
[----:B------:R-:W-:Y:S02]  /*0d00*/  SHF.R.S32.HI R16, RZ, 0x5, R5 ;  /* 0x00000005ff107819 */ /* 0x000fe40000011405 */
[----:B------:R-:W-:Y:S02]  /*0d10*/  LOP3.LUT R3, R3, 0x1ffffffe, RZ, 0xc0, !PT ;  /* 0x1ffffffe03037812 */ /* 0x000fe400078ec0ff */
[----:B------:R-:W-:Y:S01]  /*0d20*/  SHF.R.S32.HI R14, RZ, 0x7, R2 ;  /* 0x00000007ff0e7819 */ /* 0x000fe20000011402 */
[----:B------:R-:W-:Y:S01]  /*0d30*/  IMAD R4, R16, 0x10, R4 ;  /* 0x0000001010047824 */ /* 0x000fe200078e0204 */
[----:B------:R-:W-:Y:S01]  /*0d40*/  LEA.HI R7, R7, R11, RZ, 0x5 ;  /* 0x0000000b07077211 */ /* 0x000fe200078f28ff */
[----:B------:R-:W-:Y:S01]  /*0d50*/  IMAD.IADD R3, R6, 0x1, -R3 ;  /* 0x0000000106037824 */ /* 0x000fe200078e0a03 */
[----:B------:R-:W-:-:S02]  /*0d60*/  LEA.HI R2, R2, R14, RZ, 0x1 ;  /* 0x0000000e02027211 */ /* 0x000fc400078f08ff */
[----:B------:R-:W-:Y:S01]  /*0d70*/  SHF.R.S32.HI R7, RZ, 0x5, R7 ;  /* 0x00000005ff077819 */ /* 0x000fe20000011407 */
[----:B------:R-:W-:Y:S01]  /*0d80*/  IMAD R9, R4, 0x8, R3 ;  /* 0x0000000804097824 */ /* 0x000fe200078e0203 */
[----:B------:R-:W-:Y:S02]  /*0d90*/  LOP3.LUT R2, R2, 0x3fffffe, RZ, 0xc0, !PT ;  /* 0x03fffffe02027812 */ /* 0x000fe400078ec0ff */
[----:B------:R-:W-:Y:S02]  /*0da0*/  LEA.HI R3, R0, R12, RZ, 0x2 ;  /* 0x0000000c00037211 */ /* 0x000fe400078f10ff */
[----:B------:R-:W-:Y:S01]  /*0db0*/  LEA R7, R7, R10, 0x4 ;  /* 0x0000000a07077211 */ /* 0x000fe200078e20ff */
[----:B------:R-:W-:Y:S01]  /*0dc0*/  IMAD.IADD R2, R14, 0x1, -R2 ;  /* 0x000000010e027824 */ /* 0x000fe200078e0a02 */
[----:B------:R-:W-:-:S03]  /*0dd0*/  SHF.R.S32.HI R18, RZ, 0x2, R3 ;  /* 0x00000002ff127819 */ /* 0x000fc60000011403 */
[----:B------:R-:W-:Y:S02]  /*0de0*/  IMAD R2, R2, 0x40, R7 ;  /* 0x0000004002027824 */ /* 0x000fe400078e0207 */
[----:B------:R-:W-:Y:S01]  /*0df0*/  VIADD R7, R18, 0x40 ;  /* 0x0000004012077836 */ /* 0x000fe20000000000 */
[----:B------:R-:W-:Y:S02]  /*0e00*/  LOP3.LUT R4, R3, 0xfffffffc, RZ, 0xc0, !PT ;  /* 0xfffffffc03047812 */ /* 0x000fe400078ec0ff */
[----:B------:R-:W-:Y:S02]  /*0e10*/  LEA.HI R0, R0, R12, RZ, 0x3 ;  /* 0x0000000c00007211 */ /* 0x000fe400078f18ff */
[----:B------:R-:W-:Y:S01]  /*0e20*/  SHF.R.S32.HI R6, RZ, 0x1f, R7 ;  /* 0x0000001fff067819 */ /* 0x000fe20000011407 */
[----:B------:R-:W-:Y:S01]  /*0e30*/  IMAD.IADD R4, R12, 0x1, -R4 ;  /* 0x000000010c047824 */ /* 0x000fe200078e0a04 */
[----:B------:R-:W-:Y:S02]  /*0e40*/  SHF.R.S32.HI R3, RZ, 0x1f, R3 ;  /* 0x0000001fff037819 */ /* 0x000fe40000011403 */
[----:B------:R-:W-:-:S02]  /*0e50*/  LEA.HI R6, R6, R7, RZ, 0x3 ;  /* 0x0000000706067211 */ /* 0x000fc400078f18ff */
[----:B------:R-:W-:Y:S02]  /*0e60*/  SHF.L.U32 R5, R7, 0x6, RZ ;  /* 0x0000000607057819 */ /* 0x000fe400000006ff */
[----:B------:R-:W-:Y:S01]  /*0e70*/  SHF.R.S32.HI R14, RZ, 0x3, R0 ;  /* 0x00000003ff0e7819 */ /* 0x000fe20000011400 */
[----:B------:R-:W-:Y:S01]  /*0e80*/  IMAD.SHL.U32 R4, R4, 0x8, RZ ;  /* 0x0000000804047824 */ /* 0x000fe200078e00ff */
[----:B------:R-:W-:Y:S01]  /*0e90*/  LOP3.LUT R0, R0, 0x1ffffff8, RZ, 0xc0, !PT ;  /* 0x1ffffff800007812 */ /* 0x000fe200078ec0ff */
[----:B------:R-:W-:Y:S01]  /*0ea0*/  IMAD.SHL.U32 R6, R6, 0x40, RZ ;  /* 0x0000004006067824 */ /* 0x000fe200078e00ff */
[----:B------:R-:W-:Y:S02]  /*0eb0*/  LEA.HI R3, R3, R18, RZ, 0x3 ;  /* 0x0000001203037211 */ /* 0x000fe400078f18ff */
[----:B------:R-:W-:Y:S01]  /*0ec0*/  LOP3.LUT R5, R5, 0x1c0, RZ, 0xc0, !PT ;  /* 0x000001c005057812 */ /* 0x000fe200078ec0ff */
[----:B------:R-:W-:Y:S01]  /*0ed0*/  IMAD.IADD R0, R12, 0x1, -R0 ;  /* 0x000000010c007824 */ /* 0x000fe200078e0a00 */
[----:B------:R-:W-:-:S02]  /*0ee0*/  LOP3.LUT R3, R3, 0xfffffff8, RZ, 0xc0, !PT ;  /* 0xfffffff803037812 */ /* 0x000fc400078ec0ff */
[----:B------:R-:W-:Y:S02]  /*0ef0*/  LOP3.LUT R4, R5, 0x38, R4, 0xf8, !PT ;  /* 0x0000003805047812 */ /* 0x000fe400078ef804 */
[----:B------:R-:W-:Y:S02]  /*0f00*/  SHF.R.U32.HI R7, RZ, 0x3, R5 ;  /* 0x00000003ff077819 */ /* 0x000fe40000011605 */
[----:B------:R-:W-:Y:S01]  /*0f10*/  LOP3.LUT R5, R6, 0xfffffe00, RZ, 0xc0, !PT ;  /* 0xfffffe0006057812 */ /* 0x000fe200078ec0ff */
[----:B------:R-:W-:Y:S01]  /*0f20*/  IMAD.SHL.U32 R219, R0, 0x8, RZ ;  /* 0x0000000800db7824 */ /* 0x000fe200078e00ff */
[----:B------:R-:W-:Y:S01]  /*0f30*/  LOP3.LUT R8, R8, 0x7ffffffc, RZ, 0xc0, !PT ;  /* 0x7ffffffc08087812 */ /* 0x000fe200078ec0ff */
[----:B------:R-:W-:Y:S01]  /*0f40*/  IMAD.IADD R0, R18, 0x1, -R3 ;  /* 0x0000000112007824 */ /* 0x000fe200078e0a03 */
[----:B------:R-:W-:Y:S01]  /*0f50*/  STL [R1+0x30], R2 ;  /* 0x0000300201007387 */ /* 0x000fe20000100800 */
[----:B------:R-:W-:-:S03]  /*0f60*/  LOP3.LUT R4, R5, R4, R7, 0xf6, !PT ;  /* 0x0000000405047212 */ /* 0x000fc600078ef607 */
[----:B------:R-:W-:Y:S04]  /*0f70*/  STL [R1+0x44], RZ ;  /* 0x000044ff01007387 */ /* 0x000fe80000100800 */
[----:B------:R-:W-:Y:S01]  /*0f80*/  STL [R1+0x20], R14 ;  /* 0x0000200e01007387 */ /* 0x000fe20000100800 */
[----:B------:R-:W-:-:S03]  /*0f90*/  IMAD.SHL.U32 R3, R9, 0x8, RZ ;  /* 0x0000000809037824 */ /* 0x000fc600078e00ff */
[----:B------:R0:W-:Y:S04]  /*0fa0*/  STL [R1+0x28], R5 ;  /* 0x0000280501007387 */ /* 0x0001e80000100800 */
[----:B------:R1:W-:Y:S01]  /*0fb0*/  STL [R1+0x4c], R0 ;  /* 0x00004c0001007387 */ /* 0x0003e20000100800 */
[----:B0-----:R-:W-:Y:S02]  /*0fc0*/  IMAD.IADD R5, R11, 0x1, -R8 ;  /* 0x000000010b057824 */ /* 0x001fe400078e0a08 */
[----:B-1----:R-:W-:-:S03]  /*0fd0*/  IMAD R0, R4, 0x2, R17 ;  /* 0x0000000204007824 */ /* 0x002fc600078e0211 */
[----:B------:R0:W-:Y:S04]  /*0fe0*/  STL [R1+0x2c], R5 ;  /* 0x00002c0501007387 */ /* 0x0001e80000100800 */
[----:B------:R0:W-:Y:S04]  /*0ff0*/  STL [R1+0x54], R0 ;  /* 0x0000540001007387 */ /* 0x0001e80000100800 */
[----:B------:R0:W-:Y:S01]  /*1000*/  STL [R1+0x58], R3 ;  /* 0x0000580301007387 */ /* 0x0001e20000100800 */
[----:B------:R-:W-:Y:S02]  /*1010*/  IMAD.MOV.U32 R16, RZ, RZ, RZ ;  /* 0x000000ffff107224 */ /* 0x000fe400078e00ff */
[----:B------:R-:W-:-:S02]  /*1020*/  IMAD.MOV.U32 R22, RZ, RZ, RZ ;  /* 0x000000ffff167224 */ /* 0x000fc400078e00ff */
[----:B------:R-:W-:Y:S02]  /*1030*/  IMAD.MOV.U32 R19, RZ, RZ, RZ ;  /* 0x000000ffff137224 */ /* 0x000fe400078e00ff */
[----:B------:R-:W-:Y:S01]  /*1040*/  IMAD.MOV.U32 R2, RZ, RZ, RZ ;  /* 0x000000ffff027224 */ /* 0x000fe200078e00ff */
[----:B0-2---:R-:W-:-:S07]  /*1050*/  LOP3.LUT R218, R13, 0x1, RZ, 0xfc, !PT ;  /* 0x000000010dda7812 */ /* 0x005fce00078efcff */
.L_x_4491:
[----:B0-2--5:R-:W0:Y:S02]  /*1060*/  LDC.64 R4, c[0x0][0xd60] ;  /* 0x00035800ff047b82 */ /* 0x025e240000000a00 */
[----:B0-----:R-:W-:-:S05]  /*1070*/  IMAD.WIDE R4, R227, 0x4, R4 ;  /* 0x00000004e3047825 */ /* 0x001fca00078e0204 */
[----:B------:R-:W2:Y:S01]  /*1080*/  LDG.E R0, desc[UR52][R4.64] ;  /* 0x0000003404007981 */ /* 0x000ea2000c1e1900 */
[----:B------:R-:W-:Y:S05]  /*1090*/  YIELD ;  /* 0x0000000000007946 */ /* 0x000fea0003800000 */
[----:B------:R-:W-:Y:S01]  /*10a0*/  ULDC.64 UR4, c[0x0][0xb20] ;  /* 0x0002c80000047ab9 */ /* 0x000fe20000000a00 */
[----:B------:R-:W-:Y:S01]  /*10b0*/  ULDC.64 UR8, c[0x0][0xb10] ;  /* 0x0002c40000087ab9 */ /* 0x000fe20000000a00 */
[----:B------:R-:W-:Y:S01]  /*10c0*/  ISETP.NE.U32.AND P1, PT, RZ, UR4, PT ;  /* 0x00000004ff007c0c */ /* 0x000fe2000bf25070 */
[----:B------:R-:W-:Y:S01]  /*10d0*/  ULDC.64 UR6, c[0x0][0xb00] ;  /* 0x0002c00000067ab9 */ /* 0x000fe20000000a00 */
[----:B---3--:R-:W-:Y:S01]  /*10e0*/  IMAD.MOV.U32 R27, RZ, RZ, RZ ;  /* 0x000000ffff1b7224 */ /* 0x008fe200078e00ff */
[----:B------:R-:W-:-:S02]  /*10f0*/  ISETP.NE.U32.AND P0, PT, RZ, UR6, PT ;  /* 0x00000006ff007c0c */ /* 0x000fc4000bf05070 */
[----:B------:R-:W-:Y:S02]  /*1100*/  ISETP.NE.AND.EX P1, PT, RZ, UR5, PT, P1 ;  /* 0x00000005ff007c0c */ /* 0x000fe4000bf25310 */
[----:B------:R-:W-:Y:S02]  /*1110*/  ISETP.NE.AND.EX P0, PT, RZ, UR7, PT, P0 ;  /* 0x00000007ff007c0c */ /* 0x000fe4000bf05300 */
[----:B--2---:R-:W-:Y:S01]  /*1120*/  SHF.R.S32.HI R3, RZ, 0x1f, R0 ;  /* 0x0000001fff037819 */ /* 0x004fe20000011400 */
[----:B------:R-:W-:Y:S08]  /*1130*/  STL [R1+0x40], R0 ;  /* 0x0000400001007387 */ /* 0x000ff00000100800 */
[C---:B----4-:R-:W-:Y:S01]  /*1140*/  @P1 LEA R6, P2, R0.reuse, UR4, 0x2 ;  /* 0x0000000400061c11 */ /* 0x050fe2000f8410ff */
[C---:B------:R-:W-:Y:S01]  /*1150*/  IMAD.SHL.U32 R28, R0.reuse, 0x4, RZ ;  /* 0x00000004001c7824 */ /* 0x040fe200078e00ff */
[C-C-:B------:R-:W-:Y:S01]  /*1160*/  SHF.L.U64.HI R26, R0.reuse, 0x2, R3.reuse ;  /* 0x00000002001a7819 */ /* 0x140fe20000010203 */
[----:B------:R0:W-:Y:S01]  /*1170*/  STL [R1+0x50], R3 ;  /* 0x0000500301007387 */ /* 0x0001e20000100800 */
[----:B------:R-:W-:-:S02]  /*1180*/  @P1 LEA.HI.X R7, R0, UR5, R3, 0x2, P2 ;  /* 0x0000000500071c11 */ /* 0x000fc400090f1403 */
[----:B------:R-:W-:Y:S01]  /*1190*/  ISETP.NE.U32.AND P2, PT, RZ, UR8, PT ;  /* 0x00000008ff007c0c */ /* 0x000fe2000bf45070 */
[----:B------:R-:W-:Y:S01]  /*11a0*/  ULDC UR4, c[0x0][0x288] ;  /* 0x0000a20000047ab9 */ /* 0x000fe20000000800 */
[----:B------:R-:W-:Y:S01]  /*11b0*/  IADD3 R8, P3, R28, UR6, RZ ;  /* 0x000000061c087c10 */ /* 0x000fe2000ff7e0ff */
[----:B-1----:R1:W-:Y:S01]  /*11c0*/  STL [R1+0x38], R28 ;  /* 0x0000381c01007387 */ /* 0x0023e20000100800 */
[----:B------:R-:W-:Y:S02]  /*11d0*/  ISETP.NE.AND.EX P2, PT, RZ, UR9, PT, P2 ;  /* 0x00000009ff007c0c */ /* 0x000fe4000bf45320 */
[----:B0-----:R-:W-:Y:S01]  /*11e0*/  MOV R3, RZ ;  /* 0x000000ff00037202 */ /* 0x001fe20000000f00 */
[----:B------:R-:W-:Y:S01]  /*11f0*/  IMAD.U32 R224, RZ, RZ, UR4 ;  /* 0x00000004ffe07e24 */ /* 0x000fe2000f8e00ff */
[----:B------:R-:W-:Y:S01]  /*1200*/  IADD3.X R9, R26, UR7, RZ, P3, !PT ;  /* 0x000000071a097c10 */ /* 0x000fe20009ffe4ff */
[----:B------:R-:W-:Y:S01]  /*1210*/  ULDC.64 UR4, c[0x0][0x3f8] ;  /* 0x0000fe0000047ab9 */ /* 0x000fe20000000a00 */
[----:B------:R1:W-:Y:S04]  /*1220*/  STL [R1+0x3c], R26 ;  /* 0x00003c1a01007387 */ /* 0x0003e80000100800 */
[----:B------:R1:W5:Y:S03]  /*1230*/  @P1 LDG.E R3, desc[UR52][R6.64] ;  /* 0x0000003406031981 */ /* 0x000366000c1e1900 */
[----:B------:R-:W-:Y:S01]  /*1240*/  @P2 IADD3 R4, P1, R28, UR8, RZ ;  /* 0x000000081c042c10 */ /* 0x000fe2000ff3e0ff */
[----:B------:R1:W5:Y:S03]  /*1250*/  @P0 LDG.E R27, desc[UR52][R8.64] ;  /* 0x00000034081b0981 */ /* 0x000366000c1e1900 */
[----:B------:R-:W-:-:S05]  /*1260*/  @P2 IADD3.X R5, R26, UR9, RZ, P1, !PT ;  /* 0x000000091a052c10 */ /* 0x000fca0008ffe4ff */
[----:B------:R1:W5:Y:S01]  /*1270*/  @P2 LDG.E R224, desc[UR52][R4.64] ;  /* 0x0000003404e02981 */ /* 0x000362000c1e1900 */
[----:B------:R-:W-:Y:S01]  /*1280*/  UISETP.NE.U32.AND UP0, UPT, UR4, URZ, UPT ;  /* 0x0000003f0400728c */ /* 0x000fe2000bf05070 */
[----:B------:R-:W-:Y:S02]  /*1290*/  IMAD.MOV.U32 R25, RZ, RZ, R0 ;  /* 0x000000ffff197224 */ /* 0x000fe400078e0000 */
        /* <DEDUP_REMOVED lines=8> */
[----:B-1----:R-:W-:Y:S06]  /*1320*/  @P2 BRA `(.L_x_4336) ;  /* 0x0000000000242947 */ /* 0x002fec0003800000 */
        /* <DEDUP_REMOVED lines=9> */
.L_x_4336:
[----:B------:R-:W-:Y:S01]  /*13c0*/  ULDC.64 UR4, c[0x0][0xb18] ;  /* 0x0002c60000047ab9 */ /* 0x000fe20000000a00 */
[----:B------:R0:W-:Y:S01]  /*13d0*/  STL [R1+0x48], R225 ;  /* 0x000048e101007387 */ /* 0x0001e20000100800 */
[----:B------:R-:W-:-:S03]  /*13e0*/  ISETP.NE.U32.AND P1, PT, RZ, UR4, PT ;  /* 0x00000004ff007c0c */ /* 0x000fc6000bf25070 */
[----:B------:R0:W-:Y:S01]  /*13f0*/  STL [R1+0x34], R226 ;  /* 0x000034e201007387 */ /* 0x0001e20000100800 */
[----:B------:R-:W-:-:S13]  /*1400*/  ISETP.NE.AND.EX P1, PT, RZ, UR5, PT, P1 ;  /* 0x00000005ff007c0c */ /* 0x000fda000bf25310 */
[----:B0-----:R-:W-:Y:S05]  /*1410*/  @!P1 BRA `(.L_x_4337) ;  /* 0x0000000000109947 */ /* 0x001fea0003800000 */
[----:B------:R-:W-:-:S04]  /*1420*/  IADD3 R4, P0, R28, UR4, RZ ;  /* 0x000000041c047c10 */ /* 0x000fc8000ff1e0ff */
[----:B------:R-:W-:-:S05]  /*1430*/  IADD3.X R5, R26, UR5, RZ, P0, !PT ;  /* 0x000000051a057c10 */ /* 0x000fca00087fe4ff */
[----:B------:R0:W5:Y:S01]  /*1440*/  LDG.E R24, desc[UR52][R4.64] ;  /* 0x0000003404187981 */ /* 0x000162000c1e1900 */
[----:B------:R-:W-:Y:S05]  /*1450*/  BRA `(.L_x_4338) ;  /* 0x0000000000107947 */ /* 0x000fea0003800000 */
.L_x_4337:
[----:B------:R-:W-:Y:S05]  /*1460*/  @!P0 BRA `(.L_x_4338) ;  /* 0x00000000000c8947 */ /* 0x000fea0003800000 */
[----:B------:R-:W2:Y:S04]  /*1470*/  LDG.E R5, desc[UR52][R8.64] ;  /* 0x0000003408057981 */ /* 0x000ea8000c1e1900 */
[----:B------:R-:W2:Y:S02]  /*1480*/  LDG.E R24, desc[UR52][R8.64+0x4] ;  /* 0x0000043408187981 */ /* 0x000ea4000c1e1900 */
[----:B--2---:R-:W-:-:S07]  /*1490*/  IMAD.IADD R24, R24, 0x1, -R5 ;  /* 0x0000000118187824 */ /* 0x004fce00078e0a05 */
.L_x_4338:
        /* <DEDUP_REMOVED lines=18> */
[----:B--2---:R-:W-:-:S05]  /*15c0*/  @P0 IADD3 R62, -R0, R9, RZ ;  /* 0x00000009003e0210 */ /* 0x004fca0007ffe1ff */
[----:B------:R-:W-:-:S04]  /*15d0*/  IMAD.IADD R8, R11, 0x1, R62 ;  /* 0x000000010b087824 */ /* 0x000fc800078e023e */
[C---:B------:R-:W-:Y:S01]  /*15e0*/  VIADD R0, R8.reuse, 0x5f ;  /* 0x0000005f08007836 */ /* 0x040fe20000000000 */
[----:B------:R-:W-:Y:S01]  /*15f0*/  IADD3 R3, R8, R3, -R224 ;  /* 0x0000000308037210 */ /* 0x000fe20007ffe8e0 */
[----:B------:R0:W-:Y:S02]  /*1600*/  STL [R1+0x10], R8 ;  /* 0x0000100801007387 */ /* 0x0001e40000100800 */
        /* <DEDUP_REMOVED lines=40> */
.L_x_4341:
[----:B------:R-:W-:Y:S05]  /*1890*/  BSYNC B6 ;  /* 0x0000000000067941 */ /* 0x000fea0003800000 */
.L_x_4340:
        /* <DEDUP_REMOVED lines=20> */
.L_x_4343:
[----:B------:R-:W-:Y:S05]  /*19e0*/  BSYNC B6 ;  /* 0x0000000000067941 */ /* 0x000fea0003800000 */
.L_x_4342:
        /* <DEDUP_REMOVED lines=8> */
[----:B------:R-:W-:-:S03]  /*1a70*/  SHF.R.S32.HI R97, RZ, 0x1f, R18 ;  /* 0x0000001fff617819 */ /* 0x000fc60000011412 */
[----:B------:R-:W3:Y:S06]  /*1a80*/  LDC.64 R48, c[0x0][0x3e8] ;  /* 0x0000fa00ff307b82 */ /* 0x000eec0000000a00 */
[----:B------:R-:W-:Y:S02]  /*1a90*/  @P0 IADD3 R4, P1, R28, UR4, RZ ;  /* 0x000000041c040c10 */ /* 0x000fe4000ff3e0ff */
[----:B------:R-:W4:Y:S02]  /*1aa0*/  LDC.64 R54, c[0x0][0x3d8] ;  /* 0x0000f600ff367b82 */ /* 0x000f240000000a00 */
[----:B------:R-:W-:Y:S01]  /*1ab0*/  @P0 IADD3.X R5, R26, UR5, RZ, P1, !PT ;  /* 0x000000051a050c10 */ /* 0x000fe20008ffe4ff */
[----:B------:R-:W-:-:S04]  /*1ac0*/  ULDC.64 UR4, c[0x0][0x2f8] ;  /* 0x0000be0000047ab9 */ /* 0x000fc80000000a00 */
[----:B------:R2:W3:Y:S01]  /*1ad0*/  @P0 LDG.E R25, desc[UR52][R4.64] ;  /* 0x0000003404190981 */ /* 0x0004e2000c1e1900 */
[----:B0-----:R-:W-:Y:S02]  /*1ae0*/  ISETP.NE.AND P0, PT, R0, 0x1, PT ;  /* 0x000000010000780c */ /* 0x001fe40003f05270 */
[----:B------:R-:W-:Y:S01]  /*1af0*/  SHF.R.S32.HI R24, RZ, 0x1f, R27 ;  /* 0x0000001fff187819 */ /* 0x000fe2000001141b */
[----:B------:R-:W0:Y:S04]  /*1b00*/  S2R R26, SR_TID.X ;  /* 0x00000000001a7919 */ /* 0x000e280000002100 */
[-C--:B-1----:R-:W-:Y:S02]  /*1b10*/  IMAD R6, R24, R42.reuse, RZ ;  /* 0x0000002a18067224 */ /* 0x082fe400078e02ff */
[----:B--2---:R-:W-:-:S04]  /*1b20*/  IMAD.WIDE.U32 R4, R27, R42, RZ ;  /* 0x0000002a1b047225 */ /* 0x004fc800078e00ff */
[----:B------:R-:W-:Y:S01]  /*1b30*/  VIADD R20, R20, 0xffffff80 ;  /* 0xffffff8014147836 */ /* 0x000fe20000000000 */
[----:B------:R-:W1:Y:S04]  /*1b40*/  @P0 LDC R3, c[0x0][0x42c] ;  /* 0x00010b00ff030b82 */ /* 0x000e680000000800 */
[----:B------:R-:W-:-:S04]  /*1b50*/  SHF.R.S32.HI R28, RZ, 0x1f, R20 ;  /* 0x0000001fff1c7819 */ /* 0x000fc80000011414 */
[----:B------:R-:W2:Y:S01]  /*1b60*/  @P0 LDC R7, c[0x0][0x430] ;  /* 0x00010c00ff070b82 */ /* 0x000ea20000000800 */
[----:B------:R-:W-:-:S04]  /*1b70*/  LEA.HI R28, R28, R20, RZ, 0x2 ;  /* 0x000000141c1c7211 */ /* 0x000fc800078f10ff */
[----:B------:R-:W-:-:S05]  /*1b80*/  LOP3.LUT R28, R28, 0xfffffffc, RZ, 0xc0, !PT ;  /* 0xfffffffc1c1c7812 */ /* 0x000fca00078ec0ff */
[----:B------:R-:W-:Y:S01]  /*1b90*/  IMAD.IADD R28, R20, 0x1, -R28 ;  /* 0x00000001141c7824 */ /* 0x000fe200078e0a1c */
[----:B0-----:R-:W-:-:S03]  /*1ba0*/  SHF.R.U32.HI R26, RZ, 0x7, R26 ;  /* 0x00000007ff1a7819 */ /* 0x001fc6000001161a */
[C---:B------:R-:W-:Y:S01]  /*1bb0*/  IMAD.SHL.U32 R38, R28.reuse, 0x4, RZ ;  /* 0x000000041c267824 */ /* 0x040fe200078e00ff */
[----:B------:R-:W-:Y:S01]  /*1bc0*/  SHF.L.U32 R20, R28, 0x3, RZ ;  /* 0x000000031c147819 */ /* 0x000fe200000006ff */
[----:B-1----:R-:W-:Y:S01]  /*1bd0*/  @P0 IMAD.HI.U32 R0, R226, R3, RZ ;  /* 0x00000003e2000227 */ /* 0x002fe200078e00ff */
[----:B------:R-:W4:Y:S01]  /*1be0*/  LDL R28, [R1+0x4c] ;  /* 0x00004c00011c7983 */ /* 0x000f220000100800 */
[----:B------:R-:W-:Y:S02]  /*1bf0*/  ISETP.NE.AND P6, PT, R26, 0x1, PT ;  /* 0x000000011a00780c */ /* 0x000fe40003fc5270 */
[----:B------:R-:W-:Y:S01]  /*1c00*/  IMAD R3, R27, R43, R6 ;  /* 0x0000002b1b037224 */ /* 0x000fe200078e0206 */
[----:B------:R-:W-:Y:S01]  /*1c10*/  SHF.R.S32.HI R21, RZ, 0x1f, R20 ;  /* 0x0000001fff157819 */ /* 0x000fe20000011414 */
[C---:B------:R-:W-:Y:S01]  /*1c20*/  VIADD R99, R20.reuse, 0x20 ;  /* 0x0000002014637836 */ /* 0x040fe20000000000 */
[C---:B------:R-:W-:Y:S01]  /*1c30*/  IADD3 R92, R20.reuse, 0xa0, RZ ;  /* 0x000000a0145c7810 */ /* 0x040fe20007ffe0ff */
[----:B------:R-:W-:Y:S01]  /*1c40*/  IMAD.IADD R5, R5, 0x1, R3 ;  /* 0x0000000105057824 */ /* 0x000fe200078e0203 */
[----:B--2---:R-:W-:Y:S01]  /*1c50*/  @P0 SHF.R.U32.HI R226, RZ, R7, R0 ;  /* 0x00000007ffe20219 */ /* 0x004fe20000011600 */
[C---:B------:R-:W-:Y:S01]  /*1c60*/  VIADD R98, R20.reuse, 0x40 ;  /* 0x0000004014627836 */ /* 0x040fe20000000000 */
[----:B------:R-:W-:Y:S01]  /*1c70*/  ISETP.NE.U32.AND P0, PT, RZ, UR6, PT ;  /* 0x00000006ff007c0c */ /* 0x000fe2000bf05070 */
[----:B------:R-:W-:Y:S01]  /*1c80*/  VIADD R96, R20, 0x60 ;  /* 0x0000006014607836 */ /* 0x000fe20000000000 */
[----:B------:R-:W-:Y:S01]  /*1c90*/  SHF.R.S32.HI R6, RZ, 0x1f, R226 ;  /* 0x0000001fff067819 */ /* 0x000fe200000114e2 */
[----:B------:R-:W-:Y:S01]  /*1ca0*/  IMAD.WIDE.U32 R4, R226, UR4, R4 ;  /* 0x00000004e2047c25 */ /* 0x000fe2000f8e0004 */
[----:B------:R-:W-:-:S03]  /*1cb0*/  ISETP.NE.AND.EX P0, PT, RZ, UR7, PT, P0 ;  /* 0x00000007ff007c0c */ /* 0x000fc6000bf05300 */
[----:B------:R-:W-:Y:S02]  /*1cc0*/  IMAD R3, R6, UR4, RZ ;  /* 0x0000000406037c24 */ /* 0x000fe4000f8e02ff */
[----:B------:R-:W-:Y:S02]  /*1cd0*/  VIADD R7, R20, 0xe0 ;  /* 0x000000e014077836 */ /* 0x000fe40000000000 */
[----:B------:R-:W-:Y:S01]  /*1ce0*/  IMAD R3, R226, UR5, R3 ;  /* 0x00000005e2037c24 */ /* 0x000fe2000f8e0203 */
[----:B------:R-:W-:Y:S01]  /*1cf0*/  ULDC.64 UR4, c[0x0][0x300] ;  /* 0x0000c00000047ab9 */ /* 0x000fe20000000a00 */
[----:B------:R-:W-:Y:S02]  /*1d00*/  VIADD R94, R20, 0x80 ;  /* 0x00000080145e7836 */ /* 0x000fe40000000000 */
[----:B------:R-:W-:Y:S02]  /*1d10*/  IMAD.IADD R5, R5, 0x1, R3 ;  /* 0x0000000105057824 */ /* 0x000fe400078e0203 */
[----:B------:R-:W-:-:S04]  /*1d20*/  IMAD R3, R97, R42, RZ ;  /* 0x0000002a61037224 */ /* 0x000fc800078e02ff */
[----:B------:R-:W-:Y:S01]  /*1d30*/  IMAD R3, R18, R43, R3 ;  /* 0x0000002b12037224 */ /* 0x000fe200078e0203 */
[----:B------:R-:W-:Y:S02]  /*1d40*/  SHF.R.S32.HI R39, RZ, 0x1f, R38 ;  /* 0x0000001fff277819 */ /* 0x000fe40000011426 */
[----:B---3--:R-:W-:Y:S02]  /*1d50*/  SHF.R.S32.HI R0, RZ, 0x1f, R25 ;  /* 0x0000001fff007819 */ /* 0x008fe40000011419 */
[----:B------:R-:W-:Y:S02]  /*1d60*/  SEL R41, R25, RZ, !P0 ;  /* 0x000000ff19297207 */ /* 0x000fe40004000000 */
[----:B------:R-:W-:Y:S01]  /*1d70*/  SEL R8, R0, RZ, !P0 ;  /* 0x000000ff00087207 */ /* 0x000fe20004000000 */
[----:B------:R-:W0:Y:S02]  /*1d80*/  LDC R25, c[0x0][0x3d4] ;  /* 0x0000f500ff197b82 */ /* 0x000e240000000800 */
[----:B------:R-:W-:-:S04]  /*1d90*/  IMAD.WIDE.U32 R36, R41, UR4, R4 ;  /* 0x0000000429247c25 */ /* 0x000fc8000f8e0004 */
[----:B------:R-:W-:Y:S02]  /*1da0*/  IMAD R0, R8, UR4, RZ ;  /* 0x0000000408007c24 */ /* 0x000fe4000f8e02ff */
[----:B------:R-:W-:-:S04]  /*1db0*/  IMAD.WIDE.U32 R4, R18, R42, R20 ;  /* 0x0000002a12047225 */ /* 0x000fc800078e0014 */
[----:B------:R-:W-:Y:S01]  /*1dc0*/  IMAD R95, R41, UR5, R0 ;  /* 0x00000005295f7c24 */ /* 0x000fe2000f8e0200 */
[----:B------:R-:W-:Y:S05]  /*1dd0*/  @!P6 WARPSYNC.ALL ;  /* 0x000000000000e948 */ /* 0x000fea0003800000 */
[----:B------:R-:W-:Y:S01]  /*1de0*/  IMAD.IADD R95, R37, 0x1, R95 ;  /* 0x00000001255f7824 */ /* 0x000fe200078e025f */
[----:B------:R-:W-:Y:S01]  /*1df0*/  ULDC UR4, c[0x0][0x310] ;  /* 0x0000c40000047ab9 */ /* 0x000fe20000000800 */
[----:B------:R-:W-:Y:S01]  /*1e00*/  IADD3 R93, P0, R36, R4, RZ ;  /* 0x00000004245d7210 */ /* 0x000fe20007f1e0ff */
[----:B------:R-:W-:Y:S01]  /*1e10*/  ULDC.64 UR6, c[0x0][0x320] ;  /* 0x0000c80000067ab9 */ /* 0x000fe20000000a00 */
[----:B------:R-:W-:Y:S01]  /*1e20*/  ISETP.GE.AND P1, PT, R99, UR4, PT ;  /* 0x0000000463007c0c */ /* 0x000fe2000bf26270 */
[----:B------:R-:W-:Y:S01]  /*1e30*/  VIADD R4, R20, 0xc0 ;  /* 0x000000c014047836 */ /* 0x000fe20000000000 */
[----:B------:R-:W-:-:S02]  /*1e40*/  IADD3.X R91, R95, R5, R3, P0, !PT ;  /* 0x000000055f5b7210 */ /* 0x000fc400007fe403 */
[----:B------:R-:W-:Y:S02]  /*1e50*/  SEL R3, RZ, 0xffffffff, P1 ;  /* 0xffffffffff037807 */ /* 0x000fe40000800000 */
[----:B------:R-:W-:Y:S02]  /*1e60*/  ISETP.GE.AND P0, PT, R20, UR4, PT ;  /* 0x0000000414007c0c */ /* 0x000fe4000bf06270 */
[----:B------:R-:W-:Y:S01]  /*1e70*/  ISETP.GE.AND P1, PT, R96, UR4, PT ;  /* 0x0000000460007c0c */ /* 0x000fe2000bf26270 */
[----:B------:R-:W-:Y:S01]  /*1e80*/  IMAD.SHL.U32 R5, R3, 0x2, RZ ;  /* 0x0000000203057824 */ /* 0x000fe200078e00ff */
[----:B------:R-:W-:Y:S01]  /*1e90*/  SEL R0, RZ, 0x1, P0 ;  /* 0x00000001ff007807 */ /* 0x000fe20000000000 */
[----:B------:R-:W-:Y:S01]  /*1ea0*/  IMAD R3, R6, UR6, RZ ;  /* 0x0000000606037c24 */ /* 0x000fe2000f8e02ff */
[----:B------:R-:W-:Y:S02]  /*1eb0*/  ISETP.GE.AND P0, PT, R98, UR4, PT ;  /* 0x0000000462007c0c */ /* 0x000fe4000bf06270 */
[----:B------:R-:W-:Y:S01]  /*1ec0*/  ISETP.GE.AND P3, PT, R7, UR4, PT ;  /* 0x0000000407007c0c */ /* 0x000fe2000bf66270 */
[----:B------:R-:W-:Y:S01]  /*1ed0*/  IMAD R7, R226, UR7, R3 ;  /* 0x00000007e2077c24 */ /* 0x000fe2000f8e0203 */
[----:B------:R-:W-:-:S02]  /*1ee0*/  LOP3.LUT R0, R5, 0x2, R0, 0xe2, !PT ;  /* 0x0000000205007812 */ /* 0x000fc400078ee200 */
        /* <DEDUP_REMOVED lines=9> */
[----:B------:R-:W-:Y:S01]  /*1f80*/  IMAD.IADD R5, R5, 0x1, R7 ;  /* 0x0000000105057824 */ /* 0x000fe200078e0207 */
[----:B------:R-:W-:Y:S01]  /*1f90*/  SEL R6, RZ, 0x20, P1 ;  /* 0x00000020ff067807 */ /* 0x000fe20000800000 */
[----:B------:R-:W-:-:S03]  /*1fa0*/  IMAD R7, R8, UR4, RZ ;  /* 0x0000000408077c24 */ /* 0x000fc6000f8e02ff */
[----:B------:R-:W-:Y:S02]  /*1fb0*/  LOP3.LUT R3, R6, R0, R3, 0xfe, !PT ;  /* 0x0000000006037212 */ /* 0x000fe400078efe03 */
[----:B------:R-:W-:Y:S01]  /*1fc0*/  SEL R0, RZ, 0x40, P2 ;  /* 0x00000040ff007807 */ /* 0x000fe20001000000 */
[C---:B------:R-:W-:Y:S02]  /*1fd0*/  IMAD R63, R41.reuse, UR5, R7 ;  /* 0x00000005293f7c24 */ /* 0x040fe4000f8e0207 */
[----:B------:R-:W-:Y:S01]  /*1fe0*/  IMAD.WIDE.U32 R40, R41, UR4, R4 ;  /* 0x0000000429287c25 */ /* 0x000fe2000f8e0004 */
[----:B------:R-:W-:Y:S01]  /*1ff0*/  LOP3.LUT R0, R3, R0, RZ, 0xfc, !PT ;  /* 0x0000000003007212 */ /* 0x000fe200078efcff */
[----:B------:R-:W-:Y:S02]  /*2000*/  ULDC UR4, c[0x0][0x2e4] ;  /* 0x0000b90000047ab9 */ /* 0x000fe40000000800 */
[C---:B------:R-:W-:Y:S02]  /*2010*/  IMAD R4, R97.reuse, R48, RZ ;  /* 0x0000003061047224 */ /* 0x040fe400078e02ff */
[----:B----4-:R-:W-:-:S02]  /*2020*/  IMAD R3, R97, R54, RZ ;  /* 0x0000003661037224 */ /* 0x010fc400078e02ff */
[C---:B------:R-:W-:Y:S02]  /*2030*/  IMAD R15, R18.reuse, R49, R4 ;  /* 0x00000031120f7224 */ /* 0x040fe400078e0204 */
[C---:B------:R-:W-:Y:S02]  /*2040*/  IMAD R13, R18.reuse, R55, R3 ;  /* 0x00000037120d7224 */ /* 0x040fe400078e0203 */
[----:B------:R-:W-:-:S04]  /*2050*/  IMAD.WIDE.U32 R4, R18, R54, R38 ;  /* 0x0000003612047225 */ /* 0x000fc800078e0026 */
[----:B------:R-:W-:Y:S02]  /*2060*/  IMAD.IADD R5, R5, 0x1, R13 ;  /* 0x0000000105057824 */ /* 0x000fe400078e020d */
[----:B-----5:R-:W-:Y:S02]  /*2070*/  IMAD.WIDE.U32 R50, R23, R54, R4 ;  /* 0x0000003617327225 */ /* 0x020fe400078e0004 */
[----:B------:R-:W2:Y:S01]  /*2080*/  LDL R4, [R1+0x28] ;  /* 0x0000280001047983 */ /* 0x000ea20000100800 */
[C---:B------:R-:W-:Y:S01]  /*2090*/  LOP3.LUT P1, RZ, R28.reuse, 0x4, RZ, 0xc0, !PT ;  /* 0x000000041cff7812 */ /* 0x040fe2000782c0ff */
[----:B------:R-:W-:Y:S02]  /*20a0*/  IMAD.SHL.U32 R87, R28, 0x40, RZ ;  /* 0x000000401c577824 */ /* 0x000fe400078e00ff */
[----:B------:R-:W1:Y:S01]  /*20b0*/  S2R R28, SR_TID.X ;  /* 0x00000000001c7919 */ /* 0x000e620000002100 */
[----:B0-----:R-:W-:-:S04]  /*20c0*/  ISETP.GE.AND P0, PT, R20, R25, PT ;  /* 0x000000191400720c */ /* 0x001fc80003f06270 */
[----:B------:R-:W-:Y:S01]  /*20d0*/  SEL R3, R25, RZ, P0 ;  /* 0x000000ff19037207 */ /* 0x000fe20000000000 */
[----:B------:R-:W-:-:S04]  /*20e0*/  VIADD R79, R26, 0x8 ;  /* 0x000000081a4f7836 */ /* 0x000fc80000000000 */
[----:B------:R-:W-:Y:S01]  /*20f0*/  IMAD.IADD R3, R20, 0x1, R3 ;  /* 0x0000000114037824 */ /* 0x000fe200078e0203 */
[----:B------:R-:W-:-:S04]  /*2100*/  LOP3.LUT R87, R87, 0x1c0, RZ, 0xc0, !PT ;  /* 0x000001c057577812 */ /* 0x000fc800078ec0ff */
[----:B------:R-:W-:Y:S02]  /*2110*/  SHF.R.S32.HI R12, RZ, 0x1f, R3 ;  /* 0x0000001fff0c7819 */ /* 0x000fe40000011403 */
[----:B------:R-:W-:Y:S02]  /*2120*/  SHF.R.U32.HI R82, RZ, 0x3, R87 ;  /* 0x00000003ff527819 */ /* 0x000fe40000011657 */
[----:B------:R-:W-:Y:S01]  /*2130*/  LEA.HI R12, R12, R3, RZ, 0x3 ;  /* 0x000000030c0c7211 */ /* 0x000fe200078f18ff */
[----:B-1----:R-:W-:-:S05]  /*2140*/  VIADD R28, R28, 0xffffff80 ;  /* 0xffffff801c1c7836 */ /* 0x002fca0000000000 */
[----:B------:R-:W-:-:S04]  /*2150*/  SHF.R.S32.HI R26, RZ, 0x1f, R28 ;  /* 0x0000001fff1a7819 */ /* 0x000fc8000001141c */
[----:B------:R-:W-:Y:S01]  /*2160*/  LEA.HI R26, R26, R28, RZ, 0x5 ;  /* 0x0000001c1a1a7211 */ /* 0x000fe200078f28ff */
[----:B------:R-:W-:Y:S01]  /*2170*/  VIADD R28, R18, 0x40 ;  /* 0x00000040121c7836 */ /* 0x000fe20000000000 */
[----:B------:R-:W-:-:S03]  /*2180*/  LOP3.LUT R3, R87, 0x18, R20, 0xf8, !PT ;  /* 0x0000001857037812 */ /* 0x000fc600078ef814 */
[----:B------:R-:W-:Y:S01]  /*2190*/  IMAD.SHL.U32 R28, R28, 0x40, RZ ;  /* 0x000000401c1c7824 */ /* 0x000fe200078e00ff */
[----:B------:R-:W-:Y:S02]  /*21a0*/  LOP3.LUT R3, R3, R82, RZ, 0x3c, !PT ;  /* 0x0000005203037212 */ /* 0x000fe400078e3cff */
[----:B------:R-:W-:Y:S02]  /*21b0*/  SHF.R.S32.HI R26, RZ, 0x5, R26 ;  /* 0x00000005ff1a7819 */ /* 0x000fe4000001141a */
[----:B------:R-:W-:Y:S01]  /*21c0*/  LOP3.LUT R28, R28, 0x1c0, RZ, 0xc0, !PT ;  /* 0x000001c01c1c7812 */ /* 0x000fe200078ec0ff */
[----:B------:R-:W-:Y:S01]  /*21d0*/  IMAD.WIDE.U32 R8, R18, R54, R20 ;  /* 0x0000003612087225 */ /* 0x000fe200078e0014 */
[--C-:B------:R-:W-:Y:S02]  /*21e0*/  SHF.R.S32.HI R72, RZ, 0x3, R12.reuse ;  /* 0x00000003ff487819 */ /* 0x100fe4000001140c */
[----:B------:R-:W-:Y:S01]  /*21f0*/  LOP3.LUT R71, R12, 0xfffffff8, RZ, 0xc0, !PT ;  /* 0xfffffff80c477812 */ /* 0x000fe200078ec0ff */
[----:B------:R-:W-:Y:S01]  /*2200*/  IMAD R77, R26, 0x200, R3 ;  /* 0x000002001a4d7824 */ /* 0x000fe200078e0203 */
[----:B------:R-:W-:-:S02]  /*2210*/  LOP3.LUT R3, R87, 0x38, R12, 0xf8, !PT ;  /* 0x0000003857037812 */ /* 0x000fc400078ef80c */
[----:B------:R-:W-:Y:S01]  /*2220*/  LOP3.LUT R12, R28, 0x38, R12, 0xf8, !PT ;  /* 0x000000381c0c7812 */ /* 0x000fe200078ef80c */
[----:B------:R-:W-:Y:S02]  /*2230*/  VIADD R28, R18, 0x40 ;  /* 0x00000040121c7836 */ /* 0x000fe40000000000 */
[----:B------:R-:W-:Y:S01]  /*2240*/  IMAD.IADD R9, R13, 0x1, R9 ;  /* 0x000000010d097824 */ /* 0x000fe200078e0209 */
[----:B------:R-:W-:Y:S01]  /*2250*/  SHF.R.S32.HI R13, RZ, 0x1f, R23 ;  /* 0x0000001fff0d7819 */ /* 0x000fe20000011417 */
[----:B------:R-:W-:Y:S02]  /*2260*/  IMAD.SHL.U32 R28, R28, 0x40, RZ ;  /* 0x000000401c1c7824 */ /* 0x000fe400078e00ff */
[----:B------:R-:W-:-:S03]  /*2270*/  IMAD.WIDE.U32 R6, R18, R48, R38 ;  /* 0x0000003012067225 */ /* 0x000fc600078e0026 */
[----:B------:R-:W-:Y:S01]  /*2280*/  LOP3.LUT R28, R28, 0x1c0, RZ, 0xc0, !PT ;  /* 0x000001c01c1c7812 */ /* 0x000fe200078ec0ff */
[----:B------:R-:W-:-:S04]  /*2290*/  IMAD.WIDE.U32 R10, R18, R48, R20 ;  /* 0x00000030120a7225 */ /* 0x000fc800078e0014 */
[----:B------:R-:W-:Y:S01]  /*22a0*/  IMAD R14, R13, R48, RZ ;  /* 0x000000300d0e7224 */ /* 0x000fe200078e02ff */
[----:B------:R-:W-:Y:S01]  /*22b0*/  SHF.R.U32.HI R28, RZ, 0x3, R28 ;  /* 0x00000003ff1c7819 */ /* 0x000fe2000001161c */
[----:B------:R-:W-:Y:S02]  /*22c0*/  IMAD.IADD R7, R7, 0x1, R15 ;  /* 0x0000000107077824 */ /* 0x000fe400078e020f */
[----:B------:R-:W-:Y:S02]  /*22d0*/  IMAD.IADD R11, R15, 0x1, R11 ;  /* 0x000000010f0b7824 */ /* 0x000fe400078e020b */
[----:B------:R-:W-:Y:S02]  /*22e0*/  IMAD R69, R23, R49, R14 ;  /* 0x0000003117457224 */ /* 0x000fe400078e020e */
[----:B------:R-:W-:Y:S02]  /*22f0*/  IMAD.MOV.U32 R80, RZ, RZ, 0x20 ;  /* 0x00000020ff507424 */ /* 0x000fe400078e00ff */
[----:B------:R-:W-:Y:S01]  /*2300*/  IMAD R14, R13, R54, RZ ;  /* 0x000000360d0e7224 */ /* 0x000fe200078e02ff */
[C---:B------:R-:W-:Y:S01]  /*2310*/  SHF.L.U64.HI R84, R48.reuse, 0x6, R49 ;  /* 0x0000000630547819 */ /* 0x040fe20000010231 */
[----:B------:R-:W-:Y:S01]  /*2320*/  IMAD R75, R49, 0x60, RZ ;  /* 0x00000060314b7824 */ /* 0x000fe200078e02ff */
[----:B------:R-:W-:Y:S01]  /*2330*/  SHF.L.U32 R89, R48, 0x6, RZ ;  /* 0x0000000630597819 */ /* 0x000fe200000006ff */
[----:B------:R-:W-:Y:S01]  /*2340*/  IMAD.WIDE.U32 R44, R23, R48, R6 ;  /* 0x00000030172c7225 */ /* 0x000fe200078e0006 */
[----:B------:R-:W-:-:S02]  /*2350*/  IADD3 R56, P2, R18, R27, RZ ;  /* 0x0000001b12387210 */ /* 0x000fc40007f5e0ff */
[----:B------:R-:W-:Y:S01]  /*2360*/  LOP3.LUT R67, R3, R82, RZ, 0x3c, !PT ;  /* 0x0000005203437212 */ /* 0x000fe200078e3cff */
[----:B------:R-:W-:Y:S01]  /*2370*/  IMAD.WIDE.U32 R46, R23, R48, R10 ;  /* 0x00000030172e7225 */ /* 0x000fe200078e000a */
[----:B------:R-:W-:Y:S02]  /*2380*/  SHF.L.U64.HI R88, R42, 0x6, R43 ;  /* 0x000000062a587819 */ /* 0x000fe4000001022b */
[----:B------:R-:W-:Y:S01]  /*2390*/  SHF.L.U64.HI R85, R54, 0x6, R55 ;  /* 0x0000000636557819 */ /* 0x000fe20000010237 */
[----:B------:R-:W-:Y:S01]  /*23a0*/  IMAD R15, R43, 0x60, RZ ;  /* 0x000000602b0f7824 */ /* 0x000fe200078e02ff */
[----:B------:R-:W-:Y:S01]  /*23b0*/  SEL R80, R80, 0xffffffe0, !P1 ;  /* 0xffffffe050507807 */ /* 0x000fe20004800000 */
[----:B------:R-:W-:Y:S01]  /*23c0*/  IMAD.SHL.U32 R86, R42, 0x40, RZ ;  /* 0x000000402a567824 */ /* 0x000fe200078e00ff */
[----:B------:R-:W-:Y:S01]  /*23d0*/  LOP3.LUT R12, R12, R28, RZ, 0x3c, !PT ;  /* 0x0000001c0c0c7212 */ /* 0x000fe200078e3cff */
[----:B------:R-:W-:Y:S01]  /*23e0*/  IMAD.WIDE.U32 R48, R48, 0x60, RZ ;  /* 0x0000006030307825 */ /* 0x000fe200078e00ff */
[----:B------:R-:W-:-:S03]  /*23f0*/  SEL R3, RZ, 0xffffff80, P3 ;  /* 0xffffff80ff037807 */ /* 0x000fc60001800000 */
[----:B------:R-:W-:Y:S02]  /*2400*/  IMAD R7, R23, R55, R14 ;  /* 0x0000003717077224 */ /* 0x000fe400078e020e */
[----:B------:R-:W-:Y:S02]  /*2410*/  IMAD R11, R55, 0x60, RZ ;  /* 0x00000060370b7824 */ /* 0x000fe400078e02ff */
[----:B------:R-:W-:Y:S02]  /*2420*/  IMAD.SHL.U32 R83, R54, 0x40, RZ ;  /* 0x0000004036537824 */ /* 0x000fe400078e00ff */
[----:B------:R-:W-:-:S04]  /*2430*/  IMAD.WIDE.U32 R52, R23, R54, R8 ;  /* 0x0000003617347225 */ /* 0x000fc800078e0008 */
[----:B------:R-:W-:Y:S02]  /*2440*/  VIADD R29, R18, 0x40 ;  /* 0x00000040121d7836 */ /* 0x000fe40000000000 */
[----:B------:R-:W-:Y:S01]  /*2450*/  IMAD.WIDE.U32 R42, R42, 0x60, RZ ;  /* 0x000000602a2a7825 */ /* 0x000fe200078e00ff */
[----:B------:R-:W-:-:S03]  /*2460*/  LOP3.LUT R3, R0, 0x80, R3, 0xc8, !PT ;  /* 0x0000008000037812 */ /* 0x000fc600078ec803 */
[----:B------:R-:W-:Y:S01]  /*2470*/  IMAD.WIDE.U32 R54, R54, 0x60, RZ ;  /* 0x0000006036367825 */ /* 0x000fe200078e00ff */
[----:B------:R-:W-:Y:S02]  /*2480*/  SHF.R.S32.HI R81, RZ, 0x1f, R29 ;  /* 0x0000001fff517819 */ /* 0x000fe4000001141d */
[----:B------:R-:W-:Y:S01]  /*2490*/  IADD3 R75, R49, R75, RZ ;  /* 0x0000004b314b7210 */ /* 0x000fe20007ffe0ff */
[----:B------:R-:W-:Y:S01]  /*24a0*/  IMAD.X R57, R97, 0x1, R24, P2 ;  /* 0x0000000161397824 */ /* 0x000fe200010e0618 */
[----:B------:R-:W-:Y:S01]  /*24b0*/  IADD3 R66, R7, R53, RZ ;  /* 0x0000003507427210 */ /* 0x000fe20007ffe0ff */
[----:B------:R-:W-:Y:S01]  /*24c0*/  IMAD.IADD R70, R45, 0x1, R69 ;  /* 0x000000012d467824 */ /* 0x000fe200078e0245 */
[----:B------:R-:W-:Y:S01]  /*24d0*/  SHF.R.S32.HI R64, RZ, 0x1f, R71 ;  /* 0x0000001fff407819 */ /* 0x000fe20000011447 */
[----:B------:R-:W-:Y:S01]  /*24e0*/  IMAD.SHL.U32 R78, R25, 0x2, RZ ;  /* 0x00000002194e7824 */ /* 0x000fe200078e00ff */
[----:B------:R-:W-:Y:S01]  /*24f0*/  ISETP.GE.AND P1, PT, R20, UR4, PT ;  /* 0x0000000414007c0c */ /* 0x000fe2000bf26270 */
[----:B------:R-:W-:Y:S01]  /*2500*/  IMAD.IADD R76, R43, 0x1, R15 ;  /* 0x000000012b4c7824 */ /* 0x000fe200078e020f */
[----:B------:R-:W-:Y:S01]  /*2510*/  ISETP.GE.AND P2, PT, R99, UR4, PT ;  /* 0x0000000463007c0c */ /* 0x000fe2000bf46270 */
[----:B------:R-:W-:Y:S01]  /*2520*/  IMAD.IADD R74, R55, 0x1, R11 ;  /* 0x00000001374a7824 */ /* 0x000fe200078e020b */
[----:B------:R-:W-:Y:S01]  /*2530*/  LOP3.LUT R0, R0, 0x40, RZ, 0xc0, !PT ;  /* 0x0000004000007812 */ /* 0x000fe200078ec0ff */
[----:B------:R-:W-:-:S02]  /*2540*/  IMAD.IADD R73, R80, 0x1, R77 ;  /* 0x0000000150497824 */ /* 0x000fc400078e024d */
[----:B------:R-:W-:Y:S02]  /*2550*/  IMAD.IADD R69, R69, 0x1, R47 ;  /* 0x0000000145457824 */ /* 0x000fe400078e022f */
[----:B------:R-:W-:Y:S02]  /*2560*/  IMAD.IADD R68, R51, 0x1, R7 ;  /* 0x0000000133447824 */ /* 0x000fe400078e0207 */
[----:B------:R-:W-:Y:S02]  /*2570*/  IMAD R67, R26, 0x200, R67 ;  /* 0x000002001a437824 */ /* 0x000fe400078e0243 */
[----:B------:R-:W-:Y:S02]  /*2580*/  IMAD.IADD R63, R41, 0x1, R63 ;  /* 0x00000001293f7824 */ /* 0x000fe400078e023f */
[----:B--2---:R-:W-:Y:S01]  /*2590*/  IMAD.IADD R65, R4, 0x1, R12 ;  /* 0x0000000104417824 */ /* 0x004fe200078e020c */
[----:B------:R-:W-:Y:S06]  /*25a0*/  @!P6 BAR.SYNC.DEFER_BLOCKING 0x9, 0x100 ;  /* 0x024400000000eb1d */ /* 0x000fec0000010000 */
.L_x_4391:
        /* <DEDUP_REMOVED lines=35> */
[----:B------:R-:W-:Y:S01]  /*27e0*/  IMAD.WIDE.U32 R6, R54, R59, RZ ;  /* 0x0000003b36067225 */ /* 0x000fe200078e00ff */
[----:B------:R-:W-:-:S03]  /*27f0*/  IADD3 R113, R5, R11, RZ ;  /* 0x0000000b05717210 */ /* 0x000fc60007ffe0ff */
        /* <DEDUP_REMOVED lines=31> */
.L_x_4348:
[----:B------:R-:W-:Y:S05]  /*29f0*/  BSYNC B1 ;  /* 0x0000000000017941 */ /* 0x000fea0003800000 */
.L_x_4347:
[----:B0-----:R-:W-:Y:S01]  /*2a00*/  VIADD R10, R18, 0x40 ;  /* 0x00000040120a7836 */ /* 0x001fe20000000000 */
[----:B------:R-:W-:Y:S01]  /*2a10*/  BSSY B1, `(.L_x_4349) ;  /* 0x000001d000017945 */ /* 0x000fe20003800000 */
[----:B------:R-:W-:Y:S01]  /*2a20*/  CS2R R26, SRZ ;  /* 0x00000000001a7805 */ /* 0x000fe2000001ff00 */
[----:B-----5:R-:W-:Y:S01]  /*2a30*/  IMAD.MOV.U32 R102, RZ, RZ, R30 ;  /* 0x000000ffff667224 */ /* 0x020fe200078e001e */
[----:B------:R-:W-:Y:S02]  /*2a40*/  CS2R R24, SRZ ;  /* 0x0000000000187805 */ /* 0x000fe4000001ff00 */
[----:B------:R-:W-:Y:S02]  /*2a50*/  ISETP.GE.AND P5, PT, R10, R101, PT ;  /* 0x000000650a00720c */ /* 0x000fe40003fa6270 */
[----:B------:R-:W-:Y:S01]  /*2a60*/  CS2R R10, SRZ ;  /* 0x00000000000a7805 */ /* 0x000fe2000001ff00 */
[----:B------:R-:W-:-:S10]  /*2a70*/  IMAD.MOV.U32 R103, RZ, RZ, R31 ;  /* 0x000000ffff677224 */ /* 0x000fd400078e001f */
        /* <DEDUP_REMOVED lines=22> */
.L_x_4350:
[----:B------:R-:W-:Y:S05]  /*2be0*/  BSYNC B1 ;  /* 0x0000000000017941 */ /* 0x000fea0003800000 */
.L_x_4349:
[----:B0-----:R-:W-:Y:S01]  /*2bf0*/  IMAD.MOV.U32 R4, RZ, RZ, R32 ;  /* 0x000000ffff047224 */ /* 0x001fe200078e0020 */
[----:B------:R-:W-:Y:S01]  /*2c00*/  ISETP.NE.AND P3, PT, R218, 0x3, PT ;  /* 0x00000003da00780c */ /* 0x000fe20003f65270 */
[----:B------:R-:W-:Y:S01]  /*2c10*/  IMAD.MOV.U32 R5, RZ, RZ, R33 ;  /* 0x000000ffff057224 */ /* 0x000fe200078e0021 */
[----:B------:R-:W-:Y:S01]  /*2c20*/  PRMT R118, R102, 0x5410, R103 ;  /* 0x0000541066767816 */ /* 0x000fe20000000067 */
[----:B------:R-:W-:Y:S02]  /*2c30*/  IMAD.MOV.U32 R6, RZ, RZ, R34 ;  /* 0x000000ffff067224 */ /* 0x000fe400078e0022 */
[----:B------:R-:W-:Y:S01]  /*2c40*/  IMAD.MOV.U32 R7, RZ, RZ, R35 ;  /* 0x000000ffff077224 */ /* 0x000fe200078e0023 */
[----:B------:R-:W-:Y:S01]  /*2c50*/  PRMT R115, R4, 0x5410, R5 ;  /* 0x0000541004737816 */ /* 0x000fe20000000005 */
[----:B------:R-:W-:Y:S01]  /*2c60*/  IMAD.MOV.U32 R5, RZ, RZ, R29 ;  /* 0x000000ffff057224 */ /* 0x000fe200078e001d */
[----:B------:R-:W-:Y:S02]  /*2c70*/  MOV R4, R28 ;  /* 0x0000001c00047202 */ /* 0x000fe40000000f00 */
[----:B------:R-:W-:Y:S01]  /*2c80*/  PRMT R120, R6, 0x5410, R7 ;  /* 0x0000541006787816 */ /* 0x000fe20000000007 */
[----:B-----5:R-:W-:Y:S01]  /*2c90*/  IMAD.MOV.U32 R7, RZ, RZ, R27 ;  /* 0x000000ffff077224 */ /* 0x020fe200078e001b */
[----:B------:R-:W-:Y:S01]  /*2ca0*/  PRMT R119, R4, 0x5410, R5 ;  /* 0x0000541004777816 */ /* 0x000fe20000000005 */
[----:B------:R-:W-:-:S02]  /*2cb0*/  IMAD.MOV.U32 R4, RZ, RZ, R8 ;  /* 0x000000ffff047224 */ /* 0x000fc400078e0008 */
        /* <DEDUP_REMOVED lines=8> */
[----:B------:R-:W-:Y:S02]  /*2d40*/  MOV R6, R24 ;  /* 0x0000001800067202 */ /* 0x000fe40000000f00 */
[----:B------:R-:W-:-:S02]  /*2d50*/  PRMT R106, R106, 0x5410, R7 ;  /* 0x000054106a6a7816 */ /* 0x000fc40000000007 */
[----:B------:R-:W-:Y:S02]  /*2d60*/  PRMT R103, R4, 0x5410, R5 ;  /* 0x0000541004677816 */ /* 0x000fe40000000005 */
[----:B------:R-:W-:Y:S01]  /*2d70*/  PRMT R107, R6, 0x7610, R107 ;  /* 0x00007610066b7816 */ /* 0x000fe2000000006b */
[----:B------:R-:W-:Y:S06]  /*2d80*/  @!P3 BRA `(.L_x_4351) ;  /* 0x000000000004b947 */ /* 0x000fec0003800000 */
[----:B------:R-:W-:Y:S01]  /*2d90*/  BPT.TRAP 0x1 ;  /* 0x000000040000795c */ /* 0x000fe20000300000 */
.L_x_4351:
[----:B------:R-:W-:Y:S01]  /*2da0*/  IMAD R90, R16, 0x8, R17 ;  /* 0x00000008105a7824 */ /* 0x000fe200078e0211 */
[----:B------:R-:W-:Y:S01]  /*2db0*/  SHF.L.U32 R111, R22, 0x1f, RZ ;  /* 0x0000001f166f7819 */ /* 0x000fe200000006ff */
[----:B------:R-:W-:Y:S03]  /*2dc0*/  BSSY B1, `(.L_x_4352) ;  /* 0x0000003000017945 */ /* 0x000fe60003800000 */
[----:B------:R-:W0:Y:S02]  /*2dd0*/  SYNCS.PHASECHK.TRANS64.TRYWAIT P6, [R90+URZ+0x32490], R111 ;  /* 0x0324906f5a0075a7 */ /* 0x000e2400080c017f */
[----:B0-----:R-:W-:Y:S05]  /*2de0*/  @!P6 BRA `(.L_x_4353) ;  /* 0x000001740098e947 */ /* 0x001fea0003800000 */
.L_x_4593:
[----:B------:R-:W-:Y:S05]  /*2df0*/  BSYNC B1 ;  /* 0x0000000000017941 */ /* 0x000fea0003800000 */
.L_x_4352:
        /* <DEDUP_REMOVED lines=49> */
.L_x_4359:
[----:B------:R-:W-:Y:S05]  /*3110*/  BSYNC B3 ;  /* 0x0000000000037941 */ /* 0x000fea0003800000 */
.L_x_4358:
[----:B--2---:R1:W-:Y:S02]  /*3120*/  STG.E.128 desc[UR52][R14.64], R4 ;  /* 0x000000040e007986 */ /* 0x0043e4000c101d34 */
.L_x_4357:
[----:B------:R-:W-:Y:S05]  /*3130*/  BSYNC B2 ;  /* 0x0000000000027941 */ /* 0x000fea0003800000 */
.L_x_4356:
        /* <DEDUP_REMOVED lines=47> */
.L_x_4361:
[----:B------:R-:W-:Y:S05]  /*3430*/  BSYNC B2 ;  /* 0x0000000000027941 */ /* 0x000fea0003800000 */
.L_x_4360:
[----:B--2---:R2:W-:Y:S02]  /*3440*/  STG.E.128 desc[UR52][R14.64+0x40], R4 ;  /* 0x000040040e007986 */ /* 0x0045e4000c101d34 */
.L_x_4355:
[----:B------:R-:W-:Y:S05]  /*3450*/  BSYNC B1 ;  /* 0x0000000000017941 */ /* 0x000fea0003800000 */
.L_x_4354:
        /* <DEDUP_REMOVED lines=48> */
.L_x_4366:
[----:B------:R-:W-:Y:S05]  /*3760*/  BSYNC B2 ;  /* 0x0000000000027941 */ /* 0x000fea0003800000 */
.L_x_4365:
[----:B--2---:R3:W-:Y:S02]  /*3770*/  STG.E.128 desc[UR52][R12.64], R4 ;  /* 0x000000040c007986 */ /* 0x0047e4000c101d34 */
.L_x_4364:
[----:B------:R-:W-:Y:S05]  /*3780*/  BSYNC B1 ;  /* 0x0000000000017941 */ /* 0x000fea0003800000 */
.L_x_4363:
[----:B------:R-:W-:Y:S05]  /*3790*/  @P2 BRA `(.L_x_4362) ;  /* 0x0000001800582947 */ /* 0x000fea0003800000 */
[----:B-123--:R1:W2:Y:S01]  /*37a0*/  LDS.128 R4, [R104+0x2000] ;  /* 0x0020000068047984 */ /* 0x00e2a20000000c00 */
[----:B------:R-:W-:Y:S01]  /*37b0*/  VIADD R14, R38, 0x10 ;  /* 0x00000010260e7836 */ /* 0x000fe20000000000 */
[----:B------:R-:W-:Y:S04]  /*37c0*/  BSSY B1, `(.L_x_4367) ;  /* 0x000002c000017945 */ /* 0x000fe80003800000 */
[----:B------:R-:W-:-:S13]  /*37d0*/  ISETP.GE.AND P4, PT, R14, R105, PT ;  /* 0x000000690e00720c */ /* 0x000fda0003f86270 */
        /* <DEDUP_REMOVED lines=42> */
.L_x_4368:
[----:B------:R-:W-:Y:S05]  /*3a80*/  BSYNC B1 ;  /* 0x0000000000017941 */ /* 0x000fea0003800000 */
.L_x_4367:
[----:B--2---:R1:W-:Y:S01]  /*3a90*/  STG.E.128 desc[UR52][R12.64+0x40], R4 ;  /* 0x000040040c007986 */ /* 0x0043e2000c101d34 */
[----:B------:R-:W-:Y:S05]  /*3aa0*/  BRA `(.L_x_4362) ;  /* 0x0000001400947947 */ /* 0x000fea0003800000 */
.L_x_4346:
[----:B------:R-:W-:Y:S01]  /*3ab0*/  VIADD R8, R18, 0x40 ;  /* 0x0000004012087836 */ /* 0x000fe20000000000 */
[----:B------:R-:W-:Y:S02]  /*3ac0*/  CS2R R14, SRZ ;  /* 0x00000000000e7805 */ /* 0x000fe4000001ff00 */
[----:B------:R-:W-:Y:S02]  /*3ad0*/  CS2R R12, SRZ ;  /* 0x00000000000c7805 */ /* 0x000fe4000001ff00 */
[----:B------:R-:W-:Y:S02]  /*3ae0*/  CS2R R26, SRZ ;  /* 0x00000000001a7805 */ /* 0x000fe4000001ff00 */
[----:B------:R-:W-:Y:S02]  /*3af0*/  CS2R R24, SRZ ;  /* 0x0000000000187805 */ /* 0x000fe4000001ff00 */
        /* <DEDUP_REMOVED lines=11> */
[----:B------:R-:W-:-:S04]  /*3bb0*/  @!P4 IADD3 R6, P5, R52, R6, RZ ;  /* 0x000000063406c210 */ /* 0x000fc80007fbe0ff */
[----:B------:R-:W-:-:S03]  /*3bc0*/  @!P4 IADD3.X R9, R111, R66, RZ, P5, !PT ;  /* 0x000000426f09c210 */ /* 0x000fc60002ffe4ff */
        /* <DEDUP_REMOVED lines=28> */
[----:B----4-:R-:W-:Y:S02]  /*3d90*/  IMAD.MOV.U32 R28, RZ, RZ, R26 ;  /* 0x000000ffff1c7224 */ /* 0x010fe400078e001a */
[----:B------:R-:W-:Y:S02]  /*3da0*/  IMAD.MOV.U32 R29, RZ, RZ, R27 ;  /* 0x000000ffff1d7224 */ /* 0x000fe400078e001b */
[----:B------:R-:W-:Y:S02]  /*3db0*/  IMAD.MOV.U32 R30, RZ, RZ, R24 ;  /* 0x000000ffff1e7224 */ /* 0x000fe400078e0018 */
[----:B------:R-:W-:Y:S01]  /*3dc0*/  IMAD.MOV.U32 R31, RZ, RZ, R25 ;  /* 0x000000ffff1f7224 */ /* 0x000fe200078e0019 */
[----:B------:R-:W-:-:S02]  /*3dd0*/  PRMT R125, R125, 0x5410, R29 ;  /* 0x000054107d7d7816 */ /* 0x000fc4000000001d */
[----:B------:R-:W-:Y:S02]  /*3de0*/  PRMT R133, R28, 0x5410, R30 ;  /* 0x000054101c857816 */ /* 0x000fe4000000001e */
[----:B------:R-:W-:Y:S01]  /*3df0*/  PRMT R122, R122, 0x5410, R31 ;  /* 0x000054107a7a7816 */ /* 0x000fe2000000001f */
[----:B-----5:R-:W-:Y:S01]  /*3e00*/  IMAD.MOV.U32 R29, RZ, RZ, R11 ;  /* 0x000000ffff1d7224 */ /* 0x020fe200078e000b */
[----:B------:R-:W-:Y:S01]  /*3e10*/  MOV R28, R10 ;  /* 0x0000000a001c7202 */ /* 0x000fe20000000f00 */
[----:B------:R-:W-:Y:S02]  /*3e20*/  IMAD.MOV.U32 R30, RZ, RZ, R8 ;  /* 0x000000ffff1e7224 */ /* 0x000fe400078e0008 */
[----:B------:R-:W-:Y:S01]  /*3e30*/  IMAD.MOV.U32 R31, RZ, RZ, R9 ;  /* 0x000000ffff1f7224 */ /* 0x000fe200078e0009 */
[----:B------:R-:W-:Y:S01]  /*3e40*/  PRMT R117, R28, 0x5410, R29 ;  /* 0x000054101c757816 */ /* 0x000fe2000000001d */
[----:B------:R-:W-:-:S03]  /*3e50*/  IMAD.MOV.U32 R28, RZ, RZ, R6 ;  /* 0x000000ffff1c7224 */ /* 0x000fc600078e0006 */
[----:B------:R-:W-:Y:S01]  /*3e60*/  PRMT R118, R30, 0x5410, R31 ;  /* 0x000054101e767816 */ /* 0x000fe2000000001f */
[----:B------:R-:W-:Y:S02]  /*3e70*/  IMAD.MOV.U32 R29, RZ, RZ, R7 ;  /* 0x000000ffff1d7224 */ /* 0x000fe400078e0007 */
[----:B------:R-:W-:Y:S02]  /*3e80*/  IMAD.MOV.U32 R30, RZ, RZ, R4 ;  /* 0x000000ffff1e7224 */ /* 0x000fe400078e0004 */
[----:B------:R-:W-:Y:S01]  /*3e90*/  IMAD.MOV.U32 R31, RZ, RZ, R5 ;  /* 0x000000ffff1f7224 */ /* 0x000fe200078e0005 */
[----:B------:R-:W-:-:S04]  /*3ea0*/  PRMT R119, R28, 0x5410, R29 ;  /* 0x000054101c777816 */ /* 0x000fc8000000001d */
[----:B------:R-:W-:Y:S01]  /*3eb0*/  PRMT R120, R30, 0x5410, R31 ;  /* 0x000054101e787816 */ /* 0x000fe2000000001f */
[----:B------:R-:W-:Y:S06]  /*3ec0*/  @!P3 BRA `(.L_x_4369) ;  /* 0x000000000004b947 */ /* 0x000fec0003800000 */
[----:B------:R-:W-:Y:S01]  /*3ed0*/  BPT.TRAP 0x1 ;  /* 0x000000040000795c */ /* 0x000fe20000300000 */
.L_x_4369:
[----:B------:R-:W-:Y:S01]  /*3ee0*/  IMAD R90, R16, 0x8, R17 ;  /* 0x00000008105a7824 */ /* 0x000fe200078e0211 */
[----:B------:R-:W-:Y:S01]  /*3ef0*/  SHF.L.U32 R111, R22, 0x1f, RZ ;  /* 0x0000001f166f7819 */ /* 0x000fe200000006ff */
[----:B------:R-:W0:Y:S01]  /*3f00*/  LDC R113, c[0x0][0x2e4] ;  /* 0x0000b900ff717b82 */ /* 0x000e220000000800 */
[----:B------:R-:W-:Y:S01]  /*3f10*/  BSSY B1, `(.L_x_4370) ;  /* 0x0000006000017945 */ /* 0x000fe20003800000 */
[----:B------:R-:W-:Y:S01]  /*3f20*/  IMAD.MOV.U32 R107, RZ, RZ, R109 ;  /* 0x000000ffff6b7224 */ /* 0x000fe200078e006d */
[----:B------:R-:W1:Y:S05]  /*3f30*/  SYNCS.PHASECHK.TRANS64.TRYWAIT P5, [R90+URZ+0x32490], R111 ;  /* 0x0324906f5a0075a7 */ /* 0x000e6a00080a017f */
[----:B------:R-:W2:Y:S01]  /*3f40*/  LDC.64 R104, c[0x0][0x2f0] ;  /* 0x0000bc00ff687b82 */ /* 0x000ea20000000a00 */
[----:B0-----:R-:W-:Y:S01]  /*3f50*/  IADD3 R115, -R78, R113, RZ ;  /* 0x000000714e737210 */ /* 0x001fe20007ffe1ff */
[----:B-1----:R-:W-:Y:S06]  /*3f60*/  @!P5 BRA `(.L_x_4371) ;  /* 0x00000164004cd947 */ /* 0x002fec0003800000 */
.L_x_4594:
[----:B------:R-:W-:Y:S05]  /*3f70*/  BSYNC B1 ;  /* 0x0000000000017941 */ /* 0x000fea0003800000 */
.L_x_4370:
[----:B------:R-:W-:Y:S01]  /*3f80*/  ISETP.GE.OR P5, PT, R18, R101, P1 ;  /* 0x000000651200720c */ /* 0x000fe20000fa6670 */
[----:B------:R-:W-:-:S12]  /*3f90*/  BSSY B1, `(.L_x_4372) ;  /* 0x000007c000017945 */ /* 0x000fd80003800000 */
[----:B------:R-:W-:Y:S05]  /*3fa0*/  @P5 BRA `(.L_x_4373) ;  /* 0x0000000400e85947 */ /* 0x000fea0003800000 */
[----:B------:R-:W1:Y:S01]  /*3fb0*/  S2R R30, SR_TID.X ;  /* 0x00000000001e7919 */ /* 0x000e620000002100 */
        /* <DEDUP_REMOVED lines=8> */
[----:B------:R-:W-:Y:S01]  /*4040*/  LEA.HI R29, R29, R28, RZ, 0x4 ;  /* 0x0000001c1d1d7211 */ /* 0x000fe200078f20ff */
[----:B------:R-:W-:Y:S01]  /*4050*/  IMAD R28, R16, 0x1800, R67 ;  /* 0x00001800101c7824 */ /* 0x000fe200078e0243 */
[----:B------:R-:W-:Y:S02]  /*4060*/  IADD3.X R112, R95, R114, R64, P5, P6 ;  /* 0x000000725f707210 */ /* 0x000fe40002fec440 */
[----:B------:R-:W-:Y:S01]  /*4070*/  LEA.HI.SX32 R29, R29, R72, 0x1c ;  /* 0x000000481d1d7211 */ /* 0x000fe200078fe2ff */
[----:B------:R-:W-:-:S04]  /*4080*/  IMAD R28, R28, 0x2, R17 ;  /* 0x000000021c1c7824 */ /* 0x000fc800078e0211 */
[----:B------:R-:W-:-:S05]  /*4090*/  IMAD.SHL.U32 R116, R29, 0x8, RZ ;  /* 0x000000081d747824 */ /* 0x000fca00078e00ff */
[----:B------:R-:W-:Y:S01]  /*40a0*/  LOP3.LUT R29, R87, 0x38, R116, 0xf8, !PT ;  /* 0x00000038571d7812 */ /* 0x000fe200078ef874 */
[----:B-1----:R-:W-:-:S03]  /*40b0*/  VIADD R31, R30, 0xffffff80 ;  /* 0xffffff801e1f7836 */ /* 0x002fc60000000000 */
[----:B------:R-:W-:Y:S02]  /*40c0*/  LOP3.LUT R29, R29, R82, RZ, 0x3c, !PT ;  /* 0x000000521d1d7212 */ /* 0x000fe400078e3cff */
[----:B------:R-:W-:-:S04]  /*40d0*/  SHF.R.S32.HI R30, RZ, 0x1f, R31 ;  /* 0x0000001fff1e7819 */ /* 0x000fc8000001141f */
[----:B------:R-:W-:-:S04]  /*40e0*/  LEA.HI R30, R30, R31, RZ, 0x5 ;  /* 0x0000001f1e1e7211 */ /* 0x000fc800078f28ff */
[----:B------:R-:W-:-:S05]  /*40f0*/  SHF.R.S32.HI R30, RZ, 0x5, R30 ;  /* 0x00000005ff1e7819 */ /* 0x000fca000001141e */
        /* <DEDUP_REMOVED lines=57> */
[----:B------:R-:W-:-:S02]  /*4490*/  HADD2.F32 R14, -RZ, R132.H1_H1 ;  /* 0x30000084ff0e7230 */ /* 0x000fc40000004100 */
[-C--:B------:R-:W-:Y:S01]  /*44a0*/  FMUL.FTZ R29, R32, R25.reuse ;  /* 0x00000019201d7220 */ /* 0x080fe20000410000 */
[----:B------:R-:W-:Y:S02]  /*44b0*/  HADD2.F32 R15, -RZ, R131.H0_H0 ;  /* 0x20000083ff0f7230 */ /* 0x000fe40000004100 */
[----:B------:R-:W-:Y:S01]  /*44c0*/  FMUL.FTZ R25, R28, R25 ;  /* 0x000000191c197220 */ /* 0x000fe20000410000 */
[-C--:B------:R-:W-:Y:S01]  /*44d0*/  FFMA.FTZ R26, R13, R14.reuse, R24 ;  /* 0x0000000e0d1a7223 */ /* 0x080fe20000010018 */
[----:B------:R-:W-:Y:S01]  /*44e0*/  FFMA.FTZ R27, R12, R14, -R27 ;  /* 0x0000000e0c1b7223 */ /* 0x000fe2000001081b */
[-C--:B------:R-:W-:Y:S01]  /*44f0*/  FFMA.FTZ R28, R28, R15.reuse, -R29 ;  /* 0x0000000f1c1c7223 */ /* 0x080fe2000001081d */
[----:B------:R-:W-:Y:S01]  /*4500*/  FFMA.FTZ R29, R32, R15, R25 ;  /* 0x0000000f201d7223 */ /* 0x000fe20000010019 */
[----:B------:R-:W-:Y:S02]  /*4510*/  HADD2.F32 R13, -RZ, R34.H0_H0 ;  /* 0x20000022ff0d7230 */ /* 0x000fe40000004100 */
[----:B------:R-:W-:Y:S01]  /*4520*/  HADD2.F32 R24, -RZ, R133.H0_H0 ;  /* 0x20000085ff187230 */ /* 0x000fe20000004100 */
[----:B------:R-:W-:Y:S01]  /*4530*/  F2FP.F16.F32.PACK_AB R28, R28, R27 ;  /* 0x0000001b1c1c723e */ /* 0x000fe200000000ff */
        /* <DEDUP_REMOVED lines=11> */
[----:B------:R-:W-:-:S02]  /*45f0*/  IMAD.MOV.U32 R29, RZ, RZ, R121 ;  /* 0x000000ffff1d7224 */ /* 0x000fc400078e0079 */
[-C--:B------:R-:W-:Y:S01]  /*4600*/  FFMA.FTZ R31, R12, R14.reuse, -R31 ;  /* 0x0000000e0c1f7223 */ /* 0x080fe2000001081f */
[----:B------:R-:W-:Y:S01]  /*4610*/  FFMA.FTZ R24, R13, R14, R24 ;  /* 0x0000000e0d187223 */ /* 0x000fe20000010018 */
[-C--:B------:R-:W-:Y:S01]  /*4620*/  FFMA.FTZ R30, R30, R15.reuse, -R35 ;  /* 0x0000000f1e1e7223 */ /* 0x080fe20000010823 */
[----:B------:R-:W-:Y:S01]  /*4630*/  FFMA.FTZ R25, R34, R15, R25 ;  /* 0x0000000f22197223 */ /* 0x000fe20000010019 */
[----:B------:R-:W-:-:S03]  /*4640*/  F2FP.F16.F32.PACK_AB R35, R125, R126 ;  /* 0x0000007e7d23723e */ /* 0x000fc600000000ff */
[----:B------:R-:W-:Y:S01]  /*4650*/  F2FP.F16.F32.PACK_AB R30, R30, R31 ;  /* 0x0000001f1e1e723e */ /* 0x000fe200000000ff */
[----:B------:R-:W-:Y:S01]  /*4660*/  IMAD.MOV.U32 R31, RZ, RZ, R123 ;  /* 0x000000ffff1f7224 */ /* 0x000fe200078e007b */
[----:B------:R-:W-:-:S07]  /*4670*/  F2FP.F16.F32.PACK_AB R34, R25, R24 ;  /* 0x000000181922723e */ /* 0x000fce00000000ff */
.L_x_4375:
[----:B------:R-:W-:Y:S05]  /*4680*/  BSYNC B2 ;  /* 0x0000000000027941 */ /* 0x000fea0003800000 */
.L_x_4374:
        /* <DEDUP_REMOVED lines=12> */
.L_x_4373:
[----:B------:R-:W-:Y:S05]  /*4750*/  BSYNC B1 ;  /* 0x0000000000017941 */ /* 0x000fea0003800000 */
.L_x_4372:
[----:B-1----:R-:W-:Y:S02]  /*4760*/  VIADD R13, R18, 0x40 ;  /* 0x00000040120d7836 */ /* 0x002fe40000000000 */
[-C--:B--2---:R-:W-:Y:S02]  /*4770*/  IMAD R12, R81, R104.reuse, RZ ;  /* 0x00000068510c7224 */ /* 0x084fe400078e02ff */
[C---:B------:R-:W-:Y:S01]  /*4780*/  IMAD.WIDE.U32 R106, R13.reuse, R104, R106 ;  /* 0x000000680d6a7225 */ /* 0x040fe200078e006a */
[----:B------:R-:W-:-:S03]  /*4790*/  ISETP.GE.OR P5, PT, R13, R101, P1 ;  /* 0x000000650d00720c */ /* 0x000fc60000fa6670 */
[----:B------:R-:W-:-:S10]  /*47a0*/  IMAD R105, R13, R105, R12 ;  /* 0x000000690d697224 */ /* 0x000fd400078e020c */
[----:B------:R-:W-:Y:S05]  /*47b0*/  @P5 BRA `(.L_x_4362) ;  /* 0x0000000800505947 */ /* 0x000fea0003800000 */
[----:B------:R-:W2:Y:S01]  /*47c0*/  LDL R14, [R1+0x28] ;  /* 0x00002800010e7983 */ /* 0x000ea20000100800 */
[----:B------:R-:W-:Y:S01]  /*47d0*/  IADD3 R30, R107, R105, RZ ;  /* 0x000000696b1e7210 */ /* 0x000fe20007ffe0ff */
[----:B------:R-:W-:Y:S01]  /*47e0*/  VIADD R15, R18, 0x40 ;  /* 0x00000040120f7836 */ /* 0x000fe20000000000 */
[----:B------:R-:W-:Y:S01]  /*47f0*/  IADD3 R12, P5, P6, R36, R106, R71 ;  /* 0x0000006a240c7210 */ /* 0x000fe20007ebe047 */
[----:B------:R-:W-:Y:S01]  /*4800*/  VIADD R24, R18, 0x40 ;  /* 0x0000004012187836 */ /* 0x000fe20000000000 */
[----:B------:R-:W-:Y:S01]  /*4810*/  SEL R115, R78, R115, !P0 ;  /* 0x000000734e737207 */ /* 0x000fe20004000000 */
[----:B------:R-:W-:Y:S01]  /*4820*/  IMAD.SHL.U32 R15, R15, 0x40, RZ ;  /* 0x000000400f0f7824 */ /* 0x000fe200078e00ff */
[----:B------:R-:W-:Y:S01]  /*4830*/  IADD3.X R13, R95, R30, R64, P5, P6 ;  /* 0x0000001e5f0d7210 */ /* 0x000fe20002fec440 */
[----:B------:R-:W-:Y:S01]  /*4840*/  IMAD.SHL.U32 R24, R24, 0x40, RZ ;  /* 0x0000004018187824 */ /* 0x000fe200078e00ff */
[----:B------:R-:W-:Y:S01]  /*4850*/  LEA R28, P5, R12, R102, 0x1 ;  /* 0x000000660c1c7211 */ /* 0x000fe200078a08ff */
[----:B------:R-:W-:Y:S01]  /*4860*/  BSSY B1, `(.L_x_4376) ;  /* 0x0000065000017945 */ /* 0x000fe20003800000 */
[----:B------:R-:W-:-:S02]  /*4870*/  LOP3.LUT R15, R15, 0x1c0, RZ, 0xc0, !PT ;  /* 0x000001c00f0f7812 */ /* 0x000fc400078ec0ff */
[----:B------:R-:W-:Y:S02]  /*4880*/  LEA.HI.X R29, R12, R103, R13, 0x1, P5 ;  /* 0x000000670c1d7211 */ /* 0x000fe400028f0c0d */
[----:B------:R-:W-:Y:S02]  /*4890*/  SHF.R.S32.HI R12, RZ, 0x1f, R115 ;  /* 0x0000001fff0c7819 */ /* 0x000fe40000011473 */
[----:B------:R-:W-:Y:S02]  /*48a0*/  LOP3.LUT R24, R24, 0x1c0, RZ, 0xc0, !PT ;  /* 0x000001c018187812 */ /* 0x000fe400078ec0ff */
[----:B------:R-:W-:Y:S02]  /*48b0*/  LEA.HI R115, R12, R115, RZ, 0x4 ;  /* 0x000000730c737211 */ /* 0x000fe400078f20ff */
[----:B------:R-:W-:Y:S02]  /*48c0*/  SHF.R.U32.HI R15, RZ, 0x3, R15 ;  /* 0x00000003ff0f7819 */ /* 0x000fe4000001160f */
[----:B------:R-:W-:-:S05]  /*48d0*/  LEA.HI.SX32 R31, R115, R72, 0x1c ;  /* 0x00000048731f7211 */ /* 0x000fca00078fe2ff */
[----:B------:R-:W-:-:S05]  /*48e0*/  IMAD.SHL.U32 R31, R31, 0x8, RZ ;  /* 0x000000081f1f7824 */ /* 0x000fca00078e00ff */
[----:B------:R-:W-:-:S04]  /*48f0*/  LOP3.LUT R12, R24, 0x38, R31, 0xf8, !PT ;  /* 0x00000038180c7812 */ /* 0x000fc800078ef81f */
[----:B------:R-:W-:-:S05]  /*4900*/  LOP3.LUT R12, R12, R15, RZ, 0x3c, !PT ;  /* 0x0000000f0c0c7212 */ /* 0x000fca00078e3cff */
[----:B--2---:R-:W-:Y:S02]  /*4910*/  IMAD.IADD R13, R14, 0x1, R12 ;  /* 0x000000010e0d7824 */ /* 0x004fe400078e020c */
        /* <DEDUP_REMOVED lines=32> */
[----:B------:R-:W-:Y:S02]  /*4b20*/  HADD2.F32 R5, -RZ, R27.H0_H0 ;  /* 0x2000001bff057230 */ /* 0x000fe40000004100 */
        /* <DEDUP_REMOVED lines=53> */
[----:B------:R-:W-:Y:S02]  /*4e80*/  F2FP.F16.F32.PACK_AB R14, R14, R15 ;  /* 0x0000000f0e0e723e */ /* 0x000fe400000000ff */
[----:B------:R-:W-:Y:S02]  /*4e90*/  F2FP.F16.F32.PACK_AB R26, R9, R6 ;  /* 0x00000006091a723e */ /* 0x000fe400000000ff */
[----:B------:R-:W-:-:S07]  /*4ea0*/  MOV R15, R10 ;  /* 0x0000000a000f7202 */ /* 0x000fce0000000f00 */
.L_x_4377:
[----:B------:R-:W-:Y:S05]  /*4eb0*/  BSYNC B1 ;  /* 0x0000000000017941 */ /* 0x000fea0003800000 */
.L_x_4376:
        /* <DEDUP_REMOVED lines=10> */
.L_x_4345:
[----:B------:R-:W-:-:S13]  /*4f60*/  ISETP.NE.AND P3, PT, R218, 0x3, PT ;  /* 0x00000003da00780c */ /* 0x000fda0003f65270 */
[----:B------:R-:W-:Y:S05]  /*4f70*/  @!P3 BRA `(.L_x_4378) ;  /* 0x000000000004b947 */ /* 0x000fea0003800000 */
[----:B------:R-:W-:Y:S01]  /*4f80*/  BPT.TRAP 0x1 ;  /* 0x000000040000795c */ /* 0x000fe20000300000 */
.L_x_4378:
[----:B------:R-:W-:Y:S01]  /*4f90*/  IMAD R90, R16, 0x8, R17 ;  /* 0x00000008105a7824 */ /* 0x000fe200078e0211 */
[----:B------:R-:W-:Y:S01]  /*4fa0*/  SHF.L.U32 R111, R22, 0x1f, RZ ;  /* 0x0000001f166f7819 */ /* 0x000fe200000006ff */
[----:B------:R-:W-:Y:S01]  /*4fb0*/  IMAD R101, R59, -0x60, R62 ;  /* 0xffffffa03b657824 */ /* 0x000fe200078e023e */
[----:B------:R-:W-:Y:S02]  /*4fc0*/  BSSY B1, `(.L_x_4379) ;  /* 0x0000004000017945 */ /* 0x000fe40003800000 */
[----:B------:R-:W0:Y:S02]  /*4fd0*/  SYNCS.PHASECHK.TRANS64.TRYWAIT P4, [R90+URZ+0x32490], R111 ;  /* 0x0324906f5a0075a7 */ /* 0x000e24000808017f */
[----:B------:R-:W-:Y:S01]  /*4fe0*/  VIMNMX R101, R101, 0x60, PT ;  /* 0x0000006065657848 */ /* 0x000fe20003fe0100 */
[----:B0-----:R-:W-:Y:S06]  /*4ff0*/  @!P4 BRA `(.L_x_4380) ;  /* 0x00000154003cc947 */ /* 0x001fec0003800000 */
.L_x_4595:
[----:B------:R-:W-:Y:S05]  /*5000*/  BSYNC B1 ;  /* 0x0000000000017941 */ /* 0x000fea0003800000 */
.L_x_4379:
[CC--:B------:R-:W-:Y:S01]  /*5010*/  ISETP.GE.AND P5, PT, R18.reuse, R101.reuse, PT ;  /* 0x000000651200720c */ /* 0x0c0fe20003fa6270 */
[----:B------:R-:W-:Y:S01]  /*5020*/  VIADD R4, R18, 0x40 ;  /* 0x0000004012047836 */ /* 0x000fe20000000000 */
[----:B------:R-:W-:Y:S04]  /*5030*/  BSSY B1, `(.L_x_4381) ;  /* 0x0000007000017945 */ /* 0x000fe80003800000 */
[----:B------:R-:W-:-:S07]  /*5040*/  ISETP.GE.AND P4, PT, R4, R101, PT ;  /* 0x000000650400720c */ /* 0x000fce0003f86270 */
[----:B------:R-:W-:Y:S06]  /*5050*/  @P5 BRA `(.L_x_4382) ;  /* 0x0000000000105947 */ /* 0x000fec0003800000 */
[----:B------:R-:W1:Y:S04]  /*5060*/  @!P1 LDS.128 R4, [R108] ;  /* 0x000000006c049984 */ /* 0x000e680000000c00 */
[----:B------:R-:W2:Y:S04]  /*5070*/  @!P2 LDS.128 R8, [R104] ;  /* 0x000000006808a984 */ /* 0x000ea80000000c00 */
[----:B-1----:R1:W-:Y:S04]  /*5080*/  @!P1 STG.E.128 desc[UR52][R14.64], R4 ;  /* 0x000000040e009986 */ /* 0x0023e8000c101d34 */
[----:B--2---:R1:W-:Y:S02]  /*5090*/  @!P2 STG.E.128 desc[UR52][R14.64+0x40], R8 ;  /* 0x000040080e00a986 */ /* 0x0043e4000c101d34 */
.L_x_4382:
[----:B------:R-:W-:Y:S05]  /*50a0*/  BSYNC B1 ;  /* 0x0000000000017941 */ /* 0x000fea0003800000 */
.L_x_4381:
[----:B------:R-:W-:Y:S05]  /*50b0*/  @P4 BRA `(.L_x_4362) ;  /* 0x0000000000104947 */ /* 0x000fea0003800000 */
[----:B-1----:R-:W1:Y:S04]  /*50c0*/  @!P1 LDS.128 R4, [R108+0x2000] ;  /* 0x002000006c049984 */ /* 0x002e680000000c00 */
[----:B------:R-:W2:Y:S04]  /*50d0*/  @!P2 LDS.128 R8, [R104+0x2000] ;  /* 0x002000006808a984 */ /* 0x000ea80000000c00 */
[----:B-1----:R3:W-:Y:S04]  /*50e0*/  @!P1 STG.E.128 desc[UR52][R12.64], R4 ;  /* 0x000000040c009986 */ /* 0x0027e8000c101d34 */
[----:B--2---:R3:W-:Y:S02]  /*50f0*/  @!P2 STG.E.128 desc[UR52][R12.64+0x40], R8 ;  /* 0x000040080c00a986 */ /* 0x0047e4000c101d34 */
.L_x_4362:
[----:B------:R-:W-:Y:S05]  /*5100*/  BSYNC B0 ;  /* 0x0000000000007941 */ /* 0x000fea0003800000 */
.L_x_4344:
        /* <DEDUP_REMOVED lines=17> */
.L_x_4384:
[----:B------:R-:W-:Y:S05]  /*5220*/  BSYNC B0 ;  /* 0x0000000000007941 */ /* 0x000fea0003800000 */
.L_x_4383:
[----:B------:R-:W2:Y:S01]  /*5230*/  SYNCS.PHASECHK.TRANS64.TRYWAIT P3, [R90+URZ+0x324b0], R111 ;  /* 0x0324b06f5a0075a7 */ /* 0x000ea2000806017f */
[----:B------:R-:W-:Y:S01]  /*5240*/  ULDC UR40, c[0x0][0x310] ;  /* 0x0000c40000287ab9 */ /* 0x000fe20000000800 */
[----:B------:R-:W-:Y:S01]  /*5250*/  ULDC.64 UR38, c[0x0][0x318] ;  /* 0x0000c60000267ab9 */ /* 0x000fe20000000a00 */
[----:B------:R-:W-:Y:S01]  /*5260*/  ULDC.64 UR36, c[0x0][0x308] ;  /* 0x0000c20000247ab9 */ /* 0x000fe20000000a00 */
[----:B------:R-:W-:Y:S01]  /*5270*/  BSSY B0, `(.L_x_4385) ;  /* 0x0000003000007945 */ /* 0x000fe20003800000 */
[----:B-1----:R-:W-:-:S03]  /*5280*/  IMAD R4, R16, 0x6000, R77 ;  /* 0x0000600010047824 */ /* 0x002fc600078e024d */
[----:B--2---:R-:W-:Y:S05]  /*5290*/  @!P3 BRA `(.L_x_4386) ;  /* 0x0000015000a8b947 */ /* 0x004fea0003800000 */
.L_x_4596:
[----:B------:R-:W-:Y:S05]  /*52a0*/  BSYNC B0 ;  /* 0x0000000000007941 */ /* 0x000fea0003800000 */
.L_x_4385:
[----:B------:R-:W-:Y:S01]  /*52b0*/  ISETP.GE.AND P3, PT, R18, R101, PT ;  /* 0x000000651200720c */ /* 0x000fe20003f66270 */
[----:B------:R-:W-:Y:S01]  /*52c0*/  IMAD.IADD R6, R80, 0x1, R4 ;  /* 0x0000000150067824 */ /* 0x000fe200078e0204 */
[----:B------:R-:W-:Y:S01]  /*52d0*/  BSSY B0, `(.L_x_4387) ;  /* 0x0000025000007945 */ /* 0x000fe20003800000 */
[----:B------:R-:W-:Y:S02]  /*52e0*/  IMAD R32, R4, 0x2, R61 ;  /* 0x0000000204207824 */ /* 0x000fe400078e023d */
[----:B----4-:R-:W-:-:S04]  /*52f0*/  IMAD.WIDE R28, R59, 0x60, R56 ;  /* 0x000000603b1c7825 */ /* 0x010fc800078e0238 */
[----:B------:R-:W-:-:S04]  /*5300*/  IMAD R33, R6, 0x2, R61 ;  /* 0x0000000206217824 */ /* 0x000fc800078e023d */
[----:B------:R-:W-:Y:S05]  /*5310*/  @P3 BRA `(.L_x_4388) ;  /* 0x0000000000803947 */ /* 0x000fea0003800000 */
[----:B------:R-:W-:Y:S02]  /*5320*/  IMAD R7, R29, UR38, RZ ;  /* 0x000000261d077c24 */ /* 0x000fe4000f8e02ff */
[----:B------:R-:W-:Y:S02]  /*5330*/  IMAD.MOV.U32 R4, RZ, RZ, R40 ;  /* 0x000000ffff047224 */ /* 0x000fe400078e0028 */
        /* <DEDUP_REMOVED lines=30> */
.L_x_4388:
[----:B------:R-:W-:Y:S05]  /*5520*/  BSYNC B0 ;  /* 0x0000000000007941 */ /* 0x000fea0003800000 */
.L_x_4387:
[----:B------:R-:W-:Y:S01]  /*5530*/  IADD3 R4, R18, 0x40, RZ ;  /* 0x0000004012047810 */ /* 0x000fe20007ffe0ff */
[----:B------:R-:W-:Y:S03]  /*5540*/  BSSY B0, `(.L_x_4389) ;  /* 0x0000025000007945 */ /* 0x000fe60003800000 */
[----:B------:R-:W-:-:S13]  /*5550*/  ISETP.GE.AND P3, PT, R4, R101, PT ;  /* 0x000000650400720c */ /* 0x000fda0003f66270 */
        /* <DEDUP_REMOVED lines=35> */
.L_x_4390:
[----:B------:R-:W-:Y:S05]  /*5790*/  BSYNC B0 ;  /* 0x0000000000007941 */ /* 0x000fea0003800000 */
.L_x_4389:
        /* <DEDUP_REMOVED lines=22> */
.L_x_4339:
[----:B------:R-:W-:Y:S01]  /*5900*/  ISETP.GE.AND P2, PT, R214, 0x1, PT ;  /* 0x00000001d600780c */ /* 0x000fe20003f46270 */
[----:B------:R-:W-:Y:S01]  /*5910*/  IMAD.MOV.U32 R3, RZ, RZ, RZ ;  /* 0x000000ffff037224 */ /* 0x000fe200078e00ff */
[----:B------:R-:W-:Y:S02]  /*5920*/  PLOP3.LUT P1, PT, PT, PT, PT, 0x80, 0x0 ;  /* 0x000000000000781c */ /* 0x000fe40003f2f070 */
[----:B------:R-:W-:Y:S01]  /*5930*/  CS2R R4, SRZ ;  /* 0x0000000000047805 */ /* 0x000fe2000001ff00 */
[----:B------:R-:W-:Y:S01]  /*5940*/  IMAD.MOV.U32 R0, RZ, RZ, RZ ;  /* 0x000000ffff007224 */ /* 0x000fe200078e00ff */
[----:B------:R-:W-:Y:S02]  /*5950*/  MOV R150, RZ ;  /* 0x000000ff00967202 */ /* 0x000fe40000000f00 */
        /* <DEDUP_REMOVED lines=31> */
[----:B----4-:R-:W-:Y:S02]  /*5b50*/  CS2R R78, SRZ ;  /* 0x00000000004e7805 */ /* 0x010fe4000001ff00 */
        /* <DEDUP_REMOVED lines=28> */
[----:B--23--:R-:W-:Y:S02]  /*5d20*/  CS2R R26, SRZ ;  /* 0x00000000001a7805 */ /* 0x00cfe4000001ff00 */
[----:B------:R-:W-:Y:S01]  /*5d30*/  CS2R R28, SRZ ;  /* 0x00000000001c7805 */ /* 0x000fe2000001ff00 */
[----:B------:R-:W-:Y:S06]  /*5d40*/  @P0 BRA `(.L_x_4392) ;  /* 0x00000000000c0947 */ /* 0x000fec0003800000 */
[----:B------:R-:W0:Y:S01]  /*5d50*/  FENCE.VIEW.ASYNC.G ;  /* 0x00000000000073c6 */ /* 0x000e220000000100 */
[----:B------:R-:W-:Y:S05]  /*5d60*/  WARPSYNC.ALL ;  /* 0x0000000000007948 */ /* 0x000fea0003800000 */
[----:B0-----:R-:W-:Y:S06]  /*5d70*/  BAR.ARV 0xc, 0x120 ;  /* 0x0304800000007b1d */ /* 0x001fec0000002000 */
.L_x_4392:
[----:B------:R-:W-:Y:S01]  /*5d80*/  CS2R R24, SRZ ;  /* 0x0000000000187805 */ /* 0x000fe2000001ff00 */
[----:B------:R-:W-:Y:S06]  /*5d90*/  @!P2 BRA `(.L_x_4393) ;  /* 0x000000bc00a8a947 */ /* 0x000fec0003800000 */
[----:B------:R-:W-:-:S03]  /*5da0*/  UMOV UR4, 0xffffffff ;  /* 0xffffffff00047882 */ /* 0x000fc60000000000 */
[----:B------:R-:W-:Y:S05]  /*5db0*/  BRA.DIV UR4, `(.L_x_4394) ;  /* 0x0000014604f47947 */ /* 0x000fea000b800000 */
[----:B------:R-:W0:Y:S02]  /*5dc0*/  S2R R0, SR_TID.X ;  /* 0x0000000000007919 */ /* 0x000e240000002100 */
[----:B0-----:R-:W-:-:S05]  /*5dd0*/  VIADD R3, R0, 0xffffff80 ;  /* 0xffffff8000037836 */ /* 0x001fca0000000000 */
[----:B------:R-:W-:-:S04]  /*5de0*/  SHF.R.S32.HI R0, RZ, 0x1f, R3 ;  /* 0x0000001fff007819 */ /* 0x000fc80000011403 */
[----:B------:R-:W-:-:S04]  /*5df0*/  LEA.HI R0, R0, R3, RZ, 0x7 ;  /* 0x0000000300007211 */ /* 0x000fc800078f38ff */
[----:B------:R-:W-:-:S05]  /*5e00*/  SHF.R.S32.HI R0, RZ, 0x7, R0 ;  /* 0x00000007ff007819 */ /* 0x000fca0000011400 */
[----:B------:R0:W1:Y:S02]  /*5e10*/  SHFL.IDX PT, R14, R0, RZ, 0x1f ;  /* 0x00001fff000e7589 */ /* 0x00006400000e0000 */
.L_x_4599:
[----:B01----:R-:W-:Y:S01]  /*5e20*/  LEA.HI R0, R14, R14, RZ, 0x1 ;  /* 0x0000000e0e007211 */ /* 0x003fe200078f08ff */
[----:B------:R-:W-:Y:S01]  /*5e30*/  VIADD R26, R17, 0x18400 ;  /* 0x00018400111a7836 */ /* 0x000fe20000000000 */
[----:B------:R-:W-:Y:S01]  /*5e40*/  BSSY B6, `(.L_x_4395) ;  /* 0x000001d000067945 */ /* 0x000fe20003800000 */
[----:B------:R-:W-:Y:S01]  /*5e50*/  IMAD.MOV.U32 R217, RZ, RZ, 0x40000040 ;  /* 0x40000040ffd97424 */ /* 0x000fe200078e00ff */
[----:B------:R-:W-:Y:S02]  /*5e60*/  LOP3.LUT R3, R0, 0x7fffe, RZ, 0xc0, !PT ;  /* 0x0007fffe00037812 */ /* 0x000fe400078ec0ff */
[----:B------:R-:W-:-:S03]  /*5e70*/  LOP3.LUT P0, RZ, R26, 0x1bf, RZ, 0xc0, !PT ;  /* 0x000001bf1aff7812 */ /* 0x000fc6000780c0ff */
[----:B------:R-:W-:-:S04]  /*5e80*/  IMAD.IADD R3, R14, 0x1, -R3 ;  /* 0x000000010e037824 */ /* 0x000fc800078e0a03 */
[----:B------:R-:W-:-:S05]  /*5e90*/  IMAD R3, R3, 0x2000, R26 ;  /* 0x0000200003037824 */ /* 0x000fca00078e021a */
[----:B------:R-:W-:Y:S01]  /*5ea0*/  SHF.R.U32.HI R0, RZ, 0x4, R3 ;  /* 0x00000004ff007819 */ /* 0x000fe20000011603 */
[----:B------:R-:W-:-:S03]  /*5eb0*/  VIADD R3, R3, 0xa000 ;  /* 0x0000a00003037836 */ /* 0x000fc60000000000 */
[----:B------:R-:W-:Y:S02]  /*5ec0*/  LOP3.LUT R0, R0, 0x3fff, RZ, 0xc0, !PT ;  /* 0x00003fff00007812 */ /* 0x000fe400078ec0ff */
[----:B------:R-:W-:Y:S02]  /*5ed0*/  SHF.R.U32.HI R3, RZ, 0x4, R3 ;  /* 0x00000004ff037819 */ /* 0x000fe40000011603 */
[----:B------:R-:W-:Y:S02]  /*5ee0*/  LOP3.LUT R216, R0, 0x10000, RZ, 0xfc, !PT ;  /* 0x0001000000d87812 */ /* 0x000fe400078efcff */
[----:B------:R-:W-:Y:S01]  /*5ef0*/  LOP3.LUT R72, R3, 0x3fff, RZ, 0xc0, !PT ;  /* 0x00003fff03487812 */ /* 0x000fe200078ec0ff */
[----:B------:R-:W-:Y:S06]  /*5f00*/  @!P0 BRA `(.L_x_4396) ;  /* 0x0000000000408947 */ /* 0x000fec0003800000 */
[----:B------:R-:W-:Y:S01]  /*5f10*/  MOV R0, 0x0 ;  /* 0x0000000000007802 */ /* 0x000fe20000000f00 */
[----:B------:R-:W-:Y:S01]  /*5f20*/  ULDC.64 UR4, c[0x4][0x90] ;  /* 0x0100240000047ab9 */ /* 0x000fe20000000a00 */
[----:B------:R-:W-:Y:S01]  /*5f30*/  ULDC.64 UR6, c[0x4][0x98] ;  /* 0x0100260000067ab9 */ /* 0x000fe20000000a00 */
[----:B------:R-:W-:Y:S01]  /*5f40*/  IMAD.U32 R4, RZ, RZ, UR4 ;  /* 0x00000004ff047e24 */ /* 0x000fe2000f8e00ff */
[----:B------:R0:W1:Y:S01]  /*5f50*/  LDC.64 R14, c[0x4][R0] ;  /* 0x01000000000e7b82 */ /* 0x0000620000000a00 */
[----:B------:R-:W-:Y:S01]  /*5f60*/  MOV R5, UR5 ;  /* 0x0000000500057c02 */ /* 0x000fe20008000f00 */
        /* <DEDUP_REMOVED lines=10> */
.L_x_4396:
[----:B------:R-:W-:Y:S05]  /*6010*/  BSYNC B6 ;  /* 0x0000000000067941 */ /* 0x000fea0003800000 */
.L_x_4395:
[----:B------:R-:W-:Y:S02]  /*6020*/  ULDC UR4, c[0x0][0x3d4] ;  /* 0x0000f50000047ab9 */ /* 0x000fe40000000800 */
[----:B------:R-:W-:-:S13]  /*6030*/  ISETP.LT.AND P0, PT, RZ, UR4, PT ;  /* 0x00000004ff007c0c */ /* 0x000fda000bf01270 */
[----:B------:R-:W-:Y:S05]  /*6040*/  @P0 BRA `(.L_x_4397) ;  /* 0x0000000000400947 */ /* 0x000fea0003800000 */
[----:B------:R-:W2:Y:S02]  /*6050*/  LDL R20, [R1+0x44] ;  /* 0x0000440001147983 */ /* 0x000ea40000100800 */
[----:B--2---:R-:W-:-:S04]  /*6060*/  LEA.HI R0, R20, R20, RZ, 0x1 ;  /* 0x0000001414007211 */ /* 0x004fc800078f08ff */
        /* <DEDUP_REMOVED lines=8> */
.L_x_4400:
[----:B-1----:R1:W2:Y:S02]  /*60f0*/  SYNCS.PHASECHK.TRANS64.TRYWAIT P0, [R17+URZ+0x32400], R0 ;  /* 0x03240000110075a7 */ /* 0x0022a4000800017f */
[----:B--2---:R-:W-:Y:S05]  /*6100*/  @!P0 NANOSLEEP.SYNCS 0x989680 ;  /* 0x009896800000895d */ /* 0x004fea0003900000 */
[----:B------:R-:W2:Y:S02]  /*6110*/  @!P0 SYNCS.PHASECHK.TRANS64 P0, [R17+URZ+0x32400], R0 ;  /* 0x03240000110085a7 */ /* 0x000ea4000800007f */
[----:B--2---:R-:W-:Y:S05]  /*6120*/  @!P0 BRA `(.L_x_4400) ;  /* 0xfffffffc00f08947 */ /* 0x004fea000383ffff */
.L_x_4399:
[----:B------:R-:W-:Y:S05]  /*6130*/  BSYNC B0 ;  /* 0x0000000000007941 */ /* 0x000fea0003800000 */
.L_x_4398:
[----:B------:R-:W-:Y:S05]  /*6140*/  BRA `(.L_x_4401) ;  /* 0x0000002c00e47947 */ /* 0x000fea0003800000 */
.L_x_4397:
[----:B------:R-:W0:Y:S01]  /*6150*/  S2R R0, SR_TID.X ;  /* 0x0000000000007919 */ /* 0x000e220000002100 */
[----:B------:R-:W1:Y:S01]  /*6160*/  LDC.64 R12, c[0x0][0x3d8] ;  /* 0x0000f600ff0c7b82 */ /* 0x000e620000000a00 */
[----:B-----5:R-:W-:Y:S01]  /*6170*/  SHF.R.S32.HI R3, RZ, 0x1f, R23 ;  /* 0x0000001fff037819 */ /* 0x020fe20000011417 */
[----:B------:R-:W-:Y:S01]  /*6180*/  BSSY B6, `(.L_x_4402) ;  /* 0x000003a000067945 */ /* 0x000fe20003800000 */
[----:B------:R-:W-:Y:S02]  /*6190*/  SHF.R.S32.HI R7, RZ, 0x1f, R18 ;  /* 0x0000001fff077819 */ /* 0x000fe40000011412 */
[----:B------:R-:W-:-:S03]  /*61a0*/  LOP3.LUT P0, RZ, R26, 0x3ff, RZ, 0xc0, !PT ;  /* 0x000003ff1aff7812 */ /* 0x000fc6000780c0ff */
[----:B------:R-:W2:Y:S01]  /*61b0*/  LDC.64 R14, c[0x0][0x3e8] ;  /* 0x0000fa00ff0e7b82 */ /* 0x000ea20000000a00 */
[-C--:B-1----:R-:W-:Y:S01]  /*61c0*/  IMAD R5, R7, R12.reuse, RZ ;  /* 0x0000000c07057224 */ /* 0x082fe200078e02ff */
[----:B------:R-:W-:Y:S01]  /*61d0*/  SHF.L.U64.HI R56, R12, 0x6, R13 ;  /* 0x000000060c387819 */ /* 0x000fe2000001020d */
[----:B------:R-:W-:-:S04]  /*61e0*/  IMAD.WIDE.U32 R44, R23, R12, RZ ;  /* 0x0000000c172c7225 */ /* 0x000fc800078e00ff */
[----:B------:R-:W-:Y:S01]  /*61f0*/  IMAD R27, R18, R13, R5 ;  /* 0x0000000d121b7224 */ /* 0x000fe200078e0205 */
[----:B0-----:R-:W-:Y:S01]  /*6200*/  IADD3 R0, R0, -0x80, RZ ;  /* 0xffffff8000007810 */ /* 0x001fe20007ffe0ff */
[-C--:B--2---:R-:W-:Y:S01]  /*6210*/  IMAD R4, R3, R14.reuse, RZ ;  /* 0x0000000e03047224 */ /* 0x084fe200078e02ff */
[----:B------:R-:W-:Y:S01]  /*6220*/  SHF.L.U64.HI R57, R14, 0x6, R15 ;  /* 0x000000060e397819 */ /* 0x000fe2000001020f */
[----:B------:R-:W-:Y:S01]  /*6230*/  IMAD R6, R7, R14, RZ ;  /* 0x0000000e07067224 */ /* 0x000fe200078e02ff */
[----:B------:R-:W-:Y:S01]  /*6240*/  SHF.R.S32.HI R30, RZ, 0x1f, R0 ;  /* 0x0000001fff1e7819 */ /* 0x000fe20000011400 */
[CC--:B------:R-:W-:Y:S02]  /*6250*/  IMAD R47, R23.reuse, R15.reuse, R4 ;  /* 0x0000000f172f7224 */ /* 0x0c0fe400078e0204 */
[----:B------:R-:W-:Y:S01]  /*6260*/  IMAD R29, R18, R15, R6 ;  /* 0x0000000f121d7224 */ /* 0x000fe200078e0206 */
[----:B------:R-:W-:Y:S01]  /*6270*/  LEA.HI R30, R30, R0, RZ, 0x2 ;  /* 0x000000001e1e7211 */ /* 0x000fe200078f10ff */
[----:B------:R-:W-:-:S03]  /*6280*/  IMAD.WIDE.U32 R42, R23, R14, RZ ;  /* 0x0000000e172a7225 */ /* 0x000fc600078e00ff */
[----:B------:R-:W-:Y:S01]  /*6290*/  LOP3.LUT R30, R30, 0xfffffffc, RZ, 0xc0, !PT ;  /* 0xfffffffc1e1e7812 */ /* 0x000fe200078ec0ff */
[----:B------:R-:W-:Y:S02]  /*62a0*/  IMAD.IADD R47, R47, 0x1, R43 ;  /* 0x000000012f2f7824 */ /* 0x000fe400078e022b */
[----:B------:R-:W-:Y:S02]  /*62b0*/  IMAD.SHL.U32 R55, R12, 0x40, RZ ;  /* 0x000000400c377824 */ /* 0x000fe400078e00ff */
[----:B------:R-:W-:Y:S02]  /*62c0*/  IMAD.IADD R30, R0, 0x1, -R30 ;  /* 0x00000001001e7824 */ /* 0x000fe400078e0a1e */
[----:B------:R-:W-:Y:S02]  /*62d0*/  IMAD R0, R3, R12, RZ ;  /* 0x0000000c03007224 */ /* 0x000fe400078e02ff */
[C---:B------:R-:W-:Y:S02]  /*62e0*/  IMAD.SHL.U32 R24, R30.reuse, 0x4, RZ ;  /* 0x000000041e187824 */ /* 0x040fe400078e00ff */
[----:B------:R-:W-:-:S02]  /*62f0*/  IMAD.SHL.U32 R40, R30, 0x8, RZ ;  /* 0x000000081e287824 */ /* 0x000fc400078e00ff */
[----:B------:R-:W-:Y:S01]  /*6300*/  IMAD R3, R23, R13, R0 ;  /* 0x0000000d17037224 */ /* 0x000fe200078e0200 */
[----:B------:R-:W-:Y:S01]  /*6310*/  SHF.R.S32.HI R25, RZ, 0x1f, R24 ;  /* 0x0000001fff197819 */ /* 0x000fe20000011418 */
[----:B------:R-:W-:Y:S01]  /*6320*/  IMAD.SHL.U32 R59, R14, 0x40, RZ ;  /* 0x000000400e3b7824 */ /* 0x000fe200078e00ff */
[----:B------:R-:W-:Y:S01]  /*6330*/  SHF.R.S32.HI R41, RZ, 0x1f, R40 ;  /* 0x0000001fff297819 */ /* 0x000fe20000011428 */
[----:B------:R-:W-:Y:S02]  /*6340*/  IMAD.IADD R23, R3, 0x1, R45 ;  /* 0x0000000103177824 */ /* 0x000fe400078e022d */
[----:B------:R-:W-:-:S04]  /*6350*/  IMAD.WIDE.U32 R4, R18, R12, R24 ;  /* 0x0000000c12047225 */ /* 0x000fc800078e0018 */
[----:B------:R-:W-:Y:S01]  /*6360*/  IMAD.WIDE.U32 R6, R18, R14, R24 ;  /* 0x0000000e12067225 */ /* 0x000fe200078e0018 */
[----:B------:R-:W-:-:S03]  /*6370*/  IADD3 R46, P1, R4, R44, RZ ;  /* 0x0000002c042e7210 */ /* 0x000fc60007f3e0ff */
[----:B------:R-:W-:Y:S01]  /*6380*/  IMAD.WIDE.U32 R8, R18, R12, R40 ;  /* 0x0000000c12087225 */ /* 0x000fe200078e0028 */
[----:B------:R-:W-:Y:S02]  /*6390*/  IADD3 R49, P2, R6, R42, RZ ;  /* 0x0000002a06317210 */ /* 0x000fe40007f5e0ff */
[----:B------:R-:W-:Y:S01]  /*63a0*/  IADD3.X R48, R23, R5, R27, P1, !PT ;  /* 0x0000000517307210 */ /* 0x000fe20000ffe41b */
[----:B------:R-:W-:Y:S01]  /*63b0*/  IMAD.WIDE.U32 R10, R18, R14, R40 ;  /* 0x0000000e120a7225 */ /* 0x000fe200078e0028 */
[----:B------:R-:W-:Y:S02]  /*63c0*/  IADD3 R26, P3, R8, R44, RZ ;  /* 0x0000002c081a7210 */ /* 0x000fe40007f7e0ff */
[----:B------:R-:W-:Y:S02]  /*63d0*/  IADD3.X R50, R47, R7, R29, P2, !PT ;  /* 0x000000072f327210 */ /* 0x000fe400017fe41d */
[----:B------:R-:W-:Y:S02]  /*63e0*/  IADD3 R28, P4, R10, R42, RZ ;  /* 0x0000002a0a1c7210 */ /* 0x000fe40007f9e0ff */
[----:B------:R-:W-:-:S02]  /*63f0*/  IADD3.X R27, R23, R27, R9, P3, !PT ;  /* 0x0000001b171b7210 */ /* 0x000fc40001ffe409 */
[----:B------:R-:W-:Y:S01]  /*6400*/  IADD3.X R29, R47, R29, R11, P4, !PT ;  /* 0x0000001d2f1d7210 */ /* 0x000fe200027fe40b */
[----:B------:R-:W-:Y:S08]  /*6410*/  @!P0 BRA `(.L_x_4403) ;  /* 0x0000000000408947 */ /* 0x000ff00003800000 */
        /* <DEDUP_REMOVED lines=16> */
.L_x_4403:
[----:B------:R-:W-:Y:S05]  /*6520*/  BSYNC B6 ;  /* 0x0000000000067941 */ /* 0x000fea0003800000 */
.L_x_4402:
[----:B------:R-:W0:Y:S01]  /*6530*/  LDC.64 R6, c[0x0][0x3d8] ;  /* 0x0000f600ff067b82 */ /* 0x000e220000000a00 */
[----:B------:R-:W-:Y:S01]  /*6540*/  SHF.R.S32.HI R3, RZ, 0x1f, R225 ;  /* 0x0000001fff037819 */ /* 0x000fe200000114e1 */
[----:B------:R-:W-:Y:S01]  /*6550*/  ULDC.U8 UR4, c[0x0][0x3f0] ;  /* 0x0000fc0000047ab9 */ /* 0x000fe20000000000 */
[----:B------:R-:W-:Y:S01]  /*6560*/  BSSY B0, `(.L_x_4404) ;  /* 0x00002af000007945 */ /* 0x000fe20003800000 */
[----:B------:R-:W-:-:S04]  /*6570*/  ISETP.NE.AND P0, PT, RZ, UR4, PT ;  /* 0x00000004ff007c0c */ /* 0x000fc8000bf05270 */
[----:B------:R-:W1:Y:S01]  /*6580*/  LDC.64 R4, c[0x0][0x3e8] ;  /* 0x0000fa00ff047b82 */ /* 0x000e620000000a00 */
[-C--:B0-----:R-:W-:Y:S02]  /*6590*/  IMAD R0, R3, R6.reuse, RZ ;  /* 0x0000000603007224 */ /* 0x081fe400078e02ff */
[----:B------:R-:W-:-:S04]  /*65a0*/  IMAD.WIDE.U32 R8, R225, R6, RZ ;  /* 0x00000006e1087225 */ /* 0x000fc800078e00ff */
[----:B------:R-:W-:Y:S02]  /*65b0*/  IMAD.SHL.U32 R53, R8, 0x80, RZ ;  /* 0x0000008008357824 */ /* 0x000fe400078e00ff */
[-C--:B-1----:R-:W-:Y:S02]  /*65c0*/  IMAD R12, R3, R4.reuse, RZ ;  /* 0x00000004030c7224 */ /* 0x082fe400078e02ff */
[C---:B------:R-:W-:Y:S02]  /*65d0*/  IMAD R3, R225.reuse, R7, R0 ;  /* 0x00000007e1037224 */ /* 0x040fe400078e0200 */
[----:B------:R-:W-:-:S04]  /*65e0*/  IMAD.WIDE.U32 R10, R225, R4, RZ ;  /* 0x00000004e10a7225 */ /* 0x000fc800078e00ff */
[----:B------:R-:W-:Y:S02]  /*65f0*/  IMAD R13, R225, R5, R12 ;  /* 0x00000005e10d7224 */ /* 0x000fe400078e020c */
[----:B------:R-:W-:Y:S02]  /*6600*/  IMAD.IADD R9, R9, 0x1, R3 ;  /* 0x0000000109097824 */ /* 0x000fe400078e0203 */
[----:B------:R-:W-:Y:S01]  /*6610*/  IMAD R0, R225, -0x80, R224 ;  /* 0xffffff80e1007824 */ /* 0x000fe200078e02e0 */
[----:B------:R-:W-:Y:S01]  /*6620*/  IADD3 R3, R11, R13, RZ ;  /* 0x0000000d0b037210 */ /* 0x000fe20007ffe0ff */
[----:B------:R-:W-:Y:S01]  /*6630*/  IMAD.SHL.U32 R54, R10, 0x80, RZ ;  /* 0x000000800a367824 */ /* 0x000fe200078e00ff */
[----:B------:R-:W-:Y:S02]  /*6640*/  SHF.L.U64.HI R51, R8, 0x7, R9 ;  /* 0x0000000708337819 */ /* 0x000fe40000010209 */
[----:B------:R-:W-:Y:S02]  /*6650*/  SHF.L.U64.HI R52, R10, 0x7, R3 ;  /* 0x000000070a347819 */ /* 0x000fe40000010203 */
[----:B------:R-:W-:Y:S01]  /*6660*/  VIMNMX R9, R0, 0x80, PT ;  /* 0x0000008000097848 */ /* 0x000fe20003fe0100 */
[----:B------:R-:W-:Y:S06]  /*6670*/  @!P0 BRA `(.L_x_4405) ;  /* 0x0000001400688947 */ /* 0x000fec0003800000 */
[----:B------:R-:W0:Y:S01]  /*6680*/  LDC R0, c[0x0][0x428] ;  /* 0x00010a00ff007b82 */ /* 0x000e220000000800 */
[C---:B------:R-:W-:Y:S01]  /*6690*/  ISETP.GE.AND P0, PT, R18.reuse, R9, PT ;  /* 0x000000091200720c */ /* 0x040fe20003f06270 */
[----:B------:R-:W-:Y:S01]  /*66a0*/  VIADD R20, R18, 0x40 ;  /* 0x0000004012147836 */ /* 0x000fe20000000000 */
[----:B------:R-:W-:Y:S01]  /*66b0*/  BSSY B1, `(.L_x_4406) ;  /* 0x000002d000017945 */ /* 0x000fe20003800000 */
[----:B------:R-:W-:Y:S01]  /*66c0*/  IMAD.MOV.U32 R11, RZ, RZ, R23 ;  /* 0x000000ffff0b7224 */ /* 0x000fe200078e0017 */
[----:B------:R-:W-:Y:S01]  /*66d0*/  MOV R13, R47 ;  /* 0x0000002f000d7202 */ /* 0x000fe20000000f00 */
[----:B------:R-:W-:Y:S01]  /*66e0*/  IMAD.MOV.U32 R10, RZ, RZ, R44 ;  /* 0x000000ffff0a7224 */ /* 0x000fe200078e002c */
[----:B------:R-:W-:Y:S01]  /*66f0*/  ISETP.GE.AND P1, PT, R20, R9, PT ;  /* 0x000000091400720c */ /* 0x000fe20003f26270 */
[----:B------:R-:W-:Y:S01]  /*6700*/  IMAD.MOV.U32 R12, RZ, RZ, R42 ;  /* 0x000000ffff0c7224 */ /* 0x000fe200078e002a */
[----:B------:R-:W-:Y:S02]  /*6710*/  CS2R R28, SRZ ;  /* 0x00000000001c7805 */ /* 0x000fe4000001ff00 */
[----:B------:R-:W-:-:S02]  /*6720*/  CS2R R36, SRZ ;  /* 0x0000000000247805 */ /* 0x000fc4000001ff00 */
[----:B------:R-:W-:Y:S02]  /*6730*/  CS2R R32, SRZ ;  /* 0x0000000000207805 */ /* 0x000fe4000001ff00 */
[----:B------:R-:W-:Y:S02]  /*6740*/  CS2R R38, SRZ ;  /* 0x0000000000267805 */ /* 0x000fe4000001ff00 */
[----:B------:R-:W-:Y:S02]  /*6750*/  CS2R R20, SRZ ;  /* 0x0000000000147805 */ /* 0x000fe4000001ff00 */
[----:B------:R-:W-:Y:S02]  /*6760*/  CS2R R26, SRZ ;  /* 0x00000000001a7805 */ /* 0x000fe4000001ff00 */
[----:B------:R-:W-:Y:S02]  /*6770*/  CS2R R34, SRZ ;  /* 0x0000000000227805 */ /* 0x000fe4000001ff00 */
[----:B0-----:R-:W-:Y:S01]  /*6780*/  ISETP.NE.AND P2, PT, R0, 0x1, PT ;  /* 0x000000010000780c */ /* 0x001fe20003f45270 */
[----:B------:R-:W-:-:S04]  /*6790*/  IMAD R0, R225, 0x80, R18 ;  /* 0x00000080e1007824 */ /* 0x000fc800078e0212 */
[----:B------:R-:W-:Y:S01]  /*67a0*/  IMAD R3, R30, 0x40, R0 ;  /* 0x000000401e037824 */ /* 0x000fe200078e0200 */
[----:B------:R-:W-:-:S07]  /*67b0*/  CS2R R30, SRZ ;  /* 0x00000000001e7805 */ /* 0x000fce000001ff00 */
[----:B------:R-:W0:Y:S08]  /*67c0*/  @P2 LDC R8, c[0x0][0x42c] ;  /* 0x00010b00ff082b82 */ /* 0x000e300000000800 */
[----:B------:R-:W1:Y:S01]  /*67d0*/  @P2 LDC R15, c[0x0][0x430] ;  /* 0x00010c00ff0f2b82 */ /* 0x000e620000000800 */
[----:B0-----:R-:W-:-:S05]  /*67e0*/  @P2 IMAD.HI.U32 R0, R3, R8, RZ ;  /* 0x0000000803002227 */ /* 0x001fca00078e00ff */
[----:B-1----:R-:W-:-:S04]  /*67f0*/  @P2 SHF.R.U32.HI R3, RZ, R15, R0 ;  /* 0x0000000fff032219 */ /* 0x002fc80000011600 */
        /* <DEDUP_REMOVED lines=17> */
[----:B------:R-:W-:Y:S02]  /*6910*/  CS2R R32, SRZ ;  /* 0x0000000000207805 */ /* 0x000fe4000001ff00 */
[C---:B------:R-:W-:Y:S01]  /*6920*/  LEA R14, P3, R0.reuse, UR4, 0x1 ;  /* 0x00000004000e7c11 */ /* 0x040fe2000f8608ff */
[----:B------:R0:W5:Y:S03]  /*6930*/  @!P5 LDG.E.64 R38, desc[UR52][R8.64] ;  /* 0x000000340826d981 */ /* 0x000166000c1e1b00 */
[----:B------:R-:W-:Y:S01]  /*6940*/  LEA.HI.X R15, R0, UR5, R15, 0x1, P3 ;  /* 0x00000005000f7c11 */ /* 0x000fe200098f0c0f */
[----:B------:R0:W5:Y:S04]  /*6950*/  @!P2 LDG.E.64 R34, desc[UR52][R8.64+0x20] ;  /* 0x000020340822a981 */ /* 0x000168000c1e1b00 */
[----:B------:R0:W5:Y:S04]  /*6960*/  @!P5 LDG.E.64 R36, desc[UR52][R14.64] ;  /* 0x000000340e24d981 */ /* 0x000168000c1e1b00 */
[----:B------:R0:W5:Y:S02]  /*6970*/  @!P2 LDG.E.64 R32, desc[UR52][R14.64+0x20] ;  /* 0x000020340e20a981 */ /* 0x000164000c1e1b00 */
.L_x_4407:
[----:B------:R-:W-:Y:S05]  /*6980*/  BSYNC B1 ;  /* 0x0000000000017941 */ /* 0x000fea0003800000 */
.L_x_4406:
[----:B------:R-:W-:Y:S04]  /*6990*/  BSSY B1, `(.L_x_4408) ;  /* 0x0000018000017945 */ /* 0x000fe80003800000 */
[----:B------:R-:W-:Y:S05]  /*69a0*/  @P1 BRA `(.L_x_4409) ;  /* 0x0000000000581947 */ /* 0x000fea0003800000 */
[----:B------:R-:W-:Y:S01]  /*69b0*/  IADD3 R0, P4, P5, R49, R59, R54 ;  /* 0x0000003b31007210 */ /* 0x000fe20007d9e036 */
[----:B0-----:R-:W-:Y:S01]  /*69c0*/  VIADD R8, R24, 0x10 ;  /* 0x0000001018087836 */ /* 0x001fe20000000000 */
        /* <DEDUP_REMOVED lines=10> */
[C---:B------:R-:W-:Y:S02]  /*6a70*/  LEA R8, P2, R9.reuse, UR6, 0x1 ;  /* 0x0000000609087c11 */ /* 0x040fe4000f8408ff */
[----:B------:R-:W-:Y:S02]  /*6a80*/  CS2R R28, SRZ ;  /* 0x00000000001c7805 */ /* 0x000fe4000001ff00 */
[----:B------:R-:W-:Y:S02]  /*6a90*/  LEA R14, P3, R0, UR4, 0x1 ;  /* 0x00000004000e7c11 */ /* 0x000fe4000f8608ff */
[----:B------:R-:W-:Y:S02]  /*6aa0*/  LEA.HI.X R9, R9, UR7, R20, 0x1, P2 ;  /* 0x0000000709097c11 */ /* 0x000fe400090f0c14 */
[----:B------:R-:W-:-:S02]  /*6ab0*/  CS2R R20, SRZ ;  /* 0x0000000000147805 */ /* 0x000fc4000001ff00 */
[----:B------:R-:W-:Y:S01]  /*6ac0*/  LEA.HI.X R15, R0, UR5, R15, 0x1, P3 ;  /* 0x00000005000f7c11 */ /* 0x000fe200098f0c0f */
[----:B------:R1:W5:Y:S04]  /*6ad0*/  @!P4 LDG.E.64 R30, desc[UR52][R8.64] ;  /* 0x00000034081ec981 */ /* 0x000368000c1e1b00 */
[----:B------:R1:W5:Y:S04]  /*6ae0*/  @!P5 LDG.E.64 R26, desc[UR52][R8.64+0x20] ;  /* 0x00002034081ad981 */ /* 0x000368000c1e1b00 */
[----:B------:R1:W5:Y:S04]  /*6af0*/  @!P4 LDG.E.64 R28, desc[UR52][R14.64] ;  /* 0x000000340e1cc981 */ /* 0x000368000c1e1b00 */
[----:B------:R1:W5:Y:S02]  /*6b00*/  @!P5 LDG.E.64 R20, desc[UR52][R14.64+0x20] ;  /* 0x000020340e14d981 */ /* 0x000364000c1e1b00 */
.L_x_4409:
[----:B------:R-:W-:Y:S05]  /*6b10*/  BSYNC B1 ;  /* 0x0000000000017941 */ /* 0x000fea0003800000 */
.L_x_4408:
[----:B------:R-:W2:Y:S04]  /*6b20*/  LDL R47, [R1+0x4c] ;  /* 0x00004c00012f7983 */ /* 0x000ea80000100800 */
[----:B01----:R-:W3:Y:S01]  /*6b30*/  LDL R14, [R1+0x44] ;  /* 0x00004400010e7983 */ /* 0x003ee20000100800 */
[C---:B------:R-:W-:Y:S01]  /*6b40*/  IMAD.WIDE.U32 R10, R3.reuse, R6, R10 ;  /* 0x00000006030a7225 */ /* 0x040fe200078e000a */
[----:B------:R-:W-:Y:S01]  /*6b50*/  ULDC.64 UR4, c[0x0][0x3c8] ;  /* 0x0000f20000047ab9 */ /* 0x000fe20000000a00 */
[----:B------:R-:W-:Y:S02]  /*6b60*/  ULDC.64 UR6, c[0x0][0x3e0] ;  /* 0x0000f80000067ab9 */ /* 0x000fe40000000a00 */
[----:B------:R-:W-:-:S04]  /*6b70*/  IMAD.WIDE.U32 R12, R3, R4, R12 ;  /* 0x00000004030c7225 */ /* 0x000fc800078e000c */
[C---:B------:R-:W-:Y:S02]  /*6b80*/  IMAD R6, R23.reuse, R6, RZ ;  /* 0x0000000617067224 */ /* 0x040fe400078e02ff */
[----:B------:R-:W-:Y:S02]  /*6b90*/  IMAD R4, R23, R4, RZ ;  /* 0x0000000417047224 */ /* 0x000fe400078e02ff */
[C---:B------:R-:W-:Y:S02]  /*6ba0*/  IMAD R7, R3.reuse, R7, R6 ;  /* 0x0000000703077224 */ /* 0x040fe400078e0206 */
[----:B------:R-:W-:Y:S01]  /*6bb0*/  IMAD R3, R3, R5, R4 ;  /* 0x0000000503037224 */ /* 0x000fe200078e0204 */
[----:B------:R-:W-:Y:S01]  /*6bc0*/  LEA R4, P2, R10, UR4, 0x1 ;  /* 0x000000040a047c11 */ /* 0x000fe2000f8408ff */
[----:B------:R-:W-:Y:S02]  /*6bd0*/  IMAD.IADD R5, R11, 0x1, R7 ;  /* 0x000000010b057824 */ /* 0x000fe400078e0207 */
[----:B------:R-:W-:Y:S01]  /*6be0*/  IMAD.IADD R3, R13, 0x1, R3 ;  /* 0x000000010d037824 */ /* 0x000fe200078e0203 */
[----:B------:R-:W-:-:S02]  /*6bf0*/  UMOV UR4, 0xffffffff ;  /* 0xffffffff00047882 */ /* 0x000fc40000000000 */
[----:B------:R-:W-:Y:S01]  /*6c00*/  LEA.HI.X R5, R10, UR5, R5, 0x1, P2 ;  /* 0x000000050a057c11 */ /* 0x000fe200090f0c05 */
[----:B--2---:R-:W-:Y:S01]  /*6c10*/  IMAD.SHL.U32 R8, R47, 0x40, RZ ;  /* 0x000000402f087824 */ /* 0x004fe200078e00ff */
[----:B---3--:R-:W-:-:S04]  /*6c20*/  LEA.HI R0, R14, R14, RZ, 0x1 ;  /* 0x0000000e0e007211 */ /* 0x008fc800078f08ff */
[----:B------:R-:W-:Y:S02]  /*6c30*/  LOP3.LUT R9, R8, 0x1c0, RZ, 0xc0, !PT ;  /* 0x000001c008097812 */ /* 0x000fe400078ec0ff */
[----:B------:R-:W-:Y:S02]  /*6c40*/  LOP3.LUT R8, R0, 0xfffffffe, RZ, 0xc0, !PT ;  /* 0xfffffffe00087812 */ /* 0x000fe400078ec0ff */
[----:B------:R-:W-:Y:S02]  /*6c50*/  LEA R0, P3, R12, UR6, 0x1 ;  /* 0x000000060c007c11 */ /* 0x000fe4000f8608ff */
[----:B------:R-:W-:Y:S01]  /*6c60*/  LOP3.LUT R40, R9, 0x18, R40, 0xf8, !PT ;  /* 0x0000001809287812 */ /* 0x000fe200078ef828 */
[----:B------:R-:W-:Y:S01]  /*6c70*/  IMAD.IADD R8, R14, 0x1, -R8 ;  /* 0x000000010e087824 */ /* 0x000fe200078e0a08 */
[----:B------:R-:W-:Y:S02]  /*6c80*/  SHF.R.U32.HI R9, RZ, 0x3, R9 ;  /* 0x00000003ff097819 */ /* 0x000fe40000011609 */
[----:B------:R-:W-:-:S02]  /*6c90*/  LEA.HI.X R3, R12, UR7, R3, 0x1, P3 ;  /* 0x000000070c037c11 */ /* 0x000fc400098f0c03 */
[----:B------:R-:W-:Y:S02]  /*6ca0*/  LOP3.LUT R9, R40, R9, RZ, 0x3c, !PT ;  /* 0x0000000928097212 */ /* 0x000fe400078e3cff */
[----:B------:R-:W-:Y:S01]  /*6cb0*/  SHF.L.U32 R6, R8, 0x1f, RZ ;  /* 0x0000001f08067819 */ /* 0x000fe200000006ff */
[----:B------:R-:W-:Y:S06]  /*6cc0*/  BRA.DIV UR4, `(.L_x_4410) ;  /* 0x0000013a046c7947 */ /* 0x000fec000b800000 */
.L_x_4602:
[----:B------:R-:W-:-:S03]  /*6cd0*/  UMOV UR4, 0xffffffff ;  /* 0xffffffff00047882 */ /* 0x000fc60000000000 */
[----:B------:R-:W-:Y:S05]  /*6ce0*/  BRA.DIV UR4, `(.L_x_4411) ;  /* 0x0000013a048c7947 */ /* 0x000fea000b800000 */
.L_x_4605:
[----:B------:R-:W-:-:S03]  /*6cf0*/  UMOV UR4, 0xffffffff ;  /* 0xffffffff00047882 */ /* 0x000fc60000000000 */
[----:B------:R-:W-:Y:S05]  /*6d00*/  BRA.DIV UR4, `(.L_x_4412) ;  /* 0x0000013a04ac7947 */ /* 0x000fea000b800000 */
.L_x_4608:
[----:B------:R-:W-:-:S03]  /*6d10*/  UMOV UR4, 0xffffffff ;  /* 0xffffffff00047882 */ /* 0x000fc60000000000 */
[----:B------:R-:W-:Y:S05]  /*6d20*/  BRA.DIV UR4, `(.L_x_4413) ;  /* 0x0000013a04cc7947 */ /* 0x000fea000b800000 */
.L_x_4611:
[----:B------:R-:W-:-:S03]  /*6d30*/  UMOV UR4, 0xffffffff ;  /* 0xffffffff00047882 */ /* 0x000fc60000000000 */
[----:B------:R-:W-:Y:S05]  /*6d40*/  BRA.DIV UR4, `(.L_x_4414) ;  /* 0x0000013a04ec7947 */ /* 0x000fea000b800000 */
.L_x_4614:
[----:B------:R-:W-:-:S03]  /*6d50*/  UMOV UR4, 0xffffffff ;  /* 0xffffffff00047882 */ /* 0x000fc60000000000 */
[----:B------:R-:W-:Y:S05]  /*6d60*/  BRA.DIV UR4, `(.L_x_4415) ;  /* 0x0000013e040c7947 */ /* 0x000fea000b800000 */
.L_x_4617:
[----:B------:R-:W-:-:S03]  /*6d70*/  UMOV UR4, 0xffffffff ;  /* 0xffffffff00047882 */ /* 0x000fc60000000000 */
[----:B------:R-:W-:Y:S05]  /*6d80*/  BRA.DIV UR4, `(.L_x_4416) ;  /* 0x0000013e042c7947 */ /* 0x000fea000b800000 */
.L_x_4620:
[----:B------:R-:W-:-:S03]  /*6d90*/  UMOV UR4, 0xffffffff ;  /* 0xffffffff00047882 */ /* 0x000fc60000000000 */
[----:B------:R-:W-:Y:S05]  /*6da0*/  BRA.DIV UR4, `(.L_x_4417) ;  /* 0x0000013e044c7947 */ /* 0x000fea000b800000 */
.L_x_4623:
[----:B------:R-:W0:Y:S01]  /*6db0*/  S2R R7, SR_TID.X ;  /* 0x0000000000077919 */ /* 0x000e220000002100 */
[----:B------:R-:W1:Y:S01]  /*6dc0*/  SYNCS.PHASECHK.TRANS64.TRYWAIT P2, [R17+URZ+0x32400], R6 ;  /* 0x03240006110075a7 */ /* 0x000e62000804017f */
[----:B-----5:R-:W-:Y:S01]  /*6dd0*/  IMAD.MOV.U32 R3, RZ, RZ, R37 ;  /* 0x000000ffff037224 */ /* 0x020fe200078e0025 */
[----:B------:R-:W-:Y:S01]  /*6de0*/  MOV R0, R36 ;  /* 0x0000002400007202 */ /* 0x000fe20000000f00 */
[----:B------:R-:W-:Y:S01]  /*6df0*/  IMAD.MOV.U32 R4, RZ, RZ, R32 ;  /* 0x000000ffff047224 */ /* 0x000fe200078e0020 */
[----:B------:R-:W-:Y:S01]  /*6e00*/  LOP3.LUT P3, RZ, R47, 0x4, RZ, 0xc0, !PT ;  /* 0x000000042fff7812 */ /* 0x000fe2000786c0ff */
[----:B------:R-:W-:Y:S01]  /*6e10*/  IMAD.MOV.U32 R5, RZ, RZ, R33 ;  /* 0x000000ffff057224 */ /* 0x000fe200078e0021 */
[----:B------:R-:W-:Y:S01]  /*6e20*/  PRMT R15, R0, 0x7610, R15 ;  /* 0x00007610000f7816 */ /* 0x000fe2000000000f */
[----:B------:R-:W-:Y:S01]  /*6e30*/  BSSY B1, `(.L_x_4418) ;  /* 0x0000020000017945 */ /* 0x000fe20003800000 */
[----:B------:R-:W-:Y:S01]  /*6e40*/  PRMT R41, R3, 0x5410, R4 ;  /* 0x0000541003297816 */ /* 0x000fe20000000004 */
[----:B------:R-:W-:Y:S01]  /*6e50*/  IMAD.MOV.U32 R3, RZ, RZ, R38 ;  /* 0x000000ffff037224 */ /* 0x000fe200078e0026 */
[----:B------:R-:W-:Y:S01]  /*6e60*/  PRMT R42, R5, 0x7610, R42 ;  /* 0x00007610052a7816 */ /* 0x000fe2000000002a */
[----:B------:R-:W-:-:S02]  /*6e70*/  IMAD.MOV.U32 R5, RZ, RZ, R34 ;  /* 0x000000ffff057224 */ /* 0x000fc400078e0022 */
[----:B------:R-:W-:Y:S01]  /*6e80*/  IMAD.MOV.U32 R4, RZ, RZ, R39 ;  /* 0x000000ffff047224 */ /* 0x000fe200078e0027 */
[----:B------:R-:W-:Y:S02]  /*6e90*/  PRMT R13, R3, 0x7610, R13 ;  /* 0x00007610030d7816 */ /* 0x000fe4000000000d */
[----:B------:R-:W-:Y:S01]  /*6ea0*/  PRMT R43, R5, 0x7610, R43 ;  /* 0x00007610052b7816 */ /* 0x000fe2000000002b */
[----:B------:R-:W-:Y:S01]  /*6eb0*/  IMAD.MOV.U32 R5, RZ, RZ, R35 ;  /* 0x000000ffff057224 */ /* 0x000fe200078e0023 */
[----:B------:R-:W-:-:S04]  /*6ec0*/  PRMT R42, R42, 0x5410, R4 ;  /* 0x000054102a2a7816 */ /* 0x000fc80000000004 */
[----:B------:R-:W-:Y:S01]  /*6ed0*/  PRMT R43, R43, 0x5410, R5 ;  /* 0x000054102b2b7816 */ /* 0x000fe20000000005 */
[----:B------:R-:W-:Y:S02]  /*6ee0*/  IMAD.MOV.U32 R5, RZ, RZ, R21 ;  /* 0x000000ffff057224 */ /* 0x000fe400078e0015 */
[----:B0-----:R-:W-:-:S05]  /*6ef0*/  VIADD R10, R7, 0xffffff80 ;  /* 0xffffff80070a7836 */ /* 0x001fca0000000000 */
[----:B------:R-:W-:-:S04]  /*6f00*/  SHF.R.S32.HI R7, RZ, 0x1f, R10 ;  /* 0x0000001fff077819 */ /* 0x000fc8000001140a */
[----:B------:R-:W-:-:S04]  /*6f10*/  LEA.HI R7, R7, R10, RZ, 0x5 ;  /* 0x0000000a07077211 */ /* 0x000fc800078f28ff */
[----:B------:R-:W-:-:S05]  /*6f20*/  SHF.R.S32.HI R7, RZ, 0x5, R7 ;  /* 0x00000005ff077819 */ /* 0x000fca0000011407 */
[----:B------:R-:W-:Y:S02]  /*6f30*/  IMAD R0, R7, 0x200, R9 ;  /* 0x0000020007007824 */ /* 0x000fe400078e0209 */
[----:B------:R-:W-:Y:S02]  /*6f40*/  IMAD.MOV.U32 R7, RZ, RZ, R28 ;  /* 0x000000ffff077224 */ /* 0x000fe400078e001c */
[----:B------:R-:W-:Y:S01]  /*6f50*/  IMAD.MOV.U32 R9, RZ, RZ, R29 ;  /* 0x000000ffff097224 */ /* 0x000fe200078e001d */
[----:B------:R-:W-:-:S04]  /*6f60*/  LEA R3, R0, R17, 0x1 ;  /* 0x0000001100037211 */ /* 0x000fc800078e08ff */
[----:B------:R-:W-:Y:S01]  /*6f70*/  PRMT R44, R7, 0x5410, R9 ;  /* 0x00005410072c7816 */ /* 0x000fe20000000009 */
[C---:B------:R-:W-:Y:S01]  /*6f80*/  VIADD R4, R3.reuse, 0x18400 ;  /* 0x0001840003047836 */ /* 0x040fe20000000000 */
[----:B------:R-:W-:Y:S01]  /*6f90*/  MOV R7, R30 ;  /* 0x0000001e00077202 */ /* 0x000fe20000000f00 */
[----:B------:R-:W-:Y:S02]  /*6fa0*/  VIADD R0, R3, 0x18440 ;  /* 0x0001844003007836 */ /* 0x000fe40000000000 */
[----:B------:R-:W-:Y:S02]  /*6fb0*/  @P3 VIADD R0, R4, 0xffffffc0 ;  /* 0xffffffc004003836 */ /* 0x000fe40000000000 */
[----:B------:R-:W-:Y:S02]  /*6fc0*/  IMAD.MOV.U32 R4, RZ, RZ, R20 ;  /* 0x000000ffff047224 */ /* 0x000fe400078e0014 */
[----:B------:R-:W-:-:S03]  /*6fd0*/  IMAD.MOV.U32 R9, RZ, RZ, R31 ;  /* 0x000000ffff097224 */ /* 0x000fc600078e001f */
[----:B------:R-:W-:Y:S01]  /*6fe0*/  PRMT R45, R4, 0x5410, R5 ;  /* 0x00005410042d7816 */ /* 0x000fe20000000005 */
[----:B------:R-:W-:Y:S01]  /*6ff0*/  IMAD.MOV.U32 R4, RZ, RZ, R26 ;  /* 0x000000ffff047224 */ /* 0x000fe200078e001a */
[----:B------:R-:W-:Y:S01]  /*7000*/  PRMT R46, R7, 0x5410, R9 ;  /* 0x00005410072e7816 */ /* 0x000fe20000000009 */
[----:B------:R-:W-:Y:S01]  /*7010*/  IMAD.MOV.U32 R5, RZ, RZ, R27 ;  /* 0x000000ffff057224 */ /* 0x000fe200078e001b */
[----:B-1----:R-:W-:Y:S06]  /*7020*/  @!P2 BRA `(.L_x_4419) ;  /* 0x0000013800d4a947 */ /* 0x002fec0003800000 */
.L_x_4624:
[----:B------:R-:W-:Y:S05]  /*7030*/  BSYNC B1 ;  /* 0x0000000000017941 */ /* 0x000fea0003800000 */
.L_x_4418:
[----:B------:R-:W-:Y:S01]  /*7040*/  BSSY B1, `(.L_x_4420) ;  /* 0x000005f000017945 */ /* 0x000fe20003800000 */
[----:B------:R-:W-:-:S03]  /*7050*/  PRMT R47, R4, 0x5410, R5 ;  /* 0x00005410042f7816 */ /* 0x000fc60000000005 */
[----:B------:R-:W-:Y:S05]  /*7060*/  @P0 BRA `(.L_x_4421) ;  /* 0x0000000400700947 */ /* 0x000fea0003800000 */
[----:B------:R-:W1:Y:S01]  /*7070*/  LDC R5, c[0x0][0x3d4] ;  /* 0x0000f500ff057b82 */ /* 0x000e620000000800 */
[C---:B------:R-:W-:Y:S01]  /*7080*/  VIADD R4, R24.reuse, 0x10 ;  /* 0x0000001018047836 */ /* 0x040fe20000000000 */
[----:B------:R-:W-:Y:S01]  /*7090*/  BSSY B2, `(.L_x_4422) ;  /* 0x000002e000027945 */ /* 0x000fe20003800000 */
[----:B-1----:R-:W-:-:S03]  /*70a0*/  ISETP.GE.AND P0, PT, R24, R5, PT ;  /* 0x000000051800720c */ /* 0x002fc60003f06270 */
[----:B------:R-:W-:-:S10]  /*70b0*/  ISETP.GE.AND P2, PT, R4, R5, PT ;  /* 0x000000050400720c */ /* 0x000fd40003f46270 */
[----:B------:R-:W-:Y:S05]  /*70c0*/  @P0 BRA `(.L_x_4423) ;  /* 0x0000000000a80947 */ /* 0x000fea0003800000 */
[----:B0-----:R-:W0:Y:S01]  /*70d0*/  LDS.128 R4, [R3+0x18400] ;  /* 0x0184000003047984 */ /* 0x001e220000000c00 */
        /* <DEDUP_REMOVED lines=8> */
[----:B0-----:R-:W-:-:S02]  /*7160*/  HADD2.F32 R11, -RZ, R7.H0_H0 ;  /* 0x20000007ff0b7230 */ /* 0x001fc40000004100 */
[----:B------:R-:W-:Y:S02]  /*7170*/  HADD2.F32 R12, -RZ, R7.H1_H1 ;  /* 0x30000007ff0c7230 */ /* 0x000fe40000004100 */
[--C-:B------:R-:W-:Y:S02]  /*7180*/  HADD2.F32 R7, -RZ, R4.reuse.H0_H0 ;  /* 0x20000004ff077230 */ /* 0x100fe40000004100 */
[----:B------:R-:W-:Y:S02]  /*7190*/  HADD2.F32 R4, -RZ, R4.H1_H1 ;  /* 0x30000004ff047230 */ /* 0x000fe40000004100 */
[C---:B------:R-:W-:Y:S01]  /*71a0*/  FMUL.FTZ R36, R12.reuse, R23 ;  /* 0x000000170c247220 */ /* 0x040fe20000410000 */
[-C--:B------:R-:W-:Y:S01]  /*71b0*/  FMUL.FTZ R38, R12, R14.reuse ;  /* 0x0000000e0c267220 */ /* 0x080fe20000410000 */
[--C-:B------:R-:W-:Y:S02]  /*71c0*/  HADD2.F32 R9, -RZ, R6.reuse.H0_H0 ;  /* 0x20000006ff097230 */ /* 0x100fe40000004100 */
[----:B------:R-:W-:Y:S01]  /*71d0*/  FMUL.FTZ R12, R4, R15 ;  /* 0x0000000f040c7220 */ /* 0x000fe20000410000 */
[----:B------:R-:W-:Y:S01]  /*71e0*/  FFMA.FTZ R37, R11, R14, -R36 ;  /* 0x0000000e0b257223 */ /* 0x000fe20000010824 */
[----:B------:R-:W-:-:S02]  /*71f0*/  HADD2.F32 R10, -RZ, R6.H1_H1 ;  /* 0x30000006ff0a7230 */ /* 0x000fc40000004100 */
[-C--:B------:R-:W-:Y:S01]  /*7200*/  FMUL.FTZ R36, R4, R13.reuse ;  /* 0x0000000d04247220 */ /* 0x080fe20000410000 */
[----:B------:R-:W-:Y:S01]  /*7210*/  FFMA.FTZ R14, R7, R13, -R12 ;  /* 0x0000000d070e7223 */ /* 0x000fe2000001080c */
[----:B------:R-:W-:Y:S02]  /*7220*/  HADD2.F32 R6, -RZ, R5.H0_H0 ;  /* 0x20000005ff067230 */ /* 0x000fe40000004100 */
[----:B------:R-:W-:Y:S01]  /*7230*/  FFMA.FTZ R38, R11, R23, R38 ;  /* 0x000000170b267223 */ /* 0x000fe20000010026 */
[----:B------:R-:W-:Y:S02]  /*7240*/  HADD2.F32 R13, -RZ, R41.H0_H0 ;  /* 0x20000029ff0d7230 */ /* 0x000fe40000004100 */
[----:B------:R-:W-:Y:S01]  /*7250*/  FFMA.FTZ R15, R7, R15, R36 ;  /* 0x0000000f070f7223 */ /* 0x000fe20000010024 */
[----:B------:R-:W-:Y:S02]  /*7260*/  HADD2.F32 R5, -RZ, R5.H1_H1 ;  /* 0x30000005ff057230 */ /* 0x000fe40000004100 */
[----:B------:R-:W-:-:S02]  /*7270*/  HADD2.F32 R11, -RZ, R42.H1_H1 ;  /* 0x3000002aff0b7230 */ /* 0x000fc40000004100 */
[C---:B------:R-:W-:Y:S01]  /*7280*/  FMUL.FTZ R36, R10.reuse, R13 ;  /* 0x0000000d0a247220 */ /* 0x040fe20000410000 */
[----:B------:R-:W-:Y:S02]  /*7290*/  HADD2.F32 R12, -RZ, R39.H0_H0 ;  /* 0x20000027ff0c7230 */ /* 0x000fe40000004100 */
[----:B------:R-:W-:Y:S02]  /*72a0*/  HADD2.F32 R4, -RZ, R40.H0_H0 ;  /* 0x20000028ff047230 */ /* 0x000fe40000004100 */
[-C--:B------:R-:W-:Y:S01]  /*72b0*/  FMUL.FTZ R10, R10, R11.reuse ;  /* 0x0000000b0a0a7220 */ /* 0x080fe20000410000 */
[----:B------:R-:W-:Y:S01]  /*72c0*/  FFMA.FTZ R36, R9, R11, -R36 ;  /* 0x0000000b09247223 */ /* 0x000fe20000010824 */
[C---:B------:R-:W-:Y:S01]  /*72d0*/  FMUL.FTZ R7, R5.reuse, R12 ;  /* 0x0000000c05077220 */ /* 0x040fe20000410000 */
[-C--:B------:R-:W-:Y:S01]  /*72e0*/  FMUL.FTZ R23, R5, R4.reuse ;  /* 0x0000000405177220 */ /* 0x080fe20000410000 */
[----:B------:R-:W-:Y:S02]  /*72f0*/  FFMA.FTZ R9, R9, R13, R10 ;  /* 0x0000000d09097223 */ /* 0x000fe4000001000a */
[----:B------:R-:W-:Y:S01]  /*7300*/  FFMA.FTZ R5, R6, R4, -R7 ;  /* 0x0000000406057223 */ /* 0x000fe20000010807 */
[----:B------:R-:W-:Y:S01]  /*7310*/  F2FP.F16.F32.PACK_AB R7, R38, R37 ;  /* 0x000000252607723e */ /* 0x000fe200000000ff */
[----:B------:R-:W-:Y:S01]  /*7320*/  FFMA.FTZ R12, R6, R12, R23 ;  /* 0x0000000c060c7223 */ /* 0x000fe20000010017 */
[----:B------:R-:W-:-:S02]  /*7330*/  F2FP.F16.F32.PACK_AB R4, R15, R14 ;  /* 0x0000000e0f04723e */ /* 0x000fc400000000ff */
[----:B------:R-:W-:Y:S02]  /*7340*/  F2FP.F16.F32.PACK_AB R6, R9, R36 ;  /* 0x000000240906723e */ /* 0x000fe400000000ff */
[----:B------:R-:W-:-:S05]  /*7350*/  F2FP.F16.F32.PACK_AB R5, R12, R5 ;  /* 0x000000050c05723e */ /* 0x000fca00000000ff */
[----:B------:R1:W-:Y:S02]  /*7360*/  STS.128 [R3+0x18400], R4 ;  /* 0x0184000403007388 */ /* 0x0003e40000000c00 */
.L_x_4423:
[----:B------:R-:W-:Y:S05]  /*7370*/  BSYNC B2 ;  /* 0x0000000000027941 */ /* 0x000fea0003800000 */
.L_x_4422:
[----:B------:R-:W-:Y:S05]  /*7380*/  @P2 BRA `(.L_x_4421) ;  /* 0x0000000000a82947 */ /* 0x000fea0003800000 */
[----:B01----:R-:W0:Y:S01]  /*7390*/  LDS.128 R4, [R0] ;  /* 0x0000000000047984 */ /* 0x003e220000000c00 */
[----:B------:R-:W-:Y:S01]  /*73a0*/  SHF.R.U32.HI R14, RZ, 0x10, R35 ;  /* 0x00000010ff0e7819 */ /* 0x000fe20000011623 */
[----:B------:R-:W-:Y:S01]  /*73b0*/  HADD2.F32 R15, -RZ, R41.H1_H1 ;  /* 0x30000029ff0f7230 */ /* 0x000fe20000004100 */
        /* <DEDUP_REMOVED lines=18> */
[--C-:B------:R-:W-:Y:S02]  /*74e0*/  HADD2.F32 R6, -RZ, R5.reuse.H0_H0 ;  /* 0x20000005ff067230 */ /* 0x100fe40000004100 */
        /* <DEDUP_REMOVED lines=19> */
[----:B------:R2:W-:Y:S02]  /*7620*/  STS.128 [R0], R4 ;  /* 0x0000000400007388 */ /* 0x0005e40000000c00 */
.L_x_4421:
[----:B------:R-:W-:Y:S05]  /*7630*/  BSYNC B1 ;  /* 0x0000000000017941 */ /* 0x000fea0003800000 */
.L_x_4420:
[----:B------:R-:W-:Y:S05]  /*7640*/  @P1 BRA `(.L_x_4424) ;  /* 0x0000001800801947 */ /* 0x000fea0003800000 */
[----:B-12---:R-:W1:Y:S01]  /*7650*/  LDC R5, c[0x0][0x3d4] ;  /* 0x0000f500ff057b82 */ /* 0x006e620000000800 */
        /* <DEDUP_REMOVED lines=19> */
[----:B------:R-:W-:Y:S01]  /*7790*/  FMUL.FTZ R28, R12, R14 ;  /* 0x0000000e0c1c7220 */ /* 0x000fe20000410000 */
[--C-:B------:R-:W-:Y:S02]  /*77a0*/  HADD2.F32 R9, -RZ, R6.reuse.H0_H0 ;  /* 0x20000006ff097230 */ /* 0x100fe40000004100 */
[----:B------:R-:W-:Y:S01]  /*77b0*/  FMUL.FTZ R12, R4, R15 ;  /* 0x0000000f040c7220 */ /* 0x000fe20000410000 */
[----:B------:R-:W-:-:S02]  /*77c0*/  HADD2.F32 R10, -RZ, R6.H1_H1 ;  /* 0x30000006ff0a7230 */ /* 0x000fc40000004100 */
[----:B------:R-:W-:Y:S01]  /*77d0*/  FFMA.FTZ R25, R11, R14, -R24 ;  /* 0x0000000e0b197223 */ /* 0x000fe20000010818 */
[--C-:B------:R-:W-:Y:S02]  /*77e0*/  HADD2.F32 R6, -RZ, R5.reuse.H0_H0 ;  /* 0x20000005ff067230 */ /* 0x100fe40000004100 */
[-C--:B------:R-:W-:Y:S01]  /*77f0*/  FMUL.FTZ R24, R4, R13.reuse ;  /* 0x0000000d04187220 */ /* 0x080fe20000410000 */
[----:B------:R-:W-:Y:S01]  /*7800*/  FFMA.FTZ R14, R7, R13, -R12 ;  /* 0x0000000d070e7223 */ /* 0x000fe2000001080c */
[----:B------:R-:W-:Y:S02]  /*7810*/  HADD2.F32 R5, -RZ, R5.H1_H1 ;  /* 0x30000005ff057230 */ /* 0x000fe40000004100 */
[----:B------:R-:W-:Y:S01]  /*7820*/  FFMA.FTZ R28, R11, R23, R28 ;  /* 0x000000170b1c7223 */ /* 0x000fe2000001001c */
[----:B------:R-:W-:Y:S02]  /*7830*/  HADD2.F32 R13, -RZ, R44.H1_H1 ;  /* 0x3000002cff0d7230 */ /* 0x000fe40000004100 */
[----:B------:R-:W-:Y:S01]  /*7840*/  FFMA.FTZ R7, R7, R15, R24 ;  /* 0x0000000f07077223 */ /* 0x000fe20000010018 */
[----:B------:R-:W-:-:S02]  /*7850*/  HADD2.F32 R12, -RZ, R30.H0_H0 ;  /* 0x2000001eff0c7230 */ /* 0x000fc40000004100 */
[----:B------:R-:W-:Y:S02]  /*7860*/  HADD2.F32 R11, -RZ, R46.H1_H1 ;  /* 0x3000002eff0b7230 */ /* 0x000fe40000004100 */
[----:B------:R-:W-:Y:S01]  /*7870*/  FMUL.FTZ R24, R10, R13 ;  /* 0x0000000d0a187220 */ /* 0x000fe20000410000 */
[----:B------:R-:W-:Y:S02]  /*7880*/  HADD2.F32 R4, -RZ, R32.H0_H0 ;  /* 0x20000020ff047230 */ /* 0x000fe40000004100 */
[----:B------:R-:W-:Y:S01]  /*7890*/  FMUL.FTZ R15, R5, R12 ;  /* 0x0000000c050f7220 */ /* 0x000fe20000410000 */
[----:B------:R-:W-:Y:S01]  /*78a0*/  F2FP.F16.F32.PACK_AB R31, R28, R25 ;  /* 0x000000191c1f723e */ /* 0x000fe200000000ff */
[-C--:B------:R-:W-:Y:S01]  /*78b0*/  FMUL.FTZ R10, R10, R11.reuse ;  /* 0x0000000b0a0a7220 */ /* 0x080fe20000410000 */
[----:B------:R-:W-:Y:S01]  /*78c0*/  FFMA.FTZ R24, R9, R11, -R24 ;  /* 0x0000000b09187223 */ /* 0x000fe20000010818 */
[-C--:B------:R-:W-:Y:S01]  /*78d0*/  FMUL.FTZ R5, R5, R4.reuse ;  /* 0x0000000405057220 */ /* 0x080fe20000410000 */
[C---:B------:R-:W-:Y:S01]  /*78e0*/  FFMA.FTZ R15, R6.reuse, R4, -R15 ;  /* 0x00000004060f7223 */ /* 0x040fe2000001080f */
[----:B------:R-:W-:Y:S01]  /*78f0*/  FFMA.FTZ R9, R9, R13, R10 ;  /* 0x0000000d09097223 */ /* 0x000fe2000001000a */
[----:B------:R-:W-:Y:S01]  /*7900*/  F2FP.F16.F32.PACK_AB R28, R7, R14 ;  /* 0x0000000e071c723e */ /* 0x000fe200000000ff */
[----:B------:R-:W-:-:S03]  /*7910*/  FFMA.FTZ R6, R6, R12, R5 ;  /* 0x0000000c06067223 */ /* 0x000fc60000010005 */
[----:B------:R-:W-:Y:S02]  /*7920*/  F2FP.F16.F32.PACK_AB R30, R9, R24 ;  /* 0x00000018091e723e */ /* 0x000fe400000000ff */
[----:B------:R-:W-:-:S05]  /*7930*/  F2FP.F16.F32.PACK_AB R29, R6, R15 ;  /* 0x0000000f061d723e */ /* 0x000fca00000000ff */
[----:B------:R1:W-:Y:S02]  /*7940*/  STS.128 [R3+0x1a400], R28 ;  /* 0x01a4001c03007388 */ /* 0x0003e40000000c00 */
.L_x_4426:
[----:B------:R-:W-:Y:S05]  /*7950*/  BSYNC B1 ;  /* 0x0000000000017941 */ /* 0x000fea0003800000 */
.L_x_4425:
[----:B------:R-:W-:Y:S05]  /*7960*/  @P1 BRA `(.L_x_4424) ;  /* 0x0000001400b81947 */ /* 0x000fea0003800000 */
[----:B0-----:R-:W0:Y:S01]  /*7970*/  LDS.128 R4, [R0+0x2000] ;  /* 0x0020000000047984 */ /* 0x001e220000000c00 */
[----:B------:R-:W-:Y:S01]  /*7980*/  SHF.R.U32.HI R13, RZ, 0x10, R27 ;  /* 0x00000010ff0d7819 */ /* 0x000fe2000001161b */
[----:B------:R-:W-:Y:S01]  /*7990*/  HADD2.F32 R14, -RZ, R45.H0_H0 ;  /* 0x2000002dff0e7230 */ /* 0x000fe20000004100 */
[--C-:B------:R-:W-:Y:S01]  /*79a0*/  SHF.R.U32.HI R15, RZ, 0x10, R21.reuse ;  /* 0x00000010ff0f7819 */ /* 0x100fe20000011615 */
[----:B------:R-:W-:Y:S01]  /*79b0*/  HADD2.F32 R12, -RZ, R47.H0_H0 ;  /* 0x2000002fff0c7230 */ /* 0x000fe20000004100 */
[----:B------:R-:W-:Y:S01]  /*79c0*/  SHF.R.U64 R23, R20, 0x10, R21 ;  /* 0x0000001014177819 */ /* 0x000fe20000001215 */
[----:B------:R-:W-:Y:S01]  /*79d0*/  HADD2.F32 R13, -RZ, R13.H0_H0 ;  /* 0x2000000dff0d7230 */ /* 0x000fe20000004100 */
[----:B------:R-:W-:Y:S01]  /*79e0*/  SHF.R.U64 R25, R26, 0x10, R27 ;  /* 0x000000101a197819 */ /* 0x000fe2000000121b */
[----:B------:R-:W-:Y:S02]  /*79f0*/  HADD2.F32 R15, -RZ, R15.H0_H0 ;  /* 0x2000000fff0f7230 */ /* 0x000fe40000004100 */
[----:B0-----:R-:W-:-:S02]  /*7a00*/  HADD2.F32 R11, -RZ, R7.H1_H1 ;  /* 0x30000007ff0b7230 */ /* 0x001fc40000004100 */
[--C-:B-1----:R-:W-:Y:S02]  /*7a10*/  HADD2.F32 R3, -RZ, R4.reuse.H0_H0 ;  /* 0x20000004ff037230 */ /* 0x102fe40000004100 */
[----:B------:R-:W-:Y:S02]  /*7a20*/  HADD2.F32 R4, -RZ, R4.H1_H1 ;  /* 0x30000004ff047230 */ /* 0x000fe40000004100 */
[C---:B------:R-:W-:Y:S01]  /*7a30*/  FMUL.FTZ R24, R11.reuse, R13 ;  /* 0x0000000d0b187220 */ /* 0x040fe20000410000 */
[----:B------:R-:W-:Y:S02]  /*7a40*/  HADD2.F32 R10, -RZ, R7.H0_H0 ;  /* 0x20000007ff0a7230 */ /* 0x000fe40000004100 */
[----:B------:R-:W-:Y:S01]  /*7a50*/  FMUL.FTZ R21, R11, R15 ;  /* 0x0000000f0b157220 */ /* 0x000fe20000410000 */
[--C-:B------:R-:W-:Y:S02]  /*7a60*/  HADD2.F32 R7, -RZ, R6.reuse.H0_H0 ;  /* 0x20000006ff077230 */ /* 0x100fe40000004100 */
[----:B------:R-:W-:Y:S01]  /*7a70*/  FMUL.FTZ R20, R4, R14 ;  /* 0x0000000e04147220 */ /* 0x000fe20000410000 */
[----:B------:R-:W-:-:S02]  /*7a80*/  HADD2.F32 R9, -RZ, R6.H1_H1 ;  /* 0x30000006ff097230 */ /* 0x000fc40000004100 */
[C---:B------:R-:W-:Y:S01]  /*7a90*/  FFMA.FTZ R26, R10.reuse, R15, R24 ;  /* 0x0000000f0a1a7223 */ /* 0x040fe20000010018 */
[----:B------:R-:W-:Y:S01]  /*7aa0*/  FFMA.FTZ R21, R10, R13, -R21 ;  /* 0x0000000d0a157223 */ /* 0x000fe20000010815 */
[-C--:B------:R-:W-:Y:S01]  /*7ab0*/  FMUL.FTZ R24, R4, R12.reuse ;  /* 0x0000000c04187220 */ /* 0x080fe20000410000 */
[C---:B------:R-:W-:Y:S01]  /*7ac0*/  FFMA.FTZ R20, R3.reuse, R12, -R20 ;  /* 0x0000000c03147223 */ /* 0x040fe20000010814 */
[----:B------:R-:W-:Y:S02]  /*7ad0*/  HADD2.F32 R6, -RZ, R5.H0_H0 ;  /* 0x20000005ff067230 */ /* 0x000fe40000004100 */
        /* <DEDUP_REMOVED lines=9> */
[----:B------:R-:W-:Y:S01]  /*7b70*/  FMUL.FTZ R9, R5, R11 ;  /* 0x0000000b05097220 */ /* 0x000fe20000410000 */
[----:B------:R-:W-:Y:S01]  /*7b80*/  FFMA.FTZ R13, R7, R12, R13 ;  /* 0x0000000c070d7223 */ /* 0x000fe2000001000d */
[-C--:B------:R-:W-:Y:S01]  /*7b90*/  FMUL.FTZ R14, R5, R4.reuse ;  /* 0x00000004050e7220 */ /* 0x080fe20000410000 */
[----:B------:R-:W-:Y:S01]  /*7ba0*/  F2FP.F16.F32.PACK_AB R7, R26, R21 ;  /* 0x000000151a07723e */ /* 0x000fe200000000ff */
[C---:B------:R-:W-:Y:S01]  /*7bb0*/  FFMA.FTZ R9, R6.reuse, R4, -R9 ;  /* 0x0000000406097223 */ /* 0x040fe20000010809 */
[----:B------:R-:W-:Y:S01]  /*7bc0*/  F2FP.F16.F32.PACK_AB R4, R3, R20 ;  /* 0x000000140304723e */ /* 0x000fe200000000ff */
[----:B------:R-:W-:Y:S01]  /*7bd0*/  FFMA.FTZ R14, R6, R11, R14 ;  /* 0x0000000b060e7223 */ /* 0x000fe2000001000e */
[----:B------:R-:W-:-:S04]  /*7be0*/  F2FP.F16.F32.PACK_AB R6, R13, R24 ;  /* 0x000000180d06723e */ /* 0x000fc800000000ff */
[----:B------:R-:W-:-:S05]  /*7bf0*/  F2FP.F16.F32.PACK_AB R5, R14, R9 ;  /* 0x000000090e05723e */ /* 0x000fca00000000ff */
[----:B------:R3:W-:Y:S01]  /*7c00*/  STS.128 [R0+0x2000], R4 ;  /* 0x0020000400007388 */ /* 0x0007e20000000c00 */
[----:B------:R-:W-:Y:S05]  /*7c10*/  BRA `(.L_x_4424) ;  /* 0x00000014000c7947 */ /* 0x000fea0003800000 */
.L_x_4405:
[----:B------:R-:W0:Y:S01]  /*7c20*/  LDC R43, c[0x0][0x3d4] ;  /* 0x0000f500ff2b7b82 */ /* 0x000e220000000800 */
[----:B------:R-:W-:Y:S01]  /*7c30*/  VIADD R0, R18, 0x40 ;  /* 0x0000004012007836 */ /* 0x000fe20000000000 */
[----:B------:R-:W2:Y:S01]  /*7c40*/  LDL R46, [R1+0x44] ;  /* 0x00004400012e7983 */ /* 0x000ea20000100800 */
[----:B------:R-:W-:Y:S01]  /*7c50*/  ULDC.64 UR4, c[0x0][0x3c8] ;  /* 0x0000f20000047ab9 */ /* 0x000fe20000000a00 */
[----:B------:R-:W-:Y:S01]  /*7c60*/  ULDC.64 UR6, c[0x0][0x3e0] ;  /* 0x0000f80000067ab9 */ /* 0x000fe20000000a00 */
[----:B0-----:R-:W-:-:S04]  /*7c70*/  ISETP.GE.AND P0, PT, R40, R43, PT ;  /* 0x0000002b2800720c */ /* 0x001fc80003f06270 */
[-C--:B------:R-:W-:Y:S02]  /*7c80*/  ISETP.GE.OR P1, PT, R0, R9.reuse, P0 ;  /* 0x000000090000720c */ /* 0x080fe40000726670 */
[----:B------:R-:W-:-:S11]  /*7c90*/  ISETP.GE.OR P0, PT, R18, R9, P0 ;  /* 0x000000091200720c */ /* 0x000fd60000706670 */
[----:B------:R-:W0:Y:S08]  /*7ca0*/  @!P1 LDC.64 R14, c[0x0][0x3c8] ;  /* 0x0000f200ff0e9b82 */ /* 0x000e300000000a00 */
[----:B------:R-:W1:Y:S01]  /*7cb0*/  @!P1 LDC.64 R30, c[0x0][0x3e0] ;  /* 0x0000f800ff1e9b82 */ /* 0x000e620000000a00 */
[----:B------:R-:W-:-:S04]  /*7cc0*/  @!P1 IADD3 R13, P2, P3, R26, R55, R53 ;  /* 0x000000371a0d9210 */ /* 0x000fc80007b5e035 */
[----:B------:R-:W-:Y:S02]  /*7cd0*/  @!P1 IADD3.X R20, R27, R56, R51, P2, P3 ;  /* 0x000000381b149210 */ /* 0x000fe400017e6433 */
[----:B------:R-:W-:Y:S02]  /*7ce0*/  @!P1 IADD3 R0, P3, P4, R28, R59, R54 ;  /* 0x0000003b1c009210 */ /* 0x000fe40007c7e036 */
[----:B------:R-:W-:Y:S02]  /*7cf0*/  @!P0 IADD3 R11, P2, R54, R28, RZ ;  /* 0x0000001c360b8210 */ /* 0x000fe40007f5e0ff */
[----:B------:R-:W-:Y:S02]  /*7d00*/  @!P1 IADD3.X R3, R29, R57, R52, P3, P4 ;  /* 0x000000391d039210 */ /* 0x000fe40001fe8434 */
[----:B0-----:R-:W-:Y:S01]  /*7d10*/  @!P1 LEA R12, P3, R13, R14, 0x1 ;  /* 0x0000000e0d0c9211 */ /* 0x001fe200078608ff */
[----:B------:R-:W-:Y:S01]  /*7d20*/  @!P0 IMAD.X R24, R52, 0x1, R29, P2 ;  /* 0x0000000134188824 */ /* 0x000fe200010e061d */
[----:B------:R-:W-:-:S02]  /*7d30*/  CS2R R28, SRZ ;  /* 0x00000000001c7805 */ /* 0x000fc4000001ff00 */
[----:B------:R-:W-:Y:S02]  /*7d40*/  @!P1 LEA.HI.X R13, R13, R15, R20, 0x1, P3 ;  /* 0x0000000f0d0d9211 */ /* 0x000fe400018f0c14 */
[----:B-1----:R-:W-:-:S04]  /*7d50*/  @!P1 LEA R14, P4, R0, R30, 0x1 ;  /* 0x0000001e000e9211 */ /* 0x002fc800078808ff */
[----:B------:R-:W-:Y:S02]  /*7d60*/  @!P1 LEA.HI.X R15, R0, R31, R3, 0x1, P4 ;  /* 0x0000001f000f9211 */ /* 0x000fe400020f0c03 */
[----:B------:R-:W-:Y:S01]  /*7d70*/  CS2R R30, SRZ ;  /* 0x00000000001e7805 */ /* 0x000fe2000001ff00 */
[----:B------:R-:W0:Y:S05]  /*7d80*/  LDC R0, c[0x0][0x428] ;  /* 0x00010a00ff007b82 */ /* 0x000e2a0000000800 */
[----:B------:R-:W5:Y:S01]  /*7d90*/  @!P1 LDG.E.128 R28, desc[UR52][R14.64] ;  /* 0x000000340e1c9981 */ /* 0x000f62000c1e1d00 */
[----:B------:R-:W1:Y:S01]  /*7da0*/  S2R R21, SR_TID.X ;  /* 0x0000000000157919 */ /* 0x000e620000002100 */
[----:B------:R-:W-:-:S05]  /*7db0*/  @!P0 IADD3 R9, P5, R53, R26, RZ ;  /* 0x0000001a35098210 */ /* 0x000fca0007fbe0ff */
[----:B------:R-:W-:Y:S01]  /*7dc0*/  @!P0 IMAD.X R10, R51, 0x1, R27, P5 ;  /* 0x00000001330a8824 */ /* 0x000fe200028e061b */
[----:B------:R-:W-:-:S04]  /*7dd0*/  @!P0 LEA R8, P5, R9, UR4, 0x1 ;  /* 0x0000000409088c11 */ /* 0x000fc8000f8a08ff */
[----:B------:R-:W-:Y:S02]  /*7de0*/  @!P0 LEA.HI.X R9, R9, UR5, R10, 0x1, P5 ;  /* 0x0000000509098c11 */ /* 0x000fe4000a8f0c0a */
[----:B------:R-:W-:-:S04]  /*7df0*/  @!P0 LEA R10, P2, R11, UR6, 0x1 ;  /* 0x000000060b0a8c11 */ /* 0x000fc8000f8408ff */
[----:B------:R-:W-:Y:S02]  /*7e00*/  @!P0 LEA.HI.X R11, R11, UR7, R24, 0x1, P2 ;  /* 0x000000070b0b8c11 */ /* 0x000fe400090f0c18 */
[----:B0-----:R-:W-:Y:S02]  /*7e10*/  ISETP.NE.AND P2, PT, R0, 0x1, PT ;  /* 0x000000010000780c */ /* 0x001fe40003f45270 */
[----:B------:R-:W-:Y:S02]  /*7e20*/  CS2R R32, SRZ ;  /* 0x0000000000207805 */ /* 0x000fe4000001ff00 */
[----:B------:R-:W-:-:S06]  /*7e30*/  CS2R R34, SRZ ;  /* 0x0000000000227805 */ /* 0x000fcc000001ff00 */
[----:B------:R0:W5:Y:S01]  /*7e40*/  @!P0 LDG.E.128 R32, desc[UR52][R8.64] ;  /* 0x0000003408208981 */ /* 0x000162000c1e1d00 */
[----:B-1----:R-:W-:Y:S02]  /*7e50*/  IADD3 R48, R21, -0x80, RZ ;  /* 0xffffff8015307810 */ /* 0x002fe40007ffe0ff */
[----:B------:R-:W1:Y:S02]  /*7e60*/  @P2 LDC R0, c[0x0][0x42c] ;  /* 0x00010b00ff002b82 */ /* 0x000e640000000800 */
[----:B------:R-:W-:-:S06]  /*7e70*/  SHF.R.S32.HI R21, RZ, 0x1f, R48 ;  /* 0x0000001fff157819 */ /* 0x000fcc0000011430 */
[----:B0-----:R-:W0:Y:S01]  /*7e80*/  @P2 LDC R9, c[0x0][0x430] ;  /* 0x00010c00ff092b82 */ /* 0x001e220000000800 */
[----:B------:R-:W-:-:S04]  /*7e90*/  LEA.HI R21, R21, R48, RZ, 0x2 ;  /* 0x0000003015157211 */ /* 0x000fc800078f10ff */
[----:B------:R-:W-:Y:S01]  /*7ea0*/  LOP3.LUT R21, R21, 0xfffffffc, RZ, 0xc0, !PT ;  /* 0xfffffffc15157812 */ /* 0x000fe200078ec0ff */
[----:B------:R-:W-:-:S04]  /*7eb0*/  IMAD R3, R225, 0x80, R18 ;  /* 0x00000080e1037824 */ /* 0x000fc800078e0212 */
[----:B------:R-:W-:-:S04]  /*7ec0*/  IMAD.IADD R21, R48, 0x1, -R21 ;  /* 0x0000000130157824 */ /* 0x000fc800078e0a15 */
[----:B------:R-:W-:-:S04]  /*7ed0*/  IMAD R3, R21, 0x40, R3 ;  /* 0x0000004015037824 */ /* 0x000fc800078e0203 */
[----:B-1----:R-:W-:Y:S01]  /*7ee0*/  @P2 IMAD.HI.U32 R0, R3, R0, RZ ;  /* 0x0000000003002227 */ /* 0x002fe200078e00ff */
[----:B------:R-:W-:Y:S02]  /*7ef0*/  CS2R R36, SRZ ;  /* 0x0000000000247805 */ /* 0x000fe4000001ff00 */
[----:B------:R-:W-:Y:S02]  /*7f00*/  CS2R R38, SRZ ;  /* 0x0000000000267805 */ /* 0x000fe4000001ff00 */
[----:B------:R-:W-:Y:S02]  /*7f10*/  CS2R R24, SRZ ;  /* 0x0000000000187805 */ /* 0x000fe4000001ff00 */
[----:B0-----:R-:W-:Y:S02]  /*7f20*/  @P2 SHF.R.U32.HI R3, RZ, R9, R0 ;  /* 0x00000009ff032219 */ /* 0x001fe40000011600 */
[----:B------:R-:W-:Y:S01]  /*7f30*/  CS2R R26, SRZ ;  /* 0x00000000001a7805 */ /* 0x000fe2000001ff00 */
[----:B------:R0:W5:Y:S01]  /*7f40*/  @!P0 LDG.E.128 R36, desc[UR52][R10.64] ;  /* 0x000000340a248981 */ /* 0x000162000c1e1d00 */
[----:B------:R-:W-:Y:S01]  /*7f50*/  SHF.R.S32.HI R21, RZ, 0x1f, R3 ;  /* 0x0000001fff157819 */ /* 0x000fe20000011403 */
[----:B------:R-:W-:-:S03]  /*7f60*/  IMAD.MOV.U32 R8, RZ, RZ, R44 ;  /* 0x000000ffff087224 */ /* 0x000fc600078e002c */
[----:B------:R1:W5:Y:S01]  /*7f70*/  @!P1 LDG.E.128 R24, desc[UR52][R12.64] ;  /* 0x000000340c189981 */ /* 0x000362000c1e1d00 */
[----:B------:R-:W-:Y:S02]  /*7f80*/  IMAD.MOV.U32 R9, RZ, RZ, R23 ;  /* 0x000000ffff097224 */ /* 0x000fe400078e0017 */
[C---:B------:R-:W-:Y:S02]  /*7f90*/  IMAD R0, R21.reuse, R6, RZ ;  /* 0x0000000615007224 */ /* 0x040fe400078e02ff */
[----:B0-----:R-:W-:Y:S02]  /*7fa0*/  IMAD.MOV.U32 R10, RZ, RZ, R42 ;  /* 0x000000ffff0a7224 */ /* 0x001fe400078e002a */
[----:B------:R-:W-:Y:S02]  /*7fb0*/  IMAD.MOV.U32 R11, RZ, RZ, R47 ;  /* 0x000000ffff0b7224 */ /* 0x000fe400078e002f */
[----:B-1----:R-:W-:Y:S02]  /*7fc0*/  IMAD R12, R21, R4, RZ ;  /* 0x00000004150c7224 */ /* 0x002fe400078e02ff */
[----:B------:R-:W-:-:S04]  /*7fd0*/  IMAD.WIDE.U32 R8, R3, R6, R8 ;  /* 0x0000000603087225 */ /* 0x000fc800078e0008 */
[----:B------:R-:W-:-:S04]  /*7fe0*/  IMAD.WIDE.U32 R10, R3, R4, R10 ;  /* 0x00000004030a7225 */ /* 0x000fc800078e000a */
[C---:B------:R-:W-:Y:S02]  /*7ff0*/  IMAD R7, R3.reuse, R7, R0 ;  /* 0x0000000703077224 */ /* 0x040fe400078e0200 */
[----:B------:R-:W-:Y:S01]  /*8000*/  IMAD R3, R3, R5, R12 ;  /* 0x0000000503037224 */ /* 0x000fe200078e020c */
[----:B------:R-:W-:Y:S01]  /*8010*/  LEA R4, P2, R8, UR4, 0x1 ;  /* 0x0000000408047c11 */ /* 0x000fe2000f8408ff */
[----:B------:R-:W-:Y:S01]  /*8020*/  IMAD.IADD R5, R9, 0x1, R7 ;  /* 0x0000000109057824 */ /* 0x000fe200078e0207 */
[----:B------:R-:W-:Y:S02]  /*8030*/  LEA R0, P3, R10, UR6, 0x1 ;  /* 0x000000060a007c11 */ /* 0x000fe4000f8608ff */
[----:B------:R-:W-:Y:S01]  /*8040*/  IADD3 R3, R11, R3, RZ ;  /* 0x000000030b037210 */ /* 0x000fe20007ffe0ff */
[----:B------:R-:W-:Y:S01]  /*8050*/  UMOV UR4, 0xffffffff ;  /* 0xffffffff00047882 */ /* 0x000fe20000000000 */
[----:B------:R-:W-:Y:S02]  /*8060*/  LEA.HI.X R5, R8, UR5, R5, 0x1, P2 ;  /* 0x0000000508057c11 */ /* 0x000fe400090f0c05 */
[----:B------:R-:W-:-:S02]  /*8070*/  LEA.HI.X R3, R10, UR7, R3, 0x1, P3 ;  /* 0x000000070a037c11 */ /* 0x000fc400098f0c03 */
[----:B--2---:R-:W-:Y:S01]  /*8080*/  LEA.HI R6, R46, R46, RZ, 0x1 ;  /* 0x0000002e2e067211 */ /* 0x004fe200078f08ff */
[----:B------:R-:W-:Y:S06]  /*8090*/  BRA.DIV UR4, `(.L_x_4427) ;  /* 0x0000012a04cc7947 */ /* 0x000fec000b800000 */
.L_x_4627:
[----:B------:R-:W-:-:S03]  /*80a0*/  UMOV UR4, 0xffffffff ;  /* 0xffffffff00047882 */ /* 0x000fc60000000000 */
[----:B------:R-:W-:Y:S05]  /*80b0*/  BRA.DIV UR4, `(.L_x_4428) ;  /* 0x0000012a04ec7947 */ /* 0x000fea000b800000 */
.L_x_4630:
[----:B------:R-:W-:-:S03]  /*80c0*/  UMOV UR4, 0xffffffff ;  /* 0xffffffff00047882 */ /* 0x000fc60000000000 */
[----:B------:R-:W-:Y:S05]  /*80d0*/  BRA.DIV UR4, `(.L_x_4429) ;  /* 0x0000012e040c7947 */ /* 0x000fea000b800000 */
.L_x_4633:
[----:B------:R-:W-:-:S03]  /*80e0*/  UMOV UR4, 0xffffffff ;  /* 0xffffffff00047882 */ /* 0x000fc60000000000 */
[----:B------:R-:W-:Y:S05]  /*80f0*/  BRA.DIV UR4, `(.L_x_4430) ;  /* 0x0000012e042c7947 */ /* 0x000fea000b800000 */
.L_x_4636:
[----:B------:R-:W-:-:S03]  /*8100*/  UMOV UR4, 0xffffffff ;  /* 0xffffffff00047882 */ /* 0x000fc60000000000 */
[----:B------:R-:W-:Y:S05]  /*8110*/  BRA.DIV UR4, `(.L_x_4431) ;  /* 0x0000012e044c7947 */ /* 0x000fea000b800000 */
.L_x_4639:
[----:B------:R-:W-:Y:S01]  /*8120*/  UMOV UR4, 0xffffffff ;  /* 0xffffffff00047882 */ /* 0x000fe20000000000 */
[----:B------:R-:W-:Y:S02]  /*8130*/  LOP3.LUT R6, R6, 0xfffffffe, RZ, 0xc0, !PT ;  /* 0xfffffffe06067812 */ /* 0x000fe400078ec0ff */
[----:B------:R-:W-:Y:S05]  /*8140*/  BRA.DIV UR4, `(.L_x_4432) ;  /* 0x0000012e04687947 */ /* 0x000fea000b800000 */
.L_x_4642:
[----:B------:R-:W-:Y:S01]  /*8150*/  UMOV UR4, 0xffffffff ;  /* 0xffffffff00047882 */ /* 0x000fe20000000000 */
[----:B------:R-:W-:Y:S02]  /*8160*/  IMAD.IADD R8, R46, 0x1, -R6 ;  /* 0x000000012e087824 */ /* 0x000fe400078e0a06 */
[----:B------:R-:W-:Y:S05]  /*8170*/  BRA.DIV UR4, `(.L_x_4433) ;  /* 0x0000012e04847947 */ /* 0x000fea000b800000 */
.L_x_4645:
[----:B------:R-:W-:Y:S01]  /*8180*/  UMOV UR4, 0xffffffff ;  /* 0xffffffff00047882 */ /* 0x000fe20000000000 */
[----:B------:R-:W-:Y:S02]  /*8190*/  SHF.L.U32 R4, R8, 0x1f, RZ ;  /* 0x0000001f08047819 */ /* 0x000fe400000006ff */
[----:B------:R-:W-:Y:S05]  /*81a0*/  BRA.DIV UR4, `(.L_x_4434) ;  /* 0x0000012e04a07947 */ /* 0x000fea000b800000 */
.L_x_4648:
[----:B------:R-:W0:Y:S01]  /*81b0*/  SYNCS.PHASECHK.TRANS64.TRYWAIT P2, [R17+URZ+0x32400], R4 ;  /* 0x03240004110075a7 */ /* 0x000e22000804017f */
[----:B-----5:R-:W-:Y:S01]  /*81c0*/  IMAD.MOV.U32 R0, RZ, RZ, R32 ;  /* 0x000000ffff007224 */ /* 0x020fe200078e0020 */
[----:B------:R-:W-:Y:S01]  /*81d0*/  BSSY B1, `(.L_x_4435) ;  /* 0x000001b000017945 */ /* 0x000fe20003800000 */
        /* <DEDUP_REMOVED lines=23> */
[----:B------:R-:W-:-:S03]  /*8350*/  IMAD.IADD R0, R40, 0x1, R43 ;  /* 0x0000000128007824 */ /* 0x000fc600078e022b */
[----:B------:R-:W-:Y:S01]  /*8360*/  PRMT R53, R5, 0x5410, R6 ;  /* 0x0000541005357816 */ /* 0x000fe20000000006 */
[----:B0-----:R-:W-:Y:S06]  /*8370*/  @!P2 BRA `(.L_x_4436) ;  /* 0x0000012c0054a947 */ /* 0x001fec0003800000 */
.L_x_4649:
[----:B------:R-:W-:Y:S05]  /*8380*/  BSYNC B1 ;  /* 0x0000000000017941 */ /* 0x000fea0003800000 */
.L_x_4435:
[----:B------:R-:W-:Y:S01]  /*8390*/  BSSY B1, `(.L_x_4437) ;  /* 0x0000069000017945 */ /* 0x000fe20003800000 */
[----:B------:R-:W-:Y:S01]  /*83a0*/  IMAD.MOV.U32 R54, RZ, RZ, R30 ;  /* 0x000000ffff367224 */ /* 0x000fe200078e001e */
[----:B------:R-:W-:Y:S02]  /*83b0*/  MOV R55, R31 ;  /* 0x0000001f00377202 */ /* 0x000fe40000000f00 */
[----:B------:R-:W-:Y:S01]  /*83c0*/  LOP3.LUT R0, R0, 0x38, RZ, 0xc0, !PT ;  /* 0x0000003800007812 */ /* 0x000fe200078ec0ff */
[----:B------:R-:W-:Y:S06]  /*83d0*/  @P0 BRA `(.L_x_4438) ;  /* 0x0000000400900947 */ /* 0x000fec0003800000 */
[----:B------:R-:W2:Y:S01]  /*83e0*/  LDL R3, [R1+0x4c] ;  /* 0x00004c0001037983 */ /* 0x000ea20000100800 */
[----:B------:R-:W1:Y:S02]  /*83f0*/  S2R R5, SR_TID.X ;  /* 0x0000000000057919 */ /* 0x000e640000002100 */
[----:B-1----:R-:W-:-:S05]  /*8400*/  VIADD R5, R5, 0xffffff80 ;  /* 0xffffff8005057836 */ /* 0x002fca0000000000 */
[----:B------:R-:W-:-:S04]  /*8410*/  SHF.R.S32.HI R6, RZ, 0x1f, R5 ;  /* 0x0000001fff067819 */ /* 0x000fc80000011405 */
[----:B------:R-:W-:-:S04]  /*8420*/  LEA.HI R6, R6, R5, RZ, 0x5 ;  /* 0x0000000506067211 */ /* 0x000fc800078f28ff */
[----:B------:R-:W-:Y:S02]  /*8430*/  SHF.R.S32.HI R6, RZ, 0x5, R6 ;  /* 0x00000005ff067819 */ /* 0x000fe40000011406 */
[--C-:B------:R-:W-:Y:S02]  /*8440*/  SHF.R.U64 R48, R32, 0x10, R33.reuse ;  /* 0x0000001020307819 */ /* 0x100fe40000001221 */
[----:B------:R-:W-:Y:S01]  /*8450*/  SHF.R.U32.HI R42, RZ, 0x10, R33 ;  /* 0x00000010ff2a7819 */ /* 0x000fe20000011621 */
[--C-:B------:R-:W-:Y:S01]  /*8460*/  HADD2.F32 R33, -RZ, R20.reuse.H1_H1 ;  /* 0x30000014ff217230 */ /* 0x100fe20000004100 */
[----:B------:R-:W-:Y:S01]  /*8470*/  SHF.R.U64 R47, R34, 0x10, R35 ;  /* 0x00000010222f7819 */ /* 0x000fe20000001223 */
[----:B------:R-:W-:Y:S01]  /*8480*/  HADD2.F32 R34, -RZ, R20.H0_H0 ;  /* 0x20000014ff227230 */ /* 0x000fe20000004100 */
[--C-:B------:R-:W-:Y:S02]  /*8490*/  SHF.R.U64 R46, R36, 0x10, R37.reuse ;  /* 0x00000010242e7819 */ /* 0x100fe40000001225 */
[----:B------:R-:W-:-:S02]  /*84a0*/  SHF.R.U32.HI R36, RZ, 0x10, R37 ;  /* 0x00000010ff247819 */ /* 0x000fc40000011625 */
[----:B------:R-:W-:-:S03]  /*84b0*/  SHF.R.U64 R45, R38, 0x10, R39 ;  /* 0x00000010262d7819 */ /* 0x000fc60000001227 */
[----:B------:R-:W-:Y:S01]  /*84c0*/  HADD2.F32 R36, -RZ, R36.H0_H0 ;  /* 0x20000024ff247230 */ /* 0x000fe20000004100 */
[----:B------:R-:W-:Y:S02]  /*84d0*/  SHF.R.U32.HI R39, RZ, 0x10, R39 ;  /* 0x00000010ff277819 */ /* 0x000fe40000011627 */
[----:B------:R-:W-:Y:S01]  /*84e0*/  SHF.R.U32.HI R37, RZ, 0x10, R35 ;  /* 0x00000010ff257819 */ /* 0x000fe20000011623 */
[----:B--2---:R-:W-:-:S05]  /*84f0*/  IMAD.SHL.U32 R3, R3, 0x40, RZ ;  /* 0x0000004003037824 */ /* 0x004fca00078e00ff */
[----:B------:R-:W-:-:S04]  /*8500*/  LOP3.LUT R3, R3, 0x1c0, RZ, 0xc0, !PT ;  /* 0x000001c003037812 */ /* 0x000fc800078ec0ff */
[--C-:B------:R-:W-:Y:S02]  /*8510*/  SHF.R.U32.HI R5, RZ, 0x3, R3.reuse ;  /* 0x00000003ff057819 */ /* 0x100fe40000011603 */
[----:B------:R-:W-:Y:S02]  /*8520*/  LOP3.LUT R40, R3, 0x38, R40, 0xf8, !PT ;  /* 0x0000003803287812 */ /* 0x000fe400078ef828 */
[----:B------:R-:W-:Y:S02]  /*8530*/  LOP3.LUT R3, R5, R0, R3, 0x1e, !PT ;  /* 0x0000000005037212 */ /* 0x000fe400078e1e03 */
[----:B------:R-:W-:-:S03]  /*8540*/  LOP3.LUT R40, R40, R5, RZ, 0x3c, !PT ;  /* 0x0000000528287212 */ /* 0x000fc600078e3cff */
[C---:B0-----:R-:W-:Y:S02]  /*8550*/  IMAD R4, R6.reuse, 0x200, R3 ;  /* 0x0000020006047824 */ /* 0x041fe400078e0203 */
[----:B------:R-:W-:Y:S02]  /*8560*/  IMAD R40, R6, 0x200, R40 ;  /* 0x0000020006287824 */ /* 0x000fe400078e0228 */
[--C-:B------:R-:W-:Y:S02]  /*8570*/  IMAD R43, R4, 0x2, R17.reuse ;  /* 0x00000002042b7824 */ /* 0x100fe400078e0211 */
[----:B------:R-:W-:-:S03]  /*8580*/  IMAD R41, R40, 0x2, R17 ;  /* 0x0000000228297824 */ /* 0x000fc600078e0211 */
        /* <DEDUP_REMOVED lines=8> */
[----:B------:R-:W-:Y:S01]  /*8610*/  FFMA.FTZ R33, R9, R33, -R38 ;  /* 0x0000002109217223 */ /* 0x000fe20000010826 */
[----:B------:R-:W-:Y:S02]  /*8620*/  HADD2.F32 R20, -RZ, R42.H0_H0 ;  /* 0x2000002aff147230 */ /* 0x000fe40000004100 */
[----:B------:R-:W-:Y:S01]  /*8630*/  FMUL.FTZ R42, R21, R36 ;  /* 0x00000024152a7220 */ /* 0x000fe20000410000 */
[----:B------:R-:W-:Y:S02]  /*8640*/  HADD2.F32 R23, -RZ, R7.H0_H0 ;  /* 0x20000007ff177230 */ /* 0x000fe40000004100 */
[----:B------:R-:W-:Y:S01]  /*8650*/  FFMA.FTZ R40, R9, R34, R40 ;  /* 0x0000002209287223 */ /* 0x000fe20000010028 */
[--C-:B------:R-:W-:Y:S02]  /*8660*/  HADD2.F32 R38, -RZ, R44.reuse.H0_H0 ;  /* 0x2000002cff267230 */ /* 0x100fe40000004100 */
[----:B------:R-:W-:Y:S02]  /*8670*/  HADD2.F32 R34, -RZ, R44.H1_H1 ;  /* 0x3000002cff227230 */ /* 0x000fe40000004100 */
[----:B------:R-:W-:Y:S01]  /*8680*/  FMUL.FTZ R44, R21, R20 ;  /* 0x00000014152c7220 */ /* 0x000fe20000410000 */
[----:B------:R-:W-:-:S02]  /*8690*/  HADD2.F32 R11, -RZ, R15.H0_H0 ;  /* 0x2000000fff0b7230 */ /* 0x000fc40000004100 */
[----:B------:R-:W-:Y:S01]  /*86a0*/  FFMA.FTZ R42, R13, R20, -R42 ;  /* 0x000000140d2a7223 */ /* 0x000fe2000001082a */
[----:B------:R-:W-:Y:S02]  /*86b0*/  HADD2.F32 R32, -RZ, R7.H1_H1 ;  /* 0x30000007ff207230 */ /* 0x000fe40000004100 */
[C---:B------:R-:W-:Y:S01]  /*86c0*/  FMUL.FTZ R20, R23.reuse, R38 ;  /* 0x0000002617147220 */ /* 0x040fe20000410000 */
[----:B------:R-:W-:Y:S02]  /*86d0*/  HADD2.F32 R21, -RZ, R39.H0_H0 ;  /* 0x20000027ff157230 */ /* 0x000fe40000004100 */
[----:B------:R-:W-:Y:S01]  /*86e0*/  FMUL.FTZ R23, R23, R34 ;  /* 0x0000002217177220 */ /* 0x000fe20000410000 */
[----:B------:R-:W-:Y:S02]  /*86f0*/  HADD2.F32 R9, -RZ, R37.H0_H0 ;  /* 0x20000025ff097230 */ /* 0x000fe40000004100 */
[----:B------:R-:W-:Y:S01]  /*8700*/  FFMA.FTZ R13, R13, R36, R44 ;  /* 0x000000240d0d7223 */ /* 0x000fe2000001002c */
[----:B------:R-:W-:-:S02]  /*8710*/  HADD2.F32 R15, -RZ, R15.H1_H1 ;  /* 0x3000000fff0f7230 */ /* 0x000fc40000004100 */
[C---:B------:R-:W-:Y:S01]  /*8720*/  FFMA.FTZ R35, R11.reuse, R34, -R20 ;  /* 0x000000220b237223 */ /* 0x040fe20000010814 */
[----:B------:R-:W-:Y:S02]  /*8730*/  HADD2.F32 R5, -RZ, R4.H0_H0 ;  /* 0x20000004ff057230 */ /* 0x000fe40000004100 */
[----:B------:R-:W-:Y:S01]  /*8740*/  FFMA.FTZ R38, R11, R38, R23 ;  /* 0x000000260b267223 */ /* 0x000fe20000010017 */
[C---:B------:R-:W-:Y:S01]  /*8750*/  FMUL.FTZ R36, R32.reuse, R21 ;  /* 0x0000001520247220 */ /* 0x040fe20000410000 */
[--C-:B------:R-:W-:Y:S02]  /*8760*/  HADD2.F32 R34, -RZ, R49.reuse.H0_H0 ;  /* 0x20000031ff227230 */ /* 0x100fe40000004100 */
[----:B------:R-:W-:Y:S01]  /*8770*/  FMUL.FTZ R44, R32, R9 ;  /* 0x00000009202c7220 */ /* 0x000fe20000410000 */
[----:B------:R-:W-:Y:S02]  /*8780*/  HADD2.F32 R7, -RZ, R6.H0_H0 ;  /* 0x20000006ff077230 */ /* 0x000fe40000004100 */
[----:B------:R-:W-:-:S02]  /*8790*/  HADD2.F32 R11, -RZ, R49.H1_H1 ;  /* 0x30000031ff0b7230 */ /* 0x000fc40000004100 */
[----:B------:R-:W-:Y:S02]  /*87a0*/  HADD2.F32 R20, -RZ, R50.H0_H0 ;  /* 0x20000032ff147230 */ /* 0x000fe40000004100 */
[----:B------:R-:W-:Y:S01]  /*87b0*/  FFMA.FTZ R36, R15, R9, -R36 ;  /* 0x000000090f247223 */ /* 0x000fe20000010824 */
[----:B------:R-:W-:Y:S02]  /*87c0*/  HADD2.F32 R3, -RZ, R12.H0_H0 ;  /* 0x2000000cff037230 */ /* 0x000fe40000004100 */
[----:B------:R-:W-:Y:S01]  /*87d0*/  FMUL.FTZ R32, R5, R34 ;  /* 0x0000002205207220 */ /* 0x000fe20000410000 */
[----:B------:R-:W-:Y:S02]  /*87e0*/  HADD2.F32 R10, -RZ, R14.H0_H0 ;  /* 0x2000000eff0a7230 */ /* 0x000fe40000004100 */
[----:B------:R-:W-:Y:S01]  /*87f0*/  FFMA.FTZ R37, R15, R21, R44 ;  /* 0x000000150f257223 */ /* 0x000fe2000001002c */
[----:B------:R-:W-:Y:S02]  /*8800*/  HADD2.F32 R9, -RZ, R50.H1_H1 ;  /* 0x30000032ff097230 */ /* 0x000fe40000004100 */
[----:B------:R-:W-:Y:S01]  /*8810*/  FMUL.FTZ R15, R7, R11 ;  /* 0x0000000b070f7220 */ /* 0x000fe20000410000 */
[-C--:B------:R-:W-:Y:S01]  /*8820*/  FMUL.FTZ R5, R5, R20.reuse ;  /* 0x0000001405057220 */ /* 0x080fe20000410000 */
[----:B------:R-:W-:Y:S01]  /*8830*/  FFMA.FTZ R32, R3, R20, -R32 ;  /* 0x0000001403207223 */ /* 0x000fe20000010820 */
[----:B------:R-:W-:-:S02]  /*8840*/  HADD2.F32 R4, -RZ, R4.H1_H1 ;  /* 0x30000004ff047230 */ /* 0x000fc40000004100 */
[-C--:B------:R-:W-:Y:S01]  /*8850*/  FMUL.FTZ R21, R7, R9.reuse ;  /* 0x0000000907157220 */ /* 0x080fe20000410000 */
[----:B------:R-:W-:Y:S01]  /*8860*/  FFMA.FTZ R20, R10, R9, -R15 ;  /* 0x000000090a147223 */ /* 0x000fe2000001080f */
[----:B------:R-:W-:Y:S02]  /*8870*/  HADD2.F32 R6, -RZ, R6.H1_H1 ;  /* 0x30000006ff067230 */ /* 0x000fe40000004100 */
[----:B------:R-:W-:Y:S01]  /*8880*/  FFMA.FTZ R34, R3, R34, R5 ;  /* 0x0000002203227223 */ /* 0x000fe20000010005 */
[----:B------:R-:W-:Y:S02]  /*8890*/  HADD2.F32 R7, -RZ, R46.H0_H0 ;  /* 0x2000002eff077230 */ /* 0x000fe40000004100 */
[----:B------:R-:W-:Y:S02]  /*88a0*/  HADD2.F32 R9, -RZ, R45.H0_H0 ;  /* 0x2000002dff097230 */ /* 0x000fe40000004100 */
[----:B------:R-:W-:Y:S02]  /*88b0*/  HADD2.F32 R3, -RZ, R48.H0_H0 ;  /* 0x20000030ff037230 */ /* 0x000fe40000004100 */
[----:B------:R-:W-:-:S02]  /*88c0*/  HADD2.F32 R5, -RZ, R47.H0_H0 ;  /* 0x2000002fff057230 */ /* 0x000fc40000004100 */
        /* <DEDUP_REMOVED lines=21> */
.L_x_4438:
[----:B------:R-:W-:Y:S05]  /*8a20*/  BSYNC B1 ;  /* 0x0000000000017941 */ /* 0x000fea0003800000 */
.L_x_4437:
[----:B------:R-:W-:Y:S01]  /*8a30*/  PRMT R40, R54, 0x5410, R55 ;  /* 0x0000541036287816 */ /* 0x000fe20000000037 */
[----:B------:R-:W-:Y:S06]  /*8a40*/  @P1 BRA `(.L_x_4424) ;  /* 0x0000000400801947 */ /* 0x000fec0003800000 */
[----:B------:R-:W2:Y:S01]  /*8a50*/  LDL R3, [R1+0x28] ;  /* 0x0000280001037983 */ /* 0x000ea20000100800 */
[C---:B01----:R-:W-:Y:S01]  /*8a60*/  VIADD R4, R18.reuse, 0x40 ;  /* 0x0000004012047836 */ /* 0x043fe20000000000 */
[----:B------:R-:W-:Y:S02]  /*8a70*/  IADD3 R5, R18, 0x40, RZ ;  /* 0x0000004012057810 */ /* 0x000fe40007ffe0ff */
[----:B------:R-:W3:Y:S01]  /*8a80*/  LDL R41, [R1+0x54] ;  /* 0x0000540001297983 */ /* 0x000ee20000100800 */
[----:B------:R-:W-:Y:S02]  /*8a90*/  IMAD.SHL.U32 R4, R4, 0x40, RZ ;  /* 0x0000004004047824 */ /* 0x000fe400078e00ff */
[----:B------:R-:W-:-:S03]  /*8aa0*/  IMAD.SHL.U32 R5, R5, 0x40, RZ ;  /* 0x0000004005057824 */ /* 0x000fc600078e00ff */
[----:B------:R-:W-:Y:S02]  /*8ab0*/  LOP3.LUT R4, R4, 0x1c0, RZ, 0xc0, !PT ;  /* 0x000001c004047812 */ /* 0x000fe400078ec0ff */
[----:B------:R-:W-:Y:S02]  /*8ac0*/  LOP3.LUT R5, R5, 0x1c0, RZ, 0xc0, !PT ;  /* 0x000001c005057812 */ /* 0x000fe400078ec0ff */
[----:B------:R-:W-:-:S04]  /*8ad0*/  SHF.R.U32.HI R4, RZ, 0x3, R4 ;  /* 0x00000003ff047819 */ /* 0x000fc80000011604 */
[----:B------:R-:W-:Y:S02]  /*8ae0*/  LOP3.LUT R0, R4, R0, R5, 0x1e, !PT ;  /* 0x0000000004007212 */ /* 0x000fe400078e1e05 */
[--C-:B------:R-:W-:Y:S02]  /*8af0*/  SHF.R.U64 R38, R26, 0x10, R27.reuse ;  /* 0x000000101a267819 */ /* 0x100fe4000000121b */
[----:B------:R-:W-:Y:S01]  /*8b00*/  SHF.R.U32.HI R37, RZ, 0x10, R27 ;  /* 0x00000010ff257819 */ /* 0x000fe2000001161b */
[----:B------:R-:W-:Y:S01]  /*8b10*/  HADD2.F32 R27, -RZ, R51.H1_H1 ;  /* 0x30000033ff1b7230 */ /* 0x000fe20000004100 */
[--C-:B------:R-:W-:Y:S02]  /*8b20*/  SHF.R.U64 R39, R24, 0x10, R25.reuse ;  /* 0x0000001018277819 */ /* 0x100fe40000001219 */
[----:B------:R-:W-:Y:S01]  /*8b30*/  SHF.R.U32.HI R32, RZ, 0x10, R25 ;  /* 0x00000010ff207819 */ /* 0x000fe20000011619 */
[----:B------:R-:W-:Y:S01]  /*8b40*/  HADD2.F32 R25, -RZ, R52.H1_H1 ;  /* 0x30000034ff197230 */ /* 0x000fe20000004100 */
[----:B------:R-:W-:-:S02]  /*8b50*/  SHF.R.U64 R36, R28, 0x10, R29 ;  /* 0x000000101c247819 */ /* 0x000fc4000000121d */
[----:B------:R-:W-:Y:S02]  /*8b60*/  SHF.R.U32.HI R28, RZ, 0x10, R29 ;  /* 0x00000010ff1c7819 */ /* 0x000fe4000001161d */
[----:B------:R-:W-:-:S03]  /*8b70*/  SHF.R.U64 R35, R30, 0x10, R31 ;  /* 0x000000101e237819 */ /* 0x000fc6000000121f */
[----:B------:R-:W-:Y:S02]  /*8b80*/  HADD2.F32 R30, -RZ, R28.H0_H0 ;  /* 0x2000001cff1e7230 */ /* 0x000fe40000004100 */
[----:B------:R-:W-:Y:S01]  /*8b90*/  HADD2.F32 R28, -RZ, R51.H0_H0 ;  /* 0x20000033ff1c7230 */ /* 0x000fe20000004100 */
[----:B------:R-:W-:Y:S01]  /*8ba0*/  SHF.R.U32.HI R33, RZ, 0x10, R31 ;  /* 0x00000010ff217819 */ /* 0x000fe2000001161f */
[----:B--2---:R-:W-:-:S04]  /*8bb0*/  IMAD.IADD R0, R3, 0x1, R0 ;  /* 0x0000000103007824 */ /* 0x004fc800078e0200 */
[----:B------:R-:W-:Y:S01]  /*8bc0*/  IMAD R0, R0, 0x2, R17 ;  /* 0x0000000200007824 */ /* 0x000fe200078e0211 */
[----:B---3--:R-:W0:Y:S04]  /*8bd0*/  LDS.128 R12, [R41+0x18400] ;  /* 0x01840000290c7984 */ /* 0x008e280000000c00 */
[----:B------:R-:W1:Y:S01]  /*8be0*/  LDS.128 R4, [R0+0x18400] ;  /* 0x0184000000047984 */ /* 0x000e620000000c00 */
[----:B0-----:R-:W-:Y:S02]  /*8bf0*/  HADD2.F32 R9, -RZ, R13.H0_H0 ;  /* 0x2000000dff097230 */ /* 0x001fe40000004100 */
[--C-:B-1----:R-:W-:Y:S02]  /*8c00*/  HADD2.F32 R20, -RZ, R5.reuse.H0_H0 ;  /* 0x20000005ff147230 */ /* 0x102fe40000004100 */
[----:B------:R-:W-:-:S03]  /*8c10*/  HADD2.F32 R21, -RZ, R5.H1_H1 ;  /* 0x30000005ff157230 */ /* 0x000fc60000004100 */
[C---:B------:R-:W-:Y:S01]  /*8c20*/  FMUL.FTZ R26, R20.reuse, R27 ;  /* 0x0000001b141a7220 */ /* 0x040fe20000410000 */
[-C--:B------:R-:W-:Y:S01]  /*8c30*/  FMUL.FTZ R20, R20, R25.reuse ;  /* 0x0000001914147220 */ /* 0x080fe20000410000 */
[----:B------:R-:W-:Y:S02]  /*8c40*/  HADD2.F32 R13, -RZ, R13.H1_H1 ;  /* 0x3000000dff0d7230 */ /* 0x000fe40000004100 */
[C---:B------:R-:W-:Y:S01]  /*8c50*/  FFMA.FTZ R29, R9.reuse, R25, -R26 ;  /* 0x00000019091d7223 */ /* 0x040fe2000001081a */
[----:B------:R-:W-:Y:S02]  /*8c60*/  HADD2.F32 R26, -RZ, R32.H0_H0 ;  /* 0x20000020ff1a7230 */ /* 0x000fe40000004100 */
[----:B------:R-:W-:Y:S01]  /*8c70*/  FFMA.FTZ R27, R9, R27, R20 ;  /* 0x0000001b091b7223 */ /* 0x000fe20000010014 */
[----:B------:R-:W-:Y:S02]  /*8c80*/  HADD2.F32 R5, -RZ, R4.H0_H0 ;  /* 0x20000004ff057230 */ /* 0x000fe40000004100 */
[----:B------:R-:W-:Y:S01]  /*8c90*/  FMUL.FTZ R32, R21, R30 ;  /* 0x0000001e15207220 */ /* 0x000fe20000410000 */
[----:B------:R-:W-:-:S02]  /*8ca0*/  HADD2.F32 R20, -RZ, R52.H0_H0 ;  /* 0x20000034ff147230 */ /* 0x000fc40000004100 */
[-C--:B------:R-:W-:Y:S01]  /*8cb0*/  FMUL.FTZ R34, R21, R26.reuse ;  /* 0x0000001a15227220 */ /* 0x080fe20000410000 */
[----:B------:R-:W-:Y:S02]  /*8cc0*/  HADD2.F32 R3, -RZ, R12.H0_H0 ;  /* 0x2000000cff037230 */ /* 0x000fe40000004100 */
[----:B------:R-:W-:Y:S01]  /*8cd0*/  FFMA.FTZ R32, R13, R26, -R32 ;  /* 0x0000001a0d207223 */ /* 0x000fe20000010820 */
[----:B------:R-:W-:Y:S02]  /*8ce0*/  HADD2.F32 R23, -RZ, R6.H0_H0 ;  /* 0x20000006ff177230 */ /* 0x000fe40000004100 */
[C---:B------:R-:W-:Y:S01]  /*8cf0*/  FMUL.FTZ R26, R5.reuse, R28 ;  /* 0x0000001c051a7220 */ /* 0x040fe20000410000 */
[----:B------:R-:W-:Y:S02]  /*8d00*/  HADD2.F32 R9, -RZ, R40.H0_H0 ;  /* 0x20000028ff097230 */ /* 0x000fe40000004100 */
[----:B------:R-:W-:Y:S01]  /*8d10*/  FMUL.FTZ R25, R5, R20 ;  /* 0x0000001405197220 */ /* 0x000fe20000410000 */
[----:B------:R-:W-:-:S02]  /*8d20*/  HADD2.F32 R5, -RZ, R53.H0_H0 ;  /* 0x20000035ff057230 */ /* 0x000fc40000004100 */
[----:B------:R-:W-:Y:S01]  /*8d30*/  FFMA.FTZ R34, R13, R30, R34 ;  /* 0x0000001e0d227223 */ /* 0x000fe20000010022 */
[--C-:B------:R-:W-:Y:S02]  /*8d40*/  HADD2.F32 R24, -RZ, R7.reuse.H0_H0 ;  /* 0x20000007ff187230 */ /* 0x100fe40000004100 */
[----:B------:R-:W-:Y:S02]  /*8d50*/  HADD2.F32 R13, -RZ, R40.H1_H1 ;  /* 0x30000028ff0d7230 */ /* 0x000fe40000004100 */
[----:B------:R-:W-:Y:S01]  /*8d60*/  FFMA.FTZ R21, R3, R20, -R26 ;  /* 0x0000001403157223 */ /* 0x000fe2000001081a */
[----:B------:R-:W-:Y:S02]  /*8d70*/  HADD2.F32 R10, -RZ, R14.H0_H0 ;  /* 0x2000000eff0a7230 */ /* 0x000fe40000004100 */
[----:B------:R-:W-:Y:S01]  /*8d80*/  FMUL.FTZ R31, R23, R9 ;  /* 0x00000009171f7220 */ /* 0x000fe20000410000 */
[----:B------:R-:W-:Y:S02]  /*8d90*/  HADD2.F32 R7, -RZ, R7.H1_H1 ;  /* 0x30000007ff077230 */ /* 0x000fe40000004100 */
[----:B------:R-:W-:Y:S01]  /*8da0*/  FFMA.FTZ R25, R3, R28, R25 ;  /* 0x0000001c03197223 */ /* 0x000fe20000010019 */
[----:B------:R-:W-:Y:S01]  /*8db0*/  FMUL.FTZ R23, R23, R5 ;  /* 0x0000000517177220 */ /* 0x000fe20000410000 */
[----:B------:R-:W-:-:S02]  /*8dc0*/  HADD2.F32 R26, -RZ, R33.H0_H0 ;  /* 0x20000021ff1a7230 */ /* 0x000fc40000004100 */
[----:B------:R-:W-:Y:S02]  /*8dd0*/  HADD2.F32 R20, -RZ, R37.H0_H0 ;  /* 0x20000025ff147230 */ /* 0x000fe40000004100 */
[----:B------:R-:W-:Y:S01]  /*8de0*/  FMUL.FTZ R28, R24, R13 ;  /* 0x0000000d181c7220 */ /* 0x000fe20000410000 */
[----:B------:R-:W-:Y:S02]  /*8df0*/  HADD2.F32 R11, -RZ, R15.H0_H0 ;  /* 0x2000000fff0b7230 */ /* 0x000fe40000004100 */
[----:B------:R-:W-:Y:S02]  /*8e00*/  HADD2.F32 R3, -RZ, R53.H1_H1 ;  /* 0x30000035ff037230 */ /* 0x000fe40000004100 */
[C---:B------:R-:W-:Y:S01]  /*8e10*/  FFMA.FTZ R31, R10.reuse, R5, -R31 ;  /* 0x000000050a1f7223 */ /* 0x040fe2000001081f */
[----:B------:R-:W-:Y:S01]  /*8e20*/  FFMA.FTZ R23, R10, R9, R23 ;  /* 0x000000090a177223 */ /* 0x000fe20000010017 */
[C---:B------:R-:W-:Y:S01]  /*8e30*/  FMUL.FTZ R10, R7.reuse, R26 ;  /* 0x0000001a070a7220 */ /* 0x040fe20000410000 */
[----:B------:R-:W-:Y:S01]  /*8e40*/  FMUL.FTZ R30, R7, R20 ;  /* 0x00000014071e7220 */ /* 0x000fe20000410000 */
[----:B------:R-:W-:-:S02]  /*8e50*/  HADD2.F32 R15, -RZ, R15.H1_H1 ;  /* 0x3000000fff0f7230 */ /* 0x000fc40000004100 */
[-C--:B------:R-:W-:Y:S01]  /*8e60*/  FMUL.FTZ R24, R24, R3.reuse ;  /* 0x0000000318187220 */ /* 0x080fe20000410000 */
[----:B------:R-:W-:Y:S02]  /*8e70*/  HADD2.F32 R4, -RZ, R4.H1_H1 ;  /* 0x30000004ff047230 */ /* 0x000fe40000004100 */
[----:B------:R-:W-:Y:S01]  /*8e80*/  FFMA.FTZ R28, R11, R3, -R28 ;  /* 0x000000030b1c7223 */ /* 0x000fe2000001081c */
[----:B------:R-:W-:Y:S02]  /*8e90*/  HADD2.F32 R6, -RZ, R6.H1_H1 ;  /* 0x30000006ff067230 */ /* 0x000fe40000004100 */
[----:B------:R-:W-:Y:S02]  /*8ea0*/  HADD2.F32 R7, -RZ, R36.H0_H0 ;  /* 0x20000024ff077230 */ /* 0x000fe40000004100 */
[----:B------:R-:W-:Y:S02]  /*8eb0*/  HADD2.F32 R9, -RZ, R35.H0_H0 ;  /* 0x20000023ff097230 */ /* 0x000fe40000004100 */
[----:B------:R-:W-:-:S02]  /*8ec0*/  HADD2.F32 R3, -RZ, R39.H0_H0 ;  /* 0x20000027ff037230 */ /* 0x000fc40000004100 */
[----:B------:R-:W-:Y:S02]  /*8ed0*/  HADD2.F32 R5, -RZ, R38.H0_H0 ;  /* 0x20000026ff057230 */ /* 0x000fe40000004100 */
[----:B------:R-:W-:Y:S01]  /*8ee0*/  FFMA.FTZ R24, R11, R13, R24 ;  /* 0x0000000d0b187223 */ /* 0x000fe20000010018 */
[----:B------:R-:W-:Y:S02]  /*8ef0*/  HADD2.F32 R12, -RZ, R12.H1_H1 ;  /* 0x3000000cff0c7230 */ /* 0x000fe40000004100 */
[C---:B------:R-:W-:Y:S01]  /*8f00*/  FFMA.FTZ R33, R15.reuse, R20, -R10 ;  /* 0x000000140f217223 */ /* 0x040fe2000001080a */
        /* <DEDUP_REMOVED lines=20> */
.L_x_4424:
[----:B------:R-:W-:Y:S05]  /*9050*/  BSYNC B0 ;  /* 0x0000000000007941 */ /* 0x000fea0003800000 */
.L_x_4404:
        /* <DEDUP_REMOVED lines=8> */
.L_x_4401:
[----:B01234-:R-:W0:Y:S01]  /*90e0*/  S2R R0, SR_TID.X ;  /* 0x0000000000007919 */ /* 0x01fe220000002100 */
[----:B------:R-:W-:Y:S01]  /*90f0*/  ISETP.NE.AND P0, PT, R218, 0x3, PT ;  /* 0x00000003da00780c */ /* 0x000fe20003f05270 */
[----:B------:R-:W-:Y:S05]  /*9100*/  WARPSYNC.ALL ;  /* 0x0000000000007948 */ /* 0x000fea0003800000 */
[----:B0-----:R-:W-:-:S05]  /*9110*/  SHF.R.U32.HI R0, RZ, 0x7, R0 ;  /* 0x00000007ff007819 */ /* 0x001fca0000011600 */
[----:B------:R-:W-:-:S05]  /*9120*/  VIADD R0, R0, 0x8 ;  /* 0x0000000800007836 */ /* 0x000fca0000000000 */
[----:B------:R0:W-:Y:S06]  /*9130*/  BAR.SYNC.DEFER_BLOCKING R0, 0x100 ;  /* 0x000400000000751d */ /* 0x0001ec0000010000 */
[----:B------:R-:W-:Y:S05]  /*9140*/  @!P0 BRA `(.L_x_4439) ;  /* 0x0000000000048947 */ /* 0x000fea0003800000 */
[----:B------:R-:W-:Y:S01]  /*9150*/  BPT.TRAP 0x1 ;  /* 0x000000040000795c */ /* 0x000fe20000300000 */
.L_x_4439:
[----:B------:R-:W-:Y:S01]  /*9160*/  IMAD R173, R2, 0x8, R17 ;  /* 0x0000000802ad7824 */ /* 0x000fe200078e0211 */
[----:B------:R-:W-:-:S04]  /*9170*/  SHF.L.U32 R6, R19, 0x1f, RZ ;  /* 0x0000001f13067819 */ /* 0x000fc800000006ff */
[----:B------:R1:W2:Y:S01]  /*9180*/  SYNCS.PHASECHK.TRANS64.TRYWAIT P1, [R173+URZ+0x32430], R6 ;  /* 0x03243006ad0075a7 */ /* 0x0002a2000802017f */
[----:B------:R-:W-:Y:S05]  /*9190*/  @!P0 BRA `(.L_x_4440) ;  /* 0x0000000000048947 */ /* 0x000fea0003800000 */
[----:B------:R-:W-:Y:S01]  /*91a0*/  BPT.TRAP 0x1 ;  /* 0x000000040000795c */ /* 0x000fe20000300000 */
.L_x_4440:
[----:B------:R-:W-:-:S05]  /*91b0*/  VIADD R3, R17, 0x1c400 ;  /* 0x0001c40011037836 */ /* 0x000fca0000000000 */
[----:B------:R-:W-:-:S04]  /*91c0*/  SHF.R.U32.HI R3, RZ, 0x4, R3 ;  /* 0x00000004ff037819 */ /* 0x000fc80000011603 */
[----:B------:R-:W-:-:S04]  /*91d0*/  LOP3.LUT R3, R3, 0x3fff, RZ, 0xc0, !PT ;  /* 0x00003fff03037812 */ /* 0x000fc800078ec0ff */
[----:B------:R-:W-:-:S05]  /*91e0*/  LOP3.LUT R3, R3, 0x10000, RZ, 0xfc, !PT ;  /* 0x0001000003037812 */ /* 0x000fca00078efcff */
[----:B------:R3:W-:Y:S01]  /*91f0*/  STL [R1+0x8], R3 ;  /* 0x0000080301007387 */ /* 0x0007e20000100800 */
[----:B--2---:R-:W-:Y:S05]  /*9200*/  @P1 BRA `(.L_x_4441) ;  /* 0x0000000000081947 */ /* 0x004fea0003800000 */
[----:B------:R-:W2:Y:S02]  /*9210*/  SYNCS.PHASECHK.TRANS64.TRYWAIT P1, [R173+URZ+0x32430], R6 ;  /* 0x03243006ad0075a7 */ /* 0x000ea4000802017f */
[----:B--2---:R-:W-:Y:S05]  /*9220*/  @!P1 BRA `(.L_x_4442) ;  /* 0x0000011c00bc9947 */ /* 0x004fea0003800000 */
.L_x_4441:
[----:B---3--:R-:W3:Y:S01]  /*9230*/  LDL R3, [R1+0x8] ;  /* 0x0000080001037983 */ /* 0x008ee20000100800 */
[----:B------:R-:W-:Y:S01]  /*9240*/  IMAD.MOV.U32 R5, RZ, RZ, 0x40000040 ;  /* 0x40000040ff057424 */ /* 0x000fe200078e00ff */
[----:B------:R-:W-:Y:S05]  /*9250*/  WARPSYNC.ALL ;  /* 0x0000000000007948 */ /* 0x000fea0003800000 */
[C---:B------:R-:W-:Y:S01]  /*9260*/  R2UR UR4, R216.reuse ;  /* 0x00000000d80472ca */ /* 0x040fe200000e0000 */
[----:B------:R-:W-:Y:S01]  /*9270*/  WARPGROUP.ARRIVE ;  /* 0x00000000000079c5 */ /* 0x000fe20000000000 */
[----:B------:R-:W-:Y:S01]  /*9280*/  R2UR UR5, R217 ;  /* 0x00000000d90572ca */ /* 0x000fe200000e0000 */
[----:B------:R-:W-:Y:S01]  /*9290*/  VIADD R236, R216, 0x2 ;  /* 0x00000002d8ec7836 */ /* 0x000fe20000000000 */
[----:B------:R-:W-:Y:S01]  /*92a0*/  R2UR UR7, R5 ;  /* 0x00000000050772ca */ /* 0x000fe200000e0000 */
[----:B------:R-:W-:Y:S01]  /*92b0*/  IMAD.MOV.U32 R237, RZ, RZ, 0x40000040 ;  /* 0x40000040ffed7424 */ /* 0x000fe200078e00ff */
[----:B------:R-:W-:Y:S01]  /*92c0*/  MOV R233, 0x40000040 ;  /* 0x4000004000e97802 */ /* 0x000fe20000000f00 */
[----:B------:R-:W-:Y:S01]  /*92d0*/  IMAD.MOV.U32 R11, RZ, RZ, 0x40000040 ;  /* 0x40000040ff0b7424 */ /* 0x000fe200078e00ff */
[----:B------:R-:W-:Y:S01]  /*92e0*/  SHF.L.U32 R8, R8, 0x1f, RZ ;  /* 0x0000001f08087819 */ /* 0x000fe200000006ff */
[----:B------:R-:W-:Y:S01]  /*92f0*/  VIADD R234, R216, 0x4 ;  /* 0x00000004d8ea7836 */ /* 0x000fe20000000000 */
[----:B------:R-:W-:Y:S01]  /*9300*/  BSSY B0, `(.L_x_4443) ;  /* 0x0000023000007945 */ /* 0x000fe20003800000 */
[----:B------:R-:W-:-:S02]  /*9310*/  IMAD.MOV.U32 R235, RZ, RZ, 0x40000040 ;  /* 0x40000040ffeb7424 */ /* 0x000fc400078e00ff */
[----:B------:R-:W-:Y:S02]  /*9320*/  VIADD R232, R216, 0x6 ;  /* 0x00000006d8e87836 */ /* 0x000fe40000000000 */
[----:B------:R-:W-:Y:S02]  /*9330*/  IMAD.MOV.U32 R5, RZ, RZ, 0x40000040 ;  /* 0x40000040ff057424 */ /* 0x000fe400078e00ff */
[----:B---3--:R-:W-:-:S05]  /*9340*/  IMAD R4, R2, 0x300, R3 ;  /* 0x0000030002047824 */ /* 0x008fca00078e0203 */
[C---:B------:R-:W-:Y:S02]  /*9350*/  R2UR UR6, R4.reuse ;  /* 0x00000000040672ca */ /* 0x040fe400000e0000 */
[----:B------:R-:W-:-:S11]  /*9360*/  IADD3 R10, R4, 0x2, RZ ;  /* 0x00000002040a7810 */ /* 0x000fd60007ffe0ff */
[----:B------:R-:W-:Y:S01]  /*9370*/  HGMMA.64x96x16.F32 R24, gdesc[UR4], RZ, !UPT, gsb0 ;  /* 0x01600000041879f0 */ /* 0x000fe2000c0008ff */
[----:B------:R-:W-:Y:S02]  /*9380*/  R2UR UR4, R236 ;  /* 0x00000000ec0472ca */ /* 0x000fe400000e0000 */
[----:B------:R-:W-:Y:S02]  /*9390*/  R2UR UR5, R237 ;  /* 0x00000000ed0572ca */ /* 0x000fe400000e0000 */
[----:B------:R-:W-:Y:S01]  /*93a0*/  R2UR UR6, R10 ;  /* 0x000000000a0672ca */ /* 0x000fe200000e0000 */
[C---:B------:R-:W-:Y:S01]  /*93b0*/  VIADD R10, R4.reuse, 0x4 ;  /* 0x00000004040a7836 */ /* 0x040fe20000000000 */
[----:B------:R-:W-:Y:S01]  /*93c0*/  R2UR UR7, R11 ;  /* 0x000000000b0772ca */ /* 0x000fe200000e0000 */
[----:B------:R-:W-:Y:S02]  /*93d0*/  IMAD.MOV.U32 R11, RZ, RZ, 0x40000040 ;  /* 0x40000040ff0b7424 */ /* 0x000fe400078e00ff */
        /* <DEDUP_REMOVED lines=19> */
[----:B------:R-:W3:Y:S02]  /*9510*/  SYNCS.PHASECHK.TRANS64.TRYWAIT P1, [R17+URZ+0x32410], R8 ;  /* 0x03241008110075a7 */ /* 0x000ee4000802017f */
[----:B---3--:R-:W-:Y:S05]  /*9520*/  @!P1 BRA `(.L_x_4444) ;  /* 0x0000011c00109947 */ /* 0x008fea0003800000 */
.L_x_4650:
[----:B------:R-:W-:Y:S05]  /*9530*/  BSYNC B0 ;  /* 0x0000000000007941 */ /* 0x000fea0003800000 */
.L_x_4443:
[----:B------:R-:W-:Y:S05]  /*9540*/  @!P0 BRA `(.L_x_4445) ;  /* 0x0000000000048947 */ /* 0x000fea0003800000 */
[----:B------:R-:W-:Y:S01]  /*9550*/  BPT.TRAP 0x1 ;  /* 0x000000040000795c */ /* 0x000fe20000300000 */
.L_x_4445:
[----:B------:R4:W0:Y:S01]  /*9560*/  SYNCS.PHASECHK.TRANS64.TRYWAIT P2, [R173+URZ+0x32450], R6 ;  /* 0x03245006ad0075a7 */ /* 0x000822000804017f */
[----:B------:R-:W-:Y:S05]  /*9570*/  @!P0 BRA `(.L_x_4446) ;  /* 0x0000000000048947 */ /* 0x000fea0003800000 */
[----:B------:R-:W-:Y:S01]  /*9580*/  BPT.TRAP 0x1 ;  /* 0x000000040000795c */ /* 0x000fe20000300000 */
.L_x_4446:
[----:B------:R-:W1:Y:S01]  /*9590*/  S2R R3, SR_TID.X ;  /* 0x0000000000037919 */ /* 0x000e620000002100 */
[----:B------:R-:W-:Y:S01]  /*95a0*/  BSSY B0, `(.L_x_4447) ;  /* 0x0000006000007945 */ /* 0x000fe20003800000 */
[----:B-1----:R-:W-:-:S04]  /*95b0*/  LOP3.LUT R3, R3, 0x7f, RZ, 0xc0, !PT ;  /* 0x0000007f03037812 */ /* 0x002fc800078ec0ff */
[----:B------:R-:W-:Y:S01]  /*95c0*/  ISETP.NE.AND P1, PT, R3, RZ, PT ;  /* 0x000000ff0300720c */ /* 0x000fe20003f25270 */
[----:B0-----:R-:W-:-:S12]  /*95d0*/  @P2 BRA `(.L_x_4448) ;  /* 0x0000000000082947 */ /* 0x001fd80003800000 */
[----:B------:R-:W0:Y:S02]  /*95e0*/  SYNCS.PHASECHK.TRANS64.TRYWAIT P2, [R173+URZ+0x32450], R6 ;  /* 0x03245006ad0075a7 */ /* 0x000e24000804017f */
[----:B0-----:R-:W-:Y:S05]  /*95f0*/  @!P2 BRA `(.L_x_4449) ;  /* 0x0000011800f0a947 */ /* 0x001fea0003800000 */
.L_x_4448:
[----:B------:R-:W-:Y:S05]  /*9600*/  BSYNC B0 ;  /* 0x0000000000007941 */ /* 0x000fea0003800000 */
.L_x_4447:
[----:B------:R-:W-:Y:S05]  /*9610*/  WARPSYNC.ALL ;  /* 0x0000000000007948 */ /* 0x000fea0003800000 */
[----:B------:R-:W-:Y:S01]  /*9620*/  VIADD R3, R17, 0x400 ;  /* 0x0000040011037836 */ /* 0x000fe20000000000 */
[----:B------:R-:W-:-:S04]  /*9630*/  LOP3.LUT R4, R72, 0x10000, RZ, 0xfc, !PT ;  /* 0x0001000048047812 */ /* 0x000fc800078efcff */
[----:B------:R-:W-:-:S04]  /*9640*/  SHF.R.U32.HI R3, RZ, 0x4, R3 ;  /* 0x00000004ff037819 */ /* 0x000fc80000011603 */
[----:B------:R-:W-:-:S04]  /*9650*/  LOP3.LUT R3, R3, 0x3fff, RZ, 0xc0, !PT ;  /* 0x00003fff03037812 */ /* 0x000fc800078ec0ff */
[----:B0-2-4-:R-:W-:Y:S01]  /*9660*/  LOP3.LUT R6, R3, 0x10000, RZ, 0xfc, !PT ;  /* 0x0001000003067812 */ /* 0x015fe200078efcff */
[----:B------:R-:W-:Y:S02]  /*9670*/  IMAD.MOV.U32 R5, RZ, RZ, 0x40000040 ;  /* 0x40000040ff057424 */ /* 0x000fe400078e00ff */
[----:B------:R-:W-:Y:S02]  /*9680*/  IMAD.MOV.U32 R11, RZ, RZ, 0x40000040 ;  /* 0x40000040ff0b7424 */ /* 0x000fe400078e00ff */
[----:B------:R-:W-:Y:S01]  /*9690*/  IMAD R10, R2, 0xc00, R6 ;  /* 0x00000c00020a7824 */ /* 0x000fe200078e0206 */
[----:B------:R-:W-:Y:S01]  /*96a0*/  R2UR UR4, R4 ;  /* 0x00000000040472ca */ /* 0x000fe200000e0000 */
[----:B------:R-:W-:Y:S01]  /*96b0*/  WARPGROUP.ARRIVE ;  /* 0x00000000000079c5 */ /* 0x000fe20000000000 */
[----:B------:R-:W-:Y:S01]  /*96c0*/  R2UR UR5, R5 ;  /* 0x00000000050572ca */ /* 0x000fe200000e0000 */
[----:B------:R0:W-:Y:S01]  /*96d0*/  STL [R1+0xc], R6 ;  /* 0x00000c0601007387 */ /* 0x0001e20000100800 */
[----:B------:R-:W-:-:S02]  /*96e0*/  R2UR UR6, R10 ;  /* 0x000000000a0672ca */ /* 0x000fc400000e0000 */
[----:B------:R-:W-:Y:S01]  /*96f0*/  R2UR UR7, R11 ;  /* 0x000000000b0772ca */ /* 0x000fe200000e0000 */
[C---:B------:R-:W-:Y:S02]  /*9700*/  VIADD R230, R4.reuse, 0x2 ;  /* 0x0000000204e67836 */ /* 0x040fe40000000000 */
[----:B------:R-:W-:Y:S02]  /*9710*/  IMAD.MOV.U32 R231, RZ, RZ, 0x40000040 ;  /* 0x40000040ffe77424 */ /* 0x000fe400078e00ff */
[----:B------:R-:W-:Y:S01]  /*9720*/  IMAD.MOV.U32 R7, RZ, RZ, 0x40000040 ;  /* 0x40000040ff077424 */ /* 0x000fe200078e00ff */
[----:B------:R-:W-:Y:S01]  /*9730*/  IADD3 R228, R4, 0x4, RZ ;  /* 0x0000000404e47810 */ /* 0x000fe20007ffe0ff */
[----:B0-----:R-:W-:Y:S02]  /*9740*/  VIADD R6, R10, 0x2 ;  /* 0x000000020a067836 */ /* 0x001fe40000000000 */
[----:B------:R-:W-:Y:S02]  /*9750*/  IMAD.MOV.U32 R229, RZ, RZ, 0x40000040 ;  /* 0x40000040ffe57424 */ /* 0x000fe400078e00ff */
[----:B------:R-:W-:-:S02]  /*9760*/  IMAD.MOV.U32 R227, RZ, RZ, 0x40000040 ;  /* 0x40000040ffe37424 */ /* 0x000fc400078e00ff */
[----:B------:R-:W-:Y:S01]  /*9770*/  IMAD.MOV.U32 R223, RZ, RZ, 0x40000040 ;  /* 0x40000040ffdf7424 */ /* 0x000fe200078e00ff */
[----:B------:R-:W-:Y:S01]  /*9780*/  HGMMA.64x96x16.F32 R24, gdesc[UR4], R24, gsb0 ;  /* 0x01600000041879f0 */ /* 0x000fe20008000818 */
[----:B------:R-:W-:Y:S01]  /*9790*/  R2UR UR4, R230 ;  /* 0x00000000e60472ca */ /* 0x000fe200000e0000 */
[C---:B------:R-:W-:Y:S01]  /*97a0*/  VIADD R226, R4.reuse, 0x6 ;  /* 0x0000000604e27836 */ /* 0x040fe20000000000 */
[----:B------:R-:W-:Y:S01]  /*97b0*/  R2UR UR5, R231 ;  /* 0x00000000e70572ca */ /* 0x000fe200000e0000 */
[----:B------:R-:W-:Y:S01]  /*97c0*/  VIADD R222, R4, 0x400 ;  /* 0x0000040004de7836 */ /* 0x000fe20000000000 */
[----:B------:R-:W-:Y:S01]  /*97d0*/  R2UR UR6, R6 ;  /* 0x00000000060672ca */ /* 0x000fe200000e0000 */
[----:B------:R-:W-:Y:S01]  /*97e0*/  VIADD R220, R4, 0x402 ;  /* 0x0000040204dc7836 */ /* 0x000fe20000000000 */
[----:B------:R-:W-:Y:S01]  /*97f0*/  R2UR UR7, R7 ;  /* 0x00000000070772ca */ /* 0x000fe200000e0000 */
[----:B------:R-:W-:Y:S02]  /*9800*/  VIADD R6, R10, 0x4 ;  /* 0x000000040a067836 */ /* 0x000fe40000000000 */
[----:B------:R-:W-:Y:S01]  /*9810*/  IMAD.MOV.U32 R221, RZ, RZ, 0x40000040 ;  /* 0x40000040ffdd7424 */ /* 0x000fe200078e00ff */
[----:B------:R-:W-:Y:S01]  /*9820*/  MOV R213, 0x40000040 ;  /* 0x4000004000d57802 */ /* 0x000fe20000000f00 */
[----:B------:R-:W-:-:S02]  /*9830*/  IMAD.MOV.U32 R7, RZ, RZ, 0x40000040 ;  /* 0x40000040ff077424 */ /* 0x000fc400078e00ff */
[----:B------:R-:W-:Y:S02]  /*9840*/  IMAD.MOV.U32 R211, RZ, RZ, 0x40000040 ;  /* 0x40000040ffd37424 */ /* 0x000fe400078e00ff */
[----:B------:R-:W-:Y:S02]  /*9850*/  IMAD.MOV.U32 R209, RZ, RZ, 0x40000040 ;  /* 0x40000040ffd17424 */ /* 0x000fe400078e00ff */
[----:B------:R-:W-:Y:S02]  /*9860*/  IMAD.MOV.U32 R207, RZ, RZ, 0x40000040 ;  /* 0x40000040ffcf7424 */ /* 0x000fe400078e00ff */
[----:B------:R-:W-:Y:S01]  /*9870*/  IMAD.MOV.U32 R205, RZ, RZ, 0x40000040 ;  /* 0x40000040ffcd7424 */ /* 0x000fe200078e00ff */
[C---:B------:R-:W-:Y:S01]  /*9880*/  IADD3 R20, R4.reuse, 0x806, RZ ;  /* 0x0000080604147810 */ /* 0x040fe20007ffe0ff */
[C---:B------:R-:W-:Y:S01]  /*9890*/  VIADD R212, R4.reuse, 0x404 ;  /* 0x0000040404d47836 */ /* 0x040fe20000000000 */
[----:B------:R-:W2:Y:S01]  /*98a0*/  LDL R174, [R1+0x10] ;  /* 0x0000100001ae7983 */ /* 0x000ea20000100800 */
[----:B------:R-:W-:-:S02]  /*98b0*/  VIADD R210, R4, 0x406 ;  /* 0x0000040604d27836 */ /* 0x000fc40000000000 */
[C---:B------:R-:W-:Y:S01]  /*98c0*/  VIADD R208, R4.reuse, 0x800 ;  /* 0x0000080004d07836 */ /* 0x040fe20000000000 */
[----:B------:R-:W4:Y:S01]  /*98d0*/  LDL R72, [R1+0x2c] ;  /* 0x00002c0001487983 */ /* 0x000f220000100800 */
[C---:B------:R-:W-:Y:S02]  /*98e0*/  VIADD R206, R4.reuse, 0x802 ;  /* 0x0000080204ce7836 */ /* 0x040fe40000000000 */
[----:B------:R-:W-:Y:S01]  /*98f0*/  VIADD R204, R4, 0x804 ;  /* 0x0000080404cc7836 */ /* 0x000fe20000000000 */
[----:B-----5:R-:W4:Y:S01]  /*9900*/  LDL R23, [R1+0x30] ;  /* 0x0000300001177983 */ /* 0x020f220000100800 */
[----:B------:R-:W-:Y:S02]  /*9910*/  WARPGROUP.DEPBAR.LE gsb0, 0x0 ;  /* 0x00008000000079c5 */ /* 0x000fe40000010000 */
[----:B------:R-:W-:-:S06]  /*9920*/  WARPGROUP.ARRIVE ;  /* 0x00000000000079c5 */ /* 0x000fcc0000000000 */
        /* <DEDUP_REMOVED lines=78> */
[----:B------:R-:W-:-:S02]  /*9e10*/  IMAD.MOV.U32 R21, RZ, RZ, 0x40000040 ;  /* 0x40000040ff157424 */ /* 0x000fc400078e00ff */
[----:B------:R-:W-:Y:S01]  /*9e20*/  IMAD.MOV.U32 R7, RZ, RZ, 0x40000040 ;  /* 0x40000040ff077424 */ /* 0x000fe200078e00ff */
        /* <DEDUP_REMOVED lines=8> */
[----:B------:R-:W-:-:S02]  /*9eb0*/  VIADD R6, R10, 0x900 ;  /* 0x000009000a067836 */ /* 0x000fc40000000000 */
[----:B------:R-:W-:Y:S02]  /*9ec0*/  IMAD.MOV.U32 R15, RZ, RZ, 0x40000040 ;  /* 0x40000040ff0f7424 */ /* 0x000fe400078e00ff */
        /* <DEDUP_REMOVED lines=8> */
[----:B------:R-:W-:Y:S01]  /*9f50*/  VIADD R12, R4, 0xc02 ;  /* 0x00000c02040c7836 */ /* 0x000fe20000000000 */
[----:B------:R-:W-:Y:S01]  /*9f60*/  IADD3 R6, R10, 0x902, RZ ;  /* 0x000009020a067810 */ /* 0x000fe20007ffe0ff */
        /* <DEDUP_REMOVED lines=9> */
[----:B---3--:R-:W-:Y:S02]  /*a000*/  VIADD R8, R4, 0xc04 ;  /* 0x00000c0404087836 */ /* 0x008fe40000000000 */
        /* <DEDUP_REMOVED lines=11> */
[----:B------:R-:W-:Y:S01]  /*a0c0*/  MOV R7, 0x40000040 ;  /* 0x4000004000077802 */ /* 0x000fe20000000f00 */
[----:B------:R-:W-:-:S02]  /*a0d0*/  VIADD R10, R10, 0x906 ;  /* 0x000009060a0a7836 */ /* 0x000fc40000000000 */
        /* <DEDUP_REMOVED lines=8> */
[----:B--2---:R-:W-:-:S04]  /*a160*/  IMAD R11, R214, -0x60, R174 ;  /* 0xffffffa0d60b7824 */ /* 0x004fc800078e02ae */
[----:B------:R-:W-:Y:S01]  /*a170*/  VIADD R10, R11, 0x60 ;  /* 0x000000600b0a7836 */ /* 0x000fe20000000000 */
[----:B------:R-:W-:Y:S01]  /*a180*/  IADD3 R11, -R224, 0x61, R11 ;  /* 0x00000061e00b7810 */ /* 0x000fe20007ffe10b */
[----:B----4-:R-:W-:Y:S01]  /*a190*/  IMAD R76, R225, 0x80, R23 ;  /* 0x00000080e14c7824 */ /* 0x010fe200078e0217 */
[----:B------:R-:W-:Y:S02]  /*a1a0*/  WARPGROUP.DEPBAR.LE gsb0, 0x0 ;  /* 0x00008000000079c5 */ /* 0x000fe40000010000 */
[----:B------:R-:W-:-:S06]  /*a1b0*/  WARPGROUP.ARRIVE ;  /* 0x00000000000079c5 */ /* 0x000fcc0000000000 */
[----:B------:R-:W-:Y:S01]  /*a1c0*/  HGMMA.64x96x16.F32 R24, gdesc[UR4], R24, gsb0 ;  /* 0x01600000041879f0 */ /* 0x000fe20008000818 */
[C---:B------:R-:W-:Y:S01]  /*a1d0*/  IMAD R10, R72.reuse, -0x2, R10 ;  /* 0xfffffffe480a7824 */ /* 0x040fe200078e020a */
[----:B------:R-:W-:Y:S01]  /*a1e0*/  ULDC UR4, c[0x0][0xa80] ;  /* 0x0002a00000047ab9 */ /* 0x000fe20000000800 */
[----:B------:R-:W-:-:S05]  /*a1f0*/  IMAD R11, R72, -0x2, R11 ;  /* 0xfffffffe480b7824 */ /* 0x000fca00078e020b */
[----:B------:R-:W-:-:S04]  /*a200*/  VIADDMNMX R73, R76, R11, R10, PT ;  /* 0x0000000b4c497246 */ /* 0x000fc8000380010a */
[C---:B------:R-:W-:Y:S02]  /*a210*/  ISETP.GT.AND P2, PT, R73.reuse, RZ, PT ;  /* 0x000000ff4900720c */ /* 0x040fe40003f44270 */
[C---:B------:R-:W-:Y:S02]  /*a220*/  ISETP.GT.AND P3, PT, R73.reuse, 0x1, PT ;  /* 0x000000014900780c */ /* 0x040fe40003f64270 */
[----:B------:R-:W-:Y:S01]  /*a230*/  ISETP.GT.AND P4, PT, R73, 0x8, PT ;  /* 0x000000084900780c */ /* 0x000fe20003f84270 */
[----:B------:R-:W-:Y:S02]  /*a240*/  WARPGROUP.DEPBAR.LE gsb0, 0x0 ;  /* 0x00008000000079c5 */ /* 0x000fe40000010000 */
[----:B------:R-:W-:Y:S02]  /*a250*/  FSEL R78, R24, -INF , P2 ;  /* 0xff800000184e7808 */ /* 0x000fe40001000000 */
[----:B------:R-:W-:Y:S02]  /*a260*/  FSEL R25, R25, -INF , P3 ;  /* 0xff80000019197808 */ /* 0x000fe40001800000 */
        /* <DEDUP_REMOVED lines=63> */
[----:B------:R-:W-:Y:S02]  /*a660*/  FSEL R74, R69, -INF , P2 ;  /* 0xff800000454a7808 */ /* 0x000fe40001000000 */
[----:B------:R-:W-:-:S04]  /*a670*/  FMNMX.FTZ R23, R68, R23, !PT ;  /* 0x0000001744177209 */ /* 0x000fc80007810000 */
[----:B------:R-:W-:-:S05]  /*a680*/  FMNMX.FTZ R29, R74, R23, !PT ;  /* 0x000000174a1d7209 */ /* 0x000fca0007810000 */
[----:B------:R-:W0:Y:S01]  /*a690*/  SHFL.BFLY PT, R96, R29, 0x2, 0x1f ;  /* 0x0c401f001d607f89 */ /* 0x000e2200000e0000 */
[----:B------:R-:W-:Y:S02]  /*a6a0*/  IADD3 R11, R11, 0x8, R76 ;  /* 0x000000080b0b7810 */ /* 0x000fe40007ffe04c */
[----:B0-----:R-:W-:-:S05]  /*a6b0*/  FMNMX.FTZ R96, R29, R96, !PT ;  /* 0x000000601d607209 */ /* 0x001fca0007810000 */
[----:B------:R-:W0:Y:S01]  /*a6c0*/  SHFL.BFLY PT, R33, R96, 0x1, 0x1f ;  /* 0x0c201f0060217f89 */ /* 0x000e2200000e0000 */
[----:B------:R-:W-:-:S04]  /*a6d0*/  VIMNMX R23, R10, R11, PT ;  /* 0x0000000b0a177248 */ /* 0x000fc80003fe0100 */
[C---:B------:R-:W-:Y:S02]  /*a6e0*/  ISETP.GT.AND P4, PT, R23.reuse, RZ, PT ;  /* 0x000000ff1700720c */ /* 0x040fe40003f84270 */
[C---:B------:R-:W-:Y:S02]  /*a6f0*/  ISETP.GT.AND P5, PT, R23.reuse, 0x1, PT ;  /* 0x000000011700780c */ /* 0x040fe40003fa4270 */
[----:B------:R-:W-:Y:S01]  /*a700*/  FSEL R29, R26, -INF , P4 ;  /* 0xff8000001a1d7808 */ /* 0x000fe20002000000 */
[----:B------:R-:W-:Y:S01]  /*a710*/  IMAD.U32 R11, RZ, RZ, UR4 ;  /* 0x00000004ff0b7e24 */ /* 0x000fe2000f8e00ff */
[----:B------:R-:W-:Y:S02]  /*a720*/  ISETP.GT.AND P3, PT, R23, 0x8, PT ;  /* 0x000000081700780c */ /* 0x000fe40003f64270 */
[----:B------:R-:W-:Y:S02]  /*a730*/  FSEL R26, R27, -INF , P5 ;  /* 0xff8000001b1a7808 */ /* 0x000fe40002800000 */
[----:B------:R-:W-:-:S02]  /*a740*/  ISETP.GT.AND P2, PT, R23, 0x9, PT ;  /* 0x000000091700780c */ /* 0x000fc40003f44270 */
[----:B------:R-:W-:Y:S02]  /*a750*/  FSEL R30, R30, -INF , P3 ;  /* 0xff8000001e1e7808 */ /* 0x000fe40001800000 */
[----:B------:R-:W-:Y:S02]  /*a760*/  FMNMX.FTZ R27, R29, R26, !PT ;  /* 0x0000001a1d1b7209 */ /* 0x000fe40007810000 */
[----:B0-----:R-:W-:Y:S02]  /*a770*/  FMNMX.FTZ R10, R96, R33, !PT ;  /* 0x00000021600a7209 */ /* 0x001fe40007810000 */
[----:B------:R-:W-:Y:S02]  /*a780*/  ISETP.GT.AND P3, PT, R23, 0x10, PT ;  /* 0x000000101700780c */ /* 0x000fe40003f64270 */
[C---:B------:R-:W-:Y:S01]  /*a790*/  FSETP.NEU.FTZ.AND P4, PT, R10.reuse, -INF , PT ;  /* 0xff8000000a00780b */ /* 0x040fe20003f9d000 */
[----:B------:R-:W-:Y:S01]  /*a7a0*/  FMUL.FTZ R33, R10, R11 ;  /* 0x0000000b0a217220 */ /* 0x000fe20000410000 */
[----:B------:R-:W-:-:S02]  /*a7b0*/  FSEL R76, R31, -INF , P2 ;  /* 0xff8000001f4c7808 */ /* 0x000fc40001000000 */
[----:B------:R-:W-:Y:S02]  /*a7c0*/  FMNMX.FTZ R27, R30, R27, !PT ;  /* 0x0000001b1e1b7209 */ /* 0x000fe40007810000 */
[----:B------:R-:W-:Y:S02]  /*a7d0*/  FSEL R53, R33, RZ, P4 ;  /* 0x000000ff21357208 */ /* 0x000fe40002000000 */
[C---:B------:R-:W-:Y:S02]  /*a7e0*/  ISETP.GT.AND P2, PT, R23.reuse, 0x11, PT ;  /* 0x000000111700780c */ /* 0x040fe40003f44270 */
[----:B------:R-:W-:Y:S02]  /*a7f0*/  FSEL R34, R34, -INF , P3 ;  /* 0xff80000022227808 */ /* 0x000fe40001800000 */
[----:B------:R-:W-:Y:S01]  /*a800*/  FMNMX.FTZ R27, R76, R27, !PT ;  /* 0x0000001b4c1b7209 */ /* 0x000fe20007810000 */
[----:B------:R-:W-:Y:S01]  /*a810*/  FFMA.FTZ R200, R78, R11, -R53 ;  /* 0x0000000b4ec87223 */ /* 0x000fe20000010835 */
[----:B------:R-:W-:-:S02]  /*a820*/  ISETP.GT.AND P3, PT, R23, 0x18, PT ;  /* 0x000000181700780c */ /* 0x000fc40003f64270 */
[----:B------:R-:W-:Y:S02]  /*a830*/  FSEL R78, R35, -INF , P2 ;  /* 0xff800000234e7808 */ /* 0x000fe40001000000 */
[----:B------:R-:W-:Y:S02]  /*a840*/  FMNMX.FTZ R27, R34, R27, !PT ;  /* 0x0000001b221b7209 */ /* 0x000fe40007810000 */
[C---:B------:R-:W-:Y:S02]  /*a850*/  ISETP.GT.AND P2, PT, R23.reuse, 0x19, PT ;  /* 0x000000191700780c */ /* 0x040fe40003f44270 */
[----:B------:R-:W-:Y:S02]  /*a860*/  FSEL R38, R38, -INF , P3 ;  /* 0xff80000026267808 */ /* 0x000fe40001800000 */
[----:B------:R-:W-:Y:S02]  /*a870*/  FMNMX.FTZ R27, R78, R27, !PT ;  /* 0x0000001b4e1b7209 */ /* 0x000fe40007810000 */
[----:B------:R-:W-:-:S02]  /*a880*/  ISETP.GT.AND P3, PT, R23, 0x20, PT ;  /* 0x000000201700780c */ /* 0x000fc40003f64270 */
[----:B------:R-:W-:Y:S02]  /*a890*/  FSEL R96, R39, -INF , P2 ;  /* 0xff80000027607808 */ /* 0x000fe40001000000 */
[----:B------:R-:W-:Y:S02]  /*a8a0*/  FMNMX.FTZ R27, R38, R27, !PT ;  /* 0x0000001b261b7209 */ /* 0x000fe40007810000 */
        /* <DEDUP_REMOVED lines=20> */
[----:B------:R-:W-:Y:S01]  /*a9f0*/  FMNMX.FTZ R31, R50, R31, !PT ;  /* 0x0000001f321f7209 */ /* 0x000fe20007810000 */
[----:B------:R0:W-:Y:S01]  /*aa00*/  MUFU.EX2 R27, R33 ;  /* 0x00000021001b7308 */ /* 0x0001e20000000800 */
[C---:B------:R-:W-:Y:S02]  /*aa10*/  ISETP.GT.AND P2, PT, R23.reuse, 0x39, PT ;  /* 0x000000391700780c */ /* 0x040fe40003f44270 */
[----:B------:R-:W-:Y:S01]  /*aa20*/  FSEL R54, R54, -INF , P3 ;  /* 0xff80000036367808 */ /* 0x000fe20001800000 */
[----:B------:R-:W-:Y:S01]  /*aa30*/  FFMA.FTZ R35, R86, R11, -R53 ;  /* 0x0000000b56237223 */ /* 0x000fe20000010835 */
[----:B------:R-:W-:Y:S02]  /*aa40*/  ISETP.GT.AND P3, PT, R23, 0x40, PT ;  /* 0x000000401700780c */ /* 0x000fe40003f64270 */
[----:B0-----:R-:W-:-:S02]  /*aa50*/  FMNMX.FTZ R33, R84, R31, !PT ;  /* 0x0000001f54217209 */ /* 0x001fc40007810000 */
        /* <DEDUP_REMOVED lines=12> */
[----:B------:R0:W-:Y:S01]  /*ab20*/  MUFU.EX2 R31, R35 ;  /* 0x00000023001f7308 */ /* 0x0001e20000000800 */
[----:B------:R-:W-:-:S02]  /*ab30*/  ISETP.GT.AND P3, PT, R23, 0x50, PT ;  /* 0x000000501700780c */ /* 0x000fc40003f64270 */
[----:B------:R-:W-:Y:S01]  /*ab40*/  FMNMX.FTZ R33, R62, R33, !PT ;  /* 0x000000213e217209 */ /* 0x000fe20007810000 */
[--C-:B0-----:R-:W-:Y:S01]  /*ab50*/  FFMA.FTZ R35, R90, R11, -R53.reuse ;  /* 0x0000000b5a237223 */ /* 0x101fe20000010835 */
[----:B------:R-:W-:Y:S02]  /*ab60*/  FSEL R90, R63, -INF , P2 ;  /* 0xff8000003f5a7808 */ /* 0x000fe40001000000 */
[C---:B------:R-:W-:Y:S02]  /*ab70*/  ISETP.GT.AND P2, PT, R23.reuse, 0x51, PT ;  /* 0x000000511700780c */ /* 0x040fe40003f44270 */
[----:B------:R-:W-:Y:S02]  /*ab80*/  FSEL R66, R66, -INF , P3 ;  /* 0xff80000042427808 */ /* 0x000fe40001800000 */
[----:B------:R-:W-:Y:S01]  /*ab90*/  FMNMX.FTZ R33, R90, R33, !PT ;  /* 0x000000215a217209 */ /* 0x000fe20007810000 */
[----:B------:R-:W-:Y:S01]  /*aba0*/  FFMA.FTZ R156, R92, R11, -R53 ;  /* 0x0000000b5c9c7223 */ /* 0x000fe20000010835 */
[----:B------:R-:W-:-:S02]  /*abb0*/  ISETP.GT.AND P3, PT, R23, 0x58, PT ;  /* 0x000000581700780c */ /* 0x000fc40003f64270 */
[----:B------:R-:W-:Y:S02]  /*abc0*/  FSEL R92, R67, -INF , P2 ;  /* 0xff800000435c7808 */ /* 0x000fe40001000000 */
[----:B------:R-:W-:Y:S02]  /*abd0*/  FMNMX.FTZ R33, R66, R33, !PT ;  /* 0x0000002142217209 */ /* 0x000fe40007810000 */
[----:B------:R-:W-:Y:S02]  /*abe0*/  ISETP.GT.AND P2, PT, R23, 0x59, PT ;  /* 0x000000591700780c */ /* 0x000fe40003f44270 */
[----:B------:R-:W-:Y:S02]  /*abf0*/  FSEL R70, R70, -INF , P3 ;  /* 0xff80000046467808 */ /* 0x000fe40001800000 */
[----:B------:R-:W-:Y:S01]  /*ac00*/  FMNMX.FTZ R33, R92, R33, !PT ;  /* 0x000000215c217209 */ /* 0x000fe20007810000 */
[----:B------:R-:W-:Y:S01]  /*ac10*/  FFMA.FTZ R37, R94, R11, -R53 ;  /* 0x0000000b5e257223 */ /* 0x000fe20000010835 */
[----:B------:R-:W-:-:S02]  /*ac20*/  FSEL R94, R71, -INF , P2 ;  /* 0xff800000475e7808 */ /* 0x000fc40001000000 */
[----:B------:R-:W-:-:S04]  /*ac30*/  FMNMX.FTZ R33, R70, R33, !PT ;  /* 0x0000002146217209 */ /* 0x000fc80007810000 */
[----:B------:R-:W-:Y:S01]  /*ac40*/  FMNMX.FTZ R33, R94, R33, !PT ;  /* 0x000000215e217209 */ /* 0x000fe20007810000 */
[----:B------:R-:W-:-:S04]  /*ac50*/  FFMA.FTZ R41, R24, R11, -R53 ;  /* 0x0000000b18297223 */ /* 0x000fc80000010835 */
[----:B------:R-:W0:Y:S02]  /*ac60*/  SHFL.BFLY PT, R24, R33, 0x2, 0x1f ;  /* 0x0c401f0021187f89 */ /* 0x000e2400000e0000 */
[----:B0-----:R-:W-:-:S05]  /*ac70*/  FMNMX.FTZ R24, R33, R24, !PT ;  /* 0x0000001821187209 */ /* 0x001fca0007810000 */
[----:B------:R-:W0:Y:S01]  /*ac80*/  SHFL.BFLY PT, R23, R24, 0x1, 0x1f ;  /* 0x0c201f0018177f89 */ /* 0x000e2200000e0000 */
[----:B------:R-:W1:Y:S01]  /*ac90*/  S2R R75, SR_TID.X ;  /* 0x00000000004b7919 */ /* 0x000e620000002100 */
[----:B------:R-:W-:Y:S01]  /*aca0*/  FFMA.FTZ R25, R25, R11, -R53 ;  /* 0x0000000b19197223 */ /* 0x000fe20000010835 */
[----:B------:R-:W-:Y:S01]  /*acb0*/  MUFU.EX2 R200, R200 ;  /* 0x000000c800c87308 */ /* 0x000fe20000000800 */
[----:B0-----:R-:W-:-:S04]  /*acc0*/  FMNMX.FTZ R23, R24, R23, !PT ;  /* 0x0000001718177209 */ /* 0x001fc80007810000 */
[C---:B------:R-:W-:Y:S01]  /*acd0*/  FSETP.NEU.FTZ.AND P2, PT, R23.reuse, -INF , PT ;  /* 0xff8000001700780b */ /* 0x040fe20003f5d000 */
[----:B------:R-:W-:-:S05]  /*ace0*/  FMUL.FTZ R24, R23, R11 ;  /* 0x0000000b17187220 */ /* 0x000fca0000410000 */
[----:B------:R-:W-:Y:S01]  /*acf0*/  FSEL R33, R24, RZ, P2 ;  /* 0x000000ff18217208 */ /* 0x000fe20001000000 */
[----:B------:R-:W0:Y:S04]  /*ad00*/  MUFU.EX2 R25, R25 ;  /* 0x0000001900197308 */ /* 0x000e280000000800 */
[-CC-:B------:R-:W-:Y:S01]  /*ad10*/  FFMA.FTZ R26, R26, R11.reuse, -R33.reuse ;  /* 0x0000000b1a1a7223 */ /* 0x180fe20000010821 */
[-CC-:B------:R-:W-:Y:S01]  /*ad20*/  FFMA.FTZ R29, R29, R11.reuse, -R33.reuse ;  /* 0x0000000b1d1d7223 */ /* 0x180fe20000010821 */
[-CC-:B------:R-:W-:Y:S02]  /*ad30*/  FFMA.FTZ R30, R30, R11.reuse, -R33.reuse ;  /* 0x0000000b1e1e7223 */ /* 0x180fe40000010821 */
[----:B------:R-:W-:Y:S01]  /*ad40*/  MUFU.EX2 R202, R202 ;  /* 0x000000ca00ca7308 */ /* 0x000fe20000000800 */
[-CC-:B------:R-:W-:Y:S01]  /*ad50*/  FFMA.FTZ R76, R76, R11.reuse, -R33.reuse ;  /* 0x0000000b4c4c7223 */ /* 0x180fe20000010821 */
[----:B------:R-:W-:-:S06]  /*ad60*/  FFMA.FTZ R34, R34, R11, -R33 ;  /* 0x0000000b22227223 */ /* 0x000fcc0000010821 */
[----:B------:R2:W-:Y:S01]  /*ad70*/  MUFU.EX2 R201, R29 ;  /* 0x0000001d00c97308 */ /* 0x0005e20000000800 */
[----:B-1----:R-:W-:-:S07]  /*ad80*/  SHF.R.U32.HI R75, RZ, 0x7, R75 ;  /* 0x00000007ff4b7819 */ /* 0x002fce000001164b */
[----:B------:R-:W1:Y:S01]  /*ad90*/  MUFU.EX2 R26, R26 ;  /* 0x0000001a001a7308 */ /* 0x000e620000000800 */
[----:B------:R-:W-:Y:S01]  /*ada0*/  @!P1 VIADD R24, R173, 0x32440 ;  /* 0x00032440ad189836 */ /* 0x000fe20000000000 */
[----:B------:R-:W-:-:S06]  /*adb0*/  LOP3.LUT R3, R3, 0x3000000, RZ, 0xfc, !PT ;  /* 0x0300000003037812 */ /* 0x000fcc00078efcff */
[----:B------:R-:W3:Y:S01]  /*adc0*/  MUFU.EX2 R30, R30 ;  /* 0x0000001e001e7308 */ /* 0x000ee20000000800 */
[----:B------:R-:W-:Y:S01]  /*add0*/  IADD3 R172, -R75, 0xb, RZ ;  /* 0x0000000b4bac7810 */ /* 0x000fe20007ffe1ff */
[----:B--2---:R-:W-:Y:S02]  /*ade0*/  IMAD.MOV.U32 R29, RZ, RZ, 0x40000040 ;  /* 0x40000040ff1d7424 */ /* 0x004fe400078e00ff */
[-C--:B------:R-:W-:Y:S01]  /*adf0*/  FFMA.FTZ R43, R28, R11.reuse, -R53 ;  /* 0x0000000b1c2b7223 */ /* 0x080fe20000010835 */
[----:B------:R-:W-:-:S03]  /*ae00*/  FFMA.FTZ R78, R78, R11, -R33 ;  /* 0x0000000b4e4e7223 */ /* 0x000fc60000010821 */
[----:B------:R-:W2:Y:S01]  /*ae10*/  MUFU.EX2 R203, R76 ;  /* 0x0000004c00cb7308 */ /* 0x000ea20000000800 */
[----:B------:R-:W-:Y:S01]  /*ae20*/  @!P1 PRMT R24, RZ, 0x654, R24 ;  /* 0x00000654ff189816 */ /* 0x000fe20000000018 */
[----:B------:R0:W-:Y:S01]  /*ae30*/  STL [R1+0x4], R3 ;  /* 0x0000040301007387 */ /* 0x0001e20000100800 */
[----:B------:R-:W-:-:S05]  /*ae40*/  IMAD R28, R2, 0xc00, R3 ;  /* 0x00000c00021c7824 */ /* 0x000fca00078e0203 */
[----:B------:R-:W4:Y:S01]  /*ae50*/  MUFU.EX2 R152, R152 ;  /* 0x0000009800987308 */ /* 0x000f220000000800 */
[----:B------:R1:W-:Y:S07]  /*ae60*/  BAR.ARV R172, 0x100 ;  /* 0x000400ac0000751d */ /* 0x0003ee0000002000 */
[----:B------:R-:W4:Y:S01]  /*ae70*/  MUFU.EX2 R34, R34 ;  /* 0x0000002200227308 */ /* 0x000f220000000800 */
[----:B0-----:R-:W-:Y:S01]  /*ae80*/  FADD.FTZ R3, R200, R25 ;  /* 0x00000019c8037221 */ /* 0x001fe20000010000 */
[-CC-:B------:R-:W-:Y:S01]  /*ae90*/  FFMA.FTZ R38, R38, R11.reuse, -R33.reuse ;  /* 0x0000000b26267223 */ /* 0x180fe20000010821 */
[----:B------:R3:W-:Y:S01]  /*aea0*/  @!P1 SYNCS.ARRIVE.TRANS64.RED.A1T0 RZ, [R24+URZ], RZ ;  /* 0x000000ff18ff99a7 */ /* 0x0007e2000810043f */
[----:B------:R-:W-:Y:S01]  /*aeb0*/  R2UR UR7, R29 ;  /* 0x000000001d0772ca */ /* 0x000fe200000e0000 */
[----:B------:R0:W-:Y:S01]  /*aec0*/  BAR.SYNC.DEFER_BLOCKING R0, 0x100 ;  /* 0x000400000000751d */ /* 0x0001e20000010000 */
[----:B-1----:R-:W-:Y:S01]  /*aed0*/  FADD.FTZ R29, R201, R26 ;  /* 0x0000001ac91d7221 */ /* 0x002fe20000010000 */
[----:B------:R-:W-:-:S04]  /*aee0*/  FFMA.FTZ R96, R96, R11, -R33 ;  /* 0x0000000b60607223 */ /* 0x000fc80000010821 */
[----:B------:R-:W1:Y:S01]  /*aef0*/  MUFU.EX2 R153, R78 ;  /* 0x0000004e00997308 */ /* 0x000e620000000800 */
[----:B0-----:R-:W-:Y:S01]  /*af00*/  FADD.FTZ R0, R202, R3 ;  /* 0x00000003ca007221 */ /* 0x001fe20000010000 */
[----:B---3--:R-:W-:-:S06]  /*af10*/  FADD.FTZ R24, R30, R29 ;  /* 0x0000001d1e187221 */ /* 0x008fcc0000010000 */
[----:B------:R-:W0:Y:S01]  /*af20*/  MUFU.EX2 R154, R154 ;  /* 0x0000009a009a7308 */ /* 0x000e220000000800 */
[----:B------:R-:W-:Y:S01]  /*af30*/  FFMA.FTZ R42, R42, R11, -R33 ;  /* 0x0000000b2a2a7223 */ /* 0x000fe20000010821 */
[----:B------:R-:W-:Y:S01]  /*af40*/  FADD.FTZ R3, R27, R0 ;  /* 0x000000001b037221 */ /* 0x000fe20000010000 */
[----:B--2---:R-:W-:-:S05]  /*af50*/  FADD.FTZ R29, R203, R24 ;  /* 0x00000018cb1d7221 */ /* 0x004fca0000010000 */
[----:B------:R-:W2:Y:S01]  /*af60*/  MUFU.EX2 R155, R38 ;  /* 0x00000026009b7308 */ /* 0x000ea20000000800 */
[----:B----4-:R-:W-:-:S07]  /*af70*/  FADD.FTZ R0, R152, R3 ;  /* 0x0000000398007221 */ /* 0x010fce0000010000 */
[----:B------:R-:W3:Y:S01]  /*af80*/  MUFU.EX2 R35, R35 ;  /* 0x0000002300237308 */ /* 0x000ee20000000800 */
[-C--:B------:R-:W-:Y:S01]  /*af90*/  FFMA.FTZ R80, R80, R11.reuse, -R33 ;  /* 0x0000000b50507223 */ /* 0x080fe20000010821 */
[----:B------:R-:W-:Y:S01]  /*afa0*/  FFMA.FTZ R158, R44, R11, -R53 ;  /* 0x0000000b2c9e7223 */ /* 0x000fe20000010835 */
[----:B------:R-:W-:-:S05]  /*afb0*/  FADD.FTZ R24, R34, R29 ;  /* 0x0000001d22187221 */ /* 0x000fca0000010000 */
[----:B------:R-:W4:Y:S01]  /*afc0*/  MUFU.EX2 R96, R96 ;  /* 0x0000006000607308 */ /* 0x000f220000000800 */
[----:B------:R-:W-:Y:S01]  /*afd0*/  FFMA.FTZ R46, R46, R11, -R33 ;  /* 0x0000000b2e2e7223 */ /* 0x000fe20000010821 */
[----:B------:R-:W-:-:S06]  /*afe0*/  FADD.FTZ R3, R31, R0 ;  /* 0x000000001f037221 */ /* 0x000fcc0000010000 */
[----:B------:R-:W4:Y:S01]  /*aff0*/  MUFU.EX2 R156, R156 ;  /* 0x0000009c009c7308 */ /* 0x000f220000000800 */
[----:B-1----:R-:W-:Y:S01]  /*b000*/  FADD.FTZ R24, R153, R24 ;  /* 0x0000001899187221 */ /* 0x002fe20000010000 */
[----:B0-----:R-:W-:-:S06]  /*b010*/  FADD.FTZ R0, R154, R3 ;  /* 0x000000039a007221 */ /* 0x001fcc0000010000 */
[----:B------:R-:W0:Y:S01]  /*b020*/  MUFU.EX2 R42, R42 ;  /* 0x0000002a002a7308 */ /* 0x000e220000000800 */
[-C--:B------:R-:W-:Y:S01]  /*b030*/  FFMA.FTZ R82, R82, R11.reuse, -R33 ;  /* 0x0000000b52527223 */ /* 0x080fe20000010821 */
[----:B------:R-:W-:-:S06]  /*b040*/  FFMA.FTZ R160, R48, R11, -R53 ;  /* 0x0000000b30a07223 */ /* 0x000fcc0000010835 */
[----:B------:R-:W1:Y:S01]  /*b050*/  MUFU.EX2 R37, R37 ;  /* 0x0000002500257308 */ /* 0x000e620000000800 */
[----:B--2---:R-:W-:Y:S01]  /*b060*/  FADD.FTZ R3, R155, R24 ;  /* 0x000000189b037221 */ /* 0x004fe20000010000 */
[----:B------:R-:W-:-:S06]  /*b070*/  FFMA.FTZ R50, R50, R11, -R33 ;  /* 0x0000000b32327223 */ /* 0x000fcc0000010821 */
[----:B------:R-:W2:Y:S01]  /*b080*/  MUFU.EX2 R157, R80 ;  /* 0x00000050009d7308 */ /* 0x000ea20000000800 */
[----:B---3--:R-:W-:Y:S01]  /*b090*/  FADD.FTZ R29, R35, R0 ;  /* 0x00000000231d7221 */ /* 0x008fe20000010000 */
[----:B----4-:R-:W-:-:S06]  /*b0a0*/  FADD.FTZ R3, R96, R3 ;  /* 0x0000000360037221 */ /* 0x010fcc0000010000 */
[----:B------:R-:W3:Y:S01]  /*b0b0*/  MUFU.EX2 R158, R158 ;  /* 0x0000009e009e7308 */ /* 0x000ee20000000800 */
[----:B------:R-:W-:-:S07]  /*b0c0*/  FADD.FTZ R0, R156, R29 ;  /* 0x0000001d9c007221 */ /* 0x000fce0000010000 */
[----:B------:R-:W4:Y:S01]  /*b0d0*/  MUFU.EX2 R46, R46 ;  /* 0x0000002e002e7308 */ /* 0x000f220000000800 */
[----:B------:R-:W-:Y:S02]  /*b0e0*/  IMAD.MOV.U32 R29, RZ, RZ, 0x40000040 ;  /* 0x40000040ff1d7424 */ /* 0x000fe400078e00ff */
[----:B------:R-:W-:-:S05]  /*b0f0*/  FFMA.FTZ R84, R84, R11, -R33 ;  /* 0x0000000b54547223 */ /* 0x000fca0000010821 */
[----:B------:R-:W4:Y:S01]  /*b100*/  MUFU.EX2 R41, R41 ;  /* 0x0000002900297308 */ /* 0x000f220000000800 */
[----:B------:R-:W-:Y:S01]  /*b110*/  FFMA.FTZ R162, R52, R11, -R53 ;  /* 0x0000000b34a27223 */ /* 0x000fe20000010835 */
[----:B0-----:R-:W-:-:S06]  /*b120*/  FADD.FTZ R24, R42, R3 ;  /* 0x000000032a187221 */ /* 0x001fcc0000010000 */
[----:B------:R-:W0:Y:S01]  /*b130*/  MUFU.EX2 R159, R82 ;  /* 0x00000052009f7308 */ /* 0x000e220000000800 */
[----:B------:R-:W-:Y:S01]  /*b140*/  FFMA.FTZ R54, R54, R11, -R33 ;  /* 0x0000000b36367223 */ /* 0x000fe20000010821 */
[----:B------:R-:W-:Y:S01]  /*b150*/  R2UR UR27, R29 ;  /* 0x000000001d1b72ca */ /* 0x000fe200000e0000 */
[----:B-1----:R-:W-:-:S05]  /*b160*/  FADD.FTZ R3, R37, R0 ;  /* 0x0000000025037221 */ /* 0x002fca0000010000 */
        /* <DEDUP_REMOVED lines=11> */
[----:B------:R-:W-:Y:S01]  /*b220*/  F2FP.F16.F32.PACK_AB R200, R25, R200 ;  /* 0x000000c819c8723e */ /* 0x000fe200000000ff */
[----:B------:R-:W-:-:S05]  /*b230*/  FADD.FTZ R3, R41, R0 ;  /* 0x0000000029037221 */ /* 0x000fca0000010000 */
[----:B------:R-:W4:Y:S01]  /*b240*/  MUFU.EX2 R162, R162 ;  /* 0x000000a200a27308 */ /* 0x000f220000000800 */
[----:B------:R-:W-:Y:S01]  /*b250*/  FFMA.FTZ R47, R32, R11, -R53 ;  /* 0x0000000b202f7223 */ /* 0x000fe20000010835 */
[----:B0-----:R-:W-:-:S06]  /*b260*/  FADD.FTZ R25, R159, R24 ;  /* 0x000000189f197221 */ /* 0x001fcc0000010000 */
[----:B------:R-:W0:Y:S01]  /*b270*/  MUFU.EX2 R54, R54 ;  /* 0x0000003600367308 */ /* 0x000e220000000800 */
        /* <DEDUP_REMOVED lines=13> */
[----:B------:R-:W-:-:S06]  /*b350*/  FADD.FTZ R0, R162, R3 ;  /* 0x00000003a2007221 */ /* 0x000fcc0000010000 */
        /* <DEDUP_REMOVED lines=25> */
[----:B--2---:R-:W-:-:S07]  /*b4f0*/  FADD.FTZ R24, R62, R25 ;  /* 0x000000193e187221 */ /* 0x004fce0000010000 */
[----:B------:R-:W2:Y:S01]  /*b500*/  MUFU.EX2 R169, R92 ;  /* 0x0000005c00a97308 */ /* 0x000ea20000000800 */
[----:B---3--:R-:W-:Y:S01]  /*b510*/  FADD.FTZ R3, R49, R0 ;  /* 0x0000000031037221 */ /* 0x008fe20000010000 */
[----:B----4-:R-:W-:-:S06]  /*b520*/  FADD.FTZ R25, R167, R24 ;  /* 0x00000018a7197221 */ /* 0x010fcc0000010000 */
[----:B------:R-:W3:Y:S08]  /*b530*/  MUFU.EX2 R170, R170 ;  /* 0x000000aa00aa7308 */ /* 0x000ef00000000800 */
[----:B------:R-:W4:Y:S01]  /*b540*/  MUFU.EX2 R70, R70 ;  /* 0x0000004600467308 */ /* 0x000f220000000800 */
[----:B------:R-:W-:Y:S01]  /*b550*/  FADD.FTZ R0, R168, R3 ;  /* 0x00000003a8007221 */ /* 0x000fe20000010000 */
[----:B0-----:R-:W-:-:S06]  /*b560*/  FADD.FTZ R24, R66, R25 ;  /* 0x0000001942187221 */ /* 0x001fcc0000010000 */
[----:B------:R-:W0:Y:S01]  /*b570*/  MUFU.EX2 R53, R53 ;  /* 0x0000003500357308 */ /* 0x000e220000000800 */
[----:B------:R-:W-:-:S07]  /*b580*/  VIADD R32, R28, 0x80 ;  /* 0x000000801c207836 */ /* 0x000fce0000000000 */
[----:B------:R-:W0:Y:S01]  /*b590*/  MUFU.EX2 R171, R94 ;  /* 0x0000005e00ab7308 */ /* 0x000e220000000800 */
[----:B------:R-:W-:Y:S01]  /*b5a0*/  VIADD R38, R28, 0x100 ;  /* 0x000001001c267836 */ /* 0x000fe20000000000 */
[----:B------:R-:W-:Y:S01]  /*b5b0*/  MOV R33, 0x40000040 ;  /* 0x4000004000217802 */ /* 0x000fe20000000f00 */
[----:B------:R-:W-:Y:S02]  /*b5c0*/  IMAD.MOV.U32 R39, RZ, RZ, 0x40000040 ;  /* 0x40000040ff277424 */ /* 0x000fe400078e00ff */
[----:B-1----:R-:W-:Y:S01]  /*b5d0*/  FADD.FTZ R3, R51, R0 ;  /* 0x0000000033037221 */ /* 0x002fe20000010000 */
[----:B--2---:R-:W-:Y:S01]  /*b5e0*/  FADD.FTZ R25, R169, R24 ;  /* 0x00000018a9197221 */ /* 0x004fe20000010000 */
[----:B------:R-:W-:Y:S01]  /*b5f0*/  R2UR UR10, R32 ;  /* 0x00000000200a72ca */ /* 0x000fe200000e0000 */
[----:B------:R-:W-:Y:S01]  /*b600*/  VIADD R32, R28, 0x180 ;  /* 0x000001801c207836 */ /* 0x000fe20000000000 */
[----:B------:R-:W-:Y:S01]  /*b610*/  R2UR UR14, R38 ;  /* 0x00000000260e72ca */ /* 0x000fe200000e0000 */
[C---:B------:R-:W-:Y:S01]  /*b620*/  VIADD R38, R28.reuse, 0x200 ;  /* 0x000002001c267836 */ /* 0x040fe20000000000 */
[----:B------:R-:W-:Y:S01]  /*b630*/  R2UR UR6, R28 ;  /* 0x000000001c0672ca */ /* 0x000fe200000e0000 */
[----:B---3--:R-:W-:Y:S01]  /*b640*/  FADD.FTZ R0, R170, R3 ;  /* 0x00000003aa007221 */ /* 0x008fe20000010000 */
[----:B------:R-:W-:Y:S01]  /*b650*/  R2UR UR11, R33 ;  /* 0x00000000210b72ca */ /* 0x000fe200000e0000 */
[----:B------:R-:W-:Y:S01]  /*b660*/  IMAD.MOV.U32 R33, RZ, RZ, 0x40000040 ;  /* 0x40000040ff217424 */ /* 0x000fe200078e00ff */
[----:B------:R-:W-:Y:S01]  /*b670*/  R2UR UR15, R39 ;  /* 0x00000000270f72ca */ /* 0x000fe200000e0000 */
[----:B------:R-:W-:-:S02]  /*b680*/  VIADD R28, R28, 0x280 ;  /* 0x000002801c1c7836 */ /* 0x000fc40000000000 */
[----:B----4-:R-:W-:Y:S01]  /*b690*/  FADD.FTZ R24, R70, R25 ;  /* 0x0000001946187221 */ /* 0x010fe20000010000 */
[----:B------:R-:W-:Y:S01]  /*b6a0*/  IMAD.MOV.U32 R39, RZ, RZ, 0x40000040 ;  /* 0x40000040ff277424 */ /* 0x000fe200078e00ff */
[----:B------:R-:W-:Y:S01]  /*b6b0*/  F2FP.F16.F32.PACK_AB R202, R27, R202 ;  /* 0x000000ca1bca723e */ /* 0x000fe200000000ff */
[----:B0-----:R-:W-:Y:S01]  /*b6c0*/  FADD.FTZ R3, R53, R0 ;  /* 0x0000000035037221 */ /* 0x001fe20000010000 */
[----:B------:R-:W-:Y:S02]  /*b6d0*/  F2FP.F16.F32.PACK_AB R201, R26, R201 ;  /* 0x000000c91ac9723e */ /* 0x000fe400000000ff */
[----:B------:R-:W-:Y:S01]  /*b6e0*/  F2FP.F16.F32.PACK_AB R203, R203, R30 ;  /* 0x0000001ecbcb723e */ /* 0x000fe200000000ff */
[----:B------:R-:W-:Y:S01]  /*b6f0*/  FADD.FTZ R0, R171, R24 ;  /* 0x00000018ab007221 */ /* 0x000fe20000010000 */
[----:B------:R-:W-:Y:S02]  /*b700*/  R2UR UR18, R32 ;  /* 0x00000000201272ca */ /* 0x000fe400000e0000 */
[----:B------:R-:W-:-:S02]  /*b710*/  R2UR UR19, R33 ;  /* 0x00000000211372ca */ /* 0x000fc400000e0000 */
[----:B------:R-:W-:Y:S02]  /*b720*/  R2UR UR22, R38 ;  /* 0x00000000261672ca */ /* 0x000fe400000e0000 */
[----:B------:R-:W-:Y:S02]  /*b730*/  R2UR UR23, R39 ;  /* 0x00000000271772ca */ /* 0x000fe400000e0000 */
[----:B------:R-:W-:Y:S02]  /*b740*/  R2UR UR26, R28 ;  /* 0x000000001c1a72ca */ /* 0x000fe400000e0000 */
        /* <DEDUP_REMOVED lines=20> */
[----:B------:R-:W-:-:S06]  /*b890*/  WARPGROUP.ARRIVE ;  /* 0x00000000000079c5 */ /* 0x000fcc0000000000 */
[----:B------:R-:W-:Y:S03]  /*b8a0*/  HGMMA.64x256x16.F32 R24, R200, gdesc[UR4].tnspB, RZ, !UPT, gsb0 ;  /* 0x43e00004c8187df0 */ /* 0x000fe6000c0008ff */
[----:B------:R-:W-:Y:S02]  /*b8b0*/  WARPGROUP.DEPBAR.LE gsb0, 0x0 ;  /* 0x00008000000079c5 */ /* 0x000fe40000010000 */
[----:B------:R-:W-:-:S15]  /*b8c0*/  WARPGROUP.ARRIVE ;  /* 0x00000000000079c5 */ /* 0x000fde0000000000 */
[----:B------:R-:W-:-:S08]  /*b8d0*/  NOP ;  /* 0x0000000000007918 */ /* 0x000fd00000000000 */
[----:B------:R-:W-:Y:S03]  /*b8e0*/  HGMMA.64x256x16.F32 R24, R152, gdesc[UR8].tnspB, R24, gsb0 ;  /* 0x43e0000898187df0 */ /* 0x000fe60008000818 */
        /* <DEDUP_REMOVED lines=11> */
[----:B------:R-:W-:Y:S01]  /*b9a0*/  HGMMA.64x256x16.F32 R24, R164, gdesc[UR20].tnspB, R24, gsb0 ;  /* 0x43e00014a4187df0 */ /* 0x000fe20008000818 */
[----:B------:R-:W-:-:S05]  /*b9b0*/  IMAD.IADD R152, R174, 0x1, -R224 ;  /* 0x00000001ae987824 */ /* 0x000fca00078e0ae0 */
[----:B------:R-:W-:-:S05]  /*b9c0*/  LEA R152, R225, R152, 0x7 ;  /* 0x00000098e1987211 */ /* 0x000fca00078e38ff */
[----:B------:R-:W-:-:S05]  /*b9d0*/  IMAD.HI R152, R152, 0x2aaaaaab, RZ ;  /* 0x2aaaaaab98987827 */ /* 0x000fca00078e02ff */
[----:B------:R-:W-:-:S04]  /*b9e0*/  SHF.R.U32.HI R153, RZ, 0x1f, R152 ;  /* 0x0000001fff997819 */ /* 0x000fc80000011698 */
[----:B------:R-:W-:-:S04]  /*b9f0*/  LEA.HI.SX32 R153, R152, R153, 0x1c ;  /* 0x0000009998997211 */ /* 0x000fc800078fe2ff */
[----:B------:R-:W-:Y:S01]  /*ba00*/  VIMNMX R154, RZ, R153, !PT ;  /* 0x00000099ff9a7248 */ /* 0x000fe20007fe0100 */
[----:B------:R-:W-:-:S04]  /*ba10*/  VIADD R214, R214, 0xfffffffe ;  /* 0xfffffffed6d67836 */ /* 0x000fc80000000000 */
[----:B------:R0:W-:Y:S01]  /*ba20*/  STL [R1+0x14], R154 ;  /* 0x0000149a01007387 */ /* 0x0001e20000100800 */
[----:B------:R-:W-:Y:S01]  /*ba30*/  ISETP.GE.AND P2, PT, R214, R154, PT ;  /* 0x0000009ad600720c */ /* 0x000fe20003f46270 */
[----:B------:R-:W-:-:S05]  /*ba40*/  @!P1 VIADD R173, R173, 0x32460 ;  /* 0x00032460adad9836 */ /* 0x000fca0000000000 */
[----:B------:R-:W-:Y:S01]  /*ba50*/  @!P1 PRMT R173, RZ, 0x654, R173 ;  /* 0x00000654ffad9816 */ /* 0x000fe200000000ad */
[----:B------:R-:W-:Y:S02]  /*ba60*/  WARPGROUP.DEPBAR.LE gsb0, 0x0 ;  /* 0x00008000000079c5 */ /* 0x000fe40000010000 */
[----:B------:R-:W-:-:S06]  /*ba70*/  WARPGROUP.ARRIVE ;  /* 0x00000000000079c5 */ /* 0x000fcc0000000000 */
[----:B------:R-:W-:Y:S03]  /*ba80*/  HGMMA.64x256x16.F32 R24, R168, gdesc[UR24].tnspB, R24, gsb0 ;  /* 0x43e00018a8187df0 */ /* 0x000fe60008000818 */
[----:B------:R-:W-:Y:S02]  /*ba90*/  WARPGROUP.DEPBAR.LE gsb0, 0x0 ;  /* 0x00008000000079c5 */ /* 0x000fe40000010000 */
[----:B------:R0:W-:Y:S01]  /*baa0*/  @!P1 SYNCS.ARRIVE.TRANS64.RED.A1T0 RZ, [R173+URZ], RZ ;  /* 0x000000ffadff99a7 */ /* 0x0001e2000810043f */
[----:B------:R-:W-:Y:S05]  /*bab0*/  @!P2 BRA `(.L_x_4450) ;  /* 0x0000002c00e4a947 */ /* 0x000fea0003800000 */
[----:B------:R-:W-:Y:S02]  /*bac0*/  IMAD.MOV.U32 R202, RZ, RZ, R23 ;  /* 0x000000ffffca7224 */ /* 0x000fe400078e0017 */
[----:B------:R-:W-:Y:S02]  /*bad0*/  IMAD.MOV.U32 R203, RZ, RZ, R10 ;  /* 0x000000ffffcb7224 */ /* 0x000fe400078e000a */
[----:B------:R-:W-:-:S07]  /*bae0*/  IMAD.MOV.U32 R200, RZ, RZ, R214 ;  /* 0x000000ffffc87224 */ /* 0x000fce00078e00d6 */
.L_x_4460:
[----:B------:R-:W-:Y:S01]  /*baf0*/  VIADD R2, R2, 0x1 ;  /* 0x0000000102027836 */ /* 0x000fe20000000000 */
[----:B------:R-:W-:Y:S05]  /*bb00*/  YIELD ;  /* 0x0000000000007946 */ /* 0x000fea0003800000 */
[----:B------:R-:W-:-:S04]  /*bb10*/  ISETP.NE.AND P2, PT, R2, 0x2, PT ;  /* 0x000000020200780c */ /* 0x000fc80003f45270 */
[----:B------:R-:W-:Y:S02]  /*bb20*/  SEL R10, RZ, 0x1, P2 ;  /* 0x00000001ff0a7807 */ /* 0x000fe40001000000 */
[----:B------:R-:W-:Y:S02]  /*bb30*/  SEL R2, R2, RZ, P2 ;  /* 0x000000ff02027207 */ /* 0x000fe40001000000 */
[----:B------:R-:W-:Y:S01]  /*bb40*/  LOP3.LUT R19, R19, R10, RZ, 0x3c, !PT ;  /* 0x0000000a13137212 */ /* 0x000fe200078e3cff */
[----:B-1---5:R-:W-:Y:S06]  /*bb50*/  @!P0 BRA `(.L_x_4451) ;  /* 0x0000000000048947 */ /* 0x022fec0003800000 */
[----:B------:R-:W-:Y:S01]  /*bb60*/  BPT.TRAP 0x1 ;  /* 0x000000040000795c */ /* 0x000fe20000300000 */
.L_x_4451:
[----:B------:R-:W-:Y:S01]  /*bb70*/  IMAD R201, R2, 0x8, R17 ;  /* 0x0000000802c97824 */ /* 0x000fe200078e0211 */
[----:B------:R-:W-:-:S04]  /*bb80*/  SHF.L.U32 R10, R19, 0x1f, RZ ;  /* 0x0000001f130a7819 */ /* 0x000fc800000006ff */
[----:B------:R1:W2:Y:S01]  /*bb90*/  SYNCS.PHASECHK.TRANS64.TRYWAIT P2, [R201+URZ+0x32430], R10 ;  /* 0x0324300ac90075a7 */ /* 0x0002a2000804017f */
[----:B------:R-:W-:Y:S05]  /*bba0*/  @!P0 BRA `(.L_x_4452) ;  /* 0x0000000000048947 */ /* 0x000fea0003800000 */
[----:B------:R-:W-:Y:S01]  /*bbb0*/  BPT.TRAP 0x1 ;  /* 0x000000040000795c */ /* 0x000fe20000300000 */
.L_x_4452:
[----:B------:R-:W3:Y:S01]  /*bbc0*/  LDL R11, [R1+0x8] ;  /* 0x00000800010b7983 */ /* 0x000ee20000100800 */
[----:B------:R-:W-:Y:S02]  /*bbd0*/  IMAD.MOV.U32 R157, RZ, RZ, 0x40000040 ;  /* 0x40000040ff9d7424 */ /* 0x000fe400078e00ff */
[----:B---3--:R-:W-:Y:S01]  /*bbe0*/  IMAD R156, R2, 0x300, R11 ;  /* 0x00000300029c7824 */ /* 0x008fe200078e020b */
[----:B--2---:R-:W-:Y:S06]  /*bbf0*/  @P2 BRA `(.L_x_4453) ;  /* 0x0000000000082947 */ /* 0x004fec0003800000 */
[----:B------:R-:W2:Y:S02]  /*bc00*/  SYNCS.PHASECHK.TRANS64.TRYWAIT P2, [R201+URZ+0x32430], R10 ;  /* 0x0324300ac90075a7 */ /* 0x000ea4000804017f */
[----:B--2---:R-:W-:Y:S05]  /*bc10*/  @!P2 BRA `(.L_x_4454) ;  /* 0x000000f4007ca947 */ /* 0x004fea0003800000 */
.L_x_4453:
[----:B------:R-:W-:Y:S05]  /*bc20*/  WARPSYNC.ALL ;  /* 0x0000000000007948 */ /* 0x000fea0003800000 */
[C---:B------:R-:W-:Y:S01]  /*bc30*/  R2UR UR6, R156.reuse ;  /* 0x000000009c0672ca */ /* 0x040fe200000e0000 */
[----:B------:R-:W-:Y:S01]  /*bc40*/  VIADD R152, R156, 0x4 ;  /* 0x000000049c987836 */ /* 0x000fe20000000000 */
[----:B------:R-:W-:Y:S01]  /*bc50*/  R2UR UR7, R157 ;  /* 0x000000009d0772ca */ /* 0x000fe200000e0000 */
[----:B------:R-:W-:Y:S01]  /*bc60*/  IMAD.MOV.U32 R155, RZ, RZ, 0x40000040 ;  /* 0x40000040ff9b7424 */ /* 0x000fe200078e00ff */
[----:B------:R-:W-:Y:S01]  /*bc70*/  R2UR UR4, R216 ;  /* 0x00000000d80472ca */ /* 0x000fe200000e0000 */
[----:B------:R-:W-:Y:S01]  /*bc80*/  IMAD.MOV.U32 R153, RZ, RZ, 0x40000040 ;  /* 0x40000040ff997424 */ /* 0x000fe200078e00ff */
[----:B------:R-:W-:Y:S01]  /*bc90*/  R2UR UR5, R217 ;  /* 0x00000000d90572ca */ /* 0x000fe200000e0000 */
[----:B------:R-:W-:Y:S01]  /*bca0*/  IMAD.MOV.U32 R157, RZ, RZ, 0x40000040 ;  /* 0x40000040ff9d7424 */ /* 0x000fe200078e00ff */
[C---:B0-----:R-:W-:Y:S01]  /*bcb0*/  IADD3 R154, R156.reuse, 0x2, RZ ;  /* 0x000000029c9a7810 */ /* 0x041fe20007ffe0ff */
[----:B------:R-:W-:Y:S01]  /*bcc0*/  VIADD R156, R156, 0x6 ;  /* 0x000000069c9c7836 */ /* 0x000fe20000000000 */
[----:B------:R-:W-:-:S02]  /*bcd0*/  R2UR UR11, R155 ;  /* 0x000000009b0b72ca */ /* 0x000fc400000e0000 */
[----:B------:R-:W-:Y:S02]  /*bce0*/  R2UR UR10, R154 ;  /* 0x000000009a0a72ca */ /* 0x000fe400000e0000 */
[----:B------:R-:W-:Y:S02]  /*bcf0*/  R2UR UR14, R152 ;  /* 0x00000000980e72ca */ /* 0x000fe400000e0000 */
[----:B------:R-:W-:Y:S02]  /*bd00*/  R2UR UR15, R153 ;  /* 0x00000000990f72ca */ /* 0x000fe400000e0000 */
[----:B------:R-:W-:Y:S02]  /*bd10*/  R2UR UR18, R156 ;  /* 0x000000009c1272ca */ /* 0x000fe400000e0000 */
[----:B------:R-:W-:Y:S02]  /*bd20*/  R2UR UR19, R157 ;  /* 0x000000009d1372ca */ /* 0x000fe400000e0000 */
[----:B------:R-:W-:Y:S01]  /*bd30*/  WARPGROUP.ARRIVE ;  /* 0x00000000000079c5 */ /* 0x000fe20000000000 */
[----:B------:R-:W-:-:S02]  /*bd40*/  R2UR UR8, R236 ;  /* 0x00000000ec0872ca */ /* 0x000fc400000e0000 */
[----:B------:R-:W-:Y:S02]  /*bd50*/  R2UR UR9, R237 ;  /* 0x00000000ed0972ca */ /* 0x000fe400000e0000 */
[----:B------:R-:W-:Y:S01]  /*bd60*/  R2UR UR12, R234 ;  /* 0x00000000ea0c72ca */ /* 0x000fe200000e0000 */
[----:B------:R-:W-:Y:S01]  /*bd70*/  HGMMA.64x96x16.F32 R152, gdesc[UR4], RZ, !UPT, gsb0 ;  /* 0x01600000049879f0 */ /* 0x000fe2000c0008ff */
[----:B------:R-:W-:Y:S02]  /*bd80*/  R2UR UR13, R235 ;  /* 0x00000000eb0d72ca */ /* 0x000fe400000e0000 */
        /* <DEDUP_REMOVED lines=14> */
.L_x_4455:
[----:B------:R0:W3:Y:S01]  /*be70*/  SYNCS.PHASECHK.TRANS64.TRYWAIT P2, [R201+URZ+0x32450], R10 ;  /* 0x0324500ac90075a7 */ /* 0x0000e2000804017f */
[----:B------:R-:W-:Y:S05]  /*be80*/  @!P0 BRA `(.L_x_4456) ;  /* 0x0000000000048947 */ /* 0x000fea0003800000 */
[----:B------:R-:W-:Y:S01]  /*be90*/  BPT.TRAP 0x1 ;  /* 0x000000040000795c */ /* 0x000fe20000300000 */
.L_x_4456:
[----:B------:R-:W-:Y:S04]  /*bea0*/  BSSY B0, `(.L_x_4457) ;  /* 0x0000004000007945 */ /* 0x000fe80003800000 */
[----:B---3--:R-:W-:Y:S05]  /*beb0*/  @P2 BRA `(.L_x_4458) ;  /* 0x0000000000082947 */ /* 0x008fea0003800000 */
[----:B------:R-:W3:Y:S02]  /*bec0*/  SYNCS.PHASECHK.TRANS64.TRYWAIT P2, [R201+URZ+0x32450], R10 ;  /* 0x0324500ac90075a7 */ /* 0x000ee4000804017f */
[----:B---3--:R-:W-:Y:S05]  /*bed0*/  @!P2 BRA `(.L_x_4459) ;  /* 0x000000f000e0a947 */ /* 0x008fea0003800000 */
.L_x_4458:
[----:B------:R-:W-:Y:S05]  /*bee0*/  BSYNC B0 ;  /* 0x0000000000007941 */ /* 0x000fea0003800000 */
.L_x_4457:
[----:B------:R-:W-:Y:S05]  /*bef0*/  WARPSYNC.ALL ;  /* 0x0000000000007948 */ /* 0x000fea0003800000 */
[----:B------:R-:W0:Y:S01]  /*bf00*/  LDL R23, [R1+0xc] ;  /* 0x00000c0001177983 */ /* 0x000e220000100800 */
[----:B------:R-:W-:Y:S01]  /*bf10*/  IMAD.MOV.U32 R11, RZ, RZ, 0x40000040 ;  /* 0x40000040ff0b7424 */ /* 0x000fe200078e00ff */
[----:B------:R-:W-:Y:S02]  /*bf20*/  R2UR UR4, R4 ;  /* 0x00000000040472ca */ /* 0x000fe400000e0000 */
[----:B------:R-:W-:Y:S01]  /*bf30*/  R2UR UR5, R5 ;  /* 0x00000000050572ca */ /* 0x000fe200000e0000 */
[----:B------:R-:W-:Y:S01]  /*bf40*/  WARPGROUP.ARRIVE ;  /* 0x00000000000079c5 */ /* 0x000fe20000000000 */
[----:B------:R-:W-:Y:S01]  /*bf50*/  R2UR UR7, R11 ;  /* 0x000000000b0772ca */ /* 0x000fe200000e0000 */
[----:B------:R-:W-:Y:S01]  /*bf60*/  IMAD.MOV.U32 R215, RZ, RZ, 0x40000040 ;  /* 0x40000040ffd77424 */ /* 0x000fe200078e00ff */
[----:B------:R4:W-:Y:S04]  /*bf70*/  STL [R1+0x5c], R16 ;  /* 0x00005c1001007387 */ /* 0x0009e80000100800 */
[----:B----4-:R-:W4:Y:S01]  /*bf80*/  LDL.LU R16, [R1] ;  /* 0x0000000001107983 */ /* 0x010f220000300800 */
[----:B0123--:R-:W-:-:S03]  /*bf90*/  IMAD R10, R2, 0xc00, R23 ;  /* 0x00000c00020a7824 */ /* 0x00ffc600078e0217 */
[----:B------:R-:W2:Y:S02]  /*bfa0*/  LDL R23, [R1+0x30] ;  /* 0x0000300001177983 */ /* 0x000ea40000100800 */
[----:B------:R-:W-:-:S13]  /*bfb0*/  R2UR UR6, R10 ;  /* 0x000000000a0672ca */ /* 0x000fda00000e0000 */
[----:B------:R-:W-:Y:S01]  /*bfc0*/  HGMMA.64x96x16.F32 R152, gdesc[UR4], R152, gsb0 ;  /* 0x01600000049879f0 */ /* 0x000fe20008000898 */
[----:B------:R-:W-:Y:S01]  /*bfd0*/  VIADD R214, R10, 0x2 ;  /* 0x000000020ad67836 */ /* 0x000fe20000000000 */
[----:B------:R-:W-:Y:S02]  /*bfe0*/  R2UR UR7, R215 ;  /* 0x00000000d70772ca */ /* 0x000fe400000e0000 */
[----:B------:R-:W-:Y:S02]  /*bff0*/  R2UR UR4, R230 ;  /* 0x00000000e60472ca */ /* 0x000fe400000e0000 */
[----:B------:R-:W-:Y:S02]  /*c000*/  R2UR UR6, R214 ;  /* 0x00000000d60672ca */ /* 0x000fe400000e0000 */
[----:B------:R-:W-:Y:S01]  /*c010*/  R2UR UR5, R231 ;  /* 0x00000000e70572ca */ /* 0x000fe200000e0000 */
[----:B------:R-:W-:Y:S01]  /*c020*/  IMAD.MOV.U32 R215, RZ, RZ, 0x40000040 ;  /* 0x40000040ffd77424 */ /* 0x000fe200078e00ff */
[----:B------:R-:W-:-:S02]  /*c030*/  IADD3 R214, R10, 0x4, RZ ;  /* 0x000000040ad67810 */ /* 0x000fc40007ffe0ff */
[----:B------:R-:W-:Y:S02]  /*c040*/  MOV R11, 0x40000040 ;  /* 0x40000040000b7802 */ /* 0x000fe40000000f00 */
[----:B----4-:R-:W-:-:S04]  /*c050*/  LOP3.LUT R16, R16, 0xfffffeff, RZ, 0xc0, !PT ;  /* 0xfffffeff10107812 */ /* 0x010fc800078ec0ff */
[----:B------:R-:W-:-:S04]  /*c060*/  @P1 LOP3.LUT R16, R16, 0x100, RZ, 0xfc, !PT ;  /* 0x0000010010101812 */ /* 0x000fc800078efcff */
[----:B------:R-:W-:-:S04]  /*c070*/  LOP3.LUT R16, R16, 0xffffff7f, RZ, 0xc0, !PT ;  /* 0xffffff7f10107812 */ /* 0x000fc800078ec0ff */
[----:B------:R-:W-:Y:S01]  /*c080*/  @P0 LOP3.LUT R16, R16, 0x80, RZ, 0xfc, !PT ;  /* 0x0000008010100812 */ /* 0x000fe200078efcff */
        /* <DEDUP_REMOVED lines=112> */
[----:B------:R-:W3:Y:S01]  /*c790*/  LDL R214, [R1+0x10] ;  /* 0x0000100001d67983 */ /* 0x000ee20000100800 */
[----:B------:R-:W-:-:S03]  /*c7a0*/  R2UR UR7, R215 ;  /* 0x00000000d70772ca */ /* 0x000fc600000e0000 */
[----:B------:R-:W4:Y:S01]  /*c7b0*/  LDL R215, [R1+0x2c] ;  /* 0x00002c0001d77983 */ /* 0x000f220000100800 */
[----:B------:R-:W-:Y:S02]  /*c7c0*/  R2UR UR4, R8 ;  /* 0x00000000080472ca */ /* 0x000fe400000e0000 */
[----:B------:R-:W-:Y:S01]  /*c7d0*/  R2UR UR5, R9 ;  /* 0x00000000090572ca */ /* 0x000fe200000e0000 */
[----:B------:R-:W-:Y:S01]  /*c7e0*/  VIADD R10, R10, 0x906 ;  /* 0x000009060a0a7836 */ /* 0x000fe20000000000 */
[----:B------:R-:W-:Y:S02]  /*c7f0*/  WARPGROUP.DEPBAR.LE gsb0, 0x0 ;  /* 0x00008000000079c5 */ /* 0x000fe40000010000 */
[----:B------:R-:W-:-:S09]  /*c800*/  WARPGROUP.ARRIVE ;  /* 0x00000000000079c5 */ /* 0x000fd20000000000 */
[----:B------:R-:W-:Y:S01]  /*c810*/  HGMMA.64x96x16.F32 R152, gdesc[UR4], R152, gsb0 ;  /* 0x01600000049879f0 */ /* 0x000fe20008000898 */
[----:B------:R-:W-:Y:S02]  /*c820*/  R2UR UR6, R10 ;  /* 0x000000000a0672ca */ /* 0x000fe400000e0000 */
[----:B------:R-:W-:Y:S02]  /*c830*/  R2UR UR7, R11 ;  /* 0x000000000b0772ca */ /* 0x000fe400000e0000 */
[----:B------:R-:W-:Y:S02]  /*c840*/  R2UR UR4, R6 ;  /* 0x00000000060472ca */ /* 0x000fe400000e0000 */
[----:B------:R-:W-:Y:S01]  /*c850*/  R2UR UR5, R7 ;  /* 0x00000000070572ca */ /* 0x000fe200000e0000 */
[----:B------:R-:W-:-:S04]  /*c860*/  IMAD.SHL.U32 R10, R225, 0x80, RZ ;  /* 0x00000080e10a7824 */ /* 0x000fc800078e00ff */
[----:B------:R-:W-:Y:S01]  /*c870*/  IMAD R10, R200, -0x60, R10 ;  /* 0xffffffa0c80a7824 */ /* 0x000fe200078e020a */
[----:B------:R-:W-:Y:S02]  /*c880*/  WARPGROUP.DEPBAR.LE gsb0, 0x0 ;  /* 0x00008000000079c5 */ /* 0x000fe40000010000 */
[----:B------:R-:W-:-:S06]  /*c890*/  WARPGROUP.ARRIVE ;  /* 0x00000000000079c5 */ /* 0x000fcc0000000000 */
[----:B------:R-:W-:Y:S01]  /*c8a0*/  HGMMA.64x96x16.F32 R152, gdesc[UR4], R152, gsb0 ;  /* 0x01600000049879f0 */ /* 0x000fe20008000898 */
[----:B---3--:R-:W-:-:S05]  /*c8b0*/  IADD3 R10, R10, 0x1, R214 ;  /* 0x000000010a0a7810 */ /* 0x008fca0007ffe0d6 */
[----:B------:R-:W-:-:S04]  /*c8c0*/  IMAD.IADD R10, R10, 0x1, -R224 ;  /* 0x000000010a0a7824 */ /* 0x000fc800078e0ae0 */
[----:B----4-:R-:W-:-:S04]  /*c8d0*/  IMAD R10, R215, -0x2, R10 ;  /* 0xfffffffed70a7824 */ /* 0x010fc800078e020a */
[----:B--2---:R-:W-:-:S05]  /*c8e0*/  IMAD.IADD R23, R23, 0x1, R10 ;  /* 0x0000000117177824 */ /* 0x004fca00078e020a */
[C---:B------:R-:W-:Y:S01]  /*c8f0*/  ISETP.GT.AND P5, PT, R23.reuse, RZ, PT ;  /* 0x000000ff1700720c */ /* 0x040fe20003fa4270 */
[----:B------:R-:W-:Y:S02]  /*c900*/  WARPGROUP.DEPBAR.LE gsb0, 0x0 ;  /* 0x00008000000079c5 */ /* 0x000fe40000010000 */
[C---:B------:R-:W-:Y:S02]  /*c910*/  ISETP.GT.AND P4, PT, R23.reuse, 0x1, PT ;  /* 0x000000011700780c */ /* 0x040fe40003f84270 */
        /* <DEDUP_REMOVED lines=70> */
[----:B------:R-:W0:Y:S02]  /*cd80*/  SHFL.BFLY PT, R11, R10, 0x2, 0x1f ;  /* 0x0c401f000a0b7f89 */ /* 0x000e2400000e0000 */
[----:B0-----:R-:W-:-:S05]  /*cd90*/  FMNMX.FTZ R10, R10, R11, !PT ;  /* 0x0000000b0a0a7209 */ /* 0x001fca0007810000 */
[----:B------:R-:W0:Y:S01]  /*cda0*/  SHFL.BFLY PT, R11, R10, 0x1, 0x1f ;  /* 0x0c201f000a0b7f89 */ /* 0x000e2200000e0000 */
[----:B------:R-:W-:Y:S01]  /*cdb0*/  VIADD R23, R23, 0x8 ;  /* 0x0000000817177836 */ /* 0x000fe20000000000 */
[----:B0-----:R-:W-:-:S04]  /*cdc0*/  FMNMX.FTZ R10, R10, R11, !PT ;  /* 0x0000000b0a0a7209 */ /* 0x001fc80007810000 */
[----:B------:R-:W-:-:S04]  /*cdd0*/  FSETP.NEU.FTZ.AND P6, PT, R10, -INF , PT ;  /* 0xff8000000a00780b */ /* 0x000fc80003fdd000 */
[----:B------:R-:W-:-:S05]  /*cde0*/  FSEL R11, R10, RZ, P6 ;  /* 0x000000ff0a0b7208 */ /* 0x000fca0003000000 */
[----:B------:R-:W-:Y:S02]  /*cdf0*/  FADD.FTZ R203, -R11, R203 ;  /* 0x000000cb0bcb7221 */ /* 0x000fe40000010100 */
[----:B------:R-:W0:Y:S01]  /*ce00*/  LDC R11, c[0x0][0xa80] ;  /* 0x0002a000ff0b7b82 */ /* 0x000e220000000800 */
[C---:B------:R-:W-:Y:S02]  /*ce10*/  ISETP.GT.AND P1, PT, R23.reuse, 0x41, PT ;  /* 0x000000411700780c */ /* 0x040fe40003f24270 */
[----:B------:R-:W-:Y:S02]  /*ce20*/  ISETP.GT.AND P5, PT, R23, RZ, PT ;  /* 0x000000ff1700720c */ /* 0x000fe40003fa4270 */
[----:B------:R-:W-:Y:S02]  /*ce30*/  LOP3.LUT R16, R16, 0xfffffdff, RZ, 0xc0, !PT ;  /* 0xfffffdff10107812 */ /* 0x000fe400078ec0ff */
[----:B------:R-:W-:-:S07]  /*ce40*/  FSEL R193, R154, -INF , P5 ;  /* 0xff8000009ac17808 */ /* 0x000fce0002800000 */
[----:B------:R-:W-:Y:S02]  /*ce50*/  @P1 LOP3.LUT R16, R16, 0x200, RZ, 0xfc, !PT ;  /* 0x0000020010101812 */ /* 0x000fe400078efcff */
[C---:B------:R-:W-:Y:S02]  /*ce60*/  ISETP.GT.AND P1, PT, R23.reuse, 0x40, PT ;  /* 0x000000401700780c */ /* 0x040fe40003f24270 */
[----:B------:R-:W-:Y:S02]  /*ce70*/  ISETP.GT.AND P0, PT, R23, 0x48, PT ;  /* 0x000000481700780c */ /* 0x000fe40003f04270 */
[----:B------:R-:W-:Y:S01]  /*ce80*/  FSEL R186, R186, -INF , P1 ;  /* 0xff800000baba7808 */ /* 0x000fe20000800000 */
[----:B0-----:R-:W-:Y:S01]  /*ce90*/  FMUL.FTZ R154, R10, R11 ;  /* 0x0000000b0a9a7220 */ /* 0x001fe20000410000 */
[----:B------:R-:W-:-:S04]  /*cea0*/  LOP3.LUT P1, RZ, R16, 0x200, RZ, 0xc0, !PT ;  /* 0x0000020010ff7812 */ /* 0x000fc8000782c0ff */
[----:B------:R-:W-:Y:S01]  /*ceb0*/  FSEL R154, R154, RZ, P6 ;  /* 0x000000ff9a9a7208 */ /* 0x000fe20003000000 */
[----:B------:R0:W-:Y:S01]  /*cec0*/  STL [R1], R16 ;  /* 0x0000001001007387 */ /* 0x0001e20000100800 */
[----:B------:R-:W-:Y:S02]  /*ced0*/  FSEL R187, R187, -INF , P1 ;  /* 0xff800000bbbb7808 */ /* 0x000fe40000800000 */
[----:B------:R-:W-:Y:S01]  /*cee0*/  FSEL R190, R190, -INF , P0 ;  /* 0xff800000bebe7808 */ /* 0x000fe20000000000 */
[-C--:B------:R-:W-:Y:S01]  /*cef0*/  FFMA.FTZ R215, R168, R11.reuse, -R154 ;  /* 0x0000000ba8d77223 */ /* 0x080fe2000001089a */
[C---:B------:R-:W-:Y:S01]  /*cf00*/  LOP3.LUT P1, RZ, R16.reuse, 0x100, RZ, 0xc0, !PT ;  /* 0x0000010010ff7812 */ /* 0x040fe2000782c0ff */
[----:B------:R-:W-:Y:S01]  /*cf10*/  FMUL.FTZ R168, R203, R11 ;  /* 0x0000000bcba87220 */ /* 0x000fe20000410000 */
[----:B------:R-:W-:Y:S02]  /*cf20*/  LOP3.LUT P0, RZ, R16, 0x80, RZ, 0xc0, !PT ;  /* 0x0000008010ff7812 */ /* 0x000fe4000780c0ff */
[----:B0-----:R1:W5:Y:S04]  /*cf30*/  LDL.LU R16, [R1+0x5c] ;  /* 0x00005c0001107983 */ /* 0x0013680000300800 */
[----:B------:R-:W2:Y:S01]  /*cf40*/  LDL R203, [R1+0x4] ;  /* 0x0000040001cb7983 */ /* 0x000ea20000100800 */
[----:B------:R-:W-:-:S02]  /*cf50*/  ISETP.GT.AND P4, PT, R23, 0x1, PT ;  /* 0x000000011700780c */ /* 0x000fc40003f84270 */
[C---:B------:R-:W-:Y:S02]  /*cf60*/  ISETP.GT.AND P3, PT, R23.reuse, 0x8, PT ;  /* 0x000000081700780c */ /* 0x040fe40003f64270 */
[----:B------:R-:W-:Y:S02]  /*cf70*/  ISETP.GT.AND P2, PT, R23, 0x9, PT ;  /* 0x000000091700780c */ /* 0x000fe40003f44270 */
[----:B------:R-:W-:Y:S02]  /*cf80*/  FSEL R155, R155, -INF , P4 ;  /* 0xff8000009b9b7808 */ /* 0x000fe40002000000 */
[----:B------:R-:W-:Y:S02]  /*cf90*/  FSEL R158, R158, -INF , P3 ;  /* 0xff8000009e9e7808 */ /* 0x000fe40001800000 */
[----:B------:R-:W-:Y:S02]  /*cfa0*/  FSEL R159, R159, -INF , P2 ;  /* 0xff8000009f9f7808 */ /* 0x000fe40001000000 */
[----:B------:R-:W-:-:S02]  /*cfb0*/  ISETP.GT.AND P5, PT, R23, 0x10, PT ;  /* 0x000000101700780c */ /* 0x000fc40003fa4270 */
[C---:B------:R-:W-:Y:S02]  /*cfc0*/  ISETP.GT.AND P4, PT, R23.reuse, 0x11, PT ;  /* 0x000000111700780c */ /* 0x040fe40003f84270 */
[C---:B------:R-:W-:Y:S02]  /*cfd0*/  ISETP.GT.AND P3, PT, R23.reuse, 0x18, PT ;  /* 0x000000181700780c */ /* 0x040fe40003f64270 */
[----:B------:R-:W-:Y:S02]  /*cfe0*/  ISETP.GT.AND P2, PT, R23, 0x19, PT ;  /* 0x000000191700780c */ /* 0x000fe40003f44270 */
[----:B------:R-:W-:Y:S02]  /*cff0*/  FSEL R162, R162, -INF , P5 ;  /* 0xff800000a2a27808 */ /* 0x000fe40002800000 */
[----:B------:R-:W-:Y:S02]  /*d000*/  FSEL R163, R163, -INF , P4 ;  /* 0xff800000a3a37808 */ /* 0x000fe40002000000 */
[----:B------:R-:W-:-:S02]  /*d010*/  FSEL R166, R166, -INF , P3 ;  /* 0xff800000a6a67808 */ /* 0x000fc40001800000 */
[----:B------:R-:W-:Y:S02]  /*d020*/  FSEL R167, R167, -INF , P2 ;  /* 0xff800000a7a77808 */ /* 0x000fe40001000000 */
[C---:B------:R-:W-:Y:S02]  /*d030*/  ISETP.GT.AND P5, PT, R23.reuse, 0x20, PT ;  /* 0x000000201700780c */ /* 0x040fe40003fa4270 */
[C---:B------:R-:W-:Y:S02]  /*d040*/  ISETP.GT.AND P4, PT, R23.reuse, 0x21, PT ;  /* 0x000000211700780c */ /* 0x040fe40003f84270 */
[C---:B------:R-:W-:Y:S02]  /*d050*/  ISETP.GT.AND P3, PT, R23.reuse, 0x28, PT ;  /* 0x000000281700780c */ /* 0x040fe40003f64270 */
[----:B------:R-:W-:Y:S01]  /*d060*/  ISETP.GT.AND P2, PT, R23, 0x29, PT ;  /* 0x000000291700780c */ /* 0x000fe20003f44270 */
[----:B------:R-:W-:Y:S01]  /*d070*/  FFMA.FTZ R152, R152, R11, -R154 ;  /* 0x0000000b98987223 */ /* 0x000fe2000001089a */
[----:B------:R-:W-:-:S02]  /*d080*/  FSEL R170, R170, -INF , P5 ;  /* 0xff800000aaaa7808 */ /* 0x000fc40002800000 */
[----:B------:R-:W-:Y:S02]  /*d090*/  FSEL R171, R171, -INF , P4 ;  /* 0xff800000abab7808 */ /* 0x000fe40002000000 */
[----:B------:R-:W-:Y:S02]  /*d0a0*/  FSEL R174, R174, -INF , P3 ;  /* 0xff800000aeae7808 */ /* 0x000fe40001800000 */
[----:B------:R-:W-:Y:S02]  /*d0b0*/  FSEL R175, R175, -INF , P2 ;  /* 0xff800000afaf7808 */ /* 0x000fe40001000000 */
[C---:B------:R-:W-:Y:S02]  /*d0c0*/  ISETP.GT.AND P5, PT, R23.reuse, 0x30, PT ;  /* 0x000000301700780c */ /* 0x040fe40003fa4270 */
[C---:B------:R-:W-:Y:S02]  /*d0d0*/  ISETP.GT.AND P4, PT, R23.reuse, 0x31, PT ;  /* 0x000000311700780c */ /* 0x040fe40003f84270 */
[----:B------:R-:W-:-:S02]  /*d0e0*/  ISETP.GT.AND P3, PT, R23, 0x38, PT ;  /* 0x000000381700780c */ /* 0x000fc40003f64270 */
[----:B------:R-:W-:Y:S01]  /*d0f0*/  ISETP.GT.AND P2, PT, R23, 0x39, PT ;  /* 0x000000391700780c */ /* 0x000fe20003f44270 */
[----:B------:R-:W-:Y:S01]  /*d100*/  FFMA.FTZ R153, R153, R11, -R154 ;  /* 0x0000000b99997223 */ /* 0x000fe2000001089a */
[----:B------:R-:W-:Y:S01]  /*d110*/  FSEL R178, R178, -INF , P5 ;  /* 0xff800000b2b27808 */ /* 0x000fe20002800000 */
[----:B------:R-:W-:Y:S01]  /*d120*/  MUFU.EX2 R152, R152 ;  /* 0x0000009800987308 */ /* 0x000fe20000000800 */
[----:B------:R-:W-:Y:S02]  /*d130*/  FSEL R179, R179, -INF , P4 ;  /* 0xff800000b3b37808 */ /* 0x000fe40002000000 */
[----:B------:R-:W-:Y:S02]  /*d140*/  FSEL R182, R182, -INF , P3 ;  /* 0xff800000b6b67808 */ /* 0x000fe40001800000 */
[----:B------:R-:W-:Y:S02]  /*d150*/  FSEL R183, R183, -INF , P2 ;  /* 0xff800000b7b77808 */ /* 0x000fe40001000000 */
[C---:B------:R-:W-:Y:S01]  /*d160*/  ISETP.GT.AND P2, PT, R23.reuse, 0x50, PT ;  /* 0x000000501700780c */ /* 0x040fe20003f44270 */
[----:B------:R-:W0:Y:S01]  /*d170*/  MUFU.EX2 R168, R168 ;  /* 0x000000a800a87308 */ /* 0x000e220000000800 */
[----:B------:R-:W-:-:S02]  /*d180*/  ISETP.GT.AND P3, PT, R23, 0x51, PT ;  /* 0x000000511700780c */ /* 0x000fc40003f64270 */
[C---:B------:R-:W-:Y:S02]  /*d190*/  ISETP.GT.AND P4, PT, R23.reuse, 0x58, PT ;  /* 0x000000581700780c */ /* 0x040fe40003f84270 */
[C---:B------:R-:W-:Y:S02]  /*d1a0*/  ISETP.GT.AND P5, PT, R23.reuse, 0x59, PT ;  /* 0x000000591700780c */ /* 0x040fe40003fa4270 */
[----:B------:R-:W-:Y:S01]  /*d1b0*/  ISETP.GT.AND P6, PT, R23, 0x49, PT ;  /* 0x000000491700780c */ /* 0x000fe20003fc4270 */
[-CC-:B------:R-:W-:Y:S01]  /*d1c0*/  FFMA.FTZ R23, R156, R11.reuse, -R154.reuse ;  /* 0x0000000b9c177223 */ /* 0x180fe2000001089a */
[----:B------:R-:W3:Y:S01]  /*d1d0*/  MUFU.EX2 R153, R153 ;  /* 0x0000009900997308 */ /* 0x000ee20000000800 */
[-CC-:B------:R-:W-:Y:S01]  /*d1e0*/  FFMA.FTZ R157, R157, R11.reuse, -R154.reuse ;  /* 0x0000000b9d9d7223 */ /* 0x180fe2000001089a */
[-CC-:B------:R-:W-:Y:S01]  /*d1f0*/  FFMA.FTZ R160, R160, R11.reuse, -R154.reuse ;  /* 0x0000000ba0a07223 */ /* 0x180fe2000001089a */
[-CC-:B------:R-:W-:Y:S01]  /*d200*/  FFMA.FTZ R161, R161, R11.reuse, -R154.reuse ;  /* 0x0000000ba1a17223 */ /* 0x180fe2000001089a */
[-CC-:B------:R-:W-:Y:S01]  /*d210*/  FFMA.FTZ R164, R164, R11.reuse, -R154.reuse ;  /* 0x0000000ba4a47223 */ /* 0x180fe2000001089a */
[----:B------:R-:W-:-:S03]  /*d220*/  FFMA.FTZ R165, R165, R11, -R154 ;  /* 0x0000000ba5a57223 */ /* 0x000fc6000001089a */
        /* <DEDUP_REMOVED lines=15> */
[----:B------:R-:W-:-:S02]  /*d320*/  FFMA.FTZ R197, R197, R11, -R154 ;  /* 0x0000000bc5c57223 */ /* 0x000fc4000001089a */
[----:B------:R-:W1:Y:S01]  /*d330*/  MUFU.EX2 R154, R157 ;  /* 0x0000009d009a7308 */ /* 0x000e620000000800 */
[----:B0-----:R-:W-:-:S04]  /*d340*/  FFMA.FTZ R3, R168, R3, R152 ;  /* 0x00000003a8037223 */ /* 0x001fc80000010098 */
[----:B---3--:R-:W-:-:S04]  /*d350*/  FADD.FTZ R3, R153, R3 ;  /* 0x0000000399037221 */ /* 0x008fc80000010000 */
[----:B----4-:R-:W-:-:S04]  /*d360*/  FADD.FTZ R3, R23, R3 ;  /* 0x0000000317037221 */ /* 0x010fc80000010000 */
[C---:B-1----:R-:W-:Y:S01]  /*d370*/  FADD.FTZ R3, R154.reuse, R3 ;  /* 0x000000039a037221 */ /* 0x042fe20000010000 */
[----:B------:R-:W-:Y:S02]  /*d380*/  F2FP.F16.F32.PACK_AB R154, R154, R23 ;  /* 0x000000179a9a723e */ /* 0x000fe400000000ff */
        /* <DEDUP_REMOVED lines=26> */
[----:B------:R-:W-:Y:S02]  /*d530*/  FSEL R199, R199, -INF , P5 ;  /* 0xff800000c7c77808 */ /* 0x000fe40002800000 */
[----:B------:R-:W-:-:S04]  /*d540*/  FMNMX.FTZ R23, R198, R23, !PT ;  /* 0x00000017c6177209 */ /* 0x000fc80007810000 */
[----:B------:R-:W-:Y:S02]  /*d550*/  FMNMX.FTZ R23, R199, R23, !PT ;  /* 0x00000017c7177209 */ /* 0x000fe40007810000 */
[----:B------:R-:W-:-:S03]  /*d560*/  F2FP.F16.F32.PACK_AB R152, R153, R152 ;  /* 0x000000989998723e */ /* 0x000fc600000000ff */
[----:B------:R-:W0:Y:S02]  /*d570*/  SHFL.BFLY PT, R153, R23, 0x2, 0x1f ;  /* 0x0c401f0017997f89 */ /* 0x000e2400000e0000 */
[----:B0-----:R-:W-:-:S05]  /*d580*/  FMNMX.FTZ R23, R23, R153, !PT ;  /* 0x0000009917177209 */ /* 0x001fca0007810000 */
[----:B------:R-:W0:Y:S02]  /*d590*/  SHFL.BFLY PT, R153, R23, 0x1, 0x1f ;  /* 0x0c201f0017997f89 */ /* 0x000e2400000e0000 */
[----:B0-----:R-:W-:-:S04]  /*d5a0*/  FMNMX.FTZ R23, R23, R153, !PT ;  /* 0x0000009917177209 */ /* 0x001fc80007810000 */
[C---:B------:R-:W-:Y:S01]  /*d5b0*/  FSETP.NEU.FTZ.AND P2, PT, R23.reuse, -INF , PT ;  /* 0xff8000001700780b */ /* 0x040fe20003f5d000 */
[----:B------:R-:W-:-:S03]  /*d5c0*/  FMUL.FTZ R172, R23, R11 ;  /* 0x0000000b17ac7220 */ /* 0x000fc60000410000 */
[----:B------:R-:W-:Y:S02]  /*d5d0*/  FSEL R153, R23, RZ, P2 ;  /* 0x000000ff17997208 */ /* 0x000fe40001000000 */
[----:B------:R-:W-:-:S03]  /*d5e0*/  FSEL R172, R172, RZ, P2 ;  /* 0x000000ffacac7208 */ /* 0x000fc60001000000 */
[----:B------:R-:W-:Y:S02]  /*d5f0*/  FADD.FTZ R153, -R153, R202 ;  /* 0x000000ca99997221 */ /* 0x000fe40000010100 */
[-CC-:B------:R-:W-:Y:S01]  /*d600*/  FFMA.FTZ R202, R155, R11.reuse, -R172.reuse ;  /* 0x0000000b9bca7223 */ /* 0x180fe200000108ac */
[-CC-:B------:R-:W-:Y:S01]  /*d610*/  FFMA.FTZ R155, R158, R11.reuse, -R172.reuse ;  /* 0x0000000b9e9b7223 */ /* 0x180fe200000108ac */
[-CC-:B------:R-:W-:Y:S01]  /*d620*/  FFMA.FTZ R193, R193, R11.reuse, -R172.reuse ;  /* 0x0000000bc1c17223 */ /* 0x180fe200000108ac */
[-C--:B------:R-:W-:Y:S01]  /*d630*/  FMUL.FTZ R153, R153, R11.reuse ;  /* 0x0000000b99997220 */ /* 0x080fe20000410000 */
[----:B--2---:R-:W-:Y:S02]  /*d640*/  IMAD R158, R2, 0xc00, R203 ;  /* 0x00000c00029e7824 */ /* 0x004fe400078e02cb */
[----:B------:R-:W0:Y:S01]  /*d650*/  S2R R203, SR_TID.X ;  /* 0x0000000000cb7919 */ /* 0x000e220000002100 */
        /* <DEDUP_REMOVED lines=21> */
[----:B------:R-:W-:Y:S08]  /*d7b0*/  MUFU.EX2 R193, R193 ;  /* 0x000000c100c17308 */ /* 0x000ff00000000800 */
[----:B------:R-:W1:Y:S01]  /*d7c0*/  MUFU.EX2 R172, R153 ;  /* 0x0000009900ac7308 */ /* 0x000e620000000800 */
[----:B------:R-:W-:-:S02]  /*d7d0*/  IMAD.MOV.U32 R159, RZ, RZ, 0x40000040 ;  /* 0x40000040ff9f7424 */ /* 0x000fc400078e00ff */
        /* <DEDUP_REMOVED lines=64> */
[----:B------:R-:W-:Y:S01]  /*dbe0*/  R2UR UR7, R159 ;  /* 0x000000009f0772ca */ /* 0x000fe200000e0000 */
[----:B------:R-:W-:Y:S01]  /*dbf0*/  @!P1 VIADD R159, R201, 0x32440 ;  /* 0x00032440c99f9836 */ /* 0x000fe20000000000 */
[----:B0-----:R-:W-:Y:S01]  /*dc00*/  SHF.R.U32.HI R168, RZ, 0x7, R203 ;  /* 0x00000007ffa87819 */ /* 0x001fe200000116cb */
[----:B-1----:R-:W-:Y:S01]  /*dc10*/  FFMA.FTZ R0, R172, R0, R193 ;  /* 0x00000000ac007223 */ /* 0x002fe200000100c1 */
        /* <DEDUP_REMOVED lines=64> */
[----:B------:R-:W-:-:S02]  /*e020*/  IADD3 R172, -R168, 0xb, RZ ;  /* 0x0000000ba8ac7810 */ /* 0x000fc40007ffe1ff */
[----:B------:R-:W-:-:S03]  /*e030*/  @!P1 PRMT R159, RZ, 0x654, R159 ;  /* 0x00000654ff9f9816 */ /* 0x000fc6000000009f */
[----:B------:R1:W-:Y:S06]  /*e040*/  BAR.ARV R172, 0x100 ;  /* 0x000400ac0000751d */ /* 0x0003ec0000002000 */
[----:B------:R0:W-:Y:S01]  /*e050*/  @!P1 SYNCS.ARRIVE.TRANS64.RED.A1T0 RZ, [R159+URZ], RZ ;  /* 0x000000ff9fff99a7 */ /* 0x0001e2000810043f */
[----:B------:R-:W2:Y:S01]  /*e060*/  MUFU.EX2 R153, R202 ;  /* 0x000000ca00997308 */ /* 0x000ea20000000800 */
[----:B0-----:R-:W-:-:S07]  /*e070*/  VIADD R159, R168, 0x8 ;  /* 0x00000008a89f7836 */ /* 0x001fce0000000000 */
[----:B------:R-:W0:Y:S01]  /*e080*/  MUFU.EX2 R155, R155 ;  /* 0x0000009b009b7308 */ /* 0x000e220000000800 */
[----:B------:R-:W-:Y:S01]  /*e090*/  R2UR UR6, R158 ;  /* 0x000000009e0672ca */ /* 0x000fe200000e0000 */
[----:B------:R-:W3:Y:S01]  /*e0a0*/  LDL R168, [R1+0x14] ;  /* 0x0000140001a87983 */ /* 0x000ee20000100800 */
[----:B------:R4:W-:Y:S06]  /*e0b0*/  BAR.SYNC.DEFER_BLOCKING R159, 0x100 ;  /* 0x0004009f0000751d */ /* 0x0009ec0000010000 */
[----:B------:R-:W1:Y:S01]  /*e0c0*/  MUFU.EX2 R157, R157 ;  /* 0x0000009d009d7308 */ /* 0x000e620000000800 */
[C---:B--2---:R-:W-:Y:S01]  /*e0d0*/  FADD.FTZ R0, R153.reuse, R0 ;  /* 0x0000000099007221 */ /* 0x044fe20000010000 */
[----:B------:R-:W-:-:S03]  /*e0e0*/  F2FP.F16.F32.PACK_AB R153, R153, R193 ;  /* 0x000000c19999723e */ /* 0x000fc600000000ff */
[----:B0-----:R-:W-:Y:S01]  /*e0f0*/  FADD.FTZ R0, R155, R0 ;  /* 0x000000009b007221 */ /* 0x001fe20000010000 */
[----:B-1----:R-:W-:-:S04]  /*e100*/  F2FP.F16.F32.PACK_AB R155, R157, R155 ;  /* 0x0000009b9d9b723e */ /* 0x002fc800000000ff */
[----:B------:R-:W-:-:S06]  /*e110*/  WARPGROUP.ARRIVE ;  /* 0x00000000000079c5 */ /* 0x000fcc0000000000 */
[----:B------:R-:W-:Y:S01]  /*e120*/  HGMMA.64x256x16.F32 R24, R152, gdesc[UR4].tnspB, R24, gsb0 ;  /* 0x43e0000498187df0 */ /* 0x000fe20008000818 */
[----:B------:R-:W0:Y:S08]  /*e130*/  MUFU.EX2 R160, R160 ;  /* 0x000000a000a07308 */ /* 0x000e300000000800 */
[----:B------:R-:W1:Y:S08]  /*e140*/  MUFU.EX2 R161, R161 ;  /* 0x000000a100a17308 */ /* 0x000e700000000800 */
[----:B------:R-:W-:Y:S08]  /*e150*/  MUFU.EX2 R165, R165 ;  /* 0x000000a500a57308 */ /* 0x000ff00000000800 */
[----:B------:R-:W-:Y:S08]  /*e160*/  MUFU.EX2 R162, R162 ;  /* 0x000000a200a27308 */ /* 0x000ff00000000800 */
[----:B------:R-:W2:Y:S08]  /*e170*/  MUFU.EX2 R163, R163 ;  /* 0x000000a300a37308 */ /* 0x000eb00000000800 */
[----:B------:R-:W-:Y:S08]  /*e180*/  MUFU.EX2 R166, R166 ;  /* 0x000000a600a67308 */ /* 0x000ff00000000800 */
[----:B------:R-:W4:Y:S01]  /*e190*/  MUFU.EX2 R167, R167 ;  /* 0x000000a700a77308 */ /* 0x000f220000000800 */
[----:B0-----:R-:W-:-:S04]  /*e1a0*/  FADD.FTZ R3, R160, R3 ;  /* 0x00000003a0037221 */ /* 0x001fc80000010000 */
[----:B-1----:R-:W-:-:S03]  /*e1b0*/  FADD.FTZ R3, R161, R3 ;  /* 0x00000003a1037221 */ /* 0x002fc60000010000 */
[----:B------:R-:W-:Y:S08]  /*e1c0*/  MUFU.EX2 R215, R215 ;  /* 0x000000d700d77308 */ /* 0x000ff00000000800 */
[----:B------:R-:W-:Y:S08]  /*e1d0*/  MUFU.EX2 R169, R169 ;  /* 0x000000a900a97308 */ /* 0x000ff00000000800 */
[----:B------:R-:W-:Y:S01]  /*e1e0*/  MUFU.EX2 R173, R173 ;  /* 0x000000ad00ad7308 */ /* 0x000fe20000000800 */
[----:B------:R-:W-:-:S07]  /*e1f0*/  WARPGROUP.DEPBAR.LE gsb0, 0x0 ;  /* 0x00008000000079c5 */ /* 0x000fce0000010000 */
[----:B------:R-:W0:Y:S01]  /*e200*/  MUFU.EX2 R154, R164 ;  /* 0x000000a4009a7308 */ /* 0x000e220000000800 */
[----:B------:R-:W-:Y:S01]  /*e210*/  VIADD R152, R158, 0x80 ;  /* 0x000000809e987836 */ /* 0x000fe20000000000 */
[----:B------:R-:W-:-:S04]  /*e220*/  MOV R153, 0x40000040 ;  /* 0x4000004000997802 */ /* 0x000fc80000000f00 */
[----:B------:R-:W-:Y:S02]  /*e230*/  R2UR UR6, R152 ;  /* 0x00000000980672ca */ /* 0x000fe400000e0000 */
[----:B------:R-:W-:Y:S02]  /*e240*/  R2UR UR7, R153 ;  /* 0x00000000990772ca */ /* 0x000fe400000e0000 */
[----:B------:R-:W-:Y:S02]  /*e250*/  F2FP.F16.F32.PACK_AB R152, R161, R160 ;  /* 0x000000a0a198723e */ /* 0x000fe400000000ff */
[----:B--2---:R-:W-:Y:S02]  /*e260*/  F2FP.F16.F32.PACK_AB R153, R163, R162 ;  /* 0x000000a2a399723e */ /* 0x004fe400000000ff */
[----:B----4-:R-:W-:Y:S01]  /*e270*/  F2FP.F16.F32.PACK_AB R155, R167, R166 ;  /* 0x000000a6a79b723e */ /* 0x010fe200000000ff */
[----:B0-----:R-:W-:Y:S01]  /*e280*/  FADD.FTZ R3, R154, R3 ;  /* 0x000000039a037221 */ /* 0x001fe20000010000 */
[----:B------:R-:W-:-:S04]  /*e290*/  F2FP.F16.F32.PACK_AB R154, R165, R154 ;  /* 0x0000009aa59a723e */ /* 0x000fc800000000ff */
[----:B------:R-:W-:-:S06]  /*e2a0*/  WARPGROUP.ARRIVE ;  /* 0x00000000000079c5 */ /* 0x000fcc0000000000 */
[----:B------:R-:W-:Y:S01]  /*e2b0*/  HGMMA.64x256x16.F32 R24, R152, gdesc[UR4].tnspB, R24, gsb0 ;  /* 0x43e0000498187df0 */ /* 0x000fe20008000818 */
[----:B------:R-:W-:Y:S01]  /*e2c0*/  MUFU.EX2 R170, R170 ;  /* 0x000000aa00aa7308 */ /* 0x000fe20000000800 */
[----:B------:R-:W-:-:S07]  /*e2d0*/  FADD.FTZ R3, R165, R3 ;  /* 0x00000003a5037221 */ /* 0x000fce0000010000 */
[----:B------:R-:W0:Y:S08]  /*e2e0*/  MUFU.EX2 R171, R171 ;  /* 0x000000ab00ab7308 */ /* 0x000e300000000800 */
[----:B------:R-:W-:Y:S08]  /*e2f0*/  MUFU.EX2 R174, R174 ;  /* 0x000000ae00ae7308 */ /* 0x000ff00000000800 */
[----:B------:R-:W1:Y:S01]  /*e300*/  MUFU.EX2 R175, R175 ;  /* 0x000000af00af7308 */ /* 0x000e620000000800 */
[----:B------:R-:W-:-:S04]  /*e310*/  FADD.FTZ R3, R215, R3 ;  /* 0x00000003d7037221 */ /* 0x000fc80000010000 */
[----:B------:R-:W-:-:S03]  /*e320*/  FADD.FTZ R3, R169, R3 ;  /* 0x00000003a9037221 */ /* 0x000fc60000010000 */
[----:B------:R-:W-:Y:S08]  /*e330*/  MUFU.EX2 R176, R176 ;  /* 0x000000b000b07308 */ /* 0x000ff00000000800 */
[----:B------:R-:W-:Y:S08]  /*e340*/  MUFU.EX2 R177, R177 ;  /* 0x000000b100b17308 */ /* 0x000ff00000000800 */
[----:B------:R-:W-:Y:S08]  /*e350*/  MUFU.EX2 R181, R181 ;  /* 0x000000b500b57308 */ /* 0x000ff00000000800 */
[----:B------:R-:W-:Y:S08]  /*e360*/  MUFU.EX2 R178, R178 ;  /* 0x000000b200b27308 */ /* 0x000ff00000000800 */
[----:B------:R-:W-:Y:S08]  /*e370*/  MUFU.EX2 R179, R179 ;  /* 0x000000b300b37308 */ /* 0x000ff00000000800 */
[----:B------:R-:W-:Y:S01]  /*e380*/  MUFU.EX2 R182, R182 ;  /* 0x000000b600b67308 */ /* 0x000fe20000000800 */
[----:B------:R-:W-:-:S07]  /*e390*/  WARPGROUP.DEPBAR.LE gsb0, 0x0 ;  /* 0x00008000000079c5 */ /* 0x000fce0000010000 */
[----:B------:R-:W2:Y:S01]  /*e3a0*/  MUFU.EX2 R154, R156 ;  /* 0x0000009c009a7308 */ /* 0x000ea20000000800 */
[----:B------:R-:W-:Y:S02]  /*e3b0*/  VIADD R152, R158, 0x100 ;  /* 0x000001009e987836 */ /* 0x000fe40000000000 */
[----:B------:R-:W-:-:S03]  /*e3c0*/  IMAD.MOV.U32 R153, RZ, RZ, 0x40000040 ;  /* 0x40000040ff997424 */ /* 0x000fc600078e00ff */
[----:B------:R-:W-:Y:S02]  /*e3d0*/  R2UR UR6, R152 ;  /* 0x00000000980672ca */ /* 0x000fe400000e0000 */
[----:B------:R-:W-:Y:S02]  /*e3e0*/  R2UR UR7, R153 ;  /* 0x00000000990772ca */ /* 0x000fe400000e0000 */
[----:B------:R-:W-:Y:S02]  /*e3f0*/  F2FP.F16.F32.PACK_AB R152, R169, R215 ;  /* 0x000000d7a998723e */ /* 0x000fe400000000ff */
[----:B0-----:R-:W-:Y:S02]  /*e400*/  F2FP.F16.F32.PACK_AB R153, R171, R170 ;  /* 0x000000aaab99723e */ /* 0x001fe400000000ff */
[----:B-1----:R-:W-:Y:S01]  /*e410*/  F2FP.F16.F32.PACK_AB R155, R175, R174 ;  /* 0x000000aeaf9b723e */ /* 0x002fe200000000ff */
[----:B--2---:R-:W-:Y:S01]  /*e420*/  FADD.FTZ R3, R154, R3 ;  /* 0x000000039a037221 */ /* 0x004fe20000010000 */
[----:B------:R-:W-:-:S04]  /*e430*/  F2FP.F16.F32.PACK_AB R154, R173, R154 ;  /* 0x0000009aad9a723e */ /* 0x000fc800000000ff */
[----:B------:R-:W-:-:S06]  /*e440*/  WARPGROUP.ARRIVE ;  /* 0x00000000000079c5 */ /* 0x000fcc0000000000 */
[----:B------:R-:W-:Y:S01]  /*e450*/  HGMMA.64x256x16.F32 R24, R152, gdesc[UR4].tnspB, R24, gsb0 ;  /* 0x43e0000498187df0 */ /* 0x000fe20008000818 */
[----:B------:R-:W0:Y:S01]  /*e460*/  MUFU.EX2 R183, R183 ;  /* 0x000000b700b77308 */ /* 0x000e220000000800 */
[----:B------:R-:W-:-:S04]  /*e470*/  FADD.FTZ R3, R173, R3 ;  /* 0x00000003ad037221 */ /* 0x000fc80000010000 */
[----:B------:R-:W-:-:S04]  /*e480*/  FADD.FTZ R3, R176, R3 ;  /* 0x00000003b0037221 */ /* 0x000fc80000010000 */
[----:B------:R-:W-:Y:S01]  /*e490*/  FADD.FTZ R3, R177, R3 ;  /* 0x00000003b1037221 */ /* 0x000fe20000010000 */
[----:B------:R-:W-:Y:S08]  /*e4a0*/  MUFU.EX2 R184, R184 ;  /* 0x000000b800b87308 */ /* 0x000ff00000000800 */
[----:B------:R-:W-:Y:S08]  /*e4b0*/  MUFU.EX2 R185, R185 ;  /* 0x000000b900b97308 */ /* 0x000ff00000000800 */
[----:B------:R-:W-:Y:S08]  /*e4c0*/  MUFU.EX2 R189, R189 ;  /* 0x000000bd00bd7308 */ /* 0x000ff00000000800 */
[----:B------:R-:W-:Y:S08]  /*e4d0*/  MUFU.EX2 R186, R186 ;  /* 0x000000ba00ba7308 */ /* 0x000ff00000000800 */
[----:B------:R-:W-:Y:S08]  /*e4e0*/  MUFU.EX2 R187, R187 ;  /* 0x000000bb00bb7308 */ /* 0x000ff00000000800 */
[----:B------:R-:W-:Y:S08]  /*e4f0*/  MUFU.EX2 R190, R190 ;  /* 0x000000be00be7308 */ /* 0x000ff00000000800 */
[----:B------:R-:W-:Y:S01]  /*e500*/  MUFU.EX2 R191, R191 ;  /* 0x000000bf00bf7308 */ /* 0x000fe20000000800 */
[----:B------:R-:W-:-:S07]  /*e510*/  WARPGROUP.DEPBAR.LE gsb0, 0x0 ;  /* 0x00008000000079c5 */ /* 0x000fce0000010000 */
[----:B------:R-:W1:Y:S01]  /*e520*/  MUFU.EX2 R154, R180 ;  /* 0x000000b4009a7308 */ /* 0x000e620000000800 */
[----:B------:R-:W-:Y:S02]  /*e530*/  VIADD R152, R158, 0x180 ;  /* 0x000001809e987836 */ /* 0x000fe40000000000 */
[----:B------:R-:W-:-:S03]  /*e540*/  IMAD.MOV.U32 R153, RZ, RZ, 0x40000040 ;  /* 0x40000040ff997424 */ /* 0x000fc600078e00ff */
[----:B------:R-:W-:Y:S02]  /*e550*/  R2UR UR6, R152 ;  /* 0x00000000980672ca */ /* 0x000fe400000e0000 */
[----:B------:R-:W-:Y:S02]  /*e560*/  R2UR UR7, R153 ;  /* 0x00000000990772ca */ /* 0x000fe400000e0000 */
[----:B------:R-:W-:Y:S02]  /*e570*/  F2FP.F16.F32.PACK_AB R152, R177, R176 ;  /* 0x000000b0b198723e */ /* 0x000fe400000000ff */
[----:B------:R-:W-:Y:S02]  /*e580*/  F2FP.F16.F32.PACK_AB R153, R179, R178 ;  /* 0x000000b2b399723e */ /* 0x000fe400000000ff */
[----:B0-----:R-:W-:Y:S01]  /*e590*/  F2FP.F16.F32.PACK_AB R155, R183, R182 ;  /* 0x000000b6b79b723e */ /* 0x001fe200000000ff */
[----:B-1----:R-:W-:Y:S01]  /*e5a0*/  FADD.FTZ R3, R154, R3 ;  /* 0x000000039a037221 */ /* 0x002fe20000010000 */
[----:B------:R-:W-:-:S04]  /*e5b0*/  F2FP.F16.F32.PACK_AB R154, R181, R154 ;  /* 0x0000009ab59a723e */ /* 0x000fc800000000ff */
[----:B------:R-:W-:-:S06]  /*e5c0*/  WARPGROUP.ARRIVE ;  /* 0x00000000000079c5 */ /* 0x000fcc0000000000 */
[----:B------:R-:W-:Y:S01]  /*e5d0*/  HGMMA.64x256x16.F32 R24, R152, gdesc[UR4].tnspB, R24, gsb0 ;  /* 0x43e0000498187df0 */ /* 0x000fe20008000818 */
        /* <DEDUP_REMOVED lines=8> */
[----:B------:R-:W-:Y:S01]  /*e660*/  MUFU.EX2 R199, R199 ;  /* 0x000000c700c77308 */ /* 0x000fe20000000800 */
[----:B------:R-:W-:Y:S01]  /*e670*/  IMAD.MOV.U32 R159, RZ, RZ, 0x40000040 ;  /* 0x40000040ff9f7424 */ /* 0x000fe200078e00ff */
[----:B------:R-:W-:-:S06]  /*e680*/  WARPGROUP.DEPBAR.LE gsb0, 0x0 ;  /* 0x00008000000079c5 */ /* 0x000fcc0000010000 */
[----:B------:R-:W0:Y:S01]  /*e690*/  MUFU.EX2 R154, R188 ;  /* 0x000000bc009a7308 */ /* 0x000e220000000800 */
[----:B------:R-:W-:Y:S02]  /*e6a0*/  VIADD R152, R158, 0x200 ;  /* 0x000002009e987836 */ /* 0x000fe40000000000 */
[----:B------:R-:W-:-:S03]  /*e6b0*/  IMAD.MOV.U32 R153, RZ, RZ, 0x40000040 ;  /* 0x40000040ff997424 */ /* 0x000fc600078e00ff */
[----:B------:R-:W-:Y:S02]  /*e6c0*/  R2UR UR6, R152 ;  /* 0x00000000980672ca */ /* 0x000fe400000e0000 */
[----:B------:R-:W-:Y:S02]  /*e6d0*/  R2UR UR7, R153 ;  /* 0x00000000990772ca */ /* 0x000fe400000e0000 */
[----:B------:R-:W-:Y:S02]  /*e6e0*/  F2FP.F16.F32.PACK_AB R152, R185, R184 ;  /* 0x000000b8b998723e */ /* 0x000fe400000000ff */
[----:B------:R-:W-:Y:S02]  /*e6f0*/  F2FP.F16.F32.PACK_AB R153, R187, R186 ;  /* 0x000000babb99723e */ /* 0x000fe400000000ff */
[----:B------:R-:W-:Y:S01]  /*e700*/  F2FP.F16.F32.PACK_AB R155, R191, R190 ;  /* 0x000000bebf9b723e */ /* 0x000fe200000000ff */
[----:B0-----:R-:W-:Y:S01]  /*e710*/  FADD.FTZ R3, R154, R3 ;  /* 0x000000039a037221 */ /* 0x001fe20000010000 */
[----:B------:R-:W-:-:S04]  /*e720*/  F2FP.F16.F32.PACK_AB R154, R189, R154 ;  /* 0x0000009abd9a723e */ /* 0x000fc800000000ff */
[----:B------:R-:W-:-:S06]  /*e730*/  WARPGROUP.ARRIVE ;  /* 0x00000000000079c5 */ /* 0x000fcc0000000000 */
[----:B------:R-:W-:Y:S01]  /*e740*/  HGMMA.64x256x16.F32 R24, R152, gdesc[UR4].tnspB, R24, gsb0 ;  /* 0x43e0000498187df0 */ /* 0x000fe20008000818 */
[----:B------:R-:W-:Y:S01]  /*e750*/  FADD.FTZ R3, R189, R3 ;  /* 0x00000003bd037221 */ /* 0x000fe20000010000 */
[----:B------:R-:W-:Y:S01]  /*e760*/  VIADD R158, R158, 0x280 ;  /* 0x000002809e9e7836 */ /* 0x000fe20000000000 */
[----:B------:R-:W-:-:S04]  /*e770*/  R2UR UR7, R159 ;  /* 0x000000009f0772ca */ /* 0x000fc800000e0000 */
[----:B------:R-:W-:Y:S01]  /*e780*/  R2UR UR6, R158 ;  /* 0x000000009e0672ca */ /* 0x000fe200000e0000 */
[----:B------:R-:W-:-:S04]  /*e790*/  FADD.FTZ R0, R157, R0 ;  /* 0x000000009d007221 */ /* 0x000fc80000010000 */
        /* <DEDUP_REMOVED lines=14> */
[----:B------:R-:W-:Y:S01]  /*e880*/  FADD.FTZ R190, R190, R187 ;  /* 0x000000bbbebe7221 */ /* 0x000fe20000010000 */
[----:B---3--:R-:W-:-:S03]  /*e890*/  ISETP.GT.AND P2, PT, R200, R168, PT ;  /* 0x000000a8c800720c */ /* 0x008fc60003f44270 */
[----:B------:R-:W-:Y:S01]  /*e8a0*/  FADD.FTZ R191, R191, R190 ;  /* 0x000000bebfbf7221 */ /* 0x000fe20000010000 */
[----:B------:R-:W-:Y:S01]  /*e8b0*/  @!P1 IADD3 R201, R201, 0x32460, RZ ;  /* 0x00032460c9c99810 */ /* 0x000fe20007ffe0ff */
[----:B------:R-:W-:Y:S02]  /*e8c0*/  WARPGROUP.DEPBAR.LE gsb0, 0x0 ;  /* 0x00008000000079c5 */ /* 0x000fe40000010000 */
[----:B------:R-:W0:Y:S08]  /*e8d0*/  MUFU.EX2 R152, R192 ;  /* 0x000000c000987308 */ /* 0x000e300000000800 */
[----:B------:R-:W1:Y:S01]  /*e8e0*/  MUFU.EX2 R154, R196 ;  /* 0x000000c4009a7308 */ /* 0x000e620000000800 */
[----:B0-----:R-:W-:-:S04]  /*e8f0*/  FADD.FTZ R3, R152, R3 ;  /* 0x0000000398037221 */ /* 0x001fc80000010000 */
[C---:B------:R-:W-:Y:S01]  /*e900*/  FADD.FTZ R3, R214.reuse, R3 ;  /* 0x00000003d6037221 */ /* 0x040fe20000010000 */
[----:B------:R-:W-:Y:S02]  /*e910*/  F2FP.F16.F32.PACK_AB R152, R214, R152 ;  /* 0x00000098d698723e */ /* 0x000fe400000000ff */
[----:B------:R-:W-:Y:S01]  /*e920*/  F2FP.F16.F32.PACK_AB R153, R195, R194 ;  /* 0x000000c2c399723e */ /* 0x000fe200000000ff */
[----:B-1----:R-:W-:Y:S01]  /*e930*/  FADD.FTZ R3, R154, R3 ;  /* 0x000000039a037221 */ /* 0x002fe20000010000 */
[----:B------:R-:W-:Y:S02]  /*e940*/  F2FP.F16.F32.PACK_AB R154, R197, R154 ;  /* 0x0000009ac59a723e */ /* 0x000fe400000000ff */
[----:B------:R-:W-:-:S04]  /*e950*/  F2FP.F16.F32.PACK_AB R155, R199, R198 ;  /* 0x000000c6c79b723e */ /* 0x000fc800000000ff */
[----:B------:R-:W-:-:S06]  /*e960*/  WARPGROUP.ARRIVE ;  /* 0x00000000000079c5 */ /* 0x000fcc0000000000 */
[----:B------:R-:W-:Y:S01]  /*e970*/  HGMMA.64x256x16.F32 R24, R152, gdesc[UR4].tnspB, R24, gsb0 ;  /* 0x43e0000498187df0 */ /* 0x000fe20008000818 */
[----:B------:R-:W-:Y:S01]  /*e980*/  FADD.FTZ R194, R194, R191 ;  /* 0x000000bfc2c27221 */ /* 0x000fe20000010000 */
[----:B------:R-:W-:-:S03]  /*e990*/  @!P1 PRMT R201, RZ, 0x654, R201 ;  /* 0x00000654ffc99816 */ /* 0x000fc600000000c9 */
[----:B------:R-:W-:-:S04]  /*e9a0*/  FADD.FTZ R195, R195, R194 ;  /* 0x000000c2c3c37221 */ /* 0x000fc80000010000 */
[----:B------:R-:W-:Y:S01]  /*e9b0*/  FADD.FTZ R0, R198, R195 ;  /* 0x000000c3c6007221 */ /* 0x000fe20000010000 */
[----:B------:R-:W-:Y:S01]  /*e9c0*/  FADD.FTZ R3, R197, R3 ;  /* 0x00000003c5037221 */ /* 0x000fe20000010000 */
[----:B------:R-:W-:Y:S02]  /*e9d0*/  VIADD R200, R200, 0xffffffff ;  /* 0xffffffffc8c87836 */ /* 0x000fe40000000000 */
[----:B------:R-:W-:Y:S01]  /*e9e0*/  FADD.FTZ R0, R199, R0 ;  /* 0x00000000c7007221 */ /* 0x000fe20000010000 */
[----:B------:R-:W-:Y:S02]  /*e9f0*/  IMAD.MOV.U32 R202, RZ, RZ, R23 ;  /* 0x000000ffffca7224 */ /* 0x000fe400078e0017 */
[----:B------:R-:W-:Y:S01]  /*ea00*/  IMAD.MOV.U32 R203, RZ, RZ, R10 ;  /* 0x000000ffffcb7224 */ /* 0x000fe200078e000a */
[----:B------:R-:W-:Y:S02]  /*ea10*/  WARPGROUP.DEPBAR.LE gsb0, 0x0 ;  /* 0x00008000000079c5 */ /* 0x000fe40000010000 */
[----:B------:R1:W-:Y:S01]  /*ea20*/  @!P1 SYNCS.ARRIVE.TRANS64.RED.A1T0 RZ, [R201+URZ], RZ ;  /* 0x000000ffc9ff99a7 */ /* 0x0003e2000810043f */
[----:B------:R-:W-:Y:S05]  /*ea30*/  @P2 BRA `(.L_x_4460) ;  /* 0xffffffd0002c2947 */ /* 0x000fea000383ffff */
[----:B------:R-:W-:-:S07]  /*ea40*/  IMAD.MOV.U32 R214, RZ, RZ, R200 ;  /* 0x000000ffffd67224 */ /* 0x000fce00078e00c8 */
.L_x_4450:
[----:B------:R-:W-:-:S13]  /*ea50*/  ISETP.GE.AND P2, PT, R214, RZ, PT ;  /* 0x000000ffd600720c */ /* 0x000fda0003f46270 */
[----:B------:R-:W-:Y:S05]  /*ea60*/  @!P2 BRA `(.L_x_4461) ;  /* 0x0000002400e4a947 */ /* 0x000fea0003800000 */
[----:B-1----:R-:W-:Y:S02]  /*ea70*/  IMAD.MOV.U32 R201, RZ, RZ, R23 ;  /* 0x000000ffffc97224 */ /* 0x002fe400078e0017 */
[----:B------:R-:W-:-:S07]  /*ea80*/  IMAD.MOV.U32 R202, RZ, RZ, R10 ;  /* 0x000000ffffca7224 */ /* 0x000fce00078e000a */
.L_x_4471:
        /* <DEDUP_REMOVED lines=8> */
.L_x_4462:
[----:B------:R-:W-:Y:S01]  /*eb10*/  IMAD R215, R2, 0x8, R17 ;  /* 0x0000000802d77824 */ /* 0x000fe200078e0211 */
[----:B------:R-:W-:-:S04]  /*eb20*/  SHF.L.U32 R10, R19, 0x1f, RZ ;  /* 0x0000001f130a7819 */ /* 0x000fc800000006ff */
[----:B------:R1:W2:Y:S01]  /*eb30*/  SYNCS.PHASECHK.TRANS64.TRYWAIT P2, [R215+URZ+0x32430], R10 ;  /* 0x0324300ad70075a7 */ /* 0x0002a2000804017f */
[----:B------:R-:W-:Y:S05]  /*eb40*/  @!P0 BRA `(.L_x_4463) ;  /* 0x0000000000048947 */ /* 0x000fea0003800000 */
[----:B------:R-:W-:Y:S01]  /*eb50*/  BPT.TRAP 0x1 ;  /* 0x000000040000795c */ /* 0x000fe20000300000 */
.L_x_4463:
[----:B------:R-:W3:Y:S01]  /*eb60*/  LDL R11, [R1+0x8] ;  /* 0x00000800010b7983 */ /* 0x000ee20000100800 */
[----:B------:R-:W-:Y:S01]  /*eb70*/  MOV R157, 0x40000040 ;  /* 0x40000040009d7802 */ /* 0x000fe20000000f00 */
[----:B---3--:R-:W-:Y:S01]  /*eb80*/  IMAD R156, R2, 0x300, R11 ;  /* 0x00000300029c7824 */ /* 0x008fe200078e020b */
[----:B--2---:R-:W-:Y:S06]  /*eb90*/  @P2 BRA `(.L_x_4464) ;  /* 0x0000000000082947 */ /* 0x004fec0003800000 */
[----:B------:R-:W2:Y:S02]  /*eba0*/  SYNCS.PHASECHK.TRANS64.TRYWAIT P2, [R215+URZ+0x32430], R10 ;  /* 0x0324300ad70075a7 */ /* 0x000ea4000804017f */
[----:B--2---:R-:W-:Y:S05]  /*ebb0*/  @!P2 BRA `(.L_x_4465) ;  /* 0x000000c400bca947 */ /* 0x004fea0003800000 */
.L_x_4464:
[----:B------:R-:W-:Y:S05]  /*ebc0*/  WARPSYNC.ALL ;  /* 0x0000000000007948 */ /* 0x000fea0003800000 */
[C---:B------:R-:W-:Y:S01]  /*ebd0*/  R2UR UR6, R156.reuse ;  /* 0x000000009c0672ca */ /* 0x040fe200000e0000 */
[C---:B0-----:R-:W-:Y:S01]  /*ebe0*/  VIADD R154, R156.reuse, 0x2 ;  /* 0x000000029c9a7836 */ /* 0x041fe20000000000 */
[----:B------:R-:W-:Y:S01]  /*ebf0*/  R2UR UR7, R157 ;  /* 0x000000009d0772ca */ /* 0x000fe200000e0000 */
[----:B------:R-:W-:Y:S01]  /*ec00*/  VIADD R152, R156, 0x4 ;  /* 0x000000049c987836 */ /* 0x000fe20000000000 */
[----:B------:R-:W-:Y:S01]  /*ec10*/  R2UR UR4, R216 ;  /* 0x00000000d80472ca */ /* 0x000fe200000e0000 */
[----:B------:R-:W-:Y:S01]  /*ec20*/  VIADD R156, R156, 0x6 ;  /* 0x000000069c9c7836 */ /* 0x000fe20000000000 */
[----:B------:R-:W-:Y:S01]  /*ec30*/  R2UR UR5, R217 ;  /* 0x00000000d90572ca */ /* 0x000fe200000e0000 */
[----:B------:R-:W-:Y:S01]  /*ec40*/  IMAD.MOV.U32 R155, RZ, RZ, 0x40000040 ;  /* 0x40000040ff9b7424 */ /* 0x000fe200078e00ff */
[----:B------:R-:W-:Y:S01]  /*ec50*/  R2UR UR10, R154 ;  /* 0x000000009a0a72ca */ /* 0x000fe200000e0000 */
[----:B------:R-:W-:Y:S01]  /*ec60*/  IMAD.MOV.U32 R153, RZ, RZ, 0x40000040 ;  /* 0x40000040ff997424 */ /* 0x000fe200078e00ff */
[----:B------:R-:W-:Y:S01]  /*ec70*/  R2UR UR14, R152 ;  /* 0x00000000980e72ca */ /* 0x000fe200000e0000 */
[----:B------:R-:W-:Y:S01]  /*ec80*/  IMAD.MOV.U32 R157, RZ, RZ, 0x40000040 ;  /* 0x40000040ff9d7424 */ /* 0x000fe200078e00ff */
[----:B------:R-:W-:-:S02]  /*ec90*/  R2UR UR11, R155 ;  /* 0x000000009b0b72ca */ /* 0x000fc400000e0000 */
[----:B------:R-:W-:Y:S02]  /*eca0*/  R2UR UR15, R153 ;  /* 0x00000000990f72ca */ /* 0x000fe400000e0000 */
[----:B------:R-:W-:Y:S02]  /*ecb0*/  R2UR UR18, R156 ;  /* 0x000000009c1272ca */ /* 0x000fe400000e0000 */
[----:B------:R-:W-:Y:S02]  /*ecc0*/  R2UR UR19, R157 ;  /* 0x000000009d1372ca */ /* 0x000fe400000e0000 */
[----:B------:R-:W-:Y:S01]  /*ecd0*/  WARPGROUP.ARRIVE ;  /* 0x00000000000079c5 */ /* 0x000fe20000000000 */
[----:B------:R-:W-:Y:S02]  /*ece0*/  R2UR UR8, R236 ;  /* 0x00000000ec0872ca */ /* 0x000fe400000e0000 */
[----:B------:R-:W-:Y:S02]  /*ecf0*/  R2UR UR9, R237 ;  /* 0x00000000ed0972ca */ /* 0x000fe400000e0000 */
[----:B------:R-:W-:Y:S01]  /*ed00*/  R2UR UR12, R234 ;  /* 0x00000000ea0c72ca */ /* 0x000fe200000e0000 */
[----:B------:R-:W-:Y:S01]  /*ed10*/  HGMMA.64x96x16.F32 R152, gdesc[UR4], RZ, !UPT, gsb0 ;  /* 0x01600000049879f0 */ /* 0x000fe2000c0008ff */
        /* <DEDUP_REMOVED lines=15> */
.L_x_4466:
[----:B------:R0:W3:Y:S01]  /*ee10*/  SYNCS.PHASECHK.TRANS64.TRYWAIT P2, [R215+URZ+0x32450], R10 ;  /* 0x0324500ad70075a7 */ /* 0x0000e2000804017f */
[----:B------:R-:W-:Y:S05]  /*ee20*/  @!P0 BRA `(.L_x_4467) ;  /* 0x0000000000048947 */ /* 0x000fea0003800000 */
[----:B------:R-:W-:Y:S01]  /*ee30*/  BPT.TRAP 0x1 ;  /* 0x000000040000795c */ /* 0x000fe20000300000 */
.L_x_4467:
[----:B------:R-:W-:Y:S04]  /*ee40*/  BSSY B0, `(.L_x_4468) ;  /* 0x0000004000007945 */ /* 0x000fe80003800000 */
[----:B---3--:R-:W-:Y:S05]  /*ee50*/  @P2 BRA `(.L_x_4469) ;  /* 0x0000000000082947 */ /* 0x008fea0003800000 */
[----:B------:R-:W3:Y:S02]  /*ee60*/  SYNCS.PHASECHK.TRANS64.TRYWAIT P2, [R215+URZ+0x32450], R10 ;  /* 0x0324500ad70075a7 */ /* 0x000ee4000804017f */
[----:B---3--:R-:W-:Y:S05]  /*ee70*/  @!P2 BRA `(.L_x_4470) ;  /* 0x000000c40020a947 */ /* 0x008fea0003800000 */
.L_x_4469:
[----:B------:R-:W-:Y:S05]  /*ee80*/  BSYNC B0 ;  /* 0x0000000000007941 */ /* 0x000fea0003800000 */
.L_x_4468:
[----:B------:R-:W-:Y:S05]  /*ee90*/  WARPSYNC.ALL ;  /* 0x0000000000007948 */ /* 0x000fea0003800000 */
[----:B------:R-:W0:Y:S01]  /*eea0*/  LDL R23, [R1+0xc] ;  /* 0x00000c0001177983 */ /* 0x000e220000100800 */
[----:B------:R-:W-:Y:S01]  /*eeb0*/  IMAD.MOV.U32 R11, RZ, RZ, 0x40000040 ;  /* 0x40000040ff0b7424 */ /* 0x000fe200078e00ff */
[----:B------:R-:W-:Y:S01]  /*eec0*/  R2UR UR4, R4 ;  /* 0x00000000040472ca */ /* 0x000fe200000e0000 */
[----:B------:R-:W-:Y:S01]  /*eed0*/  WARPGROUP.ARRIVE ;  /* 0x00000000000079c5 */ /* 0x000fe20000000000 */
[----:B------:R-:W-:Y:S02]  /*eee0*/  R2UR UR5, R5 ;  /* 0x00000000050572ca */ /* 0x000fe400000e0000 */
[----:B------:R-:W-:-:S02]  /*eef0*/  R2UR UR7, R11 ;  /* 0x000000000b0772ca */ /* 0x000fc400000e0000 */
[----:B------:R-:W-:Y:S01]  /*ef00*/  MOV R225, 0x40000040 ;  /* 0x4000004000e17802 */ /* 0x000fe20000000f00 */
[----:B0123--:R-:W-:-:S04]  /*ef10*/  IMAD R10, R2, 0xc00, R23 ;  /* 0x00000c00020a7824 */ /* 0x00ffc800078e0217 */
[C---:B------:R-:W-:Y:S01]  /*ef20*/  VIADD R224, R10.reuse, 0x2 ;  /* 0x000000020ae07836 */ /* 0x040fe20000000000 */
[----:B------:R-:W-:-:S13]  /*ef30*/  R2UR UR6, R10 ;  /* 0x000000000a0672ca */ /* 0x000fda00000e0000 */
[----:B------:R-:W-:Y:S01]  /*ef40*/  HGMMA.64x96x16.F32 R152, gdesc[UR4], R152, gsb0 ;  /* 0x01600000049879f0 */ /* 0x000fe20008000898 */
[----:B------:R-:W-:Y:S01]  /*ef50*/  R2UR UR6, R224 ;  /* 0x00000000e00672ca */ /* 0x000fe200000e0000 */
[----:B------:R-:W-:Y:S01]  /*ef60*/  VIADD R224, R10, 0x4 ;  /* 0x000000040ae07836 */ /* 0x000fe20000000000 */
[----:B------:R-:W-:Y:S01]  /*ef70*/  R2UR UR7, R225 ;  /* 0x00000000e10772ca */ /* 0x000fe200000e0000 */
[----:B------:R-:W-:Y:S01]  /*ef80*/  IMAD.MOV.U32 R225, RZ, RZ, 0x40000040 ;  /* 0x40000040ffe17424 */ /* 0x000fe200078e00ff */
[----:B------:R-:W-:Y:S02]  /*ef90*/  R2UR UR4, R230 ;  /* 0x00000000e60472ca */ /* 0x000fe400000e0000 */
[----:B------:R-:W-:Y:S01]  /*efa0*/  R2UR UR5, R231 ;  /* 0x00000000e70572ca */ /* 0x000fe200000e0000 */
[----:B------:R-:W-:Y:S02]  /*efb0*/  WARPGROUP.DEPBAR.LE gsb0, 0x0 ;  /* 0x00008000000079c5 */ /* 0x000fe40000010000 */
[----:B------:R-:W-:-:S10]  /*efc0*/  WARPGROUP.ARRIVE ;  /* 0x00000000000079c5 */ /* 0x000fd40000000000 */
        /* <DEDUP_REMOVED lines=28> */
[----:B------:R-:W-:Y:S02]  /*f190*/  R2UR UR6, R224 ;  /* 0x00000000e00672ca */ /* 0x000fe400000e0000 */
[----:B------:R-:W-:Y:S01]  /*f1a0*/  R2UR UR7, R225 ;  /* 0x00000000e10772ca */ /* 0x000fe200000e0000 */
[----:B------:R-:W-:Y:S01]  /*f1b0*/  IMAD.MOV.U32 R225, RZ, RZ, 0x40000040 ;  /* 0x40000040ffe17424 */ /* 0x000fe200078e00ff */
[----:B------:R-:W-:Y:S02]  /*f1c0*/  R2UR UR4, R220 ;  /* 0x00000000dc0472ca */ /* 0x000fe400000e0000 */
[----:B------:R-:W-:Y:S02]  /*f1d0*/  R2UR UR5, R221 ;  /* 0x00000000dd0572ca */ /* 0x000fe400000e0000 */
[----:B------:R-:W-:Y:S01]  /*f1e0*/  IADD3 R224, R10, 0x304, RZ ;  /* 0x000003040ae07810 */ /* 0x000fe20007ffe0ff */
[----:B------:R-:W-:-:S02]  /*f1f0*/  WARPGROUP.DEPBAR.LE gsb0, 0x0 ;  /* 0x00008000000079c5 */ /* 0x000fc40000010000 */
[----:B------:R-:W-:-:S08]  /*f200*/  WARPGROUP.ARRIVE ;  /* 0x00000000000079c5 */ /* 0x000fd00000000000 */
        /* <DEDUP_REMOVED lines=30> */
[----:B------:R-:W-:Y:S02]  /*f3f0*/  R2UR UR7, R225 ;  /* 0x00000000e10772ca */ /* 0x000fe400000e0000 */
[----:B------:R-:W-:Y:S02]  /*f400*/  R2UR UR4, R206 ;  /* 0x00000000ce0472ca */ /* 0x000fe400000e0000 */
[----:B------:R-:W-:Y:S02]  /*f410*/  R2UR UR5, R207 ;  /* 0x00000000cf0572ca */ /* 0x000fe400000e0000 */
[----:B------:R-:W-:Y:S01]  /*f420*/  MOV R225, 0x40000040 ;  /* 0x4000004000e17802 */ /* 0x000fe20000000f00 */
        /* <DEDUP_REMOVED lines=40> */
[----:B------:R-:W-:Y:S02]  /*f6b0*/  R2UR UR7, R225 ;  /* 0x00000000e10772ca */ /* 0x000fe400000e0000 */
[----:B------:R-:W-:Y:S01]  /*f6c0*/  R2UR UR4, R8 ;  /* 0x00000000080472ca */ /* 0x000fe200000e0000 */
[----:B------:R-:W-:Y:S01]  /*f6d0*/  IMAD.MOV.U32 R11, RZ, RZ, 0x40000040 ;  /* 0x40000040ff0b7424 */ /* 0x000fe200078e00ff */
[----:B------:R-:W-:Y:S01]  /*f6e0*/  R2UR UR5, R9 ;  /* 0x00000000090572ca */ /* 0x000fe200000e0000 */
[----:B------:R-:W2:Y:S01]  /*f6f0*/  LDL R225, [R1+0x4] ;  /* 0x0000040001e17983 */ /* 0x000ea20000100800 */
        /* <DEDUP_REMOVED lines=37> */
[----:B0-----:R-:W-:-:S05]  /*f950*/  FMNMX.FTZ R10, R10, R11, !PT ;  /* 0x0000000b0a0a7209 */ /* 0x001fca0007810000 */
[----:B------:R-:W0:Y:S02]  /*f960*/  SHFL.BFLY PT, R11, R10, 0x1, 0x1f ;  /* 0x0c201f000a0b7f89 */ /* 0x000e2400000e0000 */
[----:B0-----:R-:W-:Y:S02]  /*f970*/  FMNMX.FTZ R10, R10, R11, !PT ;  /* 0x0000000b0a0a7209 */ /* 0x001fe40007810000 */
[----:B------:R-:W0:Y:S03]  /*f980*/  LDC R11, c[0x0][0xa80] ;  /* 0x0002a000ff0b7b82 */ /* 0x000e260000000800 */
[C---:B------:R-:W-:Y:S01]  /*f990*/  FADD.FTZ R202, -R10.reuse, R202 ;  /* 0x000000ca0aca7221 */ /* 0x040fe20000010100 */
[----:B0-----:R-:W-:-:S04]  /*f9a0*/  FMUL.FTZ R200, R10, R11 ;  /* 0x0000000b0ac87220 */ /* 0x001fc80000410000 */
[-CC-:B------:R-:W-:Y:S01]  /*f9b0*/  FFMA.FTZ R23, R156, R11.reuse, -R200.reuse ;  /* 0x0000000b9c177223 */ /* 0x180fe200000108c8 */
[-CC-:B------:R-:W-:Y:S01]  /*f9c0*/  FFMA.FTZ R156, R172, R11.reuse, -R200.reuse ;  /* 0x0000000bac9c7223 */ /* 0x180fe200000108c8 */
[-CC-:B------:R-:W-:Y:S01]  /*f9d0*/  FFMA.FTZ R152, R152, R11.reuse, -R200.reuse ;  /* 0x0000000b98987223 */ /* 0x180fe200000108c8 */
[-C--:B------:R-:W-:Y:S01]  /*f9e0*/  FMUL.FTZ R172, R202, R11.reuse ;  /* 0x0000000bcaac7220 */ /* 0x080fe20000410000 */
[-CC-:B------:R-:W-:Y:S01]  /*f9f0*/  FFMA.FTZ R153, R153, R11.reuse, -R200.reuse ;  /* 0x0000000b99997223 */ /* 0x180fe200000108c8 */
[----:B------:R-:W-:-:S03]  /*fa00*/  FFMA.FTZ R157, R157, R11, -R200 ;  /* 0x0000000b9d9d7223 */ /* 0x000fc600000108c8 */
[----:B------:R-:W-:Y:S08]  /*fa10*/  MUFU.EX2 R152, R152 ;  /* 0x0000009800987308 */ /* 0x000ff00000000800 */
[----:B------:R-:W0:Y:S08]  /*fa20*/  MUFU.EX2 R172, R172 ;  /* 0x000000ac00ac7308 */ /* 0x000e300000000800 */
[----:B------:R-:W1:Y:S08]  /*fa30*/  MUFU.EX2 R153, R153 ;  /* 0x0000009900997308 */ /* 0x000e700000000800 */
[----:B------:R-:W3:Y:S08]  /*fa40*/  MUFU.EX2 R23, R23 ;  /* 0x0000001700177308 */ /* 0x000ef00000000800 */
[----:B------:R-:W4:Y:S01]  /*fa50*/  MUFU.EX2 R157, R157 ;  /* 0x0000009d009d7308 */ /* 0x000f220000000800 */
[----:B0-----:R-:W-:-:S04]  /*fa60*/  FFMA.FTZ R3, R172, R3, R152 ;  /* 0x00000003ac037223 */ /* 0x001fc80000010098 */
[----:B-1----:R-:W-:-:S04]  /*fa70*/  FADD.FTZ R3, R153, R3 ;  /* 0x0000000399037221 */ /* 0x002fc80000010000 */
[----:B---3--:R-:W-:Y:S01]  /*fa80*/  FADD.FTZ R3, R23, R3 ;  /* 0x0000000317037221 */ /* 0x008fe20000010000 */
[----:B----4-:R-:W-:Y:S02]  /*fa90*/  F2FP.F16.F32.PACK_AB R202, R157, R23 ;  /* 0x000000179dca723e */ /* 0x010fe400000000ff */
        /* <DEDUP_REMOVED lines=23> */
[----:B------:R-:W-:-:S03]  /*fc10*/  FFMA.FTZ R160, R160, R11, -R200 ;  /* 0x0000000ba0a07223 */ /* 0x000fc600000108c8 */
        /* <DEDUP_REMOVED lines=19> */
[----:B------:R-:W-:-:S02]  /*fd50*/  F2FP.F16.F32.PACK_AB R200, R153, R152 ;  /* 0x0000009899c8723e */ /* 0x000fc400000000ff */
[----:B------:R-:W0:Y:S02]  /*fd60*/  SHFL.BFLY PT, R152, R23, 0x2, 0x1f ;  /* 0x0c401f0017987f89 */ /* 0x000e2400000e0000 */
[----:B0-----:R-:W-:-:S05]  /*fd70*/  FMNMX.FTZ R23, R23, R152, !PT ;  /* 0x0000009817177209 */ /* 0x001fca0007810000 */
[----:B------:R-:W0:Y:S01]  /*fd80*/  SHFL.BFLY PT, R152, R23, 0x1, 0x1f ;  /* 0x0c201f0017987f89 */ /* 0x000e2200000e0000 */
[----:B------:R-:W-:Y:S01]  /*fd90*/  FADD.FTZ R3, R157, R3 ;  /* 0x000000039d037221 */ /* 0x000fe20000010000 */
[----:B0-----:R-:W-:-:S05]  /*fda0*/  FMNMX.FTZ R23, R23, R152, !PT ;  /* 0x0000009817177209 */ /* 0x001fca0007810000 */
[----:B------:R-:W-:-:S04]  /*fdb0*/  FMUL.FTZ R152, R23, R11 ;  /* 0x0000000b17987220 */ /* 0x000fc80000410000 */
[-CC-:B------:R-:W-:Y:S01]  /*fdc0*/  FFMA.FTZ R157, R170, R11.reuse, -R152.reuse ;  /* 0x0000000baa9d7223 */ /* 0x180fe20000010898 */
[----:B--2---:R-:W-:Y:S02]  /*fdd0*/  IMAD R170, R2, 0xc00, R225 ;  /* 0x00000c0002aa7824 */ /* 0x004fe400078e02e1 */
[----:B------:R-:W0:Y:S01]  /*fde0*/  S2R R225, SR_TID.X ;  /* 0x0000000000e17919 */ /* 0x000e220000002100 */
[----:B------:R-:W-:Y:S01]  /*fdf0*/  FADD.FTZ R201, -R23, R201 ;  /* 0x000000c917c97221 */ /* 0x000fe20000010100 */
[-CC-:B------:R-:W-:Y:S01]  /*fe00*/  FFMA.FTZ R154, R154, R11.reuse, -R152.reuse ;  /* 0x0000000b9a9a7223 */ /* 0x180fe20000010898 */
[-C--:B------:R-:W-:Y:S02]  /*fe10*/  FFMA.FTZ R155, R155, R11.reuse, -R152 ;  /* 0x0000000b9b9b7223 */ /* 0x080fe40000010898 */
[----:B------:R-:W-:-:S03]  /*fe20*/  FMUL.FTZ R201, R201, R11 ;  /* 0x0000000bc9c97220 */ /* 0x000fc60000410000 */
[----:B------:R-:W-:Y:S08]  /*fe30*/  MUFU.EX2 R154, R154 ;  /* 0x0000009a009a7308 */ /* 0x000ff00000000800 */
[----:B------:R-:W1:Y:S08]  /*fe40*/  MUFU.EX2 R203, R201 ;  /* 0x000000c900cb7308 */ /* 0x000e700000000800 */
[----:B------:R-:W2:Y:S01]  /*fe50*/  MUFU.EX2 R155, R155 ;  /* 0x0000009b009b7308 */ /* 0x000ea20000000800 */
        /* <DEDUP_REMOVED lines=8> */
[----:B-1----:R-:W-:Y:S01]  /*fee0*/  FFMA.FTZ R0, R203, R0, R154 ;  /* 0x00000000cb007223 */ /* 0x002fe2000001009a */
[-CC-:B------:R-:W-:Y:S01]  /*fef0*/  FFMA.FTZ R175, R175, R11.reuse, -R152.reuse ;  /* 0x0000000bafaf7223 */ /* 0x180fe20000010898 */
[-CC-:B------:R-:W-:Y:S01]  /*ff00*/  FFMA.FTZ R178, R178, R11.reuse, -R152.reuse ;  /* 0x0000000bb2b27223 */ /* 0x180fe20000010898 */
[-CC-:B------:R-:W-:Y:S01]  /*ff10*/  FFMA.FTZ R179, R179, R11.reuse, -R152.reuse ;  /* 0x0000000bb3b37223 */ /* 0x180fe20000010898 */
[-CC-:B------:R-:W-:Y:S01]  /*ff20*/  FFMA.FTZ R182, R182, R11.reuse, -R152.reuse ;  /* 0x0000000bb6b67223 */ /* 0x180fe20000010898 */
[-CC-:B------:R-:W-:Y:S01]  /*ff30*/  FFMA.FTZ R183, R183, R11.reuse, -R152.reuse ;  /* 0x0000000bb7b77223 */ /* 0x180fe20000010898 */
[-CC-:B------:R-:W-:Y:S01]  /*ff40*/  FFMA.FTZ R186, R186, R11.reuse, -R152.reuse ;  /* 0x0000000bbaba7223 */ /* 0x180fe20000010898 */
[-CC-:B------:R-:W-:Y:S01]  /*ff50*/  FFMA.FTZ R187, R187, R11.reuse, -R152.reuse ;  /* 0x0000000bbbbb7223 */ /* 0x180fe20000010898 */
[----:B--2---:R-:W-:Y:S01]  /*ff60*/  F2FP.F16.F32.PACK_AB R201, R155, R154 ;  /* 0x0000009a9bc9723e */ /* 0x004fe200000000ff */
[-CC-:B------:R-:W-:Y:S01]  /*ff70*/  FFMA.FTZ R190, R190, R11.reuse, -R152.reuse ;  /* 0x0000000bbebe7223 */ /* 0x180fe20000010898 */
[-CC-:B------:R-:W-:Y:S01]  /*ff80*/  FFMA.FTZ R191, R191, R11.reuse, -R152.reuse ;  /* 0x0000000bbfbf7223 */ /* 0x180fe20000010898 */
[-CC-:B------:R-:W-:Y:S01]  /*ff90*/  FFMA.FTZ R194, R194, R11.reuse, -R152.reuse ;  /* 0x0000000bc2c27223 */ /* 0x180fe20000010898 */
[-CC-:B------:R-:W-:Y:S01]  /*ffa0*/  FFMA.FTZ R195, R195, R11.reuse, -R152.reuse ;  /* 0x0000000bc3c37223 */ /* 0x180fe20000010898 */
[-CC-:B------:R-:W-:Y:S01]  /*ffb0*/  FFMA.FTZ R198, R198, R11.reuse, -R152.reuse ;  /* 0x0000000bc6c67223 */ /* 0x180fe20000010898 */
[----:B------:R-:W-:Y:S01]  /*ffc0*/  FFMA.FTZ R199, R199, R11, -R152 ;  /* 0x0000000bc7c77223 */ /* 0x000fe20000010898 */
[----:B0-----:R-:W-:Y:S01]  /*ffd0*/  SHF.R.U32.HI R154, RZ, 0x7, R225 ;  /* 0x00000007ff9a7819 */ /* 0x001fe200000116e1 */
[----:B------:R-:W-:-:S02]  /*ffe0*/  @!P1 VIADD R152, R215, 0x32440 ;  /* 0x00032440d7989836 */ /* 0x000fc40000000000 */
        /* <DEDUP_REMOVED lines=68> */
[----:B------:R-:W-:Y:S02]  /*10430*/  IMAD.MOV.U32 R171, RZ, RZ, 0x40000040 ;  /* 0x40000040ffab7424 */ /* 0x000fe400078e00ff */
[----:B0-----:R-:W-:-:S03]  /*10440*/  VIADD R152, R154, 0x8 ;  /* 0x000000089a987836 */ /* 0x001fc60000000000 */
[----:B------:R-:W-:Y:S01]  /*10450*/  R2UR UR7, R171 ;  /* 0x00000000ab0772ca */ /* 0x000fe200000e0000 */
[----:B------:R-:W-:Y:S01]  /*10460*/  MUFU.EX2 R158, R158 ;  /* 0x0000009e009e7308 */ /* 0x000fe20000000800 */
[----:B------:R0:W-:Y:S07]  /*10470*/  BAR.SYNC.DEFER_BLOCKING R152, 0x100 ;  /* 0x000400980000751d */ /* 0x0001ee0000010000 */
[----:B------:R-:W1:Y:S01]  /*10480*/  MUFU.EX2 R171, R153 ;  /* 0x0000009900ab7308 */ /* 0x000e620000000800 */
        /* <DEDUP_REMOVED lines=65> */
[----:B-1----:R-:W-:-:S05]  /*108a0*/  F2FP.F16.F32.PACK_AB R203, R171, R158 ;  /* 0x0000009eabcb723e */ /* 0x002fca00000000ff */
[----:B------:R-:W-:-:S06]  /*108b0*/  WARPGROUP.ARRIVE ;  /* 0x00000000000079c5 */ /* 0x000fcc0000000000 */
[----:B------:R-:W-:Y:S01]  /*108c0*/  HGMMA.64x256x16.F32 R24, R200, gdesc[UR4].tnspB, R24, gsb0 ;  /* 0x43e00004c8187df0 */ /* 0x000fe20008000818 */
[----:B------:R-:W1:Y:S08]  /*108d0*/  MUFU.EX2 R160, R160 ;  /* 0x000000a000a07308 */ /* 0x000e700000000800 */
[----:B------:R-:W3:Y:S08]  /*108e0*/  MUFU.EX2 R161, R161 ;  /* 0x000000a100a17308 */ /* 0x000ef00000000800 */
[----:B------:R-:W4:Y:S08]  /*108f0*/  MUFU.EX2 R154, R164 ;  /* 0x000000a4009a7308 */ /* 0x000f300000000800 */
[----:B------:R-:W2:Y:S01]  /*10900*/  MUFU.EX2 R165, R165 ;  /* 0x000000a500a57308 */ /* 0x000ea20000000800 */
[----:B-1----:R-:W-:Y:S01]  /*10910*/  FADD.FTZ R3, R160, R3 ;  /* 0x00000003a0037221 */ /* 0x002fe20000010000 */
[----:B0-----:R-:W-:-:S02]  /*10920*/  VIADD R152, R170, 0x80 ;  /* 0x00000080aa987836 */ /* 0x001fc40000000000 */
[----:B------:R-:W-:Y:S02]  /*10930*/  IMAD.MOV.U32 R153, RZ, RZ, 0x40000040 ;  /* 0x40000040ff997424 */ /* 0x000fe400078e00ff */
[----:B---3--:R-:W-:Y:S01]  /*10940*/  FADD.FTZ R3, R161, R3 ;  /* 0x00000003a1037221 */ /* 0x008fe20000010000 */
[----:B------:R-:W-:Y:S02]  /*10950*/  R2UR UR6, R152 ;  /* 0x00000000980672ca */ /* 0x000fe400000e0000 */
[----:B------:R-:W-:Y:S01]  /*10960*/  R2UR UR7, R153 ;  /* 0x00000000990772ca */ /* 0x000fe200000e0000 */
[----:B------:R-:W-:Y:S01]  /*10970*/  FADD.FTZ R0, R155, R0 ;  /* 0x000000009b007221 */ /* 0x000fe20000010000 */
[----:B----4-:R-:W-:Y:S01]  /*10980*/  FADD.FTZ R3, R154, R3 ;  /* 0x000000039a037221 */ /* 0x010fe20000010000 */
[----:B------:R-:W-:Y:S02]  /*10990*/  F2FP.F16.F32.PACK_AB R152, R161, R160 ;  /* 0x000000a0a198723e */ /* 0x000fe400000000ff */
[----:B--2---:R-:W-:Y:S01]  /*109a0*/  F2FP.F16.F32.PACK_AB R154, R165, R154 ;  /* 0x0000009aa59a723e */ /* 0x004fe200000000ff */
[----:B------:R-:W-:Y:S01]  /*109b0*/  MUFU.EX2 R168, R168 ;  /* 0x000000a800a87308 */ /* 0x000fe20000000800 */
[----:B------:R-:W-:-:S07]  /*109c0*/  FADD.FTZ R0, R158, R0 ;  /* 0x000000009e007221 */ /* 0x000fce0000010000 */
[----:B------:R-:W-:Y:S01]  /*109d0*/  MUFU.EX2 R169, R169 ;  /* 0x000000a900a97308 */ /* 0x000fe20000000800 */
[----:B------:R-:W-:-:S07]  /*109e0*/  FADD.FTZ R3, R165, R3 ;  /* 0x00000003a5037221 */ /* 0x000fce0000010000 */
[----:B------:R-:W-:Y:S08]  /*109f0*/  MUFU.EX2 R158, R156 ;  /* 0x0000009c009e7308 */ /* 0x000ff00000000800 */
[----:B------:R-:W-:Y:S08]  /*10a00*/  MUFU.EX2 R173, R173 ;  /* 0x000000ad00ad7308 */ /* 0x000ff00000000800 */
[----:B------:R-:W-:Y:S01]  /*10a10*/  MUFU.EX2 R174, R174 ;  /* 0x000000ae00ae7308 */ /* 0x000fe20000000800 */
[----:B------:R-:W-:-:S07]  /*10a20*/  WARPGROUP.DEPBAR.LE gsb0, 0x0 ;  /* 0x00008000000079c5 */ /* 0x000fce0000010000 */
[----:B------:R-:W-:Y:S08]  /*10a30*/  MUFU.EX2 R203, R162 ;  /* 0x000000a200cb7308 */ /* 0x000ff00000000800 */
[----:B------:R-:W0:Y:S08]  /*10a40*/  MUFU.EX2 R202, R163 ;  /* 0x000000a300ca7308 */ /* 0x000e300000000800 */
[----:B------:R-:W-:Y:S08]  /*10a50*/  MUFU.EX2 R201, R166 ;  /* 0x000000a600c97308 */ /* 0x000ff00000000800 */
[----:B------:R-:W1:Y:S01]  /*10a60*/  MUFU.EX2 R200, R167 ;  /* 0x000000a700c87308 */ /* 0x000e620000000800 */
[----:B0-----:R-:W-:-:S02]  /*10a70*/  F2FP.F16.F32.PACK_AB R153, R202, R203 ;  /* 0x000000cbca99723e */ /* 0x001fc400000000ff */
[----:B-1----:R-:W-:-:S04]  /*10a80*/  F2FP.F16.F32.PACK_AB R155, R200, R201 ;  /* 0x000000c9c89b723e */ /* 0x002fc800000000ff */
[----:B------:R-:W-:-:S06]  /*10a90*/  WARPGROUP.ARRIVE ;  /* 0x00000000000079c5 */ /* 0x000fcc0000000000 */
[----:B------:R-:W-:Y:S01]  /*10aa0*/  HGMMA.64x256x16.F32 R24, R152, gdesc[UR4].tnspB, R24, gsb0 ;  /* 0x43e0000498187df0 */ /* 0x000fe20008000818 */
[----:B------:R-:W-:Y:S01]  /*10ab0*/  MUFU.EX2 R175, R175 ;  /* 0x000000af00af7308 */ /* 0x000fe20000000800 */
[----:B------:R-:W-:-:S04]  /*10ac0*/  FADD.FTZ R3, R168, R3 ;  /* 0x00000003a8037221 */ /* 0x000fc80000010000 */
[C---:B------:R-:W-:Y:S01]  /*10ad0*/  FADD.FTZ R3, R169.reuse, R3 ;  /* 0x00000003a9037221 */ /* 0x040fe20000010000 */
[----:B------:R-:W-:-:S03]  /*10ae0*/  F2FP.F16.F32.PACK_AB R156, R169, R168 ;  /* 0x000000a8a99c723e */ /* 0x000fc600000000ff */
[----:B------:R-:W-:Y:S01]  /*10af0*/  FADD.FTZ R3, R158, R3 ;  /* 0x000000039e037221 */ /* 0x000fe20000010000 */
[C---:B------:R-:W-:Y:S01]  /*10b00*/  F2FP.F16.F32.PACK_AB R158, R173.reuse, R158 ;  /* 0x0000009ead9e723e */ /* 0x040fe200000000ff */
[----:B------:R-:W0:Y:S08]  /*10b10*/  MUFU.EX2 R160, R176 ;  /* 0x000000b000a07308 */ /* 0x000e300000000800 */
[----:B------:R-:W1:Y:S01]  /*10b20*/  MUFU.EX2 R177, R177 ;  /* 0x000000b100b17308 */ /* 0x000e620000000800 */
[----:B------:R-:W-:-:S07]  /*10b30*/  FADD.FTZ R3, R173, R3 ;  /* 0x00000003ad037221 */ /* 0x000fce0000010000 */
[----:B------:R-:W-:Y:S08]  /*10b40*/  MUFU.EX2 R162, R180 ;  /* 0x000000b400a27308 */ /* 0x000ff00000000800 */
[----:B------:R-:W-:Y:S08]  /*10b50*/  MUFU.EX2 R181, R181 ;  /* 0x000000b500b57308 */ /* 0x000ff00000000800 */
[----:B------:R-:W-:Y:S08]  /*10b60*/  MUFU.EX2 R178, R178 ;  /* 0x000000b200b27308 */ /* 0x000ff00000000800 */
[----:B------:R-:W2:Y:S08]  /*10b70*/  MUFU.EX2 R179, R179 ;  /* 0x000000b300b37308 */ /* 0x000eb00000000800 */
[----:B------:R-:W-:Y:S08]  /*10b80*/  MUFU.EX2 R182, R182 ;  /* 0x000000b600b67308 */ /* 0x000ff00000000800 */
[----:B------:R-:W-:Y:S01]  /*10b90*/  MUFU.EX2 R183, R183 ;  /* 0x000000b700b77308 */ /* 0x000fe20000000800 */
[----:B0-----:R-:W-:-:S04]  /*10ba0*/  FADD.FTZ R3, R160, R3 ;  /* 0x00000003a0037221 */ /* 0x001fc80000010000 */
[C---:B-1----:R-:W-:Y:S01]  /*10bb0*/  FADD.FTZ R3, R177.reuse, R3 ;  /* 0x00000003b1037221 */ /* 0x042fe20000010000 */
[----:B------:R-:W-:Y:S02]  /*10bc0*/  F2FP.F16.F32.PACK_AB R160, R177, R160 ;  /* 0x000000a0b1a0723e */ /* 0x000fe400000000ff */
[----:B--2---:R-:W-:Y:S01]  /*10bd0*/  F2FP.F16.F32.PACK_AB R161, R179, R178 ;  /* 0x000000b2b3a1723e */ /* 0x004fe200000000ff */
[----:B------:R-:W-:Y:S01]  /*10be0*/  FADD.FTZ R3, R162, R3 ;  /* 0x00000003a2037221 */ /* 0x000fe20000010000 */
[----:B------:R-:W-:Y:S01]  /*10bf0*/  F2FP.F16.F32.PACK_AB R162, R181, R162 ;  /* 0x000000a2b5a2723e */ /* 0x000fe200000000ff */
[----:B------:R-:W-:Y:S02]  /*10c00*/  WARPGROUP.DEPBAR.LE gsb0, 0x0 ;  /* 0x00008000000079c5 */ /* 0x000fe40000010000 */
[----:B------:R-:W-:Y:S08]  /*10c10*/  MUFU.EX2 R154, R157 ;  /* 0x0000009d009a7308 */ /* 0x000ff00000000800 */
[----:B------:R0:W1:Y:S01]  /*10c20*/  MUFU.EX2 R155, R159 ;  /* 0x0000009f009b7308 */ /* 0x0000620000000800 */
[----:B------:R-:W-:-:S02]  /*10c30*/  VIADD R152, R170, 0x100 ;  /* 0x00000100aa987836 */ /* 0x000fc40000000000 */
[----:B------:R-:W-:-:S03]  /*10c40*/  IMAD.MOV.U32 R153, RZ, RZ, 0x40000040 ;  /* 0x40000040ff997424 */ /* 0x000fc600078e00ff */
[----:B------:R-:W-:Y:S02]  /*10c50*/  R2UR UR6, R152 ;  /* 0x00000000980672ca */ /* 0x000fe400000e0000 */
[----:B------:R-:W-:Y:S02]  /*10c60*/  R2UR UR7, R153 ;  /* 0x00000000990772ca */ /* 0x000fe400000e0000 */
[----:B0-----:R-:W-:Y:S02]  /*10c70*/  F2FP.F16.F32.PACK_AB R159, R175, R174 ;  /* 0x000000aeaf9f723e */ /* 0x001fe400000000ff */
[----:B-1----:R-:W-:-:S04]  /*10c80*/  F2FP.F16.F32.PACK_AB R157, R155, R154 ;  /* 0x0000009a9b9d723e */ /* 0x002fc800000000ff */
[----:B------:R-:W-:-:S06]  /*10c90*/  WARPGROUP.ARRIVE ;  /* 0x00000000000079c5 */ /* 0x000fcc0000000000 */
[----:B------:R-:W-:Y:S01]  /*10ca0*/  HGMMA.64x256x16.F32 R24, R156, gdesc[UR4].tnspB, R24, gsb0 ;  /* 0x43e000049c187df0 */ /* 0x000fe20008000818 */
[----:B------:R-:W-:Y:S01]  /*10cb0*/  IMAD.MOV.U32 R153, RZ, RZ, 0x40000040 ;  /* 0x40000040ff997424 */ /* 0x000fe200078e00ff */
[----:B------:R-:W-:-:S04]  /*10cc0*/  IADD3 R152, R170, 0x180, RZ ;  /* 0x00000180aa987810 */ /* 0x000fc80007ffe0ff */
[----:B------:R-:W-:Y:S02]  /*10cd0*/  R2UR UR6, R152 ;  /* 0x00000000980672ca */ /* 0x000fe400000e0000 */
[----:B------:R-:W-:Y:S02]  /*10ce0*/  R2UR UR7, R153 ;  /* 0x00000000990772ca */ /* 0x000fe400000e0000 */
[----:B------:R-:W-:Y:S01]  /*10cf0*/  F2FP.F16.F32.PACK_AB R163, R183, R182 ;  /* 0x000000b6b7a3723e */ /* 0x000fe200000000ff */
        /* <DEDUP_REMOVED lines=8> */
[----:B------:R-:W3:Y:S01]  /*10d80*/  MUFU.EX2 R191, R191 ;  /* 0x000000bf00bf7308 */ /* 0x000ee20000000800 */
[----:B0-----:R-:W-:Y:S01]  /*10d90*/  FADD.FTZ R3, R164, R3 ;  /* 0x00000003a4037221 */ /* 0x001fe20000010000 */
[----:B------:R-:W-:-:S02]  /*10da0*/  VIADD R152, R170, 0x200 ;  /* 0x00000200aa987836 */ /* 0x000fc40000000000 */
[----:B------:R-:W-:Y:S02]  /*10db0*/  IMAD.MOV.U32 R153, RZ, RZ, 0x40000040 ;  /* 0x40000040ff997424 */ /* 0x000fe400078e00ff */
[C---:B-1----:R-:W-:Y:S01]  /*10dc0*/  FADD.FTZ R3, R185.reuse, R3 ;  /* 0x00000003b9037221 */ /* 0x042fe20000010000 */
[----:B------:R-:W-:Y:S02]  /*10dd0*/  F2FP.F16.F32.PACK_AB R164, R185, R164 ;  /* 0x000000a4b9a4723e */ /* 0x000fe400000000ff */
[----:B--2---:R-:W-:Y:S01]  /*10de0*/  F2FP.F16.F32.PACK_AB R165, R187, R186 ;  /* 0x000000babba5723e */ /* 0x004fe200000000ff */
[----:B------:R-:W-:Y:S01]  /*10df0*/  FADD.FTZ R3, R166, R3 ;  /* 0x00000003a6037221 */ /* 0x000fe20000010000 */
[----:B------:R-:W-:Y:S02]  /*10e00*/  F2FP.F16.F32.PACK_AB R166, R189, R166 ;  /* 0x000000a6bda6723e */ /* 0x000fe400000000ff */
[----:B---3--:R-:W-:Y:S01]  /*10e10*/  F2FP.F16.F32.PACK_AB R167, R191, R190 ;  /* 0x000000bebfa7723e */ /* 0x008fe200000000ff */
[----:B------:R-:W-:-:S02]  /*10e20*/  WARPGROUP.DEPBAR.LE gsb0, 0x0 ;  /* 0x00008000000079c5 */ /* 0x000fc40000010000 */
[----:B------:R-:W-:-:S06]  /*10e30*/  WARPGROUP.ARRIVE ;  /* 0x00000000000079c5 */ /* 0x000fcc0000000000 */
[----:B------:R-:W-:Y:S01]  /*10e40*/  HGMMA.64x256x16.F32 R24, R160, gdesc[UR4].tnspB, R24, gsb0 ;  /* 0x43e00004a0187df0 */ /* 0x000fe20008000818 */
[----:B------:R-:W-:Y:S02]  /*10e50*/  R2UR UR6, R152 ;  /* 0x00000000980672ca */ /* 0x000fe400000e0000 */
[----:B------:R-:W-:Y:S01]  /*10e60*/  R2UR UR7, R153 ;  /* 0x00000000990772ca */ /* 0x000fe200000e0000 */
[----:B------:R-:W-:Y:S08]  /*10e70*/  MUFU.EX2 R168, R192 ;  /* 0x000000c000a87308 */ /* 0x000ff00000000800 */
[----:B------:R-:W-:Y:S08]  /*10e80*/  MUFU.EX2 R193, R193 ;  /* 0x000000c100c17308 */ /* 0x000ff00000000800 */
[----:B------:R-:W-:Y:S08]  /*10e90*/  MUFU.EX2 R196, R196 ;  /* 0x000000c400c47308 */ /* 0x000ff00000000800 */
[----:B------:R-:W0:Y:S08]  /*10ea0*/  MUFU.EX2 R197, R197 ;  /* 0x000000c500c57308 */ /* 0x000e300000000800 */
[----:B------:R-:W-:Y:S08]  /*10eb0*/  MUFU.EX2 R194, R194 ;  /* 0x000000c200c27308 */ /* 0x000ff00000000800 */
[----:B------:R-:W1:Y:S08]  /*10ec0*/  MUFU.EX2 R195, R195 ;  /* 0x000000c300c37308 */ /* 0x000e700000000800 */
[----:B------:R-:W-:Y:S08]  /*10ed0*/  MUFU.EX2 R198, R198 ;  /* 0x000000c600c67308 */ /* 0x000ff00000000800 */
[----:B------:R-:W2:Y:S01]  /*10ee0*/  MUFU.EX2 R199, R199 ;  /* 0x000000c700c77308 */ /* 0x000ea20000000800 */
[----:B------:R-:W-:-:S02]  /*10ef0*/  VIADD R152, R170, 0x280 ;  /* 0x00000280aa987836 */ /* 0x000fc40000000000 */
[----:B------:R-:W-:Y:S02]  /*10f00*/  IMAD.MOV.U32 R153, RZ, RZ, 0x40000040 ;  /* 0x40000040ff997424 */ /* 0x000fe400078e00ff */
[----:B------:R-:W-:Y:S01]  /*10f10*/  FADD.FTZ R3, R189, R3 ;  /* 0x00000003bd037221 */ /* 0x000fe20000010000 */
[----:B------:R-:W-:Y:S01]  /*10f20*/  FADD.FTZ R0, R171, R0 ;  /* 0x00000000ab007221 */ /* 0x000fe20000010000 */
[----:B0-----:R-:W-:Y:S02]  /*10f30*/  F2FP.F16.F32.PACK_AB R170, R197, R196 ;  /* 0x000000c4c5aa723e */ /* 0x001fe400000000ff */
[----:B------:R-:W-:Y:S01]  /*10f40*/  FADD.FTZ R3, R168, R3 ;  /* 0x00000003a8037221 */ /* 0x000fe20000010000 */
[----:B------:R-:W-:Y:S02]  /*10f50*/  F2FP.F16.F32.PACK_AB R168, R193, R168 ;  /* 0x000000a8c1a8723e */ /* 0x000fe400000000ff */
[----:B-1----:R-:W-:Y:S02]  /*10f60*/  F2FP.F16.F32.PACK_AB R169, R195, R194 ;  /* 0x000000c2c3a9723e */ /* 0x002fe400000000ff */
[----:B--2---:R-:W-:Y:S01]  /*10f70*/  F2FP.F16.F32.PACK_AB R171, R199, R198 ;  /* 0x000000c6c7ab723e */ /* 0x004fe200000000ff */
[----:B------:R-:W-:-:S02]  /*10f80*/  WARPGROUP.DEPBAR.LE gsb0, 0x0 ;  /* 0x00008000000079c5 */ /* 0x000fc40000010000 */
[----:B------:R-:W-:-:S06]  /*10f90*/  WARPGROUP.ARRIVE ;  /* 0x00000000000079c5 */ /* 0x000fcc0000000000 */
[----:B------:R-:W-:Y:S01]  /*10fa0*/  HGMMA.64x256x16.F32 R24, R164, gdesc[UR4].tnspB, R24, gsb0 ;  /* 0x43e00004a4187df0 */ /* 0x000fe20008000818 */
[----:B------:R-:W-:Y:S02]  /*10fb0*/  R2UR UR6, R152 ;  /* 0x00000000980672ca */ /* 0x000fe400000e0000 */
        /* <DEDUP_REMOVED lines=16> */
[----:B------:R-:W-:-:S03]  /*110c0*/  ISETP.GT.AND P2, PT, R214, RZ, PT ;  /* 0x000000ffd600720c */ /* 0x000fc60003f44270 */
[----:B------:R-:W-:Y:S01]  /*110d0*/  FADD.FTZ R191, R191, R190 ;  /* 0x000000bebfbf7221 */ /* 0x000fe20000010000 */
[----:B------:R-:W-:-:S03]  /*110e0*/  @!P1 VIADD R215, R215, 0x32460 ;  /* 0x00032460d7d79836 */ /* 0x000fc60000000000 */
[----:B------:R-:W-:Y:S01]  /*110f0*/  FADD.FTZ R194, R194, R191 ;  /* 0x000000bfc2c27221 */ /* 0x000fe20000010000 */
[----:B------:R-:W-:Y:S01]  /*11100*/  FADD.FTZ R3, R193, R3 ;  /* 0x00000003c1037221 */ /* 0x000fe20000010000 */
[----:B------:R-:W-:Y:S02]  /*11110*/  @!P1 PRMT R215, RZ, 0x654, R215 ;  /* 0x00000654ffd79816 */ /* 0x000fe400000000d7 */
[----:B------:R-:W-:Y:S01]  /*11120*/  FADD.FTZ R195, R195, R194 ;  /* 0x000000c2c3c37221 */ /* 0x000fe20000010000 */
[----:B------:R-:W-:-:S03]  /*11130*/  FADD.FTZ R3, R196, R3 ;  /* 0x00000003c4037221 */ /* 0x000fc60000010000 */
[----:B------:R-:W-:Y:S01]  /*11140*/  FADD.FTZ R0, R198, R195 ;  /* 0x000000c3c6007221 */ /* 0x000fe20000010000 */
[----:B------:R-:W-:Y:S01]  /*11150*/  FADD.FTZ R3, R197, R3 ;  /* 0x00000003c5037221 */ /* 0x000fe20000010000 */
[----:B------:R-:W-:Y:S01]  /*11160*/  VIADD R214, R214, 0xffffffff ;  /* 0xffffffffd6d67836 */ /* 0x000fe20000000000 */
[----:B------:R-:W-:Y:S01]  /*11170*/  MOV R202, R10 ;  /* 0x0000000a00ca7202 */ /* 0x000fe20000000f00 */
[----:B------:R-:W-:Y:S01]  /*11180*/  FADD.FTZ R0, R199, R0 ;  /* 0x00000000c7007221 */ /* 0x000fe20000010000 */
[----:B------:R-:W-:Y:S01]  /*11190*/  IMAD.MOV.U32 R201, RZ, RZ, R23 ;  /* 0x000000ffffc97224 */ /* 0x000fe200078e0017 */
[----:B------:R-:W-:Y:S02]  /*111a0*/  WARPGROUP.DEPBAR.LE gsb0, 0x0 ;  /* 0x00008000000079c5 */ /* 0x000fe40000010000 */
[----:B------:R-:W-:-:S06]  /*111b0*/  WARPGROUP.ARRIVE ;  /* 0x00000000000079c5 */ /* 0x000fcc0000000000 */
[----:B------:R-:W-:Y:S03]  /*111c0*/  HGMMA.64x256x16.F32 R24, R168, gdesc[UR4].tnspB, R24, gsb0 ;  /* 0x43e00004a8187df0 */ /* 0x000fe60008000818 */
[----:B------:R-:W-:Y:S02]  /*111d0*/  WARPGROUP.DEPBAR.LE gsb0, 0x0 ;  /* 0x00008000000079c5 */ /* 0x000fe40000010000 */
[----:B------:R2:W-:Y:S01]  /*111e0*/  @!P1 SYNCS.ARRIVE.TRANS64.RED.A1T0 RZ, [R215+URZ], RZ ;  /* 0x000000ffd7ff99a7 */ /* 0x0005e2000810043f */
[----:B------:R-:W-:Y:S05]  /*111f0*/  @P2 BRA `(.L_x_4471) ;  /* 0xffffffd800242947 */ /* 0x000fea000383ffff */
.L_x_4461:
[----:B0-----:R-:W3:Y:S01]  /*11200*/  LDL.LU R173, [R1+0x44] ;  /* 0x0000440001ad7983 */ /* 0x001ee20000300800 */
[----:B------:R-:W-:Y:S05]  /*11210*/  WARPSYNC.ALL ;  /* 0x0000000000007948 */ /* 0x000fea0003800000 */
[----:B------:R-:W0:Y:S01]  /*11220*/  SHFL.BFLY PT, R4, R3, 0x2, 0x1f ;  /* 0x0c401f0003047f89 */ /* 0x000e2200000e0000 */
[----:B------:R-:W-:Y:S01]  /*11230*/  IMAD.MOV.U32 R9, RZ, RZ, RZ ;  /* 0x000000ffff097224 */ /* 0x000fe200078e00ff */
[----:B------:R4:W-:Y:S06]  /*11240*/  BAR.ARV R172, 0x100 ;  /* 0x000400ac0000751d */ /* 0x0009ec0000002000 */
[----:B------:R-:W-:-:S02]  /*11250*/  VIADD R2, R2, 0x1 ;  /* 0x0000000102027836 */ /* 0x000fc40000000000 */
[----:B------:R-:W-:Y:S06]  /*11260*/  BAR.ARV 0x8, 0x120 ;  /* 0x0204800000007b1d */ /* 0x000fec0000002000 */
[C---:B------:R-:W-:Y:S01]  /*11270*/  ISETP.NE.AND P0, PT, R2.reuse, 0x2, PT ;  /* 0x000000020200780c */ /* 0x040fe20003f05270 */
[----:B------:R-:W1:Y:S01]  /*11280*/  SHFL.BFLY PT, R7, R0, 0x2, 0x1f ;  /* 0x0c401f0000077f89 */ /* 0x000e6200000e0000 */
[----:B------:R-:W-:Y:S02]  /*11290*/  PLOP3.LUT P1, PT, PT, PT, PT, 0x8, 0x0 ;  /* 0x000000000000781c */ /* 0x000fe40003f2e170 */
[----:B------:R-:W-:Y:S01]  /*112a0*/  SEL R2, R2, RZ, P0 ;  /* 0x000000ff02027207 */ /* 0x000fe20000000000 */
[----:B0-----:R-:W-:Y:S01]  /*112b0*/  FADD.FTZ R4, R4, R3 ;  /* 0x0000000304047221 */ /* 0x001fe20000010000 */
[----:B------:R-:W-:-:S04]  /*112c0*/  IMAD.MOV.U32 R3, RZ, RZ, -0x800000 ;  /* 0xff800000ff037424 */ /* 0x000fc800078e00ff */
[----:B------:R-:W0:Y:S01]  /*112d0*/  SHFL.BFLY PT, R5, R4, 0x1, 0x1f ;  /* 0x0c201f0004057f89 */ /* 0x000e2200000e0000 */
[----:B-1----:R-:W-:Y:S01]  /*112e0*/  FADD.FTZ R7, R7, R0 ;  /* 0x0000000007077221 */ /* 0x002fe20000010000 */
[----:B------:R-:W-:-:S04]  /*112f0*/  IMAD.MOV.U32 R0, RZ, RZ, RZ ;  /* 0x000000ffff007224 */ /* 0x000fc800078e00ff */
[----:B------:R-:W1:Y:S01]  /*11300*/  SHFL.BFLY PT, R8, R7, 0x1, 0x1f ;  /* 0x0c201f0007087f89 */ /* 0x000e6200000e0000 */
[----:B0-----:R-:W-:Y:S01]  /*11310*/  FADD.FTZ R6, R4, R5 ;  /* 0x0000000504067221 */ /* 0x001fe20000010000 */
[----:B------:R-:W-:-:S04]  /*11320*/  SEL R4, RZ, 0x1, P0 ;  /* 0x00000001ff047807 */ /* 0x000fc80000000000 */
[----:B------:R-:W-:Y:S02]  /*11330*/  FSETP.NE.FTZ.AND P2, PT, R6, RZ, PT ;  /* 0x000000ff0600720b */ /* 0x000fe40003f55000 */
[----:B------:R-:W-:Y:S01]  /*11340*/  LOP3.LUT R19, R19, R4, RZ, 0x3c, !PT ;  /* 0x0000000413137212 */ /* 0x000fe200078e3cff */
[----:B------:R-:W-:-:S10]  /*11350*/  IMAD.MOV.U32 R4, RZ, RZ, -0x800000 ;  /* 0xff800000ff047424 */ /* 0x000fd400078e00ff */
[----:B------:R-:W0:Y:S01]  /*11360*/  @P2 MUFU.RCP R9, R6 ;  /* 0x0000000600092308 */ /* 0x000e220000001000 */
[----:B-1----:R-:W-:Y:S01]  /*11370*/  FADD.FTZ R5, R7, R8 ;  /* 0x0000000807057221 */ /* 0x002fe20000010000 */
[----:B------:R-:W-:-:S04]  /*11380*/  @P2 FMUL.FTZ R7, R11, 0.69314718246459960938 ;  /* 0x3f3172180b072820 */ /* 0x000fc80000410000 */
[----:B------:R-:W-:Y:S02]  /*11390*/  FSETP.NE.FTZ.AND P3, PT, R5, RZ, PT ;  /* 0x000000ff0500720b */ /* 0x000fe40003f75000 */
[----:B------:R-:W1:Y:S01]  /*113a0*/  @P2 MUFU.LG2 R6, R6 ;  /* 0x0000000600062308 */ /* 0x000e620000000c00 */
        /* <DEDUP_REMOVED lines=64> */
[----:B------:R-:W0:Y:S01]  /*117b0*/  @P3 MUFU.RCP R0, R5 ;  /* 0x0000000500003308 */ /* 0x000e220000001000 */
[----:B------:R-:W-:Y:S01]  /*117c0*/  @P3 FMUL.FTZ R8, R11, 0.69314718246459960938 ;  /* 0x3f3172180b083820 */ /* 0x000fe20000410000 */
[----:B-1----:R-:W-:-:S04]  /*117d0*/  @P2 FMUL.FTZ R6, R6, 0.69314718246459960938 ;  /* 0x3f31721806062820 */ /* 0x002fc80000410000 */
[----:B------:R-:W-:Y:S02]  /*117e0*/  @P2 FFMA.FTZ R4, R7, R10, R6 ;  /* 0x0000000a07042223 */ /* 0x000fe40000010006 */
[----:B------:R0:W1:Y:S02]  /*117f0*/  @P3 MUFU.LG2 R9, R5 ;  /* 0x0000000500093308 */ /* 0x0000640000000c00 */
        /* <DEDUP_REMOVED lines=66> */
[----:B---3--:R-:W-:-:S05]  /*11c20*/  VIADD R173, R173, 0x1 ;  /* 0x00000001adad7836 */ /* 0x008fca0000000000 */
[----:B------:R0:W-:Y:S02]  /*11c30*/  STL [R1+0x44], R173 ;  /* 0x000044ad01007387 */ /* 0x0001e40000100800 */
.L_x_4393:
[----:B------:R-:W-:Y:S05]  /*11c40*/  WARPSYNC.ALL ;  /* 0x0000000000007948 */ /* 0x000fea0003800000 */
[----:B------:R-:W1:Y:S08]  /*11c50*/  S2UR UR5, SR_CgaCtaId ;  /* 0x00000000000579c3 */ /* 0x000e700000008800 */
[----:B------:R-:W-:Y:S06]  /*11c60*/  BAR.SYNC.DEFER_BLOCKING 0x5, 0x120 ;  /* 0x0144800000007b1d */ /* 0x000fec0000010000 */
[----:B------:R-:W-:Y:S01]  /*11c70*/  UMOV UR4, 0x400 ;  /* 0x0000040000047882 */ /* 0x000fe20000000000 */
[----:B------:R-:W-:Y:S01]  /*11c80*/  BSSY B0, `(.L_x_4472) ;  /* 0x00002ab000007945 */ /* 0x000fe20003800000 */
[----:B-1----:R-:W-:-:S06]  /*11c90*/  ULEA UR4, UR5, UR4, 0x18 ;  /* 0x0000000405047291 */ /* 0x002fcc000f8ec03f */
[----:B------:R-:W-:-:S05]  /*11ca0*/  IMAD.U32 R17, RZ, RZ, UR4 ;  /* 0x00000004ff117e24 */ /* 0x000fca000f8e00ff */
[----:B------:R1:W3:Y:S01]  /*11cb0*/  LDS.128 R224, [R17+0x324d0] ;  /* 0x0324d00011e07984 */ /* 0x0002e20000000c00 */
[----:B------:R-:W-:Y:S06]  /*11cc0*/  BAR.ARV 0x4, 0x120 ;  /* 0x0104800000007b1d */ /* 0x000fec0000002000 */
[----:B------:R-:W-:Y:S05]  /*11cd0*/  @P1 BRA `(.L_x_4473) ;  /* 0x0000001c00941947 */ /* 0x000fea0003800000 */
[----:B------:R-:W4:Y:S04]  /*11ce0*/  LDL R9, [R1+0x58] ;  /* 0x0000580001097983 */ /* 0x000f280000100800 */
[----:B------:R-:W2:Y:S04]  /*11cf0*/  LDL.64 R188, [R1+0x20] ;  /* 0x0000200001bc7983 */ /* 0x000ea80000100a00 */
[----:B------:R-:W3:Y:S04]  /*11d00*/  LDL.LU R178, [R1+0x38] ;  /* 0x0000380001b27983 */ /* 0x000ee80000300800 */
[----:B------:R-:W2:Y:S01]  /*11d10*/  LDL.LU R176, [R1+0x3c] ;  /* 0x00003c0001b07983 */ /* 0x000ea20000300800 */
[----:B------:R-:W0:Y:S01]  /*11d20*/  S2R R8, SR_SWINHI ;  /* 0x0000000000087919 */ /* 0x000e220000002f00 */
[----:B------:R-:W-:Y:S05]  /*11d30*/  WARPSYNC.ALL ;  /* 0x0000000000007948 */ /* 0x000fea0003800000 */
[----:B------:R-:W-:Y:S01]  /*11d40*/  F2FP.F16.F32.PACK_AB R24, R25, R24 ;  /* 0x000000181918723e */ /* 0x000fe200000000ff */
[----:B------:R-:W-:Y:S01]  /*11d50*/  ULDC.64 UR4, c[0x0][0xcd8] ;  /* 0x0003360000047ab9 */ /* 0x000fe20000000a00 */
[----:B------:R-:W-:Y:S01]  /*11d60*/  F2FP.F16.F32.PACK_AB R32, R33, R32 ;  /* 0x000000202120723e */ /* 0x000fe200000000ff */
[----:B------:R0:W2:Y:S01]  /*11d70*/  LDL.64 R186, [R1+0x20] ;  /* 0x0000200001ba7983 */ /* 0x0000a20000100a00 */
[----:B------:R-:W-:-:S02]  /*11d80*/  MOV R6, R17 ;  /* 0x0000001100067202 */ /* 0x000fc40000000f00 */
[----:B0-----:R-:W-:Y:S02]  /*11d90*/  MOV R7, R8 ;  /* 0x0000000800077202 */ /* 0x001fe40000000f00 */
        /* <DEDUP_REMOVED lines=49> */
[----:B----4-:R-:W-:-:S03]  /*120b0*/  IMAD.WIDE R110, R9, 0x2, R6 ;  /* 0x00000002096e7825 */ /* 0x010fc600078e0206 */
[C---:B------:R-:W-:Y:S02]  /*120c0*/  IADD3 R173, P1, R110.reuse, 0x20, RZ ;  /* 0x000000206ead7810 */ /* 0x040fe40007f3e0ff */
[C---:B------:R-:W-:Y:S02]  /*120d0*/  IADD3 R175, P2, R110.reuse, 0x40, RZ ;  /* 0x000000406eaf7810 */ /* 0x040fe40007f5e0ff */
[----:B------:R-:W-:Y:S02]  /*120e0*/  IADD3 R177, P3, R110, 0x60, RZ ;  /* 0x000000606eb17810 */ /* 0x000fe40007f7e0ff */
[----:B------:R-:W-:Y:S02]  /*120f0*/  LOP3.LUT R12, R173, 0x380, RZ, 0xc0, !PT ;  /* 0x00000380ad0c7812 */ /* 0x000fe400078ec0ff */
[----:B------:R-:W-:Y:S01]  /*12100*/  LOP3.LUT R14, R175, 0x380, RZ, 0xc0, !PT ;  /* 0x00000380af0e7812 */ /* 0x000fe200078ec0ff */
[----:B------:R-:W-:Y:S01]  /*12110*/  IMAD.X R21, RZ, RZ, R111, P3 ;  /* 0x000000ffff157224 */ /* 0x000fe200018e066f */
[----:B------:R-:W-:-:S02]  /*12120*/  IADD3.X R15, RZ, R111, RZ, P2, !PT ;  /* 0x0000006fff0f7210 */ /* 0x000fc400017fe4ff */
[----:B------:R-:W-:Y:S02]  /*12130*/  SHF.R.U64 R12, R12, 0x3, RZ ;  /* 0x000000030c0c7819 */ /* 0x000fe400000012ff */
[C---:B------:R-:W-:Y:S02]  /*12140*/  IADD3 R179, P4, R110.reuse, 0x4000, RZ ;  /* 0x000040006eb37810 */ /* 0x040fe40007f9e0ff */
[----:B------:R-:W-:Y:S02]  /*12150*/  IADD3 R62, P2, R110, 0x8000, RZ ;  /* 0x000080006e3e7810 */ /* 0x000fe40007f5e0ff */
[----:B------:R-:W-:Y:S02]  /*12160*/  SHF.R.U64 R14, R14, 0x3, RZ ;  /* 0x000000030e0e7819 */ /* 0x000fe400000012ff */
[C---:B------:R-:W-:Y:S02]  /*12170*/  IADD3 R70, P3, R110.reuse, 0x8020, RZ ;  /* 0x000080206e467810 */ /* 0x040fe40007f7e0ff */
[----:B------:R-:W-:-:S02]  /*12180*/  IADD3 R181, P5, R110, 0x4020, RZ ;  /* 0x000040206eb57810 */ /* 0x000fc40007fbe0ff */
[----:B------:R-:W-:Y:S02]  /*12190*/  IADD3 R183, P0, R110, 0x4040, RZ ;  /* 0x000040406eb77810 */ /* 0x000fe40007f1e0ff */
[----:B------:R-:W-:Y:S01]  /*121a0*/  LOP3.LUT R12, R12, R173, RZ, 0x3c, !PT ;  /* 0x000000ad0c0c7212 */ /* 0x000fe200078e3cff */
[----:B------:R-:W-:Y:S01]  /*121b0*/  IMAD.X R13, RZ, RZ, R111, P1 ;  /* 0x000000ffff0d7224 */ /* 0x000fe200008e066f */
[----:B------:R-:W-:Y:S02]  /*121c0*/  LOP3.LUT R14, R14, R175, RZ, 0x3c, !PT ;  /* 0x000000af0e0e7212 */ /* 0x000fe400078e3cff */
[----:B------:R-:W-:Y:S02]  /*121d0*/  LOP3.LUT R30, R179, 0x380, RZ, 0xc0, !PT ;  /* 0x00000380b31e7812 */ /* 0x000fe400078ec0ff */
[----:B------:R-:W-:Y:S02]  /*121e0*/  LOP3.LUT R173, R62, 0x380, RZ, 0xc0, !PT ;  /* 0x000003803ead7812 */ /* 0x000fe400078ec0ff */
[----:B------:R-:W-:-:S02]  /*121f0*/  LOP3.LUT R11, R110, 0x380, RZ, 0xc0, !PT ;  /* 0x000003806e0b7812 */ /* 0x000fc400078ec0ff */
[----:B------:R-:W-:Y:S02]  /*12200*/  LOP3.LUT R175, R70, 0x380, RZ, 0xc0, !PT ;  /* 0x0000038046af7812 */ /* 0x000fe400078ec0ff */
[----:B------:R-:W-:Y:S02]  /*12210*/  IADD3 R185, P1, R110, 0x4060, RZ ;  /* 0x000040606eb97810 */ /* 0x000fe40007f3e0ff */
[----:B------:R-:W-:Y:S01]  /*12220*/  LOP3.LUT R20, R177, 0x380, RZ, 0xc0, !PT ;  /* 0x00000380b1147812 */ /* 0x000fe200078ec0ff */
[--C-:B------:R-:W-:Y:S01]  /*12230*/  IMAD.X R39, RZ, RZ, R111.reuse, P5 ;  /* 0x000000ffff277224 */ /* 0x100fe200028e066f */
[----:B------:R-:W-:Y:S01]  /*12240*/  SHF.R.U64 R30, R30, 0x3, RZ ;  /* 0x000000031e1e7819 */ /* 0x000fe200000012ff */
[--C-:B------:R-:W-:Y:S01]  /*12250*/  IMAD.X R47, RZ, RZ, R111.reuse, P0 ;  /* 0x000000ffff2f7224 */ /* 0x100fe200000e066f */
[----:B------:R-:W-:Y:S01]  /*12260*/  SHF.R.U64 R173, R173, 0x3, RZ ;  /* 0x00000003adad7819 */ /* 0x000fe200000012ff */
[--C-:B------:R-:W-:Y:S01]  /*12270*/  IMAD.X R63, RZ, RZ, R111.reuse, P2 ;  /* 0x000000ffff3f7224 */ /* 0x100fe200010e066f */
[C---:B------:R-:W-:Y:S01]  /*12280*/  IADD3 R98, P5, R110.reuse, 0x8060, RZ ;  /* 0x000080606e627810 */ /* 0x040fe20007fbe0ff */
[--C-:B------:R-:W-:Y:S01]  /*12290*/  IMAD.X R71, RZ, RZ, R111.reuse, P3 ;  /* 0x000000ffff477224 */ /* 0x100fe200018e066f */
[----:B------:R-:W-:Y:S01]  /*122a0*/  IADD3 R8, P0, R110, 0xc000, RZ ;  /* 0x0000c0006e087810 */ /* 0x000fe20007f1e0ff */
[----:B------:R-:W-:Y:S01]  /*122b0*/  IMAD.X R31, RZ, RZ, R111, P4 ;  /* 0x000000ffff1f7224 */ /* 0x000fe200020e066f */
[----:B------:R-:W-:-:S02]  /*122c0*/  SHF.R.U64 R11, R11, 0x3, RZ ;  /* 0x000000030b0b7819 */ /* 0x000fc400000012ff */
[----:B------:R-:W-:Y:S01]  /*122d0*/  SHF.R.U64 R175, R175, 0x3, RZ ;  /* 0x00000003afaf7819 */ /* 0x000fe200000012ff */
[----:B------:R-:W-:Y:S01]  /*122e0*/  IMAD.X R55, RZ, RZ, R111, P1 ;  /* 0x000000ffff377224 */ /* 0x000fe200008e066f */
[C---:B------:R-:W-:Y:S02]  /*122f0*/  IADD3 R151, P2, R110.reuse, 0xc040, RZ ;  /* 0x0000c0406e977810 */ /* 0x040fe40007f5e0ff */
[----:B------:R-:W-:Y:S02]  /*12300*/  IADD3 R10, P3, R110, 0xc060, RZ ;  /* 0x0000c0606e0a7810 */ /* 0x000fe40007f7e0ff */
[----:B------:R-:W-:Y:S02]  /*12310*/  SHF.R.U64 R20, R20, 0x3, RZ ;  /* 0x0000000314147819 */ /* 0x000fe400000012ff */
[----:B------:R-:W-:Y:S02]  /*12320*/  LOP3.LUT R38, R181, 0x380, RZ, 0xc0, !PT ;  /* 0x00000380b5267812 */ /* 0x000fe400078ec0ff */
[----:B------:R-:W-:-:S02]  /*12330*/  IADD3 R94, P4, R110, 0x8040, RZ ;  /* 0x000080406e5e7810 */ /* 0x000fc40007f9e0ff */
[----:B------:R-:W-:Y:S02]  /*12340*/  LOP3.LUT R46, R183, 0x380, RZ, 0xc0, !PT ;  /* 0x00000380b72e7812 */ /* 0x000fe400078ec0ff */
[----:B-----5:R-:W-:Y:S02]  /*12350*/  IADD3 R23, P1, R110, 0xc020, RZ ;  /* 0x0000c0206e177810 */ /* 0x020fe40007f3e0ff */
[----:B------:R-:W-:Y:S02]  /*12360*/  LOP3.LUT R54, R185, 0x380, RZ, 0xc0, !PT ;  /* 0x00000380b9367812 */ /* 0x000fe400078ec0ff */
[----:B------:R-:W-:Y:S02]  /*12370*/  LOP3.LUT R30, R30, R179, RZ, 0x3c, !PT ;  /* 0x000000b31e1e7212 */ /* 0x000fe400078e3cff */
[----:B------:R-:W-:Y:S02]  /*12380*/  LOP3.LUT R62, R173, R62, RZ, 0x3c, !PT ;  /* 0x0000003ead3e7212 */ /* 0x000fe400078e3cff */
[----:B------:R-:W-:-:S02]  /*12390*/  LOP3.LUT R110, R11, R110, RZ, 0x3c, !PT ;  /* 0x0000006e0b6e7212 */ /* 0x000fc400078e3cff */
[----:B------:R-:W-:Y:S02]  /*123a0*/  LOP3.LUT R179, R98, 0x380, RZ, 0xc0, !PT ;  /* 0x0000038062b37812 */ /* 0x000fe400078ec0ff */
[----:B------:R-:W-:Y:S02]  /*123b0*/  LOP3.LUT R70, R175, R70, RZ, 0x3c, !PT ;  /* 0x00000046af467212 */ /* 0x000fe400078e3cff */
[----:B------:R-:W-:Y:S02]  /*123c0*/  LOP3.LUT R173, R8, 0x380, RZ, 0xc0, !PT ;  /* 0x0000038008ad7812 */ /* 0x000fe400078ec0ff */
[----:B------:R-:W-:Y:S02]  /*123d0*/  LOP3.LUT R20, R20, R177, RZ, 0x3c, !PT ;  /* 0x000000b114147212 */ /* 0x000fe400078e3cff */
[----:B------:R-:W-:Y:S02]  /*123e0*/  SHF.R.U64 R38, R38, 0x3, RZ ;  /* 0x0000000326267819 */ /* 0x000fe400000012ff */
[----:B------:R-:W-:-:S02]  /*123f0*/  LOP3.LUT R174, R151, 0x380, RZ, 0xc0, !PT ;  /* 0x0000038097ae7812 */ /* 0x000fc400078ec0ff */
[----:B------:R-:W-:Y:S02]  /*12400*/  LOP3.LUT R175, R10, 0x380, RZ, 0xc0, !PT ;  /* 0x000003800aaf7812 */ /* 0x000fe400078ec0ff */
[----:B------:R-:W-:Y:S02]  /*12410*/  SHF.R.U64 R46, R46, 0x3, RZ ;  /* 0x000000032e2e7819 */ /* 0x000fe400000012ff */
[----:B------:R-:W-:Y:S02]  /*12420*/  LOP3.LUT R177, R94, 0x380, RZ, 0xc0, !PT ;  /* 0x000003805eb17812 */ /* 0x000fe400078ec0ff */
[----:B------:R-:W-:Y:S02]  /*12430*/  SHF.R.U64 R54, R54, 0x3, RZ ;  /* 0x0000000336367819 */ /* 0x000fe400000012ff */
[----:B------:R-:W-:Y:S02]  /*12440*/  LOP3.LUT R106, R23, 0x380, RZ, 0xc0, !PT ;  /* 0x00000380176a7812 */ /* 0x000fe400078ec0ff */
[----:B------:R-:W-:-:S02]  /*12450*/  SHF.R.U64 R179, R179, 0x3, RZ ;  /* 0x00000003b3b37819 */ /* 0x000fc400000012ff */
[----:B------:R-:W-:Y:S02]  /*12460*/  SHF.R.U64 R173, R173, 0x3, RZ ;  /* 0x00000003adad7819 */ /* 0x000fe400000012ff */
[----:B------:R-:W-:Y:S01]  /*12470*/  MOV R110, R110 ;  /* 0x0000006e006e7202 */ /* 0x000fe20000000f00 */
[----:B------:R-:W-:Y:S01]  /*12480*/  BAR.SYNC.DEFER_BLOCKING 0x1, 0x100 ;  /* 0x0044000000007b1d */ /* 0x000fe20000010000 */
[----:B------:R-:W-:Y:S02]  /*12490*/  LOP3.LUT R38, R38, R181, RZ, 0x3c, !PT ;  /* 0x000000b526267212 */ /* 0x000fe400078e3cff */
[----:B------:R-:W-:Y:S02]  /*124a0*/  SHF.R.U64 R174, R174, 0x3, RZ ;  /* 0x00000003aeae7819 */ /* 0x000fe400000012ff */
[----:B------:R-:W-:Y:S02]  /*124b0*/  SHF.R.U64 R175, R175, 0x3, RZ ;  /* 0x00000003afaf7819 */ /* 0x000fe400000012ff */
[----:B------:R-:W-:-:S02]  /*124c0*/  MOV R13, R12 ;  /* 0x0000000c000d7202 */ /* 0x000fc40000000f00 */
[----:B------:R-:W-:Y:S02]  /*124d0*/  LOP3.LUT R46, R46, R183, RZ, 0x3c, !PT ;  /* 0x000000b72e2e7212 */ /* 0x000fe400078e3cff */
[----:B------:R-:W-:Y:S02]  /*124e0*/  SHF.R.U64 R177, R177, 0x3, RZ ;  /* 0x00000003b1b17819 */ /* 0x000fe400000012ff */
[----:B------:R-:W-:Y:S01]  /*124f0*/  MOV R14, R14 ;  /* 0x0000000e000e7202 */ /* 0x000fe20000000f00 */
[--C-:B------:R-:W-:Y:S01]  /*12500*/  IMAD.X R9, RZ, RZ, R111.reuse, P2 ;  /* 0x000000ffff097224 */ /* 0x100fe200010e066f */
[----:B------:R-:W-:Y:S01]  /*12510*/  LOP3.LUT R54, R54, R185, RZ, 0x3c, !PT ;  /* 0x000000b936367212 */ /* 0x000fe200078e3cff */
[--C-:B------:R-:W-:Y:S01]  /*12520*/  IMAD.X R11, RZ, RZ, R111.reuse, P3 ;  /* 0x000000ffff0b7224 */ /* 0x100fe200018e066f */
[----:B------:R-:W-:Y:S02]  /*12530*/  SHF.R.U64 R106, R106, 0x3, RZ ;  /* 0x000000036a6a7819 */ /* 0x000fe400000012ff */
[----:B------:R-:W-:Y:S01]  /*12540*/  MOV R12, R20 ;  /* 0x00000014000c7202 */ /* 0x000fe20000000f00 */
[----:B------:R-:W-:Y:S01]  /*12550*/  IMAD.X R95, RZ, RZ, R111, P4 ;  /* 0x000000ffff5f7224 */ /* 0x000fe200020e066f */
[----:B------:R-:W-:-:S02]  /*12560*/  IADD3.X R99, RZ, R111, RZ, P5, !PT ;  /* 0x0000006fff637210 */ /* 0x000fc40002ffe4ff */
[----:B------:R-:W-:Y:S01]  /*12570*/  LOP3.LUT R98, R179, R98, RZ, 0x3c, !PT ;  /* 0x00000062b3627212 */ /* 0x000fe200078e3cff */
[----:B------:R-:W-:Y:S01]  /*12580*/  STSM.16.M88.4 [R110], R24 ;  /* 0x000000186e007844 */ /* 0x000fe20000000200 */
[----:B------:R-:W-:Y:S02]  /*12590*/  LOP3.LUT R102, R173, R8, RZ, 0x3c, !PT ;  /* 0x00000008ad667212 */ /* 0x000fe400078e3cff */
[----:B------:R-:W-:Y:S01]  /*125a0*/  MOV R30, R30 ;  /* 0x0000001e001e7202 */ /* 0x000fe20000000f00 */
[----:B------:R-:W-:Y:S01]  /*125b0*/  STSM.16.M88.4 [R13], R32 ;  /* 0x000000200d007844 */ /* 0x000fe20000000200 */
[----:B------:R-:W-:Y:S02]  /*125c0*/  LOP3.LUT R8, R174, R151, RZ, 0x3c, !PT ;  /* 0x00000097ae087212 */ /* 0x000fe400078e3cff */
[----:B------:R-:W-:Y:S02]  /*125d0*/  LOP3.LUT R10, R175, R10, RZ, 0x3c, !PT ;  /* 0x0000000aaf0a7212 */ /* 0x000fe400078e3cff */
[----:B------:R-:W-:Y:S01]  /*125e0*/  MOV R38, R38 ;  /* 0x0000002600267202 */ /* 0x000fe20000000f00 */
[----:B------:R-:W-:Y:S01]  /*125f0*/  STSM.16.M88.4 [R14], R40 ;  /* 0x000000280e007844 */ /* 0x000fe20000000200 */
[----:B------:R-:W-:-:S02]  /*12600*/  LOP3.LUT R94, R177, R94, RZ, 0x3c, !PT ;  /* 0x0000005eb15e7212 */ /* 0x000fc400078e3cff */
[----:B------:R-:W-:Y:S01]  /*12610*/  MOV R46, R46 ;  /* 0x0000002e002e7202 */ /* 0x000fe20000000f00 */
[----:B------:R0:W-:Y:S01]  /*12620*/  STSM.16.M88.4 [R12], R48 ;  /* 0x000000300c007844 */ /* 0x0001e20000000200 */
[----:B------:R-:W-:Y:S02]  /*12630*/  LOP3.LUT R106, R106, R23, RZ, 0x3c, !PT ;  /* 0x000000176a6a7212 */ /* 0x000fe400078e3cff */
[----:B------:R-:W-:Y:S01]  /*12640*/  MOV R54, R54 ;  /* 0x0000003600367202 */ /* 0x000fe20000000f00 */
[----:B------:R-:W-:Y:S01]  /*12650*/  STSM.16.M88.4 [R30], R56 ;  /* 0x000000381e007844 */ /* 0x000fe20000000200 */
[----:B------:R-:W-:Y:S02]  /*12660*/  MOV R62, R62 ;  /* 0x0000003e003e7202 */ /* 0x000fe40000000f00 */
[----:B------:R-:W-:Y:S01]  /*12670*/  MOV R23, R98 ;  /* 0x0000006200177202 */ /* 0x000fe20000000f00 */
[----:B------:R-:W-:Y:S01]  /*12680*/  STSM.16.M88.4 [R38], R64 ;  /* 0x0000004026007844 */ /* 0x000fe20000000200 */
[----:B------:R-:W-:-:S02]  /*12690*/  MOV R70, R70 ;  /* 0x0000004600467202 */ /* 0x000fc40000000f00 */
[----:B------:R-:W-:Y:S02]  /*126a0*/  MOV R21, R8 ;  /* 0x0000000800157202 */ /* 0x000fe40000000f00 */
[----:B------:R-:W-:Y:S02]  /*126b0*/  MOV R20, R10 ;  /* 0x0000000a00147202 */ /* 0x000fe40000000f00 */
[----:B------:R-:W-:Y:S02]  /*126c0*/  F2FP.F16.F32.PACK_AB R98, R101, R100 ;  /* 0x000000646562723e */ /* 0x000fe400000000ff */
[----:B------:R-:W-:Y:S01]  /*126d0*/  F2FP.F16.F32.PACK_AB R99, R163, R162 ;  /* 0x000000a2a363723e */ /* 0x000fe200000000ff */
[----:B------:R-:W-:Y:S01]  /*126e0*/  IMAD.X R103, RZ, RZ, R111, P0 ;  /* 0x000000ffff677224 */ /* 0x000fe200000e066f */
[----:B------:R-:W-:Y:S01]  /*126f0*/  MOV R94, R94 ;  /* 0x0000005e005e7202 */ /* 0x000fe20000000f00 */
[----:B------:R-:W-:Y:S01]  /*12700*/  STSM.16.M88.4 [R46], R72 ;  /* 0x000000482e007844 */ /* 0x000fe20000000200 */
[----:B------:R-:W-:-:S02]  /*12710*/  F2FP.F16.F32.PACK_AB R8, R105, R168 ;  /* 0x000000a86908723e */ /* 0x000fc400000000ff */
[----:B------:R-:W-:Y:S02]  /*12720*/  F2FP.F16.F32.PACK_AB R9, R165, R164 ;  /* 0x000000a4a509723e */ /* 0x000fe400000000ff */
[----:B------:R-:W-:Y:S02]  /*12730*/  F2FP.F16.F32.PACK_AB R10, R109, R169 ;  /* 0x000000a96d0a723e */ /* 0x000fe400000000ff */
[----:B------:R-:W-:Y:S01]  /*12740*/  F2FP.F16.F32.PACK_AB R11, R167, R166 ;  /* 0x000000a6a70b723e */ /* 0x000fe200000000ff */
[----:B------:R-:W-:Y:S01]  /*12750*/  IMAD.X R107, RZ, RZ, R111, P1 ;  /* 0x000000ffff6b7224 */ /* 0x000fe200008e066f */
[----:B------:R-:W-:Y:S01]  /*12760*/  STSM.16.M88.4 [R54], R80 ;  /* 0x0000005036007844 */ /* 0x000fe20000000200 */
[----:B0-----:R-:W-:-:S03]  /*12770*/  F2FP.F16.F32.PACK_AB R12, R113, R170 ;  /* 0x000000aa710c723e */ /* 0x001fc600000000ff */
[----:B------:R-:W-:Y:S01]  /*12780*/  STSM.16.M88.4 [R62], R76 ;  /* 0x0000004c3e007844 */ /* 0x000fe20000000200 */
[----:B------:R-:W-:Y:S02]  /*12790*/  F2FP.F16.F32.PACK_AB R13, R115, R114 ;  /* 0x00000072730d723e */ /* 0x000fe400000000ff */
[----:B------:R-:W-:Y:S01]  /*127a0*/  F2FP.F16.F32.PACK_AB R14, R117, R171 ;  /* 0x000000ab750e723e */ /* 0x000fe200000000ff */
[----:B------:R-:W-:Y:S01]  /*127b0*/  STSM.16.M88.4 [R70], R96 ;  /* 0x0000006046007844 */ /* 0x000fe20000000200 */
[----:B------:R-:W-:Y:S02]  /*127c0*/  F2FP.F16.F32.PACK_AB R15, R119, R118 ;  /* 0x00000076770f723e */ /* 0x000fe400000000ff */
[----:B------:R-:W-:Y:S01]  /*127d0*/  MOV R102, R102 ;  /* 0x0000006600667202 */ /* 0x000fe20000000f00 */
[----:B------:R3:W-:Y:S01]  /*127e0*/  STSM.16.M88.4 [R94], R8 ;  /* 0x000000085e007844 */ /* 0x0007e20000000200 */
[----:B------:R-:W-:Y:S02]  /*127f0*/  F2FP.F16.F32.PACK_AB R173, R123, R122 ;  /* 0x0000007a7bad723e */ /* 0x000fe400000000ff */
[----:B------:R-:W-:-:S02]  /*12800*/  F2FP.F16.F32.PACK_AB R174, R125, R124 ;  /* 0x0000007c7dae723e */ /* 0x000fc400000000ff */
[----:B------:R-:W-:Y:S02]  /*12810*/  F2FP.F16.F32.PACK_AB R175, R127, R126 ;  /* 0x0000007e7faf723e */ /* 0x000fe400000000ff */
[----:B------:R-:W-:Y:S02]  /*12820*/  ISETP.NE.U32.AND P0, PT, RZ, UR4, PT ;  /* 0x00000004ff007c0c */ /* 0x000fe4000bf05070 */
[----:B------:R-:W-:Y:S01]  /*12830*/  MOV R106, R106 ;  /* 0x0000006a006a7202 */ /* 0x000fe20000000f00 */
[----:B------:R0:W-:Y:S01]  /*12840*/  STSM.16.M88.4 [R23], R12 ;  /* 0x0000000c17007844 */ /* 0x0001e20000000200 */
[----:B------:R-:W-:Y:S02]  /*12850*/  ISETP.NE.AND.EX P0, PT, RZ, UR5, PT, P0 ;  /* 0x00000005ff007c0c */ /* 0x000fe4000bf05300 */
[----:B---3--:R-:W-:Y:S01]  /*12860*/  IADD3 R10, P1, R178, UR4, RZ ;  /* 0x00000004b20a7c10 */ /* 0x008fe2000ff3e0ff */
[----:B------:R3:W-:Y:S03]  /*12870*/  STSM.16.M88.4 [R102], R172 ;  /* 0x000000ac66007844 */ /* 0x0007e60000000200 */
[----:B--2---:R-:W-:Y:S01]  /*12880*/  IADD3.X R11, R176, UR5, RZ, P1, !PT ;  /* 0x00000005b00b7c10 */ /* 0x004fe20008ffe4ff */
[----:B------:R-:W-:Y:S01]  /*12890*/  ULDC.64 UR4, c[0x0][0xce0] ;  /* 0x0003380000047ab9 */ /* 0x000fe20000000a00 */
[----:B------:R3:W-:Y:S01]  /*128a0*/  STSM.16.M88.4 [R106], R128 ;  /* 0x000000806a007844 */ /* 0x0007e20000000200 */
[----:B------:R-:W-:-:S03]  /*128b0*/  ISETP.NE.U32.AND P1, PT, RZ, UR4, PT ;  /* 0x00000004ff007c0c */ /* 0x000fc6000bf25070 */
[----:B------:R3:W-:Y:S01]  /*128c0*/  STSM.16.M88.4 [R21], R136 ;  /* 0x0000008815007844 */ /* 0x0007e20000000200 */
[----:B------:R-:W-:-:S03]  /*128d0*/  ISETP.NE.AND.EX P1, PT, RZ, UR5, PT, P1 ;  /* 0x00000005ff007c0c */ /* 0x000fc6000bf25310 */
[----:B------:R3:W-:Y:S01]  /*128e0*/  STSM.16.M88.4 [R20], R144 ;  /* 0x0000009014007844 */ /* 0x0007e20000000200 */
[----:B0-----:R-:W-:Y:S01]  /*128f0*/  IMAD.MOV.U32 R23, RZ, RZ, RZ ;  /* 0x000000ffff177224 */ /* 0x001fe200078e00ff */
[----:B------:R-:W-:Y:S08]  /*12900*/  BAR.SYNC.DEFER_BLOCKING 0x1, 0x100 ;  /* 0x0044000000007b1d */ /* 0x000ff00000010000 */
[----:B------:R-:W-:Y:S01]  /*12910*/  @P1 IADD3 R8, P2, R178, UR4, RZ ;  /* 0x00000004b2081c10 */ /* 0x000fe2000ff5e0ff */
[----:B------:R-:W-:-:S02]  /*12920*/  ULDC UR4, c[0x0][0xb88] ;  /* 0x0002e20000047ab9 */ /* 0x000fc40000000800 */
[----:B------:R-:W-:Y:S01]  /*12930*/  IMAD.U32 R0, RZ, RZ, UR4 ;  /* 0x00000004ff007e24 */ /* 0x000fe2000f8e00ff */
[----:B------:R-:W-:Y:S01]  /*12940*/  @P1 IADD3.X R9, R176, UR5, RZ, P2, !PT ;  /* 0x00000005b0091c10 */ /* 0x000fe200097fe4ff */
[----:B------:R3:W5:Y:S04]  /*12950*/  @P0 LDG.E R23, desc[UR52][R10.64] ;  /* 0x000000340a170981 */ /* 0x000768000c1e1900 */
[----:B------:R3:W5:Y:S01]  /*12960*/  @P1 LDG.E R0, desc[UR52][R8.64] ;  /* 0x0000003408001981 */ /* 0x000762000c1e1900 */
[----:B------:R-:W-:-:S04]  /*12970*/  IMAD.MOV.U32 R186, RZ, RZ, R188 ;  /* 0x000000ffffba7224 */ /* 0x000fc800078e00bc */
[----:B------:R-:W-:-:S04]  /*12980*/  IMAD R5, R186, 0x40, R219 ;  /* 0x00000040ba057824 */ /* 0x000fc800078e02db */
[----:B------:R-:W-:-:S03]  /*12990*/  IMAD.WIDE R6, R5, 0x2, R6 ;  /* 0x0000000205067825 */ /* 0x000fc600078e0206 */
[----:B------:R-:W-:Y:S01]  /*129a0*/  IADD3 R13, P4, R6, 0x1000, RZ ;  /* 0x00001000060d7810 */ /* 0x000fe20007f9e0ff */
[----:B---3--:R-:W-:-:S12]  /*129b0*/  @P1 BRA `(.L_x_4474) ;  /* 0x0000000000101947 */ /* 0x008fd80003800000 */
[----:B------:R-:W-:Y:S05]  /*129c0*/  @!P0 BRA `(.L_x_4474) ;  /* 0x00000000000c8947 */ /* 0x000fea0003800000 */
[----:B------:R-:W2:Y:S04]  /*129d0*/  LDG.E R5, desc[UR52][R10.64] ;  /* 0x000000340a057981 */ /* 0x000ea8000c1e1900 */
[----:B-----5:R-:W2:Y:S02]  /*129e0*/  LDG.E R0, desc[UR52][R10.64+0x4] ;  /* 0x000004340a007981 */ /* 0x020ea4000c1e1900 */
[----:B--2---:R-:W-:-:S07]  /*129f0*/  IADD3 R0, -R5, R0, RZ ;  /* 0x0000000005007210 */ /* 0x004fce0007ffe1ff */
.L_x_4474:
[----:B------:R-:W2:Y:S01]  /*12a00*/  LDL.LU R14, [R1+0x50] ;  /* 0x00005000010e7983 */ /* 0x000ea20000300800 */
[----:B------:R-:W-:-:S03]  /*12a10*/  ULDC.64 UR4, c[0x0][0xc70] ;  /* 0x00031c0000047ab9 */ /* 0x000fc60000000a00 */
[----:B------:R-:W3:Y:S04]  /*12a20*/  LDL.LU R11, [R1+0x40] ;  /* 0x00004000010b7983 */ /* 0x000ee80000300800 */
[----:B------:R-:W4:Y:S04]  /*12a30*/  LDL R10, [R1+0x30] ;  /* 0x00003000010a7983 */ /* 0x000f280000100800 */
[----:B------:R-:W4:Y:S04]  /*12a40*/  LDL.LU R85, [R1+0x34] ;  /* 0x0000340001557983 */ /* 0x000f280000300800 */
[----:B------:R-:W4:Y:S01]  /*12a50*/  LDL.LU R84, [R1+0x48] ;  /* 0x0000480001547983 */ /* 0x000f220000300800 */
[--C-:B-----5:R-:W-:Y:S01]  /*12a60*/  SHF.R.S32.HI R21, RZ, 0x1f, R23.reuse ;  /* 0x0000001fff157819 */ /* 0x120fe20000011417 */
[----:B------:R-:W-:Y:S01]  /*12a70*/  IMAD.MOV.U32 R20, RZ, RZ, R23 ;  /* 0x000000ffff147224 */ /* 0x000fe200078e0017 */
[----:B------:R-:W-:-:S02]  /*12a80*/  IADD3 R25, P5, R6, 0x2000, RZ ;  /* 0x0000200006197810 */ /* 0x000fc40007fbe0ff */
[C---:B------:R-:W-:Y:S02]  /*12a90*/  IADD3 R37, P2, R6.reuse, 0x5000, RZ ;  /* 0x0000500006257810 */ /* 0x040fe40007f5e0ff */
[----:B------:R-:W-:Y:S02]  /*12aa0*/  IADD3 R33, P1, R6, 0x4000, RZ ;  /* 0x0000400006217810 */ /* 0x000fe40007f3e0ff */
        /* <DEDUP_REMOVED lines=15> */
[----:B------:R-:W-:Y:S02]  /*12ba0*/  IADD3 R49, P5, R6, 0x8000, RZ ;  /* 0x0000800006317810 */ /* 0x000fe40007fbe0ff */
[----:B------:R-:W-:Y:S01]  /*12bb0*/  LOP3.LUT R32, R32, R33, RZ, 0x3c, !PT ;  /* 0x0000002120207212 */ /* 0x000fe200078e3cff */
[----:B------:R-:W-:Y:S01]  /*12bc0*/  IMAD.X R33, RZ, RZ, R7, P1 ;  /* 0x000000ffff217224 */ /* 0x000fe200008e0607 */
[C---:B------:R-:W-:Y:S02]  /*12bd0*/  IADD3 R57, P2, R6.reuse, 0xb000, RZ ;  /* 0x0000b00006397810 */ /* 0x040fe40007f5e0ff */
[----:B------:R-:W-:Y:S02]  /*12be0*/  IADD3 R53, P1, R6, 0xa000, RZ ;  /* 0x0000a00006357810 */ /* 0x000fe40007f3e0ff */
        /* <DEDUP_REMOVED lines=12> */
[----:B------:R-:W-:Y:S01]  /*12cb0*/  LOP3.LUT R56, R56, R57, RZ, 0x3c, !PT ;  /* 0x0000003938387212 */ /* 0x000fe200078e3cff */
[--C-:B------:R-:W-:Y:S01]  /*12cc0*/  IMAD.X R57, RZ, RZ, R7.reuse, P2 ;  /* 0x000000ffff397224 */ /* 0x100fe200010e0607 */
[C---:B------:R-:W-:Y:S02]  /*12cd0*/  IADD3 R69, P4, R6.reuse, 0xd000, RZ ;  /* 0x0000d00006457810 */ /* 0x040fe40007f9e0ff */
[----:B------:R-:W-:Y:S02]  /*12ce0*/  IADD3 R65, P5, R6, 0xe000, RZ ;  /* 0x0000e00006417810 */ /* 0x000fe40007fbe0ff */
[----:B------:R-:W-:Y:S01]  /*12cf0*/  LOP3.LUT R52, R52, R53, RZ, 0x3c, !PT ;  /* 0x0000003534347212 */ /* 0x000fe200078e3cff */
[----:B------:R-:W-:Y:S01]  /*12d00*/  IMAD.X R53, RZ, RZ, R7, P1 ;  /* 0x000000ffff357224 */ /* 0x000fe200008e0607 */
        /* <DEDUP_REMOVED lines=8> */
[--C-:B------:R-:W-:Y:S01]  /*12d90*/  SHF.R.S32.HI R79, RZ, 0x1f, R219.reuse ;  /* 0x0000001fff4f7819 */ /* 0x100fe200000114db */
[----:B------:R-:W-:Y:S01]  /*12da0*/  IMAD.MOV.U32 R78, RZ, RZ, R219 ;  /* 0x000000ffff4e7224 */ /* 0x000fe200078e00db */
[----:B------:R-:W-:-:S05]  /*12db0*/  SHF.R.S32.HI R187, RZ, 0x1f, R186 ;  /* 0x0000001fffbb7819 */ /* 0x000fca00000114ba */
[----:B------:R-:W-:Y:S01]  /*12dc0*/  STL [R1+0x24], R187 ;  /* 0x000024bb01007387 */ /* 0x000fe20000100800 */
[----:B------:R-:W-:Y:S01]  /*12dd0*/  BSSY B1, `(.L_x_4475) ;  /* 0x0000084000017945 */ /* 0x000fe20003800000 */
[----:B--2---:R-:W-:Y:S02]  /*12de0*/  SEL R83, R14, RZ, !P0 ;  /* 0x000000ff0e537207 */ /* 0x004fe40004000000 */
[----:B------:R-:W0:Y:S01]  /*12df0*/  S2R R14, SR_TID.X ;  /* 0x00000000000e7919 */ /* 0x000e220000002100 */
[----:B---3--:R-:W-:Y:S02]  /*12e00*/  SEL R82, R11, RZ, !P0 ;  /* 0x000000ff0b527207 */ /* 0x008fe40004000000 */
[----:B------:R-:W-:-:S04]  /*12e10*/  IADD3 R29, P0, R6, 0x3000, RZ ;  /* 0x00003000061d7810 */ /* 0x000fc80007f1e0ff */
[----:B------:R-:W-:Y:S02]  /*12e20*/  LOP3.LUT R28, R29, 0x380, RZ, 0xc0, !PT ;  /* 0x000003801d1c7812 */ /* 0x000fe400078ec0ff */
[----:B----4-:R-:W-:Y:S01]  /*12e30*/  SHF.R.S32.HI R81, RZ, 0x1f, R85 ;  /* 0x0000001fff517819 */ /* 0x010fe20000011455 */
[----:B------:R-:W-:Y:S01]  /*12e40*/  IMAD.WIDE.U32 R8, R85, UR4, R20 ;  /* 0x0000000455087c25 */ /* 0x000fe2000f8e0014 */
[----:B------:R-:W-:-:S03]  /*12e50*/  SHF.R.U64 R28, R28, 0x3, RZ ;  /* 0x000000031c1c7819 */ /* 0x000fc600000012ff */
[----:B------:R-:W-:Y:S01]  /*12e60*/  IMAD R5, R81, UR4, RZ ;  /* 0x0000000451057c24 */ /* 0x000fe2000f8e02ff */
[----:B------:R-:W-:Y:S01]  /*12e70*/  LOP3.LUT R28, R28, R29, RZ, 0x3c, !PT ;  /* 0x0000001d1c1c7212 */ /* 0x000fe200078e3cff */
[----:B------:R-:W-:Y:S02]  /*12e80*/  IMAD R11, R84, 0x80, R10 ;  /* 0x00000080540b7824 */ /* 0x000fe400078e020a */
[----:B------:R-:W-:Y:S01]  /*12e90*/  IMAD R5, R85, UR5, R5 ;  /* 0x0000000555057c24 */ /* 0x000fe2000f8e0205 */
[----:B------:R-:W-:Y:S01]  /*12ea0*/  ULDC.64 UR4, c[0x0][0xc78] ;  /* 0x00031e0000047ab9 */ /* 0x000fe20000000a00 */
[----:B------:R-:W-:Y:S01]  /*12eb0*/  IMAD.X R29, RZ, RZ, R7, P0 ;  /* 0x000000ffff1d7224 */ /* 0x000fe200000e0607 */
[----:B------:R-:W-:Y:S01]  /*12ec0*/  IADD3 R77, P0, R6, 0x9000, RZ ;  /* 0x00009000064d7810 */ /* 0x000fe20007f1e0ff */
[----:B------:R-:W-:Y:S02]  /*12ed0*/  IMAD.IADD R9, R9, 0x1, R5 ;  /* 0x0000000109097824 */ /* 0x000fe400078e0205 */
[----:B------:R-:W-:Y:S01]  /*12ee0*/  IMAD R5, R83, UR4, RZ ;  /* 0x0000000453057c24 */ /* 0x000fe2000f8e02ff */
[----:B------:R-:W-:Y:S01]  /*12ef0*/  LOP3.LUT R76, R77, 0x380, RZ, 0xc0, !PT ;  /* 0x000003804d4c7812 */ /* 0x000fe200078ec0ff */
[----:B------:R-:W-:-:S03]  /*12f00*/  IMAD.WIDE.U32 R8, R82, UR4, R8 ;  /* 0x0000000452087c25 */ /* 0x000fc6000f8e0008 */
[----:B------:R-:W-:Y:S01]  /*12f10*/  SHF.R.U64 R76, R76, 0x3, RZ ;  /* 0x000000034c4c7819 */ /* 0x000fe200000012ff */
[----:B------:R-:W-:Y:S01]  /*12f20*/  IMAD R10, R82, UR5, R5 ;  /* 0x00000005520a7c24 */ /* 0x000fe2000f8e0205 */
[----:B------:R-:W-:Y:S01]  /*12f30*/  SHF.R.S32.HI R5, RZ, 0x1f, R11 ;  /* 0x0000001fff057819 */ /* 0x000fe2000001140b */
[----:B0-----:R-:W-:Y:S01]  /*12f40*/  VIADD R15, R14, 0xffffff80 ;  /* 0xffffff800e0f7836 */ /* 0x001fe20000000000 */
[----:B------:R-:W-:Y:S01]  /*12f50*/  IADD3 R8, P3, R11, R8, RZ ;  /* 0x000000080b087210 */ /* 0x000fe20007f7e0ff */
[----:B------:R-:W-:Y:S01]  /*12f60*/  ULDC.64 UR4, c[0x0][0xc40] ;  /* 0x0003100000047ab9 */ /* 0x000fe20000000a00 */
[----:B------:R-:W-:Y:S01]  /*12f70*/  LOP3.LUT R76, R76, R77, RZ, 0x3c, !PT ;  /* 0x0000004d4c4c7212 */ /* 0x000fe200078e3cff */
[----:B------:R-:W-:Y:S01]  /*12f80*/  IMAD.X R77, RZ, RZ, R7, P0 ;  /* 0x000000ffff4d7224 */ /* 0x000fe200000e0607 */
[----:B------:R-:W-:Y:S02]  /*12f90*/  IADD3.X R5, R5, R9, R10, P3, !PT ;  /* 0x0000000905057210 */ /* 0x000fe40001ffe40a */
[----:B------:R-:W-:-:S02]  /*12fa0*/  LEA R54, P3, R8, UR4, 0x2 ;  /* 0x0000000408367c11 */ /* 0x000fc4000f8610ff */
[----:B------:R-:W-:Y:S02]  /*12fb0*/  SHF.R.S32.HI R14, RZ, 0x1f, R15 ;  /* 0x0000001fff0e7819 */ /* 0x000fe4000001140f */
[----:B------:R-:W-:Y:S01]  /*12fc0*/  LEA.HI.X R55, R8, UR5, R5, 0x2, P3 ;  /* 0x0000000508377c11 */ /* 0x000fe200098f1405 */
[----:B------:R-:W-:Y:S01]  /*12fd0*/  VIADD R5, R11, 0x8 ;  /* 0x000000080b057836 */ /* 0x000fe20000000000 */
[----:B------:R-:W-:Y:S01]  /*12fe0*/  LEA.HI R14, R14, R15, RZ, 0x7 ;  /* 0x0000000f0e0e7211 */ /* 0x000fe200078f38ff */
[----:B------:R-:W-:Y:S01]  /*12ff0*/  ULDC.64 UR4, c[0x0][0xba0] ;  /* 0x0002e80000047ab9 */ /* 0x000fe20000000a00 */
[----:B------:R-:W-:Y:S02]  /*13000*/  IADD3 R41, P3, R6, 0x6000, RZ ;  /* 0x0000600006297810 */ /* 0x000fe40007f7e0ff */
[----:B------:R-:W-:Y:S02]  /*13010*/  LOP3.LUT R14, R14, 0xffffff80, RZ, 0xc0, !PT ;  /* 0xffffff800e0e7812 */ /* 0x000fe400078ec0ff */
[----:B------:R-:W-:-:S02]  /*13020*/  LOP3.LUT R40, R41, 0x380, RZ, 0xc0, !PT ;  /* 0x0000038029287812 */ /* 0x000fc400078ec0ff */
[----:B------:R-:W-:Y:S01]  /*13030*/  IADD3 R10, P2, R6, 0xf000, RZ ;  /* 0x0000f000060a7810 */ /* 0x000fe20007f5e0ff */
[----:B------:R-:W-:Y:S01]  /*13040*/  IMAD.IADD R14, R15, 0x1, -R14 ;  /* 0x000000010f0e7824 */ /* 0x000fe200078e0a0e */
[----:B------:R-:W-:Y:S02]  /*13050*/  SHF.R.U64 R40, R40, 0x3, RZ ;  /* 0x0000000328287819 */ /* 0x000fe400000012ff */
[----:B------:R-:W-:Y:S01]  /*13060*/  LOP3.LUT R9, R6, 0x380, RZ, 0xc0, !PT ;  /* 0x0000038006097812 */ /* 0x000fe200078ec0ff */
[----:B------:R-:W-:Y:S01]  /*13070*/  IMAD.X R61, RZ, RZ, R7, P2 ;  /* 0x000000ffff3d7224 */ /* 0x000fe200010e0607 */
[----:B------:R-:W-:Y:S02]  /*13080*/  LOP3.LUT R40, R40, R41, RZ, 0x3c, !PT ;  /* 0x0000002928287212 */ /* 0x000fe400078e3cff */
[----:B------:R-:W-:Y:S02]  /*13090*/  IADD3.X R41, RZ, R7, RZ, P3, !PT ;  /* 0x00000007ff297210 */ /* 0x000fe40001ffe4ff */
[----:B------:R-:W-:-:S02]  /*130a0*/  LOP3.LUT P0, RZ, R14, 0x3, RZ, 0xc0, !PT ;  /* 0x000000030eff7812 */ /* 0x000fc4000780c0ff */
[----:B------:R-:W-:Y:S02]  /*130b0*/  IADD3 R73, P3, R6, 0xc000, RZ ;  /* 0x0000c00006497810 */ /* 0x000fe40007f7e0ff */
[-C--:B------:R-:W-:Y:S02]  /*130c0*/  ISETP.GE.OR P1, PT, R11, R0.reuse, P0 ;  /* 0x000000000b00720c */ /* 0x080fe40000726670 */
[----:B------:R-:W-:Y:S02]  /*130d0*/  LOP3.LUT R72, R73, 0x380, RZ, 0xc0, !PT ;  /* 0x0000038049487812 */ /* 0x000fe400078ec0ff */
[----:B------:R-:W-:Y:S02]  /*130e0*/  ISETP.GE.OR P0, PT, R5, R0, P0 ;  /* 0x000000000500720c */ /* 0x000fe40000706670 */
[----:B------:R-:W-:Y:S02]  /*130f0*/  LOP3.LUT R5, R10, 0x380, RZ, 0xc0, !PT ;  /* 0x000003800a057812 */ /* 0x000fe400078ec0ff */
[----:B------:R-:W-:-:S02]  /*13100*/  SHF.R.U64 R72, R72, 0x3, RZ ;  /* 0x0000000348487819 */ /* 0x000fc400000012ff */
[----:B------:R-:W-:Y:S02]  /*13110*/  SHF.R.U64 R9, R9, 0x3, RZ ;  /* 0x0000000309097819 */ /* 0x000fe400000012ff */
[----:B------:R-:W-:Y:S01]  /*13120*/  SHF.R.U64 R5, R5, 0x3, RZ ;  /* 0x0000000305057819 */ /* 0x000fe200000012ff */
[----:B------:R0:W-:Y:S01]  /*13130*/  @!P1 STG.E desc[UR52][R54.64], R4 ;  /* 0x0000000436009986 */ /* 0x0001e2000c101934 */
[----:B------:R-:W-:Y:S02]  /*13140*/  LOP3.LUT R72, R72, R73, RZ, 0x3c, !PT ;  /* 0x0000004948487212 */ /* 0x000fe400078e3cff */
[----:B------:R-:W-:Y:S01]  /*13150*/  LOP3.LUT R8, R9, R6, RZ, 0x3c, !PT ;  /* 0x0000000609087212 */ /* 0x000fe200078e3cff */
[----:B------:R-:W-:Y:S01]  /*13160*/  IMAD.MOV.U32 R9, RZ, RZ, R7 ;  /* 0x000000ffff097224 */ /* 0x000fe200078e0007 */
[----:B------:R-:W-:Y:S01]  /*13170*/  IADD3.X R73, RZ, R7, RZ, P3, !PT ;  /* 0x00000007ff497210 */ /* 0x000fe20001ffe4ff */
        /* <DEDUP_REMOVED lines=11> */
[----:B0-----:R0:W5:Y:S04]  /*13230*/  LD.E.128 R4, desc[UR52][R76.64] ;  /* 0x000000344c047980 */ /* 0x001168000c101d00 */
[----:B--2---:R-:W5:Y:S04]  /*13240*/  LD.E.128 R52, desc[UR52][R52.64] ;  /* 0x0000003434347980 */ /* 0x004f68000c101d00 */
[----:B------:R-:W5:Y:S04]  /*13250*/  LD.E.128 R56, desc[UR52][R56.64] ;  /* 0x0000003438387980 */ /* 0x000f68000c101d00 */
[----:B------:R-:W5:Y:S04]  /*13260*/  LD.E.128 R72, desc[UR52][R72.64] ;  /* 0x0000003448487980 */ /* 0x000f68000c101d00 */
[----:B------:R-:W5:Y:S04]  /*13270*/  LD.E.128 R68, desc[UR52][R68.64] ;  /* 0x0000003444447980 */ /* 0x000f68000c101d00 */
[----:B------:R-:W5:Y:S04]  /*13280*/  LD.E.128 R64, desc[UR52][R64.64] ;  /* 0x0000003440407980 */ /* 0x000f68000c101d00 */
[----:B------:R-:W5:Y:S01]  /*13290*/  LD.E.128 R60, desc[UR52][R60.64] ;  /* 0x000000343c3c7980 */ /* 0x000f62000c101d00 */
[----:B------:R-:W-:-:S02]  /*132a0*/  IMAD R80, R21, UR4, RZ ;  /* 0x0000000415507c24 */ /* 0x000fc4000f8e02ff */
[C---:B------:R-:W-:Y:S01]  /*132b0*/  IMAD.WIDE.U32 R20, R23.reuse, UR4, R78 ;  /* 0x0000000417147c25 */ /* 0x040fe2000f8e004e */
[----:B------:R-:W-:Y:S01]  /*132c0*/  @!PT LDS RZ, [RZ] ;  /* 0x00000000fffff984 */ /* 0x000fe20000000800 */
[----:B------:R-:W-:Y:S01]  /*132d0*/  @!PT LDS RZ, [RZ] ;  /* 0x00000000fffff984 */ /* 0x000fe20000000800 */
[----:B------:R-:W-:Y:S01]  /*132e0*/  @!PT LDS RZ, [RZ] ;  /* 0x00000000fffff984 */ /* 0x000fe20000000800 */
[----:B------:R-:W-:Y:S01]  /*132f0*/  @!PT LDS RZ, [RZ] ;  /* 0x00000000fffff984 */ /* 0x000fe20000000800 */
[----:B------:R2:W-:Y:S06]  /*13300*/  MEMBAR.ALL.CTA ;  /* 0x0000000000007992 */ /* 0x0005ec0000008000 */
[----:B--2---:R-:W2:Y:S01]  /*13310*/  FENCE.VIEW.ASYNC.S ;  /* 0x00000000000073c6 */ /* 0x004ea20000000000 */
[----:B------:R-:W-:Y:S01]  /*13320*/  IMAD R23, R23, UR5, R80 ;  /* 0x0000000517177c24 */ /* 0x000fe2000f8e0250 */
[----:B------:R-:W-:Y:S01]  /*13330*/  ULDC.64 UR4, c[0x0][0xbe0] ;  /* 0x0002f80000047ab9 */ /* 0x000fe20000000a00 */
[----:B------:R-:W-:-:S02]  /*13340*/  IMAD R78, R84, -0x80, R0 ;  /* 0xffffff80544e7824 */ /* 0x000fc400078e0200 */
[C---:B------:R-:W-:Y:S02]  /*13350*/  VIADD R0, R186.reuse, 0x40 ;  /* 0x00000040ba007836 */ /* 0x040fe40000000000 */
[----:B------:R-:W-:Y:S01]  /*13360*/  IMAD.IADD R21, R21, 0x1, R23 ;  /* 0x0000000115157824 */ /* 0x000fe200078e0217 */
[-C--:B------:R-:W-:Y:S01]  /*13370*/  ISETP.GE.AND P3, PT, R186, R78.reuse, PT ;  /* 0x0000004eba00720c */ /* 0x080fe20003f66270 */
[----:B0-----:R-:W-:Y:S01]  /*13380*/  IMAD R76, R81, UR4, RZ ;  /* 0x00000004514c7c24 */ /* 0x001fe2000f8e02ff */
[-C--:B------:R-:W-:Y:S01]  /*13390*/  ISETP.GE.AND P0, PT, R0, R78.reuse, PT ;  /* 0x0000004e0000720c */ /* 0x080fe20003f06270 */
[C---:B------:R-:W-:Y:S01]  /*133a0*/  VIADD R3, R186.reuse, 0x20 ;  /* 0x00000020ba037836 */ /* 0x040fe20000000000 */
[----:B------:R-:W-:Y:S01]  /*133b0*/  IADD3 R23, R186, 0x60, RZ ;  /* 0x00000060ba177810 */ /* 0x000fe20007ffe0ff */
[C---:B------:R-:W-:Y:S02]  /*133c0*/  IMAD R77, R85.reuse, UR5, R76 ;  /* 0x00000005554d7c24 */ /* 0x040fe4000f8e024c */
[----:B------:R-:W-:Y:S01]  /*133d0*/  IMAD.WIDE.U32 R20, R85, UR4, R20 ;  /* 0x0000000455147c25 */ /* 0x000fe2000f8e0014 */
[----:B------:R-:W-:Y:S01]  /*133e0*/  ULDC.64 UR4, c[0x0][0xbe8] ;  /* 0x0002fa0000047ab9 */ /* 0x000fe20000000a00 */
[----:B------:R-:W-:-:S02]  /*133f0*/  ISETP.GE.AND P2, PT, R3, R78, PT ;  /* 0x0000004e0300720c */ /* 0x000fc40003f46270 */
[----:B------:R-:W-:Y:S01]  /*13400*/  VIADD R0, R17, 0x32420 ;  /* 0x0003242011007836 */ /* 0x000fe20000000000 */
[----:B------:R-:W-:Y:S01]  /*13410*/  ISETP.GE.AND P1, PT, R23, R78, PT ;  /* 0x0000004e1700720c */ /* 0x000fe20003f26270 */
[----:B------:R-:W-:Y:S02]  /*13420*/  IMAD.IADD R21, R21, 0x1, R77 ;  /* 0x0000000115157824 */ /* 0x000fe400078e024d */
[----:B------:R-:W-:Y:S01]  /*13430*/  IMAD R3, R83, UR4, RZ ;  /* 0x0000000453037c24 */ /* 0x000fe2000f8e02ff */
[----:B------:R-:W-:Y:S01]  /*13440*/  PRMT R0, RZ, 0x654, R0 ;  /* 0x00000654ff007816 */ /* 0x000fe20000000000 */
[----:B------:R-:W-:-:S03]  /*13450*/  IMAD.WIDE.U32 R78, R82, UR4, R20 ;  /* 0x00000004524e7c25 */ /* 0x000fc6000f8e0014 */
[----:B--2---:R0:W-:Y:S01]  /*13460*/  SYNCS.ARRIVE.TRANS64.RED.A1T0 RZ, [R0+URZ], RZ ;  /* 0x000000ff00ff79a7 */ /* 0x0041e2000810043f */
[----:B------:R-:W-:Y:S02]  /*13470*/  IMAD R3, R82, UR5, R3 ;  /* 0x0000000552037c24 */ /* 0x000fe4000f8e0203 */
        /* <DEDUP_REMOVED lines=15> */
[----:B------:R-:W-:Y:S02]  /*13570*/  ISETP.GE.AND P4, PT, R0, UR4, PT ;  /* 0x0000000400007c0c */ /* 0x000fe4000bf86270 */
[----:B------:R-:W-:Y:S01]  /*13580*/  LEA.HI.X R81, R20, UR7, R3, 0x1, P3 ;  /* 0x0000000714517c11 */ /* 0x000fe200098f0c03 */
[C---:B------:R-:W-:Y:S01]  /*13590*/  VIADD R3, R219.reuse, 0x80 ;  /* 0x00000080db037836 */ /* 0x040fe20000000000 */
[----:B------:R-:W-:-:S03]  /*135a0*/  IADD3 R0, R219, 0xc0, RZ ;  /* 0x000000c0db007810 */ /* 0x000fc60007ffe0ff */
[----:B-----5:R0:W-:Y:S01]  /*135b0*/  @!P5 STG.E.128 desc[UR52][R80.64], R8 ;  /* 0x000000085000d986 */ /* 0x0201e2000c101d34 */
[----:B------:R-:W-:Y:S02]  /*135c0*/  ISETP.GE.AND P3, PT, R3, UR4, PT ;  /* 0x0000000403007c0c */ /* 0x000fe4000bf66270 */
[----:B------:R-:W-:-:S03]  /*135d0*/  ISETP.GE.AND P5, PT, R0, UR4, PT ;  /* 0x0000000400007c0c */ /* 0x000fc6000bfa6270 */
[----:B------:R0:W-:Y:S08]  /*135e0*/  @!P4 STG.E.128 desc[UR52][R80.64+0x80], R32 ;  /* 0x000080205000c986 */ /* 0x0001f0000c101d34 */
[----:B------:R0:W-:Y:S04]  /*135f0*/  @!P3 STG.E.128 desc[UR52][R80.64+0x100], R48 ;  /* 0x000100305000b986 */ /* 0x0001e8000c101d34 */
[----:B------:R0:W-:Y:S02]  /*13600*/  @!P5 STG.E.128 desc[UR52][R80.64+0x180], R72 ;  /* 0x000180485000d986 */ /* 0x0001e4000c101d34 */
.L_x_4476:
[----:B------:R-:W-:Y:S05]  /*13610*/  BSYNC B1 ;  /* 0x0000000000017941 */ /* 0x000fea0003800000 */
.L_x_4475:
[----:B------:R-:W-:Y:S04]  /*13620*/  BSSY B1, `(.L_x_4477) ;  /* 0x000001a000017945 */ /* 0x000fe80003800000 */
[----:B------:R-:W-:Y:S05]  /*13630*/  @P2 BRA `(.L_x_4478) ;  /* 0x0000000000602947 */ /* 0x000fea0003800000 */
[----:B------:R-:W-:Y:S01]  /*13640*/  IADD3 R3, P2, R76, 0x20, RZ ;  /* 0x000000204c037810 */ /* 0x000fe20007f5e0ff */
[----:B------:R-:W-:Y:S01]  /*13650*/  ULDC.64 UR6, c[0x0][0xbd8] ;  /* 0x0002f60000067ab9 */ /* 0x000fe20000000a00 */
[----:B0----5:R-:W-:Y:S01]  /*13660*/  IMAD.MOV.U32 R8, RZ, RZ, R78 ;  /* 0x000000ffff087224 */ /* 0x021fe200078e004e */
        /* <DEDUP_REMOVED lines=21> */
.L_x_4478:
[----:B------:R-:W-:Y:S05]  /*137c0*/  BSYNC B1 ;  /* 0x0000000000017941 */ /* 0x000fea0003800000 */
.L_x_4477:
[----:B------:R-:W-:Y:S04]  /*137d0*/  BSSY B1, `(.L_x_4479) ;  /* 0x000001a000017945 */ /* 0x000fe80003800000 */
[----:B------:R-:W-:Y:S05]  /*137e0*/  @P0 BRA `(.L_x_4480) ;  /* 0x0000000000600947 */ /* 0x000fea0003800000 */
[----:B------:R-:W-:Y:S01]  /*137f0*/  IADD3 R3, P0, R76, 0x40, RZ ;  /* 0x000000404c037810 */ /* 0x000fe20007f1e0ff */
[C---:B--2--5:R-:W-:Y:S01]  /*13800*/  VIADD R4, R219.reuse, 0x40 ;  /* 0x00000040db047836 */ /* 0x064fe20000000000 */
        /* <DEDUP_REMOVED lines=22> */
.L_x_4480:
[----:B------:R-:W-:Y:S05]  /*13970*/  BSYNC B1 ;  /* 0x0000000000017941 */ /* 0x000fea0003800000 */
.L_x_4479:
[----:B------:R-:W-:Y:S05]  /*13980*/  @P1 BRA `(.L_x_4481) ;  /* 0x0000000c00681947 */ /* 0x000fea0003800000 */
[----:B------:R-:W-:Y:S01]  /*13990*/  IADD3 R3, P0, R76, 0x60, RZ ;  /* 0x000000604c037810 */ /* 0x000fe20007f1e0ff */
[----:B------:R-:W-:Y:S01]  /*139a0*/  ULDC UR4, c[0x0][0xb8c] ;  /* 0x0002e30000047ab9 */ /* 0x000fe20000000800 */
[C---:B------:R-:W-:Y:S01]  /*139b0*/  IADD3 R0, R219.reuse, 0x40, RZ ;  /* 0x00000040db007810 */ /* 0x040fe20007ffe0ff */
        /* <DEDUP_REMOVED lines=13> */
[----:B---3--:R-:W-:Y:S01]  /*13a90*/  LEA R6, P0, R4, UR6, 0x1 ;  /* 0x0000000604067c11 */ /* 0x008fe2000f8008ff */
        /* <DEDUP_REMOVED lines=9> */
.L_x_4473:
[----:B------:R-:W4:Y:S01]  /*13b30*/  LDL.LU R6, [R1+0x38] ;  /* 0x0000380001067983 */ /* 0x000f220000300800 */
[----:B------:R-:W-:-:S03]  /*13b40*/  ULDC.64 UR4, c[0x0][0xcd8] ;  /* 0x0003360000047ab9 */ /* 0x000fc60000000a00 */
[----:B------:R-:W2:Y:S01]  /*13b50*/  LDL.LU R0, [R1+0x3c] ;  /* 0x00003c0001007983 */ /* 0x000ea20000300800 */
[----:B------:R-:W-:Y:S01]  /*13b60*/  ISETP.NE.U32.AND P0, PT, RZ, UR4, PT ;  /* 0x00000004ff007c0c */ /* 0x000fe2000bf05070 */
[----:B------:R-:W-:-:S03]  /*13b70*/  IMAD.MOV.U32 R3, RZ, RZ, RZ ;  /* 0x000000ffff037224 */ /* 0x000fc600078e00ff */
[----:B------:R-:W-:Y:S02]  /*13b80*/  ISETP.NE.AND.EX P0, PT, RZ, UR5, PT, P0 ;  /* 0x00000005ff007c0c */ /* 0x000fe4000bf05300 */
[----:B----4-:R-:W-:-:S04]  /*13b90*/  IADD3 R4, P1, R6, UR4, RZ ;  /* 0x0000000406047c10 */ /* 0x010fc8000ff3e0ff */
[----:B--2---:R-:W-:Y:S01]  /*13ba0*/  IADD3.X R5, R0, UR5, RZ, P1, !PT ;  /* 0x0000000500057c10 */ /* 0x004fe20008ffe4ff */
[----:B------:R-:W-:Y:S02]  /*13bb0*/  ULDC.64 UR4, c[0x0][0xce0] ;  /* 0x0003380000047ab9 */ /* 0x000fe40000000a00 */
[----:B------:R-:W-:-:S04]  /*13bc0*/  ISETP.NE.U32.AND P1, PT, RZ, UR4, PT ;  /* 0x00000004ff007c0c */ /* 0x000fc8000bf25070 */
[----:B------:R2:W5:Y:S01]  /*13bd0*/  @P0 LDG.E R3, desc[UR52][R4.64] ;  /* 0x0000003404030981 */ /* 0x000562000c1e1900 */
[----:B------:R-:W-:Y:S01]  /*13be0*/  ISETP.NE.AND.EX P1, PT, RZ, UR5, PT, P1 ;  /* 0x00000005ff007c0c */ /* 0x000fe2000bf25310 */
[----:B------:R-:W4:-:S12]  /*13bf0*/  S2R R8, SR_TID.X ;  /* 0x0000000000087919 */ /* 0x000f180000002100 */
[----:B------:R-:W-:Y:S01]  /*13c00*/  @P1 IADD3 R6, P2, R6, UR4, RZ ;  /* 0x0000000406061c10 */ /* 0x000fe2000ff5e0ff */
[----:B------:R-:W-:-:S03]  /*13c10*/  ULDC UR4, c[0x0][0xb88] ;  /* 0x0002e20000047ab9 */ /* 0x000fc60000000800 */
[----:B------:R-:W-:Y:S01]  /*13c20*/  @P1 IADD3.X R7, R0, UR5, RZ, P2, !PT ;  /* 0x0000000500071c10 */ /* 0x000fe200097fe4ff */
[----:B------:R-:W-:-:S06]  /*13c30*/  IMAD.U32 R0, RZ, RZ, UR4 ;  /* 0x00000004ff007e24 */ /* 0x000fcc000f8e00ff */
[----:B------:R2:W5:Y:S01]  /*13c40*/  @P1 LDG.E R0, desc[UR52][R6.64] ;  /* 0x0000003406001981 */ /* 0x000562000c1e1900 */
[----:B----4-:R-:W-:-:S05]  /*13c50*/  VIADD R8, R8, 0xffffff80 ;  /* 0xffffff8008087836 */ /* 0x010fca0000000000 */
[----:B------:R-:W-:Y:S01]  /*13c60*/  ISETP.GT.AND P2, PT, R8, 0x7f, PT ;  /* 0x0000007f0800780c */ /* 0x000fe20003f44270 */
[----:B--2---:R-:W-:-:S12]  /*13c70*/  @P1 BRA `(.L_x_4482) ;  /* 0x0000000000101947 */ /* 0x004fd80003800000 */
[----:B------:R-:W-:Y:S05]  /*13c80*/  @!P0 BRA `(.L_x_4482) ;  /* 0x00000000000c8947 */ /* 0x000fea0003800000 */
[----:B------:R-:W2:Y:S04]  /*13c90*/  LDG.E R7, desc[UR52][R4.64] ;  /* 0x0000003404077981 */ /* 0x000ea8000c1e1900 */
[----:B-----5:R-:W2:Y:S02]  /*13ca0*/  LDG.E R0, desc[UR52][R4.64+0x4] ;  /* 0x0000043404007981 */ /* 0x020ea4000c1e1900 */
[----:B--2---:R-:W-:-:S07]  /*13cb0*/  IMAD.IADD R0, R0, 0x1, -R7 ;  /* 0x0000000100007824 */ /* 0x004fce00078e0a07 */
.L_x_4482:
[----:B------:R-:W2:Y:S04]  /*13cc0*/  LDL.LU R5, [R1+0x40] ;  /* 0x0000400001057983 */ /* 0x000ea80000300800 */
[----:B------:R-:W4:Y:S04]  /*13cd0*/  LDL.LU R4, [R1+0x50] ;  /* 0x0000500001047983 */ /* 0x000f280000300800 */
[----:B------:R-:W3:Y:S04]  /*13ce0*/  LDL R14, [R1+0x34] ;  /* 0x00003400010e7983 */ /* 0x000ee80000100800 */
[----:B------:R0:W5:Y:S01]  /*13cf0*/  LDL R13, [R1+0x48] ;  /* 0x00004800010d7983 */ /* 0x0001620000100800 */
[----:B------:R-:W-:Y:S01]  /*13d00*/  BSSY B1, `(.L_x_4483) ;  /* 0x000001d000017945 */ /* 0x000fe20003800000 */
[----:B------:R-:W-:-:S02]  /*13d10*/  SHF.R.S32.HI R10, RZ, 0x1f, R219 ;  /* 0x0000001fff0a7819 */ /* 0x000fc400000114db */
[----:B-----5:R-:W-:Y:S02]  /*13d20*/  SHF.R.S32.HI R8, RZ, 0x1f, R3 ;  /* 0x0000001fff087819 */ /* 0x020fe40000011403 */
[----:B--2---:R-:W-:Y:S02]  /*13d30*/  SEL R11, R5, RZ, !P0 ;  /* 0x000000ff050b7207 */ /* 0x004fe40004000000 */
[----:B----4-:R-:W-:Y:S02]  /*13d40*/  SEL R12, R4, RZ, !P0 ;  /* 0x000000ff040c7207 */ /* 0x010fe40004000000 */
[----:B---3--:R-:W-:Y:S01]  /*13d50*/  SHF.R.S32.HI R9, RZ, 0x1f, R14 ;  /* 0x0000001fff097819 */ /* 0x008fe2000001140e */
[----:B0-----:R-:W-:Y:S06]  /*13d60*/  @P2 BRA `(.L_x_4484) ;  /* 0x0000000000582947 */ /* 0x001fec0003800000 */
[----:B------:R-:W0:Y:S02]  /*13d70*/  S2R R4, SR_TID.X ;  /* 0x0000000000047919 */ /* 0x000e240000002100 */
[----:B0-----:R-:W-:-:S05]  /*13d80*/  IMAD R4, R13, 0x80, R4 ;  /* 0x000000800d047824 */ /* 0x001fca00078e0204 */
[----:B------:R-:W-:-:S04]  /*13d90*/  IADD3 R5, R4, -0x80, RZ ;  /* 0xffffff8004057810 */ /* 0x000fc80007ffe0ff */
        /* <DEDUP_REMOVED lines=19> */
.L_x_4484:
[----:B------:R-:W-:Y:S05]  /*13ed0*/  BSYNC B1 ;  /* 0x0000000000017941 */ /* 0x000fea0003800000 */
.L_x_4483:
[----:B------:R-:W2:Y:S01]  /*13ee0*/  LDL.64 R20, [R1+0x20] ;  /* 0x0000200001147983 */ /* 0x000ea20000100a00 */
[----:B------:R-:W-:Y:S01]  /*13ef0*/  ULDC.64 UR4, c[0x0][0xba0] ;  /* 0x0002e80000047ab9 */ /* 0x000fe20000000a00 */
[----:B------:R-:W-:Y:S01]  /*13f00*/  IMAD.MOV.U32 R4, RZ, RZ, R219 ;  /* 0x000000ffff047224 */ /* 0x000fe200078e00db */
[----:B------:R-:W-:Y:S01]  /*13f10*/  BSSY B1, `(.L_x_4485) ;  /* 0x000002f000017945 */ /* 0x000fe20003800000 */
[----:B0-----:R-:W-:Y:S02]  /*13f20*/  IMAD.MOV.U32 R5, RZ, RZ, R10 ;  /* 0x000000ffff057224 */ /* 0x001fe400078e000a */
[----:B------:R-:W-:Y:S02]  /*13f30*/  IMAD R6, R8, UR4, RZ ;  /* 0x0000000408067c24 */ /* 0x000fe4000f8e02ff */
[----:B------:R-:W-:-:S04]  /*13f40*/  IMAD.WIDE.U32 R4, R3, UR4, R4 ;  /* 0x0000000403047c25 */ /* 0x000fc8000f8e0004 */
[----:B------:R-:W-:Y:S01]  /*13f50*/  IMAD R3, R3, UR5, R6 ;  /* 0x0000000503037c24 */ /* 0x000fe2000f8e0206 */
[----:B------:R-:W-:Y:S01]  /*13f60*/  ULDC.64 UR4, c[0x0][0xbe0] ;  /* 0x0002f80000047ab9 */ /* 0x000fe20000000a00 */
[----:B------:R-:W-:Y:S02]  /*13f70*/  IMAD R10, R13, -0x80, R0 ;  /* 0xffffff800d0a7824 */ /* 0x000fe400078e0200 */
[----:B------:R-:W-:Y:S02]  /*13f80*/  IMAD R6, R9, UR4, RZ ;  /* 0x0000000409067c24 */ /* 0x000fe4000f8e02ff */
[----:B------:R-:W-:Y:S02]  /*13f90*/  IMAD.IADD R5, R5, 0x1, R3 ;  /* 0x0000000105057824 */ /* 0x000fe400078e0203 */
[C---:B------:R-:W-:Y:S02]  /*13fa0*/  IMAD R3, R14.reuse, UR5, R6 ;  /* 0x000000050e037c24 */ /* 0x040fe4000f8e0206 */
[----:B------:R-:W-:Y:S01]  /*13fb0*/  IMAD.WIDE.U32 R4, R14, UR4, R4 ;  /* 0x000000040e047c25 */ /* 0x000fe2000f8e0004 */
[----:B------:R-:W-:-:S03]  /*13fc0*/  ULDC.64 UR4, c[0x0][0xbe8] ;  /* 0x0002fa0000047ab9 */ /* 0x000fc60000000a00 */
[----:B------:R-:W-:Y:S02]  /*13fd0*/  IMAD.IADD R5, R5, 0x1, R3 ;  /* 0x0000000105057824 */ /* 0x000fe400078e0203 */
[----:B------:R-:W-:-:S04]  /*13fe0*/  IMAD R0, R12, UR4, RZ ;  /* 0x000000040c007c24 */ /* 0x000fc8000f8e02ff */
[----:B------:R-:W-:Y:S01]  /*13ff0*/  IMAD R3, R11, UR5, R0 ;  /* 0x000000050b037c24 */ /* 0x000fe2000f8e0200 */
[C---:B--2---:R-:W-:Y:S01]  /*14000*/  ISETP.GE.AND P1, PT, R20.reuse, R10, PT ;  /* 0x0000000a1400720c */ /* 0x044fe20003f26270 */
[----:B------:R-:W-:Y:S01]  /*14010*/  VIADD R7, R20, 0x20 ;  /* 0x0000002014077836 */ /* 0x000fe20000000000 */
[----:B------:R-:W-:Y:S02]  /*14020*/  SHF.R.S32.HI R9, RZ, 0x1f, R20 ;  /* 0x0000001fff097819 */ /* 0x000fe40000011414 */
[----:B------:R-:W-:Y:S02]  /*14030*/  MOV R8, R20 ;  /* 0x0000001400087202 */ /* 0x000fe40000000f00 */
[----:B------:R-:W-:Y:S01]  /*14040*/  ISETP.GE.AND P0, PT, R7, R10, PT ;  /* 0x0000000a0700720c */ /* 0x000fe20003f06270 */
        /* <DEDUP_REMOVED lines=9> */
[----:B------:R-:W-:Y:S01]  /*140e0*/  IMAD.MOV.U32 R4, RZ, RZ, R6 ;  /* 0x000000ffff047224 */ /* 0x000fe200078e0006 */
[----:B------:R-:W-:Y:S01]  /*140f0*/  ISETP.GE.AND P3, PT, R0, UR4, PT ;  /* 0x0000000400007c0c */ /* 0x000fe2000bf66270 */
[----:B------:R-:W-:Y:S01]  /*14100*/  VIADD R0, R219, 0xc0 ;  /* 0x000000c0db007836 */ /* 0x000fe20000000000 */
        /* <DEDUP_REMOVED lines=15> */
.L_x_4486:
[----:B------:R-:W-:Y:S05]  /*14200*/  BSYNC B1 ;  /* 0x0000000000017941 */ /* 0x000fea0003800000 */
.L_x_4485:
[----:B------:R-:W-:Y:S01]  /*14210*/  BSSY B1, `(.L_x_4487) ;  /* 0x000001c000017945 */ /* 0x000fe20003800000 */
[----:B------:R-:W-:Y:S02]  /*14220*/  ISETP.GE.AND P1, PT, R13, R10, PT ;  /* 0x0000000a0d00720c */ /* 0x000fe40003f26270 */
[----:B------:R-:W-:Y:S01]  /*14230*/  IADD3 R13, R20, 0x60, RZ ;  /* 0x00000060140d7810 */ /* 0x000fe20007ffe0ff */
        /* <DEDUP_REMOVED lines=25> */
.L_x_4488:
[----:B------:R-:W-:Y:S05]  /*143d0*/  BSYNC B1 ;  /* 0x0000000000017941 */ /* 0x000fea0003800000 */
.L_x_4487:
        /* <DEDUP_REMOVED lines=27> */
.L_x_4490:
[----:B------:R-:W-:Y:S05]  /*14590*/  BSYNC B1 ;  /* 0x0000000000017941 */ /* 0x000fea0003800000 */
.L_x_4489:
[----:B------:R-:W-:Y:S05]  /*145a0*/  @P0 BRA `(.L_x_4481) ;  /* 0x0000000000600947 */ /* 0x000fea0003800000 */
[----:B------:R-:W-:Y:S01]  /*145b0*/  IADD3 R3, P0, R8, 0x60, RZ ;  /* 0x0000006008037810 */ /* 0x000fe20007f1e0ff */
[C---:B------:R-:W-:Y:S01]  /*145c0*/  VIADD R0, R219.reuse, 0x40 ;  /* 0x00000040db007836 */ /* 0x040fe20000000000 */
[----:B------:R-:W-:Y:S01]  /*145d0*/  ULDC UR4, c[0x0][0xb8c] ;  /* 0x0002e30000047ab9 */ /* 0x000fe20000000800 */
[----:B------:R-:W-:Y:S01]  /*145e0*/  ULDC.64 UR6, c[0x0][0xbd8] ;  /* 0x0002f60000067ab9 */ /* 0x000fe20000000a00 */
[----:B------:R-:W-:Y:S01]  /*145f0*/  IADD3.X R8, RZ, R9, RZ, P0, !PT ;  /* 0x00000009ff087210 */ /* 0x000fe200007fe4ff */
[----:B------:R-:W-:Y:S01]  /*14600*/  IMAD.MOV.U32 R4, RZ, RZ, R6 ;  /* 0x000000ffff047224 */ /* 0x000fe200078e0006 */
        /* <DEDUP_REMOVED lines=18> */
.L_x_4481:
[----:B------:R-:W-:Y:S05]  /*14730*/  BSYNC B0 ;  /* 0x0000000000007941 */ /* 0x000fea0003800000 */
.L_x_4472:
[----:B------:R-:W-:Y:S02]  /*14740*/  ULDC UR4, c[0x0][0xd14] ;  /* 0x0003450000047ab9 */ /* 0x000fe40000000800 */
[----:B------:R-:W-:-:S13]  /*14750*/  ISETP.GE.AND P0, PT, R227, UR4, PT ;  /* 0x00000004e3007c0c */ /* 0x000fda000bf06270 */
[----:B------:R-:W-:Y:S05]  /*14760*/  @!P0 BRA `(.L_x_4491) ;  /* 0xfffffec8003c8947 */ /* 0x000fea000383ffff */
[----:B------:R-:W-:Y:S05]  /*14770*/  BRA `(.L_x_4335) ;  /* 0x0000005c002c7947 */ /* 0x000fea0003800000 */
.L_x_4333:
[----:B------:R-:W-:-:S08]  /*14780*/  NOP ;  /* 0x0000000000007918 */ /* 0x000fd00000000000 */
[----:B--2---:R-:W0:-:S00]  /*14790*/  USETMAXREG.DEALLOC.CTAPOOL 0x18 ;  /* 0x00000018000079c8 */ /* 0x004e0000080e0500 */
        /* <DEDUP_REMOVED lines=24> */
[----:B------:R-:W-:Y:S02]  /*14920*/  LOP3.LUT R6, R6, 0xfffffff7, RZ, 0xc0, !PT ;  /* 0xfffffff706067812 */ /* 0x000fe400078ec0ff */
[----:B------:R-:W-:Y:S01]  /*14930*/  MOV R19, RZ ;  /* 0x000000ff00137202 */ /* 0x000fe20000000f00 */
        /* <DEDUP_REMOVED lines=34> */
.L_x_4496:
        /* <DEDUP_REMOVED lines=16> */
.L_x_4495:
[----:B------:R-:W-:Y:S05]  /*14c60*/  BSYNC B0 ;  /* 0x0000000000007941 */ /* 0x000fea0003800000 */
.L_x_4494:
[----:B-----5:R-:W1:Y:S01]  /*14c70*/  SHFL.UP PT, R0, R17, 0x1, RZ ;  /* 0x0420000011007989 */ /* 0x020e6200000e00ff */
[C---:B------:R-:W-:Y:S02]  /*14c80*/  ISETP.NE.AND P0, PT, R6.reuse, RZ, PT ;  /* 0x000000ff0600720c */ /* 0x040fe40003f05270 */
[----:B------:R-:W-:Y:S02]  /*14c90*/  ISETP.GE.U32.AND P1, PT, R6, 0x2, PT ;  /* 0x000000020600780c */ /* 0x000fe40003f26070 */
[----:B-1----:R-:W-:Y:S02]  /*14ca0*/  SEL R0, R0, RZ, P0 ;  /* 0x000000ff00007207 */ /* 0x002fe40000000000 */
[----:B------:R-:W-:Y:S02]  /*14cb0*/  ISETP.GE.U32.AND P0, PT, R6, 0x4, PT ;  /* 0x000000040600780c */ /* 0x000fe40003f06070 */
[----:B------:R-:W-:-:S05]  /*14cc0*/  IADD3 R0, R17, R0, RZ ;  /* 0x0000000011007210 */ /* 0x000fca0007ffe0ff */
        /* <DEDUP_REMOVED lines=19> */
.L_x_4492:
        /* <DEDUP_REMOVED lines=18> */
[----:B------:R-:W-:-:S05]  /*14f20*/  IADD3 R7, R4, -0x1, RZ ;  /* 0xffffffff04077810 */ /* 0x000fca0007ffe0ff */
[----:B------:R2:W3:Y:S02]  /*14f30*/  SHFL.IDX PT, R16, R0, R7, 0x1f ;  /* 0x00001f0700107589 */ /* 0x0004e400000e0000 */
.L_x_4497:
        /* <DEDUP_REMOVED lines=25> */
[----:B------:R-:W-:Y:S02]  /*150d0*/  VIADDMNMX R8, R3, UR4, R8, PT ;  /* 0x0000000403087c46 */ /* 0x000fe4000b800108 */
[----:B------:R-:W-:Y:S02]  /*150e0*/  IABS R6, R5 ;  /* 0x0000000500067213 */ /* 0x000fe40000000000 */
[----:B------:R-:W-:Y:S02]  /*150f0*/  IABS R4, R8 ;  /* 0x0000000800047213 */ /* 0x000fe40000000000 */
[----:B------:R-:W-:Y:S02]  /*15100*/  IADD3 R0, R5, R0, RZ ;  /* 0x0000000005007210 */ /* 0x000fe40007ffe0ff */
[----:B------:R-:W1:Y:S08]  /*15110*/  I2F.RP R9, R4 ;  /* 0x0000000400097306 */ /* 0x000e700000209400 */
[----:B-1----:R-:W1:Y:S02]  /*15120*/  MUFU.RCP R9, R9 ;  /* 0x0000000900097308 */ /* 0x002e640000001000 */
[----:B-1----:R-:W-:-:S06]  /*15130*/  IADD3 R2, R9, 0xffffffe, RZ ;  /* 0x0ffffffe09027810 */ /* 0x002fcc0007ffe0ff */
[----:B------:R1:W2:Y:S02]  /*15140*/  F2I.FTZ.U32.TRUNC.NTZ R3, R2 ;  /* 0x0000000200037305 */ /* 0x0002a4000021f000 */
[----:B-1----:R-:W-:Y:S02]  /*15150*/  IMAD.MOV.U32 R2, RZ, RZ, RZ ;  /* 0x000000ffff027224 */ /* 0x002fe400078e00ff */
[----:B--2---:R-:W-:-:S04]  /*15160*/  IMAD.MOV R7, RZ, RZ, -R3 ;  /* 0x000000ffff077224 */ /* 0x004fc800078e0a03 */
        /* <DEDUP_REMOVED lines=21> */
.L_x_4493:
[----:B------:R-:W-:Y:S02]  /*152c0*/  IMAD.MOV.U32 R17, RZ, RZ, RZ ;  /* 0x000000ffff117224 */ /* 0x000fe400078e00ff */
[----:B------:R-:W-:Y:S02]  /*152d0*/  IMAD.U32 R16, RZ, RZ, UR6 ;  /* 0x00000006ff107e24 */ /* 0x000fe4000f8e00ff */
[----:B------:R-:W-:-:S07]  /*152e0*/  IMAD.MOV.U32 R18, RZ, RZ, RZ ;  /* 0x000000ffff127224 */ /* 0x000fce00078e00ff */
.L_x_4498:
        /* <DEDUP_REMOVED lines=22> */
.L_x_4583:
[----:B--2---:R-:W2:Y:S02]  /*15450*/  LDC.64 R2, c[0x0][0xd60] ;  /* 0x00035800ff027b82 */ /* 0x004ea40000000a00 */
[----:B--2---:R-:W-:-:S05]  /*15460*/  IMAD.WIDE R2, R19, 0x4, R2 ;  /* 0x0000000413027825 */ /* 0x004fca00078e0202 */
[----:B0-----:R-:W1:Y:S01]  /*15470*/  LDG.E R11, desc[UR52][R2.64] ;  /* 0x00000034020b7981 */ /* 0x001e62000c1e1900 */
        /* <DEDUP_REMOVED lines=8> */
[----:B------:R-:W-:-:S10]  /*15500*/  IMAD.SHL.U32 R15, R11, 0x4, RZ ;  /* 0x000000040b0f7824 */ /* 0x000fd400078e00ff */
[C---:B------:R-:W-:Y:S01]  /*15510*/  @P0 LEA R2, P1, R11.reuse, UR4, 0x2 ;  /* 0x000000040b020c11 */ /* 0x040fe2000f8210ff */
[----:B------:R-:W-:Y:S03]  /*15520*/  STL [R1+0x1c], R11 ;  /* 0x00001c0b01007387 */ /* 0x000fe60000100800 */
[----:B------:R-:W-:Y:S01]  /*15530*/  @P0 LEA.HI.X R3, R11, UR5, R0, 0x2, P1 ;  /* 0x000000050b030c11 */ /* 0x000fe200088f1400 */
[----:B------:R-:W-:-:S04]  /*15540*/  ULDC.64 UR4, c[0x0][0xb10] ;  /* 0x0002c40000047ab9 */ /* 0x000fc80000000a00 */
[----:B------:R0:W5:Y:S01]  /*15550*/  @P0 LDG.E R8, desc[UR52][R2.64] ;  /* 0x0000003402080981 */ /* 0x000162000c1e1900 */
[----:B------:R-:W-:Y:S02]  /*15560*/  ISETP.NE.U32.AND P0, PT, RZ, UR4, PT ;  /* 0x00000004ff007c0c */ /* 0x000fe4000bf05070 */
[----:B------:R-:W-:Y:S01]  /*15570*/  SHF.L.U64.HI R14, R11, 0x2, R0 ;  /* 0x000000020b0e7819 */ /* 0x000fe20000010200 */
[----:B------:R-:W-:Y:S01]  /*15580*/  STL [R1+0x24], R15 ;  /* 0x0000240f01007387 */ /* 0x000fe20000100800 */
[----:B------:R-:W-:Y:S01]  /*15590*/  ISETP.NE.AND.EX P0, PT, RZ, UR5, PT, P0 ;  /* 0x00000005ff007c0c */ /* 0x000fe2000bf05300 */
[----:B------:R-:W-:Y:S02]  /*155a0*/  ULDC UR6, c[0x0][0x338] ;  /* 0x0000ce0000067ab9 */ /* 0x000fe40000000800 */
[----:B------:R-:W-:Y:S10]  /*155b0*/  STL [R1+0x28], R14 ;  /* 0x0000280e01007387 */ /* 0x000ff40000100800 */
        /* <DEDUP_REMOVED lines=8> */
[----:B------:R-:W-:-:S02]  /*15640*/  IADD3 R6, P1, R15, UR8, RZ ;  /* 0x000000080f067c10 */ /* 0x000fc4000ff3e0ff */
[----:B------:R-:W-:Y:S01]  /*15650*/  MOV R10, UR4 ;  /* 0x00000004000a7c02 */ /* 0x000fe20008000f00 */
[----:B------:R-:W-:Y:S01]  /*15660*/  ULDC.64 UR4, c[0x0][0x3f8] ;  /* 0x0000fe0000047ab9 */ /* 0x000fe20000000a00 */
[----:B------:R-:W-:-:S04]  /*15670*/  IADD3.X R7, R14, UR9, RZ, P1, !PT ;  /* 0x000000090e077c10 */ /* 0x000fc80008ffe4ff */
        /* <DEDUP_REMOVED lines=22> */
.L_x_4500:
[----:B------:R-:W-:Y:S01]  /*157e0*/  IMAD.MOV.U32 R2, RZ, RZ, RZ ;  /* 0x000000ffff027224 */ /* 0x000fe200078e00ff */
[----:B------:R-:W-:-:S05]  /*157f0*/  ULDC.64 UR4, c[0x0][0xb18] ;  /* 0x0002c60000047ab9 */ /* 0x000fca0000000a00 */
[----:B------:R-:W2:Y:S01]  /*15800*/  @P3 LDG.E R2, desc[UR52][R6.64] ;  /* 0x0000003406023981 */ /* 0x000ea2000c1e1900 */
[----:B------:R-:W-:-:S06]  /*15810*/  IMAD.MOV.U32 R20, RZ, RZ, RZ ;  /* 0x000000ffff147224 */ /* 0x000fcc00078e00ff */
        /* <DEDUP_REMOVED lines=10> */
.L_x_4501:
[----:B------:R-:W-:Y:S05]  /*158c0*/  @!P3 BRA `(.L_x_4502) ;  /* 0x00000000000cb947 */ /* 0x000fea0003800000 */
[----:B------:R-:W2:Y:S04]  /*158d0*/  LDG.E R9, desc[UR52][R6.64] ;  /* 0x0000003406097981 */ /* 0x000ea8000c1e1900 */
[----:B------:R-:W2:Y:S02]  /*158e0*/  LDG.E R6, desc[UR52][R6.64+0x4] ;  /* 0x0000043406067981 */ /* 0x000ea4000c1e1900 */
[----:B--2---:R-:W-:-:S07]  /*158f0*/  IMAD.IADD R9, R6, 0x1, -R9 ;  /* 0x0000000106097824 */ /* 0x004fce00078e0a09 */
.L_x_4502:
[----:B0-----:R-:W2:Y:S01]  /*15900*/  @P1 LDG.E R2, desc[UR52][R4.64] ;  /* 0x0000003404021981 */ /* 0x001ea2000c1e1900 */
[----:B-----5:R-:W-:-:S03]  /*15910*/  IMAD.IADD R9, R9, 0x1, -R8 ;  /* 0x0000000109097824 */ /* 0x020fc600078e0a08 */
[----:B------:R-:W2:Y:S01]  /*15920*/  @P1 LDG.E R4, desc[UR52][R4.64+0x4] ;  /* 0x0000043404041981 */ /* 0x000ea2000c1e1900 */
[----:B------:R-:W-:Y:S01]  /*15930*/  LEA R3, R17, 0xdf, 0x7 ;  /* 0x000000df11037811 */ /* 0x000fe200078e38ff */
[----:B------:R-:W-:Y:S01]  /*15940*/  BSSY B0, `(.L_x_4503) ;  /* 0x00000ec000007945 */ /* 0x000fe20003800000 */
[----:B------:R-:W-:Y:S02]  /*15950*/  PLOP3.LUT P2, PT, PT, PT, PT, 0x80, 0x0 ;  /* 0x000000000000781c */ /* 0x000fe40003f4f070 */
[----:B--2---:R-:W-:-:S05]  /*15960*/  @P1 IADD3 R0, -R2, R4, RZ ;  /* 0x0000000402001210 */ /* 0x004fca0007ffe1ff */
[----:B------:R-:W-:-:S05]  /*15970*/  IMAD.IADD R2, R9, 0x1, R0 ;  /* 0x0000000109027824 */ /* 0x000fca00078e0200 */
[C---:B------:R-:W-:Y:S01]  /*15980*/  IADD3 R3, R2.reuse, R3, -R10 ;  /* 0x0000000302037210 */ /* 0x040fe20007ffe80a */
[----:B------:R-:W-:-:S04]  /*15990*/  VIADD R2, R2, 0x5f ;  /* 0x0000005f02027836 */ /* 0x000fc80000000000 */
        /* <DEDUP_REMOVED lines=32> */
.L_x_4653:
[----:B------:R-:W-:-:S03]  /*15ba0*/  UMOV UR4, 0xffffffff ;  /* 0xffffffff00047882 */ /* 0x000fc60000000000 */
[----:B------:R-:W-:Y:S05]  /*15bb0*/  BRA.DIV UR4, `(.L_x_4506) ;  /* 0x0000005a04187947 */ /* 0x000fea000b800000 */
[----:B------:R-:W-:-:S13]  /*15bc0*/  ELECT P6, URZ, PT ;  /* 0x00000000003f782f */ /* 0x000fda00038c0000 */
.L_x_4656:
[----:B------:R-:W2:Y:S01]  /*15bd0*/  LDL R5, [R1+0x2c] ;  /* 0x00002c0001057983 */ /* 0x000ea20000100800 */
[----:B------:R-:W0:Y:S01]  /*15be0*/  S2R R9, SR_CgaCtaId ;  /* 0x0000000000097919 */ /* 0x000e220000008800 */
[----:B--2---:R-:W-:-:S05]  /*15bf0*/  VIADD R5, R5, 0x1 ;  /* 0x0000000105057836 */ /* 0x004fca0000000000 */
[----:B------:R-:W-:-:S04]  /*15c00*/  LEA.HI R6, R5, R5, RZ, 0x1 ;  /* 0x0000000505067211 */ /* 0x000fc800078f08ff */
[----:B------:R-:W-:-:S05]  /*15c10*/  LOP3.LUT R6, R6, 0xfffffffe, RZ, 0xc0, !PT ;  /* 0xfffffffe06067812 */ /* 0x000fca00078ec0ff */
[----:B------:R-:W-:Y:S01]  /*15c20*/  IMAD.IADD R5, R5, 0x1, -R6 ;  /* 0x0000000105057824 */ /* 0x000fe200078e0a06 */
[----:B------:R-:W-:-:S04]  /*15c30*/  MOV R6, 0x400 ;  /* 0x0000040000067802 */ /* 0x000fc80000000f00 */
[----:B0-----:R-:W-:Y:S02]  /*15c40*/  LEA R9, R9, R6, 0x18 ;  /* 0x0000000609097211 */ /* 0x001fe400078ec0ff */
[----:B------:R-:W-:-:S04]  /*15c50*/  SHF.L.U32 R5, R5, 0x1f, RZ ;  /* 0x0000001f05057819 */ /* 0x000fc800000006ff */
[----:B------:R-:W0:Y:S02]  /*15c60*/  SYNCS.PHASECHK.TRANS64.TRYWAIT P0, [R9+URZ+0x32420], R5 ;  /* 0x03242005090075a7 */ /* 0x000e24000800017f */
[----:B0-----:R-:W-:Y:S05]  /*15c70*/  @!P0 BRA `(.L_x_4507) ;  /* 0x0000005800088947 */ /* 0x001fea0003800000 */
.L_x_4657:
[----:B------:R-:W-:Y:S04]  /*15c80*/  BSSY B1, `(.L_x_4508) ;  /* 0x000004d000017945 */ /* 0x000fe80003800000 */
[----:B------:R-:W-:Y:S05]  /*15c90*/  @!P6 BRA `(.L_x_4509) ;  /* 0x00000004002ce947 */ /* 0x000fea0003800000 */
[----:B------:R-:W0:Y:S04]  /*15ca0*/  LDL R7, [R1+0x4] ;  /* 0x0000040001077983 */ /* 0x000e280000100800 */
[----:B------:R-:W2:Y:S01]  /*15cb0*/  LDL R6, [R1+0xc] ;  /* 0x00000c0001067983 */ /* 0x000ea20000100800 */
[----:B0-----:R-:W-:Y:S02]  /*15cc0*/  LEA R5, R7, R9, 0x3 ;  /* 0x0000000907057211 */ /* 0x001fe400078e18ff */
[----:B--2---:R-:W-:-:S04]  /*15cd0*/  SHF.L.U32 R7, R6, 0x1f, RZ ;  /* 0x0000001f06077819 */ /* 0x004fc800000006ff */
[----:B------:R-:W0:Y:S02]  /*15ce0*/  SYNCS.PHASECHK.TRANS64.TRYWAIT P0, [R5+URZ+0x324a0], R7 ;  /* 0x0324a007050075a7 */ /* 0x000e24000800017f */
[----:B0-----:R-:W-:Y:S05]  /*15cf0*/  @!P0 BRA `(.L_x_4510) ;  /* 0x0000005400fc8947 */ /* 0x001fea0003800000 */
.L_x_4658:
        /* <DEDUP_REMOVED lines=11> */
.L_x_4511:
        /* <DEDUP_REMOVED lines=19> */
.L_x_4659:
        /* <DEDUP_REMOVED lines=8> */
.L_x_4513:
        /* <DEDUP_REMOVED lines=31> */
.L_x_4509:
[----:B------:R-:W-:Y:S05]  /*16150*/  BSYNC B1 ;  /* 0x0000000000017941 */ /* 0x000fea0003800000 */
.L_x_4508:
        /* <DEDUP_REMOVED lines=12> */
[----:B0-----:R-:W-:Y:S05]  /*16220*/  @!P0 BRA `(.L_x_4504) ;  /* 0x0000000400748947 */ /* 0x001fea0003800000 */
[C---:B------:R-:W-:Y:S02]  /*16230*/  IMAD R5, R2.reuse, 0x60, R20 ;  /* 0x0000006002057824 */ /* 0x040fe400078e0214 */
[----:B------:R-:W-:Y:S02]  /*16240*/  VIADD R2, R2, 0xffffffff ;  /* 0xffffffff02027836 */ /* 0x000fe40000000000 */
[----:B------:R-:W-:-:S07]  /*16250*/  VIADD R5, R5, 0xffffff40 ;  /* 0xffffff4005057836 */ /* 0x000fce0000000000 */
.L_x_4520:
        /* <DEDUP_REMOVED lines=9> */
.L_x_4660:
[----:B------:R-:W1:Y:S02]  /*162f0*/  S2R R8, SR_TID.X ;  /* 0x0000000000087919 */ /* 0x000e640000002100 */
[----:B-1----:R-:W-:-:S04]  /*16300*/  LOP3.LUT R8, R8, 0x7f, RZ, 0xc0, !PT ;  /* 0x0000007f08087812 */ /* 0x002fc800078ec0ff */
[----:B------:R-:W-:-:S13]  /*16310*/  ISETP.NE.AND P0, PT, R8, RZ, PT ;  /* 0x000000ff0800720c */ /* 0x000fda0003f05270 */
[----:B------:R-:W-:Y:S05]  /*16320*/  @P0 BRA `(.L_x_4517) ;  /* 0x00000000001c0947 */ /* 0x000fea0003800000 */
[----:B------:R-:W1:Y:S02]  /*16330*/  S2R R8, SR_TID.X ;  /* 0x0000000000087919 */ /* 0x000e640000002100 */
[----:B-1----:R-:W-:-:S04]  /*16340*/  LOP3.LUT R8, R8, 0x1f, RZ, 0xc0, !PT ;  /* 0x0000001f08087812 */ /* 0x002fc800078ec0ff */
[----:B------:R-:W-:Y:S02]  /*16350*/  ISETP.NE.AND P1, PT, R8, RZ, PT ;  /* 0x000000ff0800720c */ /* 0x000fe40003f25270 */
[----:B------:R-:W-:-:S04]  /*16360*/  MOV R8, 0x3000 ;  /* 0x0000300000087802 */ /* 0x000fc80000000f00 */
[----:B------:R1:W-:Y:S07]  /*16370*/  SYNCS.ARRIVE.TRANS64 RZ, [R6+URZ+0x32490], R8 ;  /* 0x0324900806ff79a7 */ /* 0x0003ee000800003f */
[----:B------:R-:W-:Y:S05]  /*16380*/  @!P1 BRA `(.L_x_4517) ;  /* 0x0000000000049947 */ /* 0x000fea0003800000 */
[----:B------:R-:W-:Y:S01]  /*16390*/  BPT.TRAP 0x1 ;  /* 0x000000040000795c */ /* 0x000fe20000300000 */
.L_x_4517:
        /* <DEDUP_REMOVED lines=17> */
.L_x_4661:
        /* <DEDUP_REMOVED lines=8> */
.L_x_4519:
        /* <DEDUP_REMOVED lines=31> */
.L_x_4515:
[----:B------:R-:W-:Y:S05]  /*16720*/  BSYNC B1 ;  /* 0x0000000000017941 */ /* 0x000fea0003800000 */
.L_x_4514:
        /* <DEDUP_REMOVED lines=13> */
.L_x_4504:
[----:B------:R-:W-:Y:S05]  /*16800*/  BSYNC B0 ;  /* 0x0000000000007941 */ /* 0x000fea0003800000 */
.L_x_4503:
[----:B0-----:R-:W2:Y:S01]  /*16810*/  LDL R6, [R1+0x20] ;  /* 0x0000200001067983 */ /* 0x001ea20000100800 */
[----:B------:R-:W-:Y:S05]  /*16820*/  @!P2 WARPSYNC.ALL ;  /* 0x000000000000a948 */ /* 0x000fea0003800000 */
[----:B------:R-:W-:Y:S01]  /*16830*/  BSSY B6, `(.L_x_4521) ;  /* 0x00002c6000067945 */ /* 0x000fe20003800000 */
[----:B------:R-:W-:Y:S01]  /*16840*/  @!P2 BAR.SYNC.DEFER_BLOCKING 0xc, 0x120 ;  /* 0x030480000000ab1d */ /* 0x000fe20000010000 */
[----:B--2---:R-:W-:-:S13]  /*16850*/  ISETP.GT.AND P0, PT, R6, RZ, PT ;  /* 0x000000ff0600720c */ /* 0x004fda0003f04270 */
[----:B------:R-:W-:Y:S05]  /*16860*/  @P0 BRA `(.L_x_4522) ;  /* 0x0000000000440947 */ /* 0x000fea0003800000 */
[----:B------:R-:W0:Y:S02]  /*16870*/  S2R R6, SR_TID.X ;  /* 0x0000000000067919 */ /* 0x000e240000002100 */
[----:B0-----:R-:W-:-:S04]  /*16880*/  LOP3.LUT R6, R6, 0x1f, RZ, 0xc0, !PT ;  /* 0x0000001f06067812 */ /* 0x001fc800078ec0ff */
[----:B------:R-:W-:-:S13]  /*16890*/  ISETP.NE.AND P1, PT, R6, RZ, PT ;  /* 0x000000ff0600720c */ /* 0x000fda0003f25270 */
[----:B------:R-:W-:Y:S05]  /*168a0*/  @P1 BRA `(.L_x_4523) ;  /* 0x0000002800f81947 */ /* 0x000fea0003800000 */
[----:B------:R-:W0:Y:S01]  /*168b0*/  S2R R7, SR_LANEID ;  /* 0x0000000000077919 */ /* 0x000e220000000000 */
        /* <DEDUP_REMOVED lines=12> */
.L_x_4522:
        /* <DEDUP_REMOVED lines=23> */
.L_x_4524:
        /* <DEDUP_REMOVED lines=20> */
.L_x_4526:
        /* <DEDUP_REMOVED lines=16> */
.L_x_4525:
        /* <DEDUP_REMOVED lines=22> */
[----:B0-----:R-:W-:Y:S02]  /*16e90*/  ISETP.NE.AND P0, PT, R4, 0x1, PT ;  /* 0x000000010400780c */ /* 0x001fe40003f05270 */
[----:B------:R-:W-:-:S11]  /*16ea0*/  MOV R4, R18 ;  /* 0x0000001200047202 */ /* 0x000fd60000000f00 */
[----:B------:R-:W0:Y:S08]  /*16eb0*/  @P0 LDC R7, c[0x0][0x42c] ;  /* 0x00010b00ff070b82 */ /* 0x000e300000000800 */
[----:B------:R-:W2:Y:S01]  /*16ec0*/  @P0 LDC R5, c[0x0][0x430] ;  /* 0x00010c00ff050b82 */ /* 0x000ea20000000800 */
[----:B0-----:R-:W-:-:S05]  /*16ed0*/  @P0 IMAD.HI.U32 R6, R18, R7, RZ ;  /* 0x0000000712060227 */ /* 0x001fca00078e00ff */
[----:B--2---:R-:W-:Y:S02]  /*16ee0*/  @P0 SHF.R.U32.HI R4, RZ, R5, R6 ;  /* 0x00000005ff040219 */ /* 0x004fe40000011606 */
[----:B------:R-:W-:-:S04]  /*16ef0*/  ISETP.NE.U32.AND P0, PT, RZ, UR4, PT ;  /* 0x00000004ff007c0c */ /* 0x000fc8000bf05070 */
[----:B------:R-:W-:-:S04]  /*16f00*/  ISETP.NE.AND.EX P0, PT, RZ, UR5, PT, P0 ;  /* 0x00000005ff007c0c */ /* 0x000fc8000bf05300 */
[----:B-1----:R-:W-:-:S09]  /*16f10*/  SEL R5, R8, RZ, !P0 ;  /* 0x000000ff08057207 */ /* 0x002fd20004000000 */
.L_x_4527:
        /* <DEDUP_REMOVED lines=19> */
.L_x_4664:
[----:B------:R-:W-:Y:S01]  /*17050*/  UMOV UR4, 0xffffffff ;  /* 0xffffffff00047882 */ /* 0x000fe20000000000 */
[----:B------:R-:W-:Y:S02]  /*17060*/  SHF.R.S32.HI R8, RZ, 0x1f, R0 ;  /* 0x0000001fff087819 */ /* 0x000fe40000011400 */
[----:B------:R-:W-:Y:S05]  /*17070*/  BRA.DIV UR4, `(.L_x_4529) ;  /* 0x0000004604a07947 */ /* 0x000fea000b800000 */
[----:B------:R-:W-:-:S13]  /*17080*/  ELECT P6, URZ, PT ;  /* 0x00000000003f782f */ /* 0x000fda00038c0000 */
.L_x_4667:
[----:B------:R-:W-:Y:S05]  /*17090*/  @!P6 BRA `(.L_x_4530) ;  /* 0x0000000000fce947 */ /* 0x000fea0003800000 */
[----:B------:R-:W-:-:S04]  /*170a0*/  ISETP.NE.U32.AND P0, PT, R2, RZ, PT ;  /* 0x000000ff0200720c */ /* 0x000fc80003f05070 */
[----:B------:R-:W-:-:S13]  /*170b0*/  ISETP.NE.AND.EX P0, PT, R3, RZ, PT, P0 ;  /* 0x000000ff0300720c */ /* 0x000fda0003f05300 */
[----:B------:R-:W-:Y:S05]  /*170c0*/  @!P0 BRA `(.L_x_4531) ;  /* 0x0000000000488947 */ /* 0x000fea0003800000 */
[----:B------:R-:W0:Y:S01]  /*170d0*/  LDC R12, c[0x0][0x41c] ;  /* 0x00010700ff0c7b82 */ /* 0x000e220000000800 */
[----:B------:R-:W-:Y:S01]  /*170e0*/  IMAD.MOV.U32 R6, RZ, RZ, R7 ;  /* 0x000000ffff067224 */ /* 0x000fe200078e0007 */
[----:B------:R-:W-:Y:S01]  /*170f0*/  ULDC.64 UR4, c[0x0][0x408] ;  /* 0x0001020000047ab9 */ /* 0x000fe20000000a00 */
[----:B0-----:R-:W-:-:S13]  /*17100*/  ISETP.NE.AND P0, PT, R12, 0x1, PT ;  /* 0x000000010c00780c */ /* 0x001fda0003f05270 */
[----:B------:R-:W0:Y:S02]  /*17110*/  @P0 LDC.64 R10, c[0x0][0x420] ;  /* 0x00010800ff0a0b82 */ /* 0x000e240000000a00 */
        /* <DEDUP_REMOVED lines=13> */
.L_x_4531:
        /* <DEDUP_REMOVED lines=9> */
.L_x_4668:
        /* <DEDUP_REMOVED lines=11> */
.L_x_4533:
        /* <DEDUP_REMOVED lines=22> */
.L_x_4530:
        /* <DEDUP_REMOVED lines=26> */
[----:B0-----:R-:W-:Y:S01]  /*17630*/  MOV R5, 0x10000 ;  /* 0x0001000000057802 */ /* 0x001fe20000000f00 */
        /* <DEDUP_REMOVED lines=28> */
.L_x_4535:
[----:B------:R-:W-:Y:S05]  /*17800*/  BSYNC B0 ;  /* 0x0000000000007941 */ /* 0x000fea0003800000 */
.L_x_4534:
[----:B------:R-:W2:Y:S02]  /*17810*/  LDL.LU R10, [R1+0x2c] ;  /* 0x00002c00010a7983 */ /* 0x000ea40000300800 */
        /* <DEDUP_REMOVED lines=8> */
.L_x_4669:
        /* <DEDUP_REMOVED lines=13> */
.L_x_4670:
        /* <DEDUP_REMOVED lines=11> */
.L_x_4540:
        /* <DEDUP_REMOVED lines=37> */
.L_x_4538:
[----:B------:R-:W-:Y:S05]  /*17c70*/  BSYNC B0 ;  /* 0x0000000000007941 */ /* 0x000fea0003800000 */
.L_x_4537:
        /* <DEDUP_REMOVED lines=26> */
[----:B------:R-:W-:Y:S01]  /*17e20*/  MOV R5, R9 ;  /* 0x0000000900057202 */ /* 0x000fe20000000f00 */
        /* <DEDUP_REMOVED lines=16> */
.L_x_4547:
[----:B-1----:R-:W1:Y:S01]  /*17f30*/  S2R R3, SR_CgaCtaId ;  /* 0x0000000000037919 */ /* 0x002e620000008800 */
[----:B------:R-:W-:-:S04]  /*17f40*/  MOV R2, 0x400 ;  /* 0x0000040000027802 */ /* 0x000fc80000000f00 */
[----:B-1----:R-:W-:Y:S02]  /*17f50*/  LEA R2, R3, R2, 0x18 ;  /* 0x0000000203027211 */ /* 0x002fe400078ec0ff */
[----:B------:R-:W-:-:S03]  /*17f60*/  SHF.L.U32 R3, R12, 0x1f, RZ ;  /* 0x0000001f0c037819 */ /* 0x000fc600000006ff */
[----:B------:R-:W-:-:S04]  /*17f70*/  IMAD R2, R13, 0x8, R2 ;  /* 0x000000080d027824 */ /* 0x000fc800078e0202 */
[----:B------:R-:W1:Y:S02]  /*17f80*/  SYNCS.PHASECHK.TRANS64.TRYWAIT P0, [R2+URZ+0x32440], R3 ;  /* 0x03244003020075a7 */ /* 0x000e64000800017f */
[----:B-1----:R-:W-:Y:S05]  /*17f90*/  @!P0 BRA `(.L_x_4548) ;  /* 0x0000003800408947 */ /* 0x002fea0003800000 */
.L_x_4671:
        /* <DEDUP_REMOVED lines=11> */
.L_x_4549:
[----:B--2---:R-:W2:Y:S01]  /*18050*/  LDL R7, [R1] ;  /* 0x0000000001077983 */ /* 0x004ea20000100800 */
        /* <DEDUP_REMOVED lines=21> */
.L_x_4672:
        /* <DEDUP_REMOVED lines=8> */
.L_x_4551:
        /* <DEDUP_REMOVED lines=34> */
.L_x_4546:
[----:B------:R-:W-:Y:S05]  /*18450*/  BSYNC B2 ;  /* 0x0000000000027941 */ /* 0x000fea0003800000 */
.L_x_4545:
[----:B------:R-:W2:Y:S02]  /*18460*/  LDL.LU R2, [R1+0x20] ;  /* 0x0000200001027983 */ /* 0x000ea40000300800 */
[----:B--2---:R-:W-:-:S07]  /*18470*/  VIADD R5, R2, 0xfffffffd ;  /* 0xfffffffd02057836 */ /* 0x004fce0000000000 */
.L_x_4544:
[----:B------:R-:W-:Y:S05]  /*18480*/  BSYNC B1 ;  /* 0x0000000000017941 */ /* 0x000fea0003800000 */
.L_x_4543:
[----:B------:R-:W-:-:S13]  /*18490*/  ISETP.NE.AND P0, PT, R9, RZ, PT ;  /* 0x000000ff0900720c */ /* 0x000fda0003f05270 */
[----:B------:R-:W-:Y:S05]  /*184a0*/  @!P0 BRA `(.L_x_4542) ;  /* 0x0000000c00888947 */ /* 0x000fea0003800000 */
.L_x_4566:
        /* <DEDUP_REMOVED lines=10> */
[----:B------:R-:W-:Y:S02]  /*18550*/  ISETP.NE.U32.AND P0, PT, RZ, UR46, PT ;  /* 0x0000002eff007c0c */ /* 0x000fe4000bf05070 */
[----:B------:R-:W-:Y:S02]  /*18560*/  MOV R11, R5 ;  /* 0x00000005000b7202 */ /* 0x000fe40000000f00 */
[----:B------:R-:W-:-:S13]  /*18570*/  ISETP.NE.AND.EX P0, PT, RZ, UR47, PT, P0 ;  /* 0x0000002fff007c0c */ /* 0x000fda000bf05300 */
[----:B------:R-:W-:Y:S05]  /*18580*/  @!P0 BRA `(.L_x_4554) ;  /* 0x0000000000408947 */ /* 0x000fea0003800000 */
[----:B------:R-:W1:Y:S02]  /*18590*/  LDC R6, c[0x0][0x41c] ;  /* 0x00010700ff067b82 */ /* 0x000e640000000800 */
[----:B-1----:R-:W-:-:S13]  /*185a0*/  ISETP.NE.AND P0, PT, R6, 0x1, PT ;  /* 0x000000010600780c */ /* 0x002fda0003f05270 */
        /* <DEDUP_REMOVED lines=14> */
.L_x_4554:
[----:B------:R-:W2:Y:S01]  /*18690*/  S2R R3, SR_CgaCtaId ;  /* 0x0000000000037919 */ /* 0x000ea20000008800 */
[----:B------:R-:W-:-:S04]  /*186a0*/  MOV R2, 0x400 ;  /* 0x0000040000027802 */ /* 0x000fc80000000f00 */
[----:B--2---:R-:W-:Y:S02]  /*186b0*/  LEA R2, R3, R2, 0x18 ;  /* 0x0000000203027211 */ /* 0x004fe400078ec0ff */
[----:B------:R-:W-:-:S03]  /*186c0*/  SHF.L.U32 R3, R9, 0x1f, RZ ;  /* 0x0000001f09037819 */ /* 0x000fc600000006ff */
[----:B------:R-:W-:-:S04]  /*186d0*/  IMAD R2, R10, 0x8, R2 ;  /* 0x000000080a027824 */ /* 0x000fc800078e0202 */
[----:B------:R-:W2:Y:S02]  /*186e0*/  SYNCS.PHASECHK.TRANS64.TRYWAIT P0, [R2+URZ+0x32440], R3 ;  /* 0x03244003020075a7 */ /* 0x000ea4000800017f */
[----:B--2---:R-:W-:Y:S05]  /*186f0*/  @!P0 BRA `(.L_x_4555) ;  /* 0x0000003000908947 */ /* 0x004fea0003800000 */
.L_x_4673:
        /* <DEDUP_REMOVED lines=11> */
.L_x_4556:
[----:B0-----:R-:W3:Y:S01]  /*187b0*/  LDL R12, [R1+0x10] ;  /* 0x00001000010c7983 */ /* 0x001ee20000100800 */
[----:B-1----:R-:W-:Y:S01]  /*187c0*/  MOV R7, 0x400 ;  /* 0x0000040000077802 */ /* 0x002fe20000000f00 */
        /* <DEDUP_REMOVED lines=19> */
.L_x_4674:
        /* <DEDUP_REMOVED lines=8> */
.L_x_4558:
        /* <DEDUP_REMOVED lines=33> */
.L_x_4553:
[----:B------:R-:W-:Y:S05]  /*18b90*/  BSYNC B1 ;  /* 0x0000000000017941 */ /* 0x000fea0003800000 */
.L_x_4552:
        /* <DEDUP_REMOVED lines=13> */
[----:B------:R-:W1:Y:S02]  /*18c70*/  LDC R6, c[0x0][0x41c] ;  /* 0x00010700ff067b82 */ /* 0x000e640000000800 */
[----:B-1----:R-:W-:-:S13]  /*18c80*/  ISETP.NE.AND P0, PT, R6, 0x1, PT ;  /* 0x000000010600780c */ /* 0x002fda0003f05270 */
[----:B------:R-:W1:Y:S02]  /*18c90*/  @P0 LDC.64 R2, c[0x0][0x420] ;  /* 0x00010800ff020b82 */ /* 0x000e640000000a00 */
[----:B-1----:R-:W-:Y:S01]  /*18ca0*/  @P0 IMAD.HI.U32 R7, R9, R2, RZ ;  /* 0x0000000209070227 */ /* 0x002fe200078e00ff */
[----:B------:R-:W-:-:S04]  /*18cb0*/  MOV R2, R9 ;  /* 0x0000000900027202 */ /* 0x000fc80000000f00 */
        /* <DEDUP_REMOVED lines=11> */
.L_x_4561:
[----:B------:R-:W2:Y:S01]  /*18d70*/  S2R R3, SR_CgaCtaId ;  /* 0x0000000000037919 */ /* 0x000ea20000008800 */
[----:B------:R-:W-:-:S04]  /*18d80*/  MOV R2, 0x400 ;  /* 0x0000040000027802 */ /* 0x000fc80000000f00 */
[----:B--2---:R-:W-:Y:S02]  /*18d90*/  LEA R2, R3, R2, 0x18 ;  /* 0x0000000203027211 */ /* 0x004fe400078ec0ff */
[----:B------:R-:W-:-:S03]  /*18da0*/  SHF.L.U32 R3, R11, 0x1f, RZ ;  /* 0x0000001f0b037819 */ /* 0x000fc600000006ff */
[----:B------:R-:W-:-:S04]  /*18db0*/  IMAD R2, R12, 0x8, R2 ;  /* 0x000000080c027824 */ /* 0x000fc800078e0202 */
[----:B------:R-:W2:Y:S02]  /*18dc0*/  SYNCS.PHASECHK.TRANS64.TRYWAIT P0, [R2+URZ+0x32440], R3 ;  /* 0x03244003020075a7 */ /* 0x000ea4000800017f */
[----:B--2---:R-:W-:Y:S05]  /*18dd0*/  @!P0 BRA `(.L_x_4562) ;  /* 0x0000002c00008947 */ /* 0x004fea0003800000 */
.L_x_4675:
        /* <DEDUP_REMOVED lines=11> */
.L_x_4563:
[----:B-1----:R-:W3:Y:S01]  /*18e90*/  LDL R7, [R1] ;  /* 0x0000000001077983 */ /* 0x002ee20000100800 */
        /* <DEDUP_REMOVED lines=21> */
.L_x_4676:
        /* <DEDUP_REMOVED lines=8> */
.L_x_4565:
        /* <DEDUP_REMOVED lines=34> */
.L_x_4560:
[----:B------:R-:W-:Y:S05]  /*19290*/  BSYNC B1 ;  /* 0x0000000000017941 */ /* 0x000fea0003800000 */
.L_x_4559:
[C---:B------:R-:W-:Y:S01]  /*192a0*/  ISETP.GT.AND P0, PT, R5.reuse, 0x1, PT ;  /* 0x000000010500780c */ /* 0x040fe20003f04270 */
[----:B------:R-:W-:-:S12]  /*192b0*/  VIADD R5, R5, 0xfffffffe ;  /* 0xfffffffe05057836 */ /* 0x000fd80000000000 */
[----:B------:R-:W-:Y:S05]  /*192c0*/  @P0 BRA `(.L_x_4566) ;  /* 0xfffffff000780947 */ /* 0x000fea000383ffff */
.L_x_4542:
[----:B------:R-:W-:Y:S05]  /*192d0*/  BSYNC B0 ;  /* 0x0000000000007941 */ /* 0x000fea0003800000 */
.L_x_4541:
        /* <DEDUP_REMOVED lines=15> */
[----:B0-----:R-:W1:Y:S01]  /*193d0*/  POPC R5, UR4 ;  /* 0x0000000400057d09 */ /* 0x001e620008000000 */
[----:B--2---:R-:W-:-:S13]  /*193e0*/  ISETP.EQ.U32.AND P0, PT, R4, R7, PT ;  /* 0x000000070400720c */ /* 0x004fda0003f02070 */
[----:B-1----:R-:W2:Y:S01]  /*193f0*/  @P0 ATOMG.E.ADD.STRONG.GPU PT, R3, desc[UR52][R2.64], R5 ;  /* 0x00000005020309a8 */ /* 0x002ea200081ee1f4 */
[----:B------:R-:W0:Y:S02]  /*19400*/  S2R R6, SR_LTMASK ;  /* 0x0000000000067919 */ /* 0x000e240000003900 */
[----:B0-----:R-:W-:-:S04]  /*19410*/  LOP3.LUT R6, R6, UR4, RZ, 0xc0, !PT ;  /* 0x0000000406067c12 */ /* 0x001fc8000f8ec0ff */
[----:B------:R-:W0:Y:S01]  /*19420*/  POPC R7, R6 ;  /* 0x0000000600077309 */ /* 0x000e220000000000 */
[----:B--2---:R-:W0:Y:S02]  /*19430*/  SHFL.IDX PT, R4, R3, R4, 0x1f ;  /* 0x00001f0403047589 */ /* 0x004e2400000e0000 */
[----:B0-----:R-:W-:-:S07]  /*19440*/  IADD3 R16, R4, UR48, R7 ;  /* 0x0000003004107c10 */ /* 0x001fce000fffe007 */
.L_x_4568:
[----:B------:R-:W-:Y:S05]  /*19450*/  BSYNC B0 ;  /* 0x0000000000007941 */ /* 0x000fea0003800000 */
.L_x_4567:
[----:B-1----:R-:W2:Y:S02]  /*19460*/  LDL.LU R2, [R1+0x8] ;  /* 0x0000080001027983 */ /* 0x002ea40000300800 */
[----:B--2---:R-:W-:-:S05]  /*19470*/  LOP3.LUT R2, R2, R0, RZ, 0x3c, !PT ;  /* 0x0000000002027212 */ /* 0x004fca00078e3cff */
[----:B------:R1:W-:Y:S02]  /*19480*/  STL [R1+0x8], R2 ;  /* 0x0000080201007387 */ /* 0x0003e40000100800 */
.L_x_4523:
[----:B------:R-:W-:Y:S05]  /*19490*/  BSYNC B6 ;  /* 0x0000000000067941 */ /* 0x000fea0003800000 */
.L_x_4521:
[----:B------:R-:W-:-:S03]  /*194a0*/  UMOV UR4, 0xffffffff ;  /* 0xffffffff00047882 */ /* 0x000fc60000000000 */
[----:B------:R-:W-:Y:S05]  /*194b0*/  BRA.DIV UR4, `(.L_x_4569) ;  /* 0x0000002604707947 */ /* 0x000fea000b800000 */
[----:B------:R2:W3:Y:S04]  /*194c0*/  SHFL.IDX PT, R4, R16, RZ, 0x1f ;  /* 0x00001fff10047589 */ /* 0x0004e800000e0000 */
[----:B------:R-:W4:Y:S02]  /*194d0*/  SHFL.IDX PT, R16, R16, 0x1, 0x1f ;  /* 0x00201f0010107f89 */ /* 0x000f2400000e0000 */
.L_x_4680:
[----:B------:R-:W5:Y:S01]  /*194e0*/  S2R R0, SR_TID.X ;  /* 0x0000000000007919 */ /* 0x000f620000002100 */
[----:B------:R-:W-:Y:S01]  /*194f0*/  ULDC UR4, c[0x0][0xd14] ;  /* 0x0003450000047ab9 */ /* 0x000fe20000000800 */
[----:B------:R-:W-:Y:S01]  /*19500*/  BSSY B0, `(.L_x_4570) ;  /* 0x000000b000007945 */ /* 0x000fe20003800000 */
[----:B------:R-:W-:Y:S01]  /*19510*/  IMAD.MOV.U32 R17, RZ, RZ, RZ ;  /* 0x000000ffff117224 */ /* 0x000fe200078e00ff */
[----:B-----5:R-:W-:Y:S02]  /*19520*/  LOP3.LUT R7, R0, 0x1f, RZ, 0xc0, !PT ;  /* 0x0000001f00077812 */ /* 0x020fe400078ec0ff */
[----:B------:R-:W-:Y:S02]  /*19530*/  MOV R0, UR4 ;  /* 0x0000000400007c02 */ /* 0x000fe40008000f00 */
[C---:B------:R-:W-:Y:S01]  /*19540*/  ISETP.NE.AND P0, PT, R7.reuse, 0x1f, PT ;  /* 0x0000001f0700780c */ /* 0x040fe20003f05270 */
[----:B0-----:R-:W-:-:S05]  /*19550*/  IMAD.IADD R5, R7, 0x1, R19 ;  /* 0x0000000107057824 */ /* 0x001fca00078e0213 */
[----:B------:R-:W-:-:S13]  /*19560*/  ISETP.GE.OR P0, PT, R5, R0, !P0 ;  /* 0x000000000500720c */ /* 0x000fda0004706670 */
[----:B------:R-:W-:Y:S05]  /*19570*/  @P0 BRA `(.L_x_4571) ;  /* 0x00000000000c0947 */ /* 0x000fea0003800000 */
[----:B-1----:R-:W0:Y:S02]  /*19580*/  LDC.64 R2, c[0x0][0xd58] ;  /* 0x00035600ff027b82 */ /* 0x002e240000000a00 */
[----:B0-----:R-:W-:-:S05]  /*19590*/  IMAD.WIDE R2, R5, 0x4, R2 ;  /* 0x0000000405027825 */ /* 0x001fca00078e0202 */
[----:B------:R0:W5:Y:S02]  /*195a0*/  LDG.E R17, desc[UR52][R2.64] ;  /* 0x0000003402117981 */ /* 0x000164000c1e1900 */
.L_x_4571:
[----:B------:R-:W-:Y:S05]  /*195b0*/  BSYNC B0 ;  /* 0x0000000000007941 */ /* 0x000fea0003800000 */
.L_x_4570:
        /* <DEDUP_REMOVED lines=21> */
[----:B-1----:R-:W-:-:S05]  /*19710*/  IMAD.IADD R2, R6, 0x1, R7 ;  /* 0x0000000106027824 */ /* 0x002fca00078e0207 */
[----:B------:R0:W1:Y:S02]  /*19720*/  SHFL.IDX PT, R14, R2, 0x1f, 0x1f ;  /* 0x03e01f00020e7f89 */ /* 0x00006400000e0000 */
.L_x_4688:
[----:B------:R-:W-:Y:S02]  /*19730*/  ULDC UR4, c[0x0][0xd10] ;  /* 0x0003440000047ab9 */ /* 0x000fe40000000800 */
[----:B------:R-:W-:-:S04]  /*19740*/  IMAD.U32 R5, RZ, RZ, UR4 ;  /* 0x00000004ff057e24 */ /* 0x000fc8000f8e00ff */
[----:B-1----:R-:W-:-:S04]  /*19750*/  IMAD R3, R14, R5, RZ ;  /* 0x000000050e037224 */ /* 0x002fc800078e02ff */
[----:B--2-4-:R-:W-:-:S05]  /*19760*/  IMAD.IADD R16, R16, 0x1, R3 ;  /* 0x0000000110107824 */ /* 0x014fca00078e0203 */
[----:B---3--:R-:W-:-:S13]  /*19770*/  ISETP.GT.AND P0, PT, R16, R4, PT ;  /* 0x000000041000720c */ /* 0x008fda0003f04270 */
[----:B------:R-:W-:Y:S05]  /*19780*/  @P0 BRA `(.L_x_4573) ;  /* 0x0000000000b40947 */ /* 0x000fea0003800000 */
[----:B------:R-:W1:Y:S02]  /*19790*/  LDC R0, c[0x0][0xd14] ;  /* 0x00034500ff007b82 */ /* 0x000e640000000800 */
.L_x_4578:
[----:B------:R-:W-:-:S04]  /*197a0*/  IADD3 R19, R19, 0x1f, RZ ;  /* 0x0000001f13137810 */ /* 0x000fc80007ffe0ff */
        /* <DEDUP_REMOVED lines=13> */
.L_x_4576:
[----:B------:R-:W-:Y:S05]  /*19880*/  BSYNC B0 ;  /* 0x0000000000007941 */ /* 0x000fea0003800000 */
.L_x_4575:
[----:B------:R-:W-:-:S03]  /*19890*/  UMOV UR4, 0xffffffff ;  /* 0xffffffff00047882 */ /* 0x000fc60000000000 */
[----:B------:R-:W-:Y:S05]  /*198a0*/  BRA.DIV UR4, `(.L_x_4577) ;  /* 0x0000002604907947 */ /* 0x000fea000b800000 */
[----:B-----5:R-:W1:Y:S01]  /*198b0*/  SHFL.UP PT, R14, R17, 0x1, RZ ;  /* 0x04200000110e7989 */ /* 0x020e6200000e00ff */
[C---:B------:R-:W-:Y:S02]  /*198c0*/  ISETP.NE.AND P0, PT, R7.reuse, RZ, PT ;  /* 0x000000ff0700720c */ /* 0x040fe40003f05270 */
[C---:B------:R-:W-:Y:S02]  /*198d0*/  ISETP.GE.U32.AND P1, PT, R7.reuse, 0x2, PT ;  /* 0x000000020700780c */ /* 0x040fe40003f26070 */
[----:B-1----:R-:W-:Y:S02]  /*198e0*/  SEL R14, R14, RZ, P0 ;  /* 0x000000ff0e0e7207 */ /* 0x002fe40000000000 */
[----:B------:R-:W-:-:S03]  /*198f0*/  ISETP.GE.U32.AND P0, PT, R7, 0x4, PT ;  /* 0x000000040700780c */ /* 0x000fc60003f06070 */
[----:B------:R-:W-:-:S05]  /*19900*/  IMAD.IADD R13, R17, 0x1, R14 ;  /* 0x00000001110d7824 */ /* 0x000fca00078e020e */
        /* <DEDUP_REMOVED lines=15> */
.L_x_4696:
[----:B------:R-:W-:Y:S02]  /*19a00*/  ULDC UR4, c[0x0][0xd10] ;  /* 0x0003440000047ab9 */ /* 0x000fe40000000800 */
[----:B------:R-:W-:-:S04]  /*19a10*/  IMAD.U32 R5, RZ, RZ, UR4 ;  /* 0x00000004ff057e24 */ /* 0x000fc8000f8e00ff */
[----:B-1----:R-:W-:-:S05]  /*19a20*/  IMAD R3, R14, R5, RZ ;  /* 0x000000050e037224 */ /* 0x002fca00078e02ff */
[----:B------:R-:W-:-:S04]  /*19a30*/  IADD3 R16, R3, R16, RZ ;  /* 0x0000001003107210 */ /* 0x000fc80007ffe0ff */
[----:B------:R-:W-:-:S13]  /*19a40*/  ISETP.GT.AND P0, PT, R16, R4, PT ;  /* 0x000000041000720c */ /* 0x000fda0003f04270 */
[----:B------:R-:W-:Y:S05]  /*19a50*/  @!P0 BRA `(.L_x_4578) ;  /* 0xfffffffc00508947 */ /* 0x000fea000383ffff */
.L_x_4573:
        /* <DEDUP_REMOVED lines=8> */
.L_x_4700:
[----:B------:R-:W-:Y:S01]  /*19ae0*/  ISETP.NE.AND P0, PT, R3, RZ, PT ;  /* 0x000000ff0300720c */ /* 0x000fe20003f05270 */
[----:B------:R-:W-:-:S12]  /*19af0*/  IMAD.MOV.U32 R7, RZ, RZ, RZ ;  /* 0x000000ffff077224 */ /* 0x000fd800078e00ff */
[----:B------:R-:W-:Y:S05]  /*19b00*/  @!P0 BRA `(.L_x_4580) ;  /* 0x0000000000108947 */ /* 0x000fea0003800000 */
[----:B------:R-:W-:Y:S01]  /*19b10*/  UMOV UR4, 0xffffffff ;  /* 0xffffffff00047882 */ /* 0x000fe20000000000 */
[----:B------:R-:W-:Y:S02]  /*19b20*/  VIADD R12, R6, 0xffffffff ;  /* 0xffffffff060c7836 */ /* 0x000fe40000000000 */
[----:B------:R-:W-:Y:S05]  /*19b30*/  BRA.DIV UR4, `(.L_x_4581) ;  /* 0x0000002a04047947 */ /* 0x000fea000b800000 */
[----:B------:R3:W4:Y:S02]  /*19b40*/  SHFL.IDX PT, R7, R2, R12, 0x1f ;  /* 0x00001f0c02077589 */ /* 0x00072400000e0000 */
.L_x_4580:
[----:B0--3--:R-:W0:Y:S01]  /*19b50*/  LDC.64 R2, c[0x0][0xd68] ;  /* 0x00035a00ff027b82 */ /* 0x009e220000000a00 */
[----:B------:R-:W-:-:S04]  /*19b60*/  IMAD.IADD R19, R6, 0x1, R19 ;  /* 0x0000000106137824 */ /* 0x000fc800078e0213 */
[----:B0-----:R-:W-:-:S05]  /*19b70*/  IMAD.WIDE R2, R19, 0x4, R2 ;  /* 0x0000000413027825 */ /* 0x001fca00078e0202 */
[----:B------:R-:W1:Y:S01]  /*19b80*/  LDG.E R9, desc[UR52][R2.64] ;  /* 0x0000003402097981 */ /* 0x000e62000c1e1900 */
[----:B----4-:R-:W-:-:S04]  /*19b90*/  IMAD R16, R7, R5, R16 ;  /* 0x0000000507107224 */ /* 0x010fc800078e0210 */
[----:B------:R-:W-:Y:S02]  /*19ba0*/  IMAD.IADD R7, R4, 0x1, -R16 ;  /* 0x0000000104077824 */ /* 0x000fe400078e0a10 */
[----:B-12---:R-:W-:-:S05]  /*19bb0*/  IMAD R6, R17, R9, RZ ;  /* 0x0000000911067224 */ /* 0x006fca00078e02ff */
        /* <DEDUP_REMOVED lines=11> */
[----:B------:R-:W-:Y:S01]  /*19c70*/  IMAD.HI.U32 R10, R10, R3, RZ ;  /* 0x000000030a0a7227 */ /* 0x000fe200078e00ff */
[----:B------:R-:W-:-:S05]  /*19c80*/  IADD3 R2, RZ, -R2, RZ ;  /* 0x80000002ff027210 */ /* 0x000fca0007ffe0ff */
        /* <DEDUP_REMOVED lines=22> */
[----:B0-----:R-:W-:-:S05]  /*19df0*/  IADD3 R2, RZ, -R3, RZ ;  /* 0x80000003ff027210 */ /* 0x001fca0007ffe0ff */
        /* <DEDUP_REMOVED lines=24> */
.L_x_4574:
[----:B------:R-:W-:Y:S01]  /*19f80*/  UMOV UR4, URZ ;  /* 0x0000003f00047c82 */ /* 0x000fe20008000000 */
[----:B------:R-:W-:Y:S01]  /*19f90*/  UMOV UR5, URZ ;  /* 0x0000003f00057c82 */ /* 0x000fe20008000000 */
[----:B------:R-:W-:Y:S01]  /*19fa0*/  ULDC UR6, c[0x0][0xd14] ;  /* 0x0003450000067ab9 */ /* 0x000fe20000000800 */
[----:B------:R-:W-:Y:S02]  /*19fb0*/  IMAD.MOV.U32 R16, RZ, RZ, R4 ;  /* 0x000000ffff107224 */ /* 0x000fe400078e0004 */
[----:B------:R-:W-:Y:S02]  /*19fc0*/  IMAD.U32 R17, RZ, RZ, UR4 ;  /* 0x00000004ff117e24 */ /* 0x000fe4000f8e00ff */
[----:B------:R-:W-:Y:S02]  /*19fd0*/  IMAD.U32 R18, RZ, RZ, UR5 ;  /* 0x00000005ff127e24 */ /* 0x000fe4000f8e00ff */
[----:B------:R-:W-:-:S07]  /*19fe0*/  IMAD.U32 R19, RZ, RZ, UR6 ;  /* 0x00000006ff137e24 */ /* 0x000fce000f8e00ff */
.L_x_4582:
        /* <DEDUP_REMOVED lines=12> */
.L_x_4499:
[----:B-1----:R-:W3:Y:S01]  /*1a0b0*/  LDL.LU R0, [R1+0x2c] ;  /* 0x00002c0001007983 */ /* 0x002ee20000300800 */
        /* <DEDUP_REMOVED lines=10> */
.L_x_4703:
[----:B------:R-:W-:-:S03]  /*1a160*/  UMOV UR4, 0xffffffff ;  /* 0xffffffff00047882 */ /* 0x000fc60000000000 */
[----:B------:R-:W-:Y:S05]  /*1a170*/  BRA.DIV UR4, `(.L_x_4585) ;  /* 0x0000002204b07947 */ /* 0x000fea000b800000 */
[----:B------:R-:W2:Y:S02]  /*1a180*/  S2R R2, SR_TID.X ;  /* 0x0000000000027919 */ /* 0x000ea40000002100 */
[----:B--2---:R-:W-:-:S04]  /*1a190*/  SHF.R.U32.HI R2, RZ, 0x5, R2 ;  /* 0x00000005ff027819 */ /* 0x004fc80000011602 */
[----:B------:R-:W-:-:S05]  /*1a1a0*/  LOP3.LUT R2, R2, 0x3, RZ, 0xc0, !PT ;  /* 0x0000000302027812 */ /* 0x000fca00078ec0ff */
[----:B------:R2:W3:Y:S02]  /*1a1b0*/  SHFL.IDX PT, R14, R2, RZ, 0x1f ;  /* 0x00001fff020e7589 */ /* 0x0004e400000e0000 */
.L_x_4706:
[----:B---3--:R-:W-:-:S13]  /*1a1c0*/  ISETP.NE.AND P0, PT, R14, RZ, PT ;  /* 0x000000ff0e00720c */ /* 0x008fda0003f05270 */
[----:B------:R-:W-:Y:S05]  /*1a1d0*/  @P0 BRA `(.L_x_4335) ;  /* 0x0000000000940947 */ /* 0x000fea0003800000 */
[----:B------:R-:W-:-:S03]  /*1a1e0*/  UMOV UR4, 0xffffffff ;  /* 0xffffffff00047882 */ /* 0x000fc60000000000 */
[----:B------:R-:W-:Y:S05]  /*1a1f0*/  BRA.DIV UR4, `(.L_x_4586) ;  /* 0x0000002204c47947 */ /* 0x000fea000b800000 */
[----:B------:R-:W-:-:S13]  /*1a200*/  ELECT P6, URZ, PT ;  /* 0x00000000003f782f */ /* 0x000fda00038c0000 */
.L_x_4709:
[----:B------:R-:W-:Y:S05]  /*1a210*/  @!P6 BRA `(.L_x_4335) ;  /* 0x000000000084e947 */ /* 0x000fea0003800000 */
[----:B--2---:R-:W2:Y:S02]  /*1a220*/  LDL.LU R2, [R1+0x34] ;  /* 0x0000340001027983 */ /* 0x004ea40000300800 */
[----:B--2---:R-:W-:-:S04]  /*1a230*/  LOP3.LUT R2, R2, 0x2, RZ, 0xfc, !PT ;  /* 0x0000000202027812 */ /* 0x004fc800078efcff */
[----:B------:R-:W-:-:S13]  /*1a240*/  ISETP.NE.AND P2, PT, R2, 0x3, PT ;  /* 0x000000030200780c */ /* 0x000fda0003f45270 */
[----:B------:R-:W-:Y:S05]  /*1a250*/  @!P2 BRA `(.L_x_4587) ;  /* 0x000000000004a947 */ /* 0x000fea0003800000 */
[----:B------:R-:W-:Y:S01]  /*1a260*/  BPT.TRAP 0x1 ;  /* 0x000000040000795c */ /* 0x000fe20000300000 */
.L_x_4587:
[----:B-1----:R-:W2:Y:S04]  /*1a270*/  LDL R3, [R1] ;  /* 0x0000000001037983 */ /* 0x002ea80000100800 */
[----:B------:R-:W3:Y:S01]  /*1a280*/  LDL.LU R7, [R1+0x8] ;  /* 0x0000080001077983 */ /* 0x000ee20000300800 */
[----:B------:R-:W-:-:S04]  /*1a290*/  VIADD R2, R0, 0x32440 ;  /* 0x0003244000027836 */ /* 0x000fc80000000000 */
[C---:B--2---:R-:W-:Y:S01]  /*1a2a0*/  IMAD R6, R3.reuse, 0x8, R2 ;  /* 0x0000000803067824 */ /* 0x044fe200078e0202 */
[----:B------:R-:W-:Y:S02]  /*1a2b0*/  IADD3 R3, R3, 0x1, RZ ;  /* 0x0000000103037810 */ /* 0x000fe40007ffe0ff */
[----:B---3--:R-:W-:Y:S02]  /*1a2c0*/  SHF.L.U32 R5, R7, 0x1f, RZ ;  /* 0x0000001f07057819 */ /* 0x008fe400000006ff */
[C---:B------:R-:W-:Y:S02]  /*1a2d0*/  ISETP.NE.AND P1, PT, R3.reuse, 0x2, PT ;  /* 0x000000020300780c */ /* 0x040fe40003f25270 */
[----:B------:R-:W1:Y:S02]  /*1a2e0*/  SYNCS.PHASECHK.TRANS64.TRYWAIT P0, [R6+URZ], R5 ;  /* 0x00000005060075a7 */ /* 0x000e64000800017f */
[----:B------:R-:W-:Y:S02]  /*1a2f0*/  SEL R4, RZ, 0x1, P1 ;  /* 0x00000001ff047807 */ /* 0x000fe40000800000 */
[----:B------:R-:W-:-:S02]  /*1a300*/  SEL R3, R3, RZ, P1 ;  /* 0x000000ff03037207 */ /* 0x000fc40000800000 */
[----:B------:R-:W-:-:S03]  /*1a310*/  LOP3.LUT R4, R7, R4, RZ, 0x3c, !PT ;  /* 0x0000000407047212 */ /* 0x000fc600078e3cff */
[----:B------:R-:W-:Y:S01]  /*1a320*/  IMAD R7, R3, 0x8, R2 ;  /* 0x0000000803077824 */ /* 0x000fe200078e0202 */
[----:B------:R-:W-:Y:S01]  /*1a330*/  SHF.L.U32 R2, R4, 0x1f, RZ ;  /* 0x0000001f04027819 */ /* 0x000fe200000006ff */
[----:B-1----:R-:W-:Y:S06]  /*1a340*/  @!P0 BRA `(.L_x_4588) ;  /* 0x0000002000908947 */ /* 0x002fec0003800000 */
.L_x_4710:
[----:B------:R-:W2:Y:S02]  /*1a350*/  SYNCS.PHASECHK.TRANS64.TRYWAIT P0, [R7+URZ], R2 ;  /* 0x00000002070075a7 */ /* 0x000ea4000800017f */
[----:B--2---:R-:W-:Y:S05]  /*1a360*/  @!P0 BRA `(.L_x_4589) ;  /* 0x00000020009c8947 */ /* 0x004fea0003800000 */
.L_x_4711:
[----:B------:R-:W-:Y:S05]  /*1a370*/  @!P2 BRA `(.L_x_4590) ;  /* 0x000000000004a947 */ /* 0x000fea0003800000 */
[----:B------:R-:W-:Y:S01]  /*1a380*/  BPT.TRAP 0x1 ;  /* 0x000000040000795c */ /* 0x000fe20000300000 */
.L_x_4590:
[----:B------:R-:W3:Y:S01]  /*1a390*/  LDL.LU R4, [R1] ;  /* 0x0000000001047983 */ /* 0x000ee20000300800 */
[----:B------:R-:W-:-:S04]  /*1a3a0*/  VIADD R0, R0, 0x32460 ;  /* 0x0003246000007836 */ /* 0x000fc80000000000 */
[----:B---3--:R-:W-:-:S04]  /*1a3b0*/  IMAD R4, R4, 0x8, R0 ;  /* 0x0000000804047824 */ /* 0x008fc800078e0200 */
[----:B------:R-:W3:Y:S02]  /*1a3c0*/  SYNCS.PHASECHK.TRANS64.TRYWAIT P0, [R4+URZ], R5 ;  /* 0x00000005040075a7 */ /* 0x000ee4000800017f */
[----:B---3--:R-:W-:Y:S05]  /*1a3d0*/  @!P0 BRA `(.L_x_4591) ;  /* 0x0000002000948947 */ /* 0x008fea0003800000 */
.L_x_4712:
[----:B------:R-:W-:-:S07]  /*1a3e0*/  IMAD R3, R3, 0x8, R0 ;  /* 0x0000000803037824 */ /* 0x000fce00078e0200 */
.L_x_4592:
[----:B----4-:R4:W0:Y:S02]  /*1a3f0*/  SYNCS.PHASECHK.TRANS64.TRYWAIT P0, [R3+URZ], R2 ;  /* 0x00000002030075a7 */ /* 0x010824000800017f */
[----:B0-----:R-:W-:Y:S05]  /*1a400*/  @!P0 NANOSLEEP.SYNCS 0x989680 ;  /* 0x009896800000895d */ /* 0x001fea0003900000 */
[----:B------:R-:W0:Y:S02]  /*1a410*/  @!P0 SYNCS.PHASECHK.TRANS64 P0, [R3+URZ], R2 ;  /* 0x00000002030085a7 */ /* 0x000e24000800007f */
[----:B0-----:R-:W-:Y:S05]  /*1a420*/  @!P0 BRA `(.L_x_4592) ;  /* 0xfffffffc00f08947 */ /* 0x001fea000383ffff */
.L_x_4335:
[----:B------:R-:W-:Y:S05]  /*1a430*/  BSYNC B7 ;  /* 0x0000000000077941 */ /* 0x000fea0003800000 */
.L_x_4332:
[----:B------:R-:W-:Y:S05]  /*1a440*/  EXIT ;  /* 0x000000000000794d */ /* 0x000fea0003800000 */
.L_x_4353:
[----:B0-----:R0:W1:Y:S02]  /*1a450*/  SYNCS.PHASECHK.TRANS64.TRYWAIT P6, [R90+URZ+0x32490], R111 ;  /* 0x0324906f5a0075a7 */ /* 0x00106400080c017f */
[----:B-1----:R-:W-:Y:S05]  /*1a460*/  @!P6 NANOSLEEP.SYNCS 0x989680 ;  /* 0x009896800000e95d */ /* 0x002fea0003900000 */
[----:B------:R-:W1:Y:S02]  /*1a470*/  @!P6 SYNCS.PHASECHK.TRANS64 P6, [R90+URZ+0x32490], R111 ;  /* 0x0324906f5a00e5a7 */ /* 0x000e6400080c007f */
[----:B-1----:R-:W-:Y:S05]  /*1a480*/  @!P6 BRA `(.L_x_4353) ;  /* 0xfffffffc00f0e947 */ /* 0x002fea000383ffff */
[----:B------:R-:W-:Y:S05]  /*1a490*/  BRA `(.L_x_4593) ;  /* 0xfffffe8800547947 */ /* 0x000fea000383ffff */
.L_x_4371:
[----:B0-----:R0:W1:Y:S02]  /*1a4a0*/  SYNCS.PHASECHK.TRANS64.TRYWAIT P5, [R90+URZ+0x32490], R111 ;  /* 0x0324906f5a0075a7 */ /* 0x00106400080a017f */
[----:B-1----:R-:W-:Y:S05]  /*1a4b0*/  @!P5 NANOSLEEP.SYNCS 0x989680 ;  /* 0x009896800000d95d */ /* 0x002fea0003900000 */
[----:B------:R-:W1:Y:S02]  /*1a4c0*/  @!P5 SYNCS.PHASECHK.TRANS64 P5, [R90+URZ+0x32490], R111 ;  /* 0x0324906f5a00d5a7 */ /* 0x000e6400080a007f */
[----:B-1----:R-:W-:Y:S05]  /*1a4d0*/  @!P5 BRA `(.L_x_4371) ;  /* 0xfffffffc00f0d947 */ /* 0x002fea000383ffff */
[----:B------:R-:W-:Y:S05]  /*1a4e0*/  BRA `(.L_x_4594) ;  /* 0xfffffe9800a07947 */ /* 0x000fea000383ffff */
.L_x_4380:
[----:B0-----:R0:W1:Y:S02]  /*1a4f0*/  SYNCS.PHASECHK.TRANS64.TRYWAIT P4, [R90+URZ+0x32490], R111 ;  /* 0x0324906f5a0075a7 */ /* 0x001064000808017f */
[----:B-1----:R-:W-:Y:S05]  /*1a500*/  @!P4 NANOSLEEP.SYNCS 0x989680 ;  /* 0x009896800000c95d */ /* 0x002fea0003900000 */
[----:B------:R-:W1:Y:S02]  /*1a510*/  @!P4 SYNCS.PHASECHK.TRANS64 P4, [R90+URZ+0x32490], R111 ;  /* 0x0324906f5a00c5a7 */ /* 0x000e64000808007f */
[----:B-1----:R-:W-:Y:S05]  /*1a520*/  @!P4 BRA `(.L_x_4380) ;  /* 0xfffffffc00f0c947 */ /* 0x002fea000383ffff */
[----:B------:R-:W-:Y:S05]  /*1a530*/  BRA `(.L_x_4595) ;  /* 0xfffffea800b07947 */ /* 0x000fea000383ffff */
.L_x_4386:
[----:B-1----:R1:W2:Y:S02]  /*1a540*/  SYNCS.PHASECHK.TRANS64.TRYWAIT P3, [R90+URZ+0x324b0], R111 ;  /* 0x0324b06f5a0075a7 */ /* 0x0022a4000806017f */
[----:B--2---:R-:W-:Y:S05]  /*1a550*/  @!P3 NANOSLEEP.SYNCS 0x989680 ;  /* 0x009896800000b95d */ /* 0x004fea0003900000 */
[----:B------:R-:W2:Y:S02]  /*1a560*/  @!P3 SYNCS.PHASECHK.TRANS64 P3, [R90+URZ+0x324b0], R111 ;  /* 0x0324b06f5a00b5a7 */ /* 0x000ea4000806007f */
[----:B--2---:R-:W-:Y:S05]  /*1a570*/  @!P3 BRA `(.L_x_4386) ;  /* 0xfffffffc00f0b947 */ /* 0x004fea000383ffff */
[----:B------:R-:W-:Y:S05]  /*1a580*/  BRA `(.L_x_4596) ;  /* 0xfffffeac00447947 */ /* 0x000fea000383ffff */
.L_x_4394:
[----:B------:R-:W0:Y:S01]  /*1a590*/  S2R R6, SR_TID.X ;  /* 0x0000000000067919 */ /* 0x000e220000002100 */
[----:B------:R-:W-:Y:S01]  /*1a5a0*/  BSSY B0, `(.L_x_4597) ;  /* 0x000000c000007945 */ /* 0x000fe20003800000 */
[----:B------:R-:W-:Y:S01]  /*1a5b0*/  IMAD.MOV.U32 R12, RZ, RZ, RZ ;  /* 0x000000ffff0c7224 */ /* 0x000fe200078e00ff */
[----:B------:R-:W-:Y:S01]  /*1a5c0*/  MOV R15, 0xffffffff ;  /* 0xffffffff000f7802 */ /* 0x000fe20000000f00 */
[----:B------:R-:W-:Y:S02]  /*1a5d0*/  IMAD.MOV.U32 R11, RZ, RZ, 0x1f ;  /* 0x0000001fff0b7424 */ /* 0x000fe400078e00ff */
[----:B0-----:R-:W-:-:S05]  /*1a5e0*/  VIADD R7, R6, 0xffffff80 ;  /* 0xffffff8006077836 */ /* 0x001fca0000000000 */
[----:B------:R-:W-:-:S04]  /*1a5f0*/  SHF.R.S32.HI R6, RZ, 0x1f, R7 ;  /* 0x0000001fff067819 */ /* 0x000fc80000011407 */
[----:B------:R-:W-:-:S04]  /*1a600*/  LEA.HI R6, R6, R7, RZ, 0x7 ;  /* 0x0000000706067211 */ /* 0x000fc800078f38ff */
[----:B------:R-:W-:-:S05]  /*1a610*/  SHF.R.S32.HI R6, RZ, 0x7, R6 ;  /* 0x00000007ff067819 */ /* 0x000fca0000011406 */
[----:B------:R-:W-:-:S07]  /*1a620*/  IMAD.MOV.U32 R13, RZ, RZ, R6 ;  /* 0x000000ffff0d7224 */ /* 0x000fce00078e0006 */
[----:B-----5:R-:W-:Y:S05]  /*1a630*/  WARPSYNC.COLLECTIVE R15, `(.L_x_4598) ;  /* 0x000000000f087348 */ /* 0x020fea0003c00000 */
[----:B------:R0:W1:Y:S02]  /*1a640*/  SHFL.IDX P6, R14, R13, R12, R11 ;  /* 0x0000000c0d0e7389 */ /* 0x00006400000c000b */
[----:B01---5:R-:W-:Y:S01]  /*1a650*/  ENDCOLLECTIVE ;  /* 0x000000000000791b */ /* 0x023fe20003800000 */
.L_x_4598:
[----:B------:R-:W-:Y:S05]  /*1a660*/  BSYNC B0 ;  /* 0x0000000000007941 */ /* 0x000fea0003800000 */
.L_x_4597:
[----:B------:R-:W-:Y:S05]  /*1a670*/  BRA `(.L_x_4599) ;  /* 0xfffffeb400e87947 */ /* 0x000fea000383ffff */
.L_x_4410:
        /* <DEDUP_REMOVED lines=8> */
.L_x_4601:
[----:B------:R-:W-:Y:S05]  /*1a700*/  BSYNC B1 ;  /* 0x0000000000017941 */ /* 0x000fea0003800000 */
.L_x_4600:
[----:B------:R-:W-:Y:S05]  /*1a710*/  BRA `(.L_x_4602) ;  /* 0xfffffec4006c7947 */ /* 0x000fea000383ffff */
.L_x_4411:
        /* <DEDUP_REMOVED lines=8> */
.L_x_4604:
[----:B------:R-:W-:Y:S05]  /*1a7a0*/  BSYNC B1 ;  /* 0x0000000000017941 */ /* 0x000fea0003800000 */
.L_x_4603:
[----:B------:R-:W-:Y:S05]  /*1a7b0*/  BRA `(.L_x_4605) ;  /* 0xfffffec4004c7947 */ /* 0x000fea000383ffff */
.L_x_4412:
[----:B------:R-:W-:Y:S01]  /*1a7c0*/  BSSY B1, `(.L_x_4606) ;  /* 0x0000008000017945 */ /* 0x000fe20003800000 */
[----:B------:R-:W-:Y:S01]  /*1a7d0*/  MOV R13, R3 ;  /* 0x00000003000d7202 */ /* 0x000fe20000000f00 */
[----:B------:R-:W-:Y:S02]  /*1a7e0*/  IMAD.MOV.U32 R12, RZ, RZ, RZ ;  /* 0x000000ffff0c7224 */ /* 0x000fe400078e00ff */
[----:B------:R-:W-:Y:S02]  /*1a7f0*/  IMAD.MOV.U32 R11, RZ, RZ, 0x1c1f ;  /* 0x00001c1fff0b7424 */ /* 0x000fe400078e00ff */
[----:B------:R-:W-:-:S07]  /*1a800*/  IMAD.MOV.U32 R15, RZ, RZ, -0x1 ;  /* 0xffffffffff0f7424 */ /* 0x000fce00078e00ff */
[----:B-----5:R-:W-:Y:S05]  /*1a810*/  WARPSYNC.COLLECTIVE R15, `(.L_x_4607) ;  /* 0x000000000f087348 */ /* 0x020fea0003c00000 */
[----:B------:R0:W1:Y:S02]  /*1a820*/  SHFL.IDX P6, R14, R13, R12, R11 ;  /* 0x0000000c0d0e7389 */ /* 0x00006400000c000b */
[----:B01---5:R-:W-:Y:S01]  /*1a830*/  ENDCOLLECTIVE ;  /* 0x000000000000791b */ /* 0x023fe20003800000 */
.L_x_4607:
[----:B------:R-:W-:Y:S05]  /*1a840*/  BSYNC B1 ;  /* 0x0000000000017941 */ /* 0x000fea0003800000 */
.L_x_4606:
[----:B------:R-:W-:Y:S05]  /*1a850*/  BRA `(.L_x_4608) ;  /* 0xfffffec4002c7947 */ /* 0x000fea000383ffff */
.L_x_4413:
        /* <DEDUP_REMOVED lines=8> */
.L_x_4610:
[----:B------:R-:W-:Y:S05]  /*1a8e0*/  BSYNC B1 ;  /* 0x0000000000017941 */ /* 0x000fea0003800000 */
.L_x_4609:
[----:B------:R-:W-:Y:S05]  /*1a8f0*/  BRA `(.L_x_4611) ;  /* 0xfffffec4000c7947 */ /* 0x000fea000383ffff */
.L_x_4414:
[----:B------:R-:W-:Y:S01]  /*1a900*/  BSSY B1, `(.L_x_4612) ;  /* 0x0000008000017945 */ /* 0x000fe20003800000 */
[----:B------:R-:W-:Y:S01]  /*1a910*/  IMAD.MOV.U32 R13, RZ, RZ, R5 ;  /* 0x000000ffff0d7224 */ /* 0x000fe200078e0005 */
[----:B------:R-:W-:Y:S01]  /*1a920*/  MOV R12, 0x1 ;  /* 0x00000001000c7802 */ /* 0x000fe20000000f00 */
[----:B------:R-:W-:Y:S02]  /*1a930*/  IMAD.MOV.U32 R11, RZ, RZ, 0x1c1f ;  /* 0x00001c1fff0b7424 */ /* 0x000fe400078e00ff */
[----:B------:R-:W-:-:S07]  /*1a940*/  IMAD.MOV.U32 R15, RZ, RZ, -0x1 ;  /* 0xffffffffff0f7424 */ /* 0x000fce00078e00ff */
[----:B-----5:R-:W-:Y:S05]  /*1a950*/  WARPSYNC.COLLECTIVE R15, `(.L_x_4613) ;  /* 0x000000000f087348 */ /* 0x020fea0003c00000 */
[----:B------:R0:W1:Y:S02]  /*1a960*/  SHFL.IDX P6, R14, R13, R12, R11 ;  /* 0x0000000c0d0e7389 */ /* 0x00006400000c000b */
[----:B01---5:R-:W-:Y:S01]  /*1a970*/  ENDCOLLECTIVE ;  /* 0x000000000000791b */ /* 0x023fe20003800000 */
.L_x_4613:
[----:B------:R-:W-:Y:S05]  /*1a980*/  BSYNC B1 ;  /* 0x0000000000017941 */ /* 0x000fea0003800000 */
.L_x_4612:
[----:B------:R-:W-:Y:S05]  /*1a990*/  BRA `(.L_x_4614) ;  /* 0xfffffec000ec7947 */ /* 0x000fea000383ffff */
.L_x_4415:
        /* <DEDUP_REMOVED lines=8> */
.L_x_4616:
[----:B------:R-:W-:Y:S05]  /*1aa20*/  BSYNC B1 ;  /* 0x0000000000017941 */ /* 0x000fea0003800000 */
.L_x_4615:
[----:B------:R-:W-:Y:S05]  /*1aa30*/  BRA `(.L_x_4617) ;  /* 0xfffffec000cc7947 */ /* 0x000fea000383ffff */
.L_x_4416:
        /* <DEDUP_REMOVED lines=8> */
.L_x_4619:
[----:B------:R-:W-:Y:S05]  /*1aac0*/  BSYNC B1 ;  /* 0x0000000000017941 */ /* 0x000fea0003800000 */
.L_x_4618:
[----:B------:R-:W-:Y:S05]  /*1aad0*/  BRA `(.L_x_4620) ;  /* 0xfffffec000ac7947 */ /* 0x000fea000383ffff */
.L_x_4417:
        /* <DEDUP_REMOVED lines=8> */
.L_x_4622:
[----:B------:R-:W-:Y:S05]  /*1ab60*/  BSYNC B1 ;  /* 0x0000000000017941 */ /* 0x000fea0003800000 */
.L_x_4621:
[----:B------:R-:W-:Y:S05]  /*1ab70*/  BRA `(.L_x_4623) ;  /* 0xfffffec0008c7947 */ /* 0x000fea000383ffff */
.L_x_4419:
[----:B0-----:R0:W1:Y:S02]  /*1ab80*/  SYNCS.PHASECHK.TRANS64.TRYWAIT P2, [R17+URZ+0x32400], R6 ;  /* 0x03240006110075a7 */ /* 0x001064000804017f */
[----:B-1----:R-:W-:Y:S05]  /*1ab90*/  @!P2 NANOSLEEP.SYNCS 0x989680 ;  /* 0x009896800000a95d */ /* 0x002fea0003900000 */
[----:B------:R-:W1:Y:S02]  /*1aba0*/  @!P2 SYNCS.PHASECHK.TRANS64 P2, [R17+URZ+0x32400], R6 ;  /* 0x032400061100a5a7 */ /* 0x000e64000804007f */
[----:B-1----:R-:W-:Y:S05]  /*1abb0*/  @!P2 BRA `(.L_x_4419) ;  /* 0xfffffffc00f0a947 */ /* 0x002fea000383ffff */
[----:B------:R-:W-:Y:S05]  /*1abc0*/  BRA `(.L_x_4624) ;  /* 0xfffffec400187947 */ /* 0x000fea000383ffff */
.L_x_4427:
[----:B------:R-:W-:Y:S01]  /*1abd0*/  BSSY B1, `(.L_x_4625) ;  /* 0x0000008000017945 */ /* 0x000fe20003800000 */
[----:B------:R-:W-:Y:S01]  /*1abe0*/  IMAD.MOV.U32 R13, RZ, RZ, R5 ;  /* 0x000000ffff0d7224 */ /* 0x000fe200078e0005 */
[----:B------:R-:W-:Y:S01]  /*1abf0*/  MOV R15, 0xffffffff ;  /* 0xffffffff000f7802 */ /* 0x000fe20000000f00 */
[----:B------:R-:W-:Y:S02]  /*1ac00*/  IMAD.MOV.U32 R12, RZ, RZ, RZ ;  /* 0x000000ffff0c7224 */ /* 0x000fe400078e00ff */
[----:B------:R-:W-:-:S07]  /*1ac10*/  IMAD.MOV.U32 R11, RZ, RZ, 0x1c1f ;  /* 0x00001c1fff0b7424 */ /* 0x000fce00078e00ff */
[----:B-----5:R-:W-:Y:S05]  /*1ac20*/  WARPSYNC.COLLECTIVE R15, `(.L_x_4626) ;  /* 0x000000000f087348 */ /* 0x020fea0003c00000 */
[----:B------:R0:W1:Y:S02]  /*1ac30*/  SHFL.IDX P6, R14, R13, R12, R11 ;  /* 0x0000000c0d0e7389 */ /* 0x00006400000c000b */
[----:B01---5:R-:W-:Y:S01]  /*1ac40*/  ENDCOLLECTIVE ;  /* 0x000000000000791b */ /* 0x023fe20003800000 */
.L_x_4626:
[----:B------:R-:W-:Y:S05]  /*1ac50*/  BSYNC B1 ;  /* 0x0000000000017941 */ /* 0x000fea0003800000 */
.L_x_4625:
[----:B------:R-:W-:Y:S05]  /*1ac60*/  BRA `(.L_x_4627) ;  /* 0xfffffed4000c7947 */ /* 0x000fea000383ffff */
.L_x_4428:
        /* <DEDUP_REMOVED lines=8> */
.L_x_4629:
[----:B------:R-:W-:Y:S05]  /*1acf0*/  BSYNC B1 ;  /* 0x0000000000017941 */ /* 0x000fea0003800000 */
.L_x_4628:
[----:B------:R-:W-:Y:S05]  /*1ad00*/  BRA `(.L_x_4630) ;  /* 0xfffffed000ec7947 */ /* 0x000fea000383ffff */
.L_x_4429:
        /* <DEDUP_REMOVED lines=8> */
.L_x_4632:
[----:B------:R-:W-:Y:S05]  /*1ad90*/  BSYNC B1 ;  /* 0x0000000000017941 */ /* 0x000fea0003800000 */
.L_x_4631:
[----:B------:R-:W-:Y:S05]  /*1ada0*/  BRA `(.L_x_4633) ;  /* 0xfffffed000cc7947 */ /* 0x000fea000383ffff */
.L_x_4430:
        /* <DEDUP_REMOVED lines=8> */
.L_x_4635:
[----:B------:R-:W-:Y:S05]  /*1ae30*/  BSYNC B1 ;  /* 0x0000000000017941 */ /* 0x000fea0003800000 */
.L_x_4634:
[----:B------:R-:W-:Y:S05]  /*1ae40*/  BRA `(.L_x_4636) ;  /* 0xfffffed000ac7947 */ /* 0x000fea000383ffff */
.L_x_4431:
        /* <DEDUP_REMOVED lines=8> */
.L_x_4638:
[----:B------:R-:W-:Y:S05]  /*1aed0*/  BSYNC B1 ;  /* 0x0000000000017941 */ /* 0x000fea0003800000 */
.L_x_4637:
[----:B------:R-:W-:Y:S05]  /*1aee0*/  BRA `(.L_x_4639) ;  /* 0xfffffed0008c7947 */ /* 0x000fea000383ffff */
.L_x_4432:
        /* <DEDUP_REMOVED lines=8> */
.L_x_4641:
[----:B------:R-:W-:Y:S05]  /*1af70*/  BSYNC B1 ;  /* 0x0000000000017941 */ /* 0x000fea0003800000 */
.L_x_4640:
[----:B------:R-:W-:Y:S05]  /*1af80*/  BRA `(.L_x_4642) ;  /* 0xfffffed000707947 */ /* 0x000fea000383ffff */
.L_x_4433:
        /* <DEDUP_REMOVED lines=8> */
.L_x_4644:
[----:B------:R-:W-:Y:S05]  /*1b010*/  BSYNC B1 ;  /* 0x0000000000017941 */ /* 0x000fea0003800000 */
.L_x_4643:
[----:B------:R-:W-:Y:S05]  /*1b020*/  BRA `(.L_x_4645) ;  /* 0xfffffed000547947 */ /* 0x000fea000383ffff */
.L_x_4434:
        /* <DEDUP_REMOVED lines=8> */
.L_x_4647:
[----:B------:R-:W-:Y:S05]  /*1b0b0*/  BSYNC B1 ;  /* 0x0000000000017941 */ /* 0x000fea0003800000 */
.L_x_4646:
[----:B------:R-:W-:Y:S05]  /*1b0c0*/  BRA `(.L_x_4648) ;  /* 0xfffffed000387947 */ /* 0x000fea000383ffff */
.L_x_4436:
[----:B0-----:R0:W1:Y:S02]  /*1b0d0*/  SYNCS.PHASECHK.TRANS64.TRYWAIT P2, [R17+URZ+0x32400], R4 ;  /* 0x03240004110075a7 */ /* 0x001064000804017f */
[----:B-1----:R-:W-:Y:S05]  /*1b0e0*/  @!P2 NANOSLEEP.SYNCS 0x989680 ;  /* 0x009896800000a95d */ /* 0x002fea0003900000 */
[----:B------:R-:W1:Y:S02]  /*1b0f0*/  @!P2 SYNCS.PHASECHK.TRANS64 P2, [R17+URZ+0x32400], R4 ;  /* 0x032400041100a5a7 */ /* 0x000e64000804007f */
[----:B-1----:R-:W-:Y:S05]  /*1b100*/  @!P2 BRA `(.L_x_4436) ;  /* 0xfffffffc00f0a947 */ /* 0x002fea000383ffff */
[----:B------:R-:W-:Y:S05]  /*1b110*/  BRA `(.L_x_4649) ;  /* 0xfffffed000987947 */ /* 0x000fea000383ffff */
.L_x_4442:
[----:B--2---:R2:W4:Y:S02]  /*1b120*/  SYNCS.PHASECHK.TRANS64.TRYWAIT P1, [R173+URZ+0x32430], R6 ;  /* 0x03243006ad0075a7 */ /* 0x004524000802017f */
[----:B----4-:R-:W-:Y:S05]  /*1b130*/  @!P1 NANOSLEEP.SYNCS 0x989680 ;  /* 0x009896800000995d */ /* 0x010fea0003900000 */
[----:B------:R-:W4:Y:S02]  /*1b140*/  @!P1 SYNCS.PHASECHK.TRANS64 P1, [R173+URZ+0x32430], R6 ;  /* 0x03243006ad0095a7 */ /* 0x000f24000802007f */
[----:B----4-:R-:W-:Y:S05]  /*1b150*/  @!P1 BRA `(.L_x_4442) ;  /* 0xfffffffc00f09947 */ /* 0x010fea000383ffff */
[----:B------:R-:W-:Y:S05]  /*1b160*/  BRA `(.L_x_4441) ;  /* 0xfffffee000307947 */ /* 0x000fea000383ffff */
.L_x_4444:
[----:B---3--:R3:W4:Y:S02]  /*1b170*/  SYNCS.PHASECHK.TRANS64.TRYWAIT P1, [R17+URZ+0x32410], R8 ;  /* 0x03241008110075a7 */ /* 0x008724000802017f */
[----:B----4-:R-:W-:Y:S05]  /*1b180*/  @!P1 NANOSLEEP.SYNCS 0x989680 ;  /* 0x009896800000995d */ /* 0x010fea0003900000 */
[----:B------:R-:W4:Y:S02]  /*1b190*/  @!P1 SYNCS.PHASECHK.TRANS64 P1, [R17+URZ+0x32410], R8 ;  /* 0x03241008110095a7 */ /* 0x000f24000802007f */
[----:B----4-:R-:W-:Y:S05]  /*1b1a0*/  @!P1 BRA `(.L_x_4444) ;  /* 0xfffffffc00f09947 */ /* 0x010fea000383ffff */
[----:B------:R-:W-:Y:S05]  /*1b1b0*/  BRA `(.L_x_4650) ;  /* 0xfffffee000dc7947 */ /* 0x000fea000383ffff */
.L_x_4449:
[----:B0-----:R0:W1:Y:S02]  /*1b1c0*/  SYNCS.PHASECHK.TRANS64.TRYWAIT P2, [R173+URZ+0x32450], R6 ;  /* 0x03245006ad0075a7 */ /* 0x001064000804017f */
[----:B-1----:R-:W-:Y:S05]  /*1b1d0*/  @!P2 NANOSLEEP.SYNCS 0x989680 ;  /* 0x009896800000a95d */ /* 0x002fea0003900000 */
[----:B------:R-:W1:Y:S02]  /*1b1e0*/  @!P2 SYNCS.PHASECHK.TRANS64 P2, [R173+URZ+0x32450], R6 ;  /* 0x03245006ad00a5a7 */ /* 0x000e64000804007f */
[----:B-1----:R-:W-:Y:S05]  /*1b1f0*/  @!P2 BRA `(.L_x_4449) ;  /* 0xfffffffc00f0a947 */ /* 0x002fea000383ffff */
[----:B------:R-:W-:Y:S05]  /*1b200*/  BRA `(.L_x_4448) ;  /* 0xfffffee000fc7947 */ /* 0x000fea000383ffff */
.L_x_4454:
[----:B--2---:R2:W3:Y:S02]  /*1b210*/  SYNCS.PHASECHK.TRANS64.TRYWAIT P2, [R201+URZ+0x32430], R10 ;  /* 0x0324300ac90075a7 */ /* 0x0044e4000804017f */
[----:B---3--:R-:W-:Y:S05]  /*1b220*/  @!P2 NANOSLEEP.SYNCS 0x989680 ;  /* 0x009896800000a95d */ /* 0x008fea0003900000 */
[----:B------:R-:W3:Y:S02]  /*1b230*/  @!P2 SYNCS.PHASECHK.TRANS64 P2, [R201+URZ+0x32430], R10 ;  /* 0x0324300ac900a5a7 */ /* 0x000ee4000804007f */
[----:B---3--:R-:W-:Y:S05]  /*1b240*/  @!P2 BRA `(.L_x_4454) ;  /* 0xfffffffc00f0a947 */ /* 0x008fea000383ffff */
[----:B------:R-:W-:Y:S05]  /*1b250*/  BRA `(.L_x_4453) ;  /* 0xffffff0800707947 */ /* 0x000fea000383ffff */
.L_x_4459:
[----:B---3--:R3:W4:Y:S02]  /*1b260*/  SYNCS.PHASECHK.TRANS64.TRYWAIT P2, [R201+URZ+0x32450], R10 ;  /* 0x0324500ac90075a7 */ /* 0x008724000804017f */
[----:B----4-:R-:W-:Y:S05]  /*1b270*/  @!P2 NANOSLEEP.SYNCS 0x989680 ;  /* 0x009896800000a95d */ /* 0x010fea0003900000 */
[----:B------:R-:W4:Y:S02]  /*1b280*/  @!P2 SYNCS.PHASECHK.TRANS64 P2, [R201+URZ+0x32450], R10 ;  /* 0x0324500ac900a5a7 */ /* 0x000f24000804007f */
[----:B----4-:R-:W-:Y:S05]  /*1b290*/  @!P2 BRA `(.L_x_4459) ;  /* 0xfffffffc00f0a947 */ /* 0x010fea000383ffff */
[----:B------:R-:W-:Y:S05]  /*1b2a0*/  BRA `(.L_x_4458) ;  /* 0xffffff0c000c7947 */ /* 0x000fea000383ffff */
.L_x_4465:
[----:B--2---:R2:W3:Y:S02]  /*1b2b0*/  SYNCS.PHASECHK.TRANS64.TRYWAIT P2, [R215+URZ+0x32430], R10 ;  /* 0x0324300ad70075a7 */ /* 0x0044e4000804017f */
[----:B---3--:R-:W-:Y:S05]  /*1b2c0*/  @!P2 NANOSLEEP.SYNCS 0x989680 ;  /* 0x009896800000a95d */ /* 0x008fea0003900000 */
[----:B------:R-:W3:Y:S02]  /*1b2d0*/  @!P2 SYNCS.PHASECHK.TRANS64 P2, [R215+URZ+0x32430], R10 ;  /* 0x0324300ad700a5a7 */ /* 0x000ee4000804007f */
[----:B---3--:R-:W-:Y:S05]  /*1b2e0*/  @!P2 BRA `(.L_x_4465) ;  /* 0xfffffffc00f0a947 */ /* 0x008fea000383ffff */
[----:B------:R-:W-:Y:S05]  /*1b2f0*/  BRA `(.L_x_4464) ;  /* 0xffffff3800307947 */ /* 0x000fea000383ffff */
.L_x_4470:
[----:B---3--:R3:W4:Y:S02]  /*1b300*/  SYNCS.PHASECHK.TRANS64.TRYWAIT P2, [R215+URZ+0x32450], R10 ;  /* 0x0324500ad70075a7 */ /* 0x008724000804017f */
[----:B----4-:R-:W-:Y:S05]  /*1b310*/  @!P2 NANOSLEEP.SYNCS 0x989680 ;  /* 0x009896800000a95d */ /* 0x010fea0003900000 */
[----:B------:R-:W4:Y:S02]  /*1b320*/  @!P2 SYNCS.PHASECHK.TRANS64 P2, [R215+URZ+0x32450], R10 ;  /* 0x0324500ad700a5a7 */ /* 0x000f24000804007f */
[----:B----4-:R-:W-:Y:S05]  /*1b330*/  @!P2 BRA `(.L_x_4470) ;  /* 0xfffffffc00f0a947 */ /* 0x010fea000383ffff */
[----:B------:R-:W-:Y:S05]  /*1b340*/  BRA `(.L_x_4469) ;  /* 0xffffff3800cc7947 */ /* 0x000fea000383ffff */
.L_x_4505:
        /* <DEDUP_REMOVED lines=11> */
.L_x_4652:
[----:B------:R-:W-:Y:S05]  /*1b400*/  BSYNC B1 ;  /* 0x0000000000017941 */ /* 0x000fea0003800000 */
.L_x_4651:
[----:B------:R-:W-:Y:S05]  /*1b410*/  BRA `(.L_x_4653) ;  /* 0xffffffa400e07947 */ /* 0x000fea000383ffff */
.L_x_4506:
[----:B------:R-:W-:Y:S01]  /*1b420*/  BSSY B1, `(.L_x_4654) ;  /* 0x0000006000017945 */ /* 0x000fe20003800000 */
[----:B------:R-:W-:-:S07]  /*1b430*/  IMAD.MOV.U32 R15, RZ, RZ, -0x1 ;  /* 0xffffffffff0f7424 */ /* 0x000fce00078e00ff */
[----:B------:R-:W-:Y:S05]  /*1b440*/  WARPSYNC.COLLECTIVE R15, `(.L_x_4655) ;  /* 0x000000000f0c7348 */ /* 0x000fea0003c00000 */
[----:B------:R-:W-:Y:S02]  /*1b450*/  ELECT P6, UR62, PT ;  /* 0x00000000003e782f */ /* 0x000fe400038c0000 */
[----:B------:R-:W-:Y:S01]  /*1b460*/  MOV R14, UR62 ;  /* 0x0000003e000e7c02 */ /* 0x000fe20008000f00 */
[----:B------:R-:W-:Y:S10]  /*1b470*/  ENDCOLLECTIVE ;  /* 0x000000000000791b */ /* 0x000ff40003800000 */
.L_x_4655:
[----:B------:R-:W-:Y:S05]  /*1b480*/  BSYNC B1 ;  /* 0x0000000000017941 */ /* 0x000fea0003800000 */
.L_x_4654:
[----:B------:R-:W-:Y:S05]  /*1b490*/  BRA `(.L_x_4656) ;  /* 0xffffffa400cc7947 */ /* 0x000fea000383ffff */
.L_x_4507:
[----:B0-----:R0:W1:Y:S02]  /*1b4a0*/  SYNCS.PHASECHK.TRANS64.TRYWAIT P0, [R9+URZ+0x32420], R5 ;  /* 0x03242005090075a7 */ /* 0x001064000800017f */
[----:B-1----:R-:W-:Y:S05]  /*1b4b0*/  @!P0 NANOSLEEP.SYNCS 0x989680 ;  /* 0x009896800000895d */ /* 0x002fea0003900000 */
[----:B------:R-:W1:Y:S02]  /*1b4c0*/  @!P0 SYNCS.PHASECHK.TRANS64 P0, [R9+URZ+0x32420], R5 ;  /* 0x03242005090085a7 */ /* 0x000e64000800007f */
[----:B-1----:R-:W-:Y:S05]  /*1b4d0*/  @!P0 BRA `(.L_x_4507) ;  /* 0xfffffffc00f08947 */ /* 0x002fea000383ffff */
[----:B------:R-:W-:Y:S05]  /*1b4e0*/  BRA `(.L_x_4657) ;  /* 0xffffffa400e47947 */ /* 0x000fea000383ffff */
.L_x_4510:
[----:B0-----:R0:W1:Y:S02]  /*1b4f0*/  SYNCS.PHASECHK.TRANS64.TRYWAIT P0, [R5+URZ+0x324a0], R7 ;  /* 0x0324a007050075a7 */ /* 0x001064000800017f */
[----:B-1----:R-:W-:Y:S05]  /*1b500*/  @!P0 NANOSLEEP.SYNCS 0x989680 ;  /* 0x009896800000895d */ /* 0x002fea0003900000 */
[----:B------:R-:W1:Y:S02]  /*1b510*/  @!P0 SYNCS.PHASECHK.TRANS64 P0, [R5+URZ+0x324a0], R7 ;  /* 0x0324a007050085a7 */ /* 0x000e64000800007f */
[----:B-1----:R-:W-:Y:S05]  /*1b520*/  @!P0 BRA `(.L_x_4510) ;  /* 0xfffffffc00f08947 */ /* 0x002fea000383ffff */
[----:B------:R-:W-:Y:S05]  /*1b530*/  BRA `(.L_x_4658) ;  /* 0xffffffa400f07947 */ /* 0x000fea000383ffff */
.L_x_4512:
[----:B-1----:R1:W2:Y:S02]  /*1b540*/  SYNCS.PHASECHK.TRANS64.TRYWAIT P0, [R5+URZ+0x324c0], R7 ;  /* 0x0324c007050075a7 */ /* 0x0022a4000800017f */
[----:B--2---:R-:W-:Y:S05]  /*1b550*/  @!P0 NANOSLEEP.SYNCS 0x989680 ;  /* 0x009896800000895d */ /* 0x004fea0003900000 */
[----:B------:R-:W2:Y:S02]  /*1b560*/  @!P0 SYNCS.PHASECHK.TRANS64 P0, [R5+URZ+0x324c0], R7 ;  /* 0x0324c007050085a7 */ /* 0x000ea4000800007f */
[----:B--2---:R-:W-:Y:S05]  /*1b570*/  @!P0 BRA `(.L_x_4512) ;  /* 0xfffffffc00f08947 */ /* 0x004fea000383ffff */
[----:B------:R-:W-:Y:S05]  /*1b580*/  BRA `(.L_x_4659) ;  /* 0xffffffa800547947 */ /* 0x000fea000383ffff */
.L_x_4516:
[----:B0-----:R0:W1:Y:S02]  /*1b590*/  SYNCS.PHASECHK.TRANS64.TRYWAIT P0, [R6+URZ+0x324a0], R7 ;  /* 0x0324a007060075a7 */ /* 0x001064000800017f */
[----:B-1----:R-:W-:Y:S05]  /*1b5a0*/  @!P0 NANOSLEEP.SYNCS 0x989680 ;  /* 0x009896800000895d */ /* 0x002fea0003900000 */
[----:B------:R-:W1:Y:S02]  /*1b5b0*/  @!P0 SYNCS.PHASECHK.TRANS64 P0, [R6+URZ+0x324a0], R7 ;  /* 0x0324a007060085a7 */ /* 0x000e64000800007f */
[----:B-1----:R-:W-:Y:S05]  /*1b5c0*/  @!P0 BRA `(.L_x_4516) ;  /* 0xfffffffc00f08947 */ /* 0x002fea000383ffff */
[----:B------:R-:W-:Y:S05]  /*1b5d0*/  BRA `(.L_x_4660) ;  /* 0xffffffac00447947 */ /* 0x000fea000383ffff */
.L_x_4518:
[----:B-1----:R1:W2:Y:S02]  /*1b5e0*/  SYNCS.PHASECHK.TRANS64.TRYWAIT P1, [R6+URZ+0x324c0], R7 ;  /* 0x0324c007060075a7 */ /* 0x0022a4000802017f */
[----:B--2---:R-:W-:Y:S05]  /*1b5f0*/  @!P1 NANOSLEEP.SYNCS 0x989680 ;  /* 0x009896800000995d */ /* 0x004fea0003900000 */
[----:B------:R-:W2:Y:S02]  /*1b600*/  @!P1 SYNCS.PHASECHK.TRANS64 P1, [R6+URZ+0x324c0], R7 ;  /* 0x0324c007060095a7 */ /* 0x000ea4000802007f */
[----:B--2---:R-:W-:Y:S05]  /*1b610*/  @!P1 BRA `(.L_x_4518) ;  /* 0xfffffffc00f09947 */ /* 0x004fea000383ffff */
[----:B------:R-:W-:Y:S05]  /*1b620*/  BRA `(.L_x_4661) ;  /* 0xffffffac00a07947 */ /* 0x000fea000383ffff */
.L_x_4528:
[----:B------:R-:W0:Y:S01]  /*1b630*/  S2R R8, SR_TID.X ;  /* 0x0000000000087919 */ /* 0x000e220000002100 */
[----:B------:R-:W-:Y:S01]  /*1b640*/  BSSY B0, `(.L_x_4662) ;  /* 0x000000a000007945 */ /* 0x000fe20003800000 */
[----:B------:R-:W-:Y:S01]  /*1b650*/  IMAD.MOV.U32 R12, RZ, RZ, RZ ;  /* 0x000000ffff0c7224 */ /* 0x000fe200078e00ff */
[----:B------:R-:W-:Y:S01]  /*1b660*/  MOV R11, 0x1f ;  /* 0x0000001f000b7802 */ /* 0x000fe20000000f00 */
[----:B------:R-:W-:Y:S01]  /*1b670*/  IMAD.MOV.U32 R15, RZ, RZ, -0x1 ;  /* 0xffffffffff0f7424 */ /* 0x000fe200078e00ff */
[----:B0-----:R-:W-:-:S04]  /*1b680*/  SHF.R.U32.HI R8, RZ, 0x5, R8 ;  /* 0x00000005ff087819 */ /* 0x001fc80000011608 */
[----:B------:R-:W-:-:S05]  /*1b690*/  LOP3.LUT R8, R8, 0x3, RZ, 0xc0, !PT ;  /* 0x0000000308087812 */ /* 0x000fca00078ec0ff */
[----:B------:R-:W-:-:S07]  /*1b6a0*/  IMAD.MOV.U32 R13, RZ, RZ, R8 ;  /* 0x000000ffff0d7224 */ /* 0x000fce00078e0008 */
[----:B------:R-:W-:Y:S05]  /*1b6b0*/  WARPSYNC.COLLECTIVE R15, `(.L_x_4663) ;  /* 0x000000000f087348 */ /* 0x000fea0003c00000 */
[----:B------:R0:W1:Y:S02]  /*1b6c0*/  SHFL.IDX P6, R14, R13, R12, R11 ;  /* 0x0000000c0d0e7389 */ /* 0x00006400000c000b */
[----:B01----:R-:W-:Y:S01]  /*1b6d0*/  ENDCOLLECTIVE ;  /* 0x000000000000791b */ /* 0x003fe20003800000 */
.L_x_4663:
[----:B------:R-:W-:Y:S05]  /*1b6e0*/  BSYNC B0 ;  /* 0x0000000000007941 */ /* 0x000fea0003800000 */
.L_x_4662:
[----:B------:R-:W-:Y:S05]  /*1b6f0*/  BRA `(.L_x_4664) ;  /* 0xffffffb800547947 */ /* 0x000fea000383ffff */
.L_x_4529:
[----:B------:R-:W-:Y:S01]  /*1b700*/  BSSY B0, `(.L_x_4665) ;  /* 0x0000006000007945 */ /* 0x000fe20003800000 */
[----:B------:R-:W-:-:S07]  /*1b710*/  IMAD.MOV.U32 R15, RZ, RZ, -0x1 ;  /* 0xffffffffff0f7424 */ /* 0x000fce00078e00ff */
[----:B------:R-:W-:Y:S05]  /*1b720*/  WARPSYNC.COLLECTIVE R15, `(.L_x_4666) ;  /* 0x000000000f0c7348 */ /* 0x000fea0003c00000 */
[----:B------:R-:W-:Y:S02]  /*1b730*/  ELECT P6, UR62, PT ;  /* 0x00000000003e782f */ /* 0x000fe400038c0000 */
[----:B------:R-:W-:Y:S01]  /*1b740*/  MOV R14, UR62 ;  /* 0x0000003e000e7c02 */ /* 0x000fe20008000f00 */
[----:B------:R-:W-:Y:S10]  /*1b750*/  ENDCOLLECTIVE ;  /* 0x000000000000791b */ /* 0x000ff40003800000 */
.L_x_4666:
[----:B------:R-:W-:Y:S05]  /*1b760*/  BSYNC B0 ;  /* 0x0000000000007941 */ /* 0x000fea0003800000 */
.L_x_4665:
[----:B------:R-:W-:Y:S05]  /*1b770*/  BRA `(.L_x_4667) ;  /* 0xffffffb800447947 */ /* 0x000fea000383ffff */
.L_x_4532:
[----:B0-----:R0:W1:Y:S02]  /*1b780*/  SYNCS.PHASECHK.TRANS64.TRYWAIT P0, [R9+URZ+0x32440], R10 ;  /* 0x0324400a090075a7 */ /* 0x001064000800017f */
[----:B-1----:R-:W-:Y:S05]  /*1b790*/  @!P0 NANOSLEEP.SYNCS 0x989680 ;  /* 0x009896800000895d */ /* 0x002fea0003900000 */
[----:B------:R-:W1:Y:S02]  /*1b7a0*/  @!P0 SYNCS.PHASECHK.TRANS64 P0, [R9+URZ+0x32440], R10 ;  /* 0x0324400a090085a7 */ /* 0x000e64000800007f */
[----:B-1----:R-:W-:Y:S05]  /*1b7b0*/  @!P0 BRA `(.L_x_4532) ;  /* 0xfffffffc00f08947 */ /* 0x002fea000383ffff */
[----:B------:R-:W-:Y:S05]  /*1b7c0*/  BRA `(.L_x_4668) ;  /* 0xffffffb800ac7947 */ /* 0x000fea000383ffff */
.L_x_4536:
        /* <DEDUP_REMOVED lines=8> */
.L_x_4539:
[----:B0-----:R0:W1:Y:S02]  /*1b850*/  SYNCS.PHASECHK.TRANS64.TRYWAIT P0, [R5+URZ+0x32460], R9 ;  /* 0x03246009050075a7 */ /* 0x001064000800017f */
[----:B-1----:R-:W-:Y:S05]  /*1b860*/  @!P0 NANOSLEEP.SYNCS 0x989680 ;  /* 0x009896800000895d */ /* 0x002fea0003900000 */
[----:B------:R-:W1:Y:S02]  /*1b870*/  @!P0 SYNCS.PHASECHK.TRANS64 P0, [R5+URZ+0x32460], R9 ;  /* 0x03246009050085a7 */ /* 0x000e64000800007f */
[----:B-1----:R-:W-:Y:S05]  /*1b880*/  @!P0 BRA `(.L_x_4539) ;  /* 0xfffffffc00f08947 */ /* 0x002fea000383ffff */
[----:B------:R-:W-:Y:S05]  /*1b890*/  BRA `(.L_x_4670) ;  /* 0xffffffc000347947 */ /* 0x000fea000383ffff */
.L_x_4548:
[----:B-1----:R1:W2:Y:S02]  /*1b8a0*/  SYNCS.PHASECHK.TRANS64.TRYWAIT P0, [R2+URZ+0x32440], R3 ;  /* 0x03244003020075a7 */ /* 0x0022a4000800017f */
[----:B--2---:R-:W-:Y:S05]  /*1b8b0*/  @!P0 NANOSLEEP.SYNCS 0x989680 ;  /* 0x009896800000895d */ /* 0x004fea0003900000 */
[----:B------:R-:W2:Y:S02]  /*1b8c0*/  @!P0 SYNCS.PHASECHK.TRANS64 P0, [R2+URZ+0x32440], R3 ;  /* 0x03244003020085a7 */ /* 0x000ea4000800007f */
[----:B--2---:R-:W-:Y:S05]  /*1b8d0*/  @!P0 BRA `(.L_x_4548) ;  /* 0xfffffffc00f08947 */ /* 0x004fea000383ffff */
[----:B------:R-:W-:Y:S05]  /*1b8e0*/  BRA `(.L_x_4671) ;  /* 0xffffffc400ac7947 */ /* 0x000fea000383ffff */
.L_x_4550:
[----:B0-----:R0:W2:Y:S02]  /*1b8f0*/  SYNCS.PHASECHK.TRANS64.TRYWAIT P0, [R2+URZ+0x32460], R3 ;  /* 0x03246003020075a7 */ /* 0x0010a4000800017f */
[----:B--2---:R-:W-:Y:S05]  /*1b900*/  @!P0 NANOSLEEP.SYNCS 0x989680 ;  /* 0x009896800000895d */ /* 0x004fea0003900000 */
[----:B------:R-:W2:Y:S02]  /*1b910*/  @!P0 SYNCS.PHASECHK.TRANS64 P0, [R2+URZ+0x32460], R3 ;  /* 0x03246003020085a7 */ /* 0x000ea4000800007f */
[----:B--2---:R-:W-:Y:S05]  /*1b920*/  @!P0 BRA `(.L_x_4550) ;  /* 0xfffffffc00f08947 */ /* 0x004fea000383ffff */
[----:B------:R-:W-:Y:S05]  /*1b930*/  BRA `(.L_x_4672) ;  /* 0xffffffc8001c7947 */ /* 0x000fea000383ffff */
.L_x_4555:
[----:B--2---:R2:W3:Y:S02]  /*1b940*/  SYNCS.PHASECHK.TRANS64.TRYWAIT P0, [R2+URZ+0x32440], R3 ;  /* 0x03244003020075a7 */ /* 0x0044e4000800017f */
[----:B---3--:R-:W-:Y:S05]  /*1b950*/  @!P0 NANOSLEEP.SYNCS 0x989680 ;  /* 0x009896800000895d */ /* 0x008fea0003900000 */
[----:B------:R-:W3:Y:S02]  /*1b960*/  @!P0 SYNCS.PHASECHK.TRANS64 P0, [R2+URZ+0x32440], R3 ;  /* 0x03244003020085a7 */ /* 0x000ee4000800007f */
[----:B---3--:R-:W-:Y:S05]  /*1b970*/  @!P0 BRA `(.L_x_4555) ;  /* 0xfffffffc00f08947 */ /* 0x008fea000383ffff */
[----:B------:R-:W-:Y:S05]  /*1b980*/  BRA `(.L_x_4673) ;  /* 0xffffffcc005c7947 */ /* 0x000fea000383ffff */
.L_x_4557:
[----:B0-----:R0:W1:Y:S02]  /*1b990*/  SYNCS.PHASECHK.TRANS64.TRYWAIT P1, [R2+URZ+0x32460], R3 ;  /* 0x03246003020075a7 */ /* 0x001064000802017f */
[----:B-1----:R-:W-:Y:S05]  /*1b9a0*/  @!P1 NANOSLEEP.SYNCS 0x989680 ;  /* 0x009896800000995d */ /* 0x002fea0003900000 */
[----:B------:R-:W1:Y:S02]  /*1b9b0*/  @!P1 SYNCS.PHASECHK.TRANS64 P1, [R2+URZ+0x32460], R3 ;  /* 0x03246003020095a7 */ /* 0x000e64000802007f */
[----:B-1----:R-:W-:Y:S05]  /*1b9c0*/  @!P1 BRA `(.L_x_4557) ;  /* 0xfffffffc00f09947 */ /* 0x002fea000383ffff */
[----:B------:R-:W-:Y:S05]  /*1b9d0*/  BRA `(.L_x_4674) ;  /* 0xffffffcc00c87947 */ /* 0x000fea000383ffff */
.L_x_4562:
[----:B--2---:R2:W3:Y:S02]  /*1b9e0*/  SYNCS.PHASECHK.TRANS64.TRYWAIT P0, [R2+URZ+0x32440], R3 ;  /* 0x03244003020075a7 */ /* 0x0044e4000800017f */
[----:B---3--:R-:W-:Y:S05]  /*1b9f0*/  @!P0 NANOSLEEP.SYNCS 0x989680 ;  /* 0x009896800000895d */ /* 0x008fea0003900000 */
[----:B------:R-:W3:Y:S02]  /*1ba00*/  @!P0 SYNCS.PHASECHK.TRANS64 P0, [R2+URZ+0x32440], R3 ;  /* 0x03244003020085a7 */ /* 0x000ee4000800007f */
[----:B---3--:R-:W-:Y:S05]  /*1ba10*/  @!P0 BRA `(.L_x_4562) ;  /* 0xfffffffc00f08947 */ /* 0x008fea000383ffff */
[----:B------:R-:W-:Y:S05]  /*1ba20*/  BRA `(.L_x_4675) ;  /* 0xffffffd000ec7947 */ /* 0x000fea000383ffff */
.L_x_4564:
[----:B0-----:R0:W1:Y:S02]  /*1ba30*/  SYNCS.PHASECHK.TRANS64.TRYWAIT P1, [R2+URZ+0x32460], R3 ;  /* 0x03246003020075a7 */ /* 0x001064000802017f */
[----:B-1----:R-:W-:Y:S05]  /*1ba40*/  @!P1 NANOSLEEP.SYNCS 0x989680 ;  /* 0x009896800000995d */ /* 0x002fea0003900000 */
[----:B------:R-:W1:Y:S02]  /*1ba50*/  @!P1 SYNCS.PHASECHK.TRANS64 P1, [R2+URZ+0x32460], R3 ;  /* 0x03246003020095a7 */ /* 0x000e64000802007f */
[----:B-1----:R-:W-:Y:S05]  /*1ba60*/  @!P1 BRA `(.L_x_4564) ;  /* 0xfffffffc00f09947 */ /* 0x002fea000383ffff */
[----:B------:R-:W-:Y:S05]  /*1ba70*/  BRA `(.L_x_4676) ;  /* 0xffffffd4005c7947 */ /* 0x000fea000383ffff */
.L_x_4569:
        /* <DEDUP_REMOVED lines=8> */
.L_x_4678:
[----:B------:R-:W-:Y:S05]  /*1bb00*/  BSYNC B0 ;  /* 0x0000000000007941 */ /* 0x000fea0003800000 */
.L_x_4677:
[----:B------:R-:W-:Y:S01]  /*1bb10*/  IMAD.MOV.U32 R13, RZ, RZ, R16 ;  /* 0x000000ffff0d7224 */ /* 0x000fe200078e0010 */
[----:B------:R-:W-:Y:S01]  /*1bb20*/  MOV R12, 0x1 ;  /* 0x00000001000c7802 */ /* 0x000fe20000000f00 */
[----:B------:R-:W-:Y:S02]  /*1bb30*/  IMAD.MOV.U32 R11, RZ, RZ, 0x1f ;  /* 0x0000001fff0b7424 */ /* 0x000fe400078e00ff */
[----:B------:R-:W-:Y:S02]  /*1bb40*/  IMAD.MOV.U32 R15, RZ, RZ, -0x1 ;  /* 0xffffffffff0f7424 */ /* 0x000fe400078e00ff */
[----:B------:R-:W-:-:S07]  /*1bb50*/  IMAD.MOV.U32 R4, RZ, RZ, R14 ;  /* 0x000000ffff047224 */ /* 0x000fce00078e000e */
[----:B------:R-:W-:Y:S05]  /*1bb60*/  WARPSYNC.COLLECTIVE R15, `(.L_x_4679) ;  /* 0x000000000f087348 */ /* 0x000fea0003c00000 */
[----:B------:R0:W1:Y:S02]  /*1bb70*/  SHFL.IDX P6, R14, R13, R12, R11 ;  /* 0x0000000c0d0e7389 */ /* 0x00006400000c000b */
[----:B01----:R-:W-:Y:S01]  /*1bb80*/  ENDCOLLECTIVE ;  /* 0x000000000000791b */ /* 0x003fe20003800000 */
.L_x_4679:
[----:B------:R-:W-:Y:S01]  /*1bb90*/  IMAD.MOV.U32 R16, RZ, RZ, R14 ;  /* 0x000000ffff107224 */ /* 0x000fe200078e000e */
[----:B------:R-:W-:Y:S06]  /*1bba0*/  BRA `(.L_x_4680) ;  /* 0xffffffd8004c7947 */ /* 0x000fec000383ffff */
.L_x_4572:
        /* <DEDUP_REMOVED lines=8> */
.L_x_4682:
[----:B------:R-:W-:Y:S05]  /*1bc30*/  BSYNC B0 ;  /* 0x0000000000007941 */ /* 0x000fea0003800000 */
.L_x_4681:
[C---:B------:R-:W-:Y:S01]  /*1bc40*/  ISETP.NE.AND P0, PT, R7.reuse, RZ, PT ;  /* 0x000000ff0700720c */ /* 0x040fe20003f05270 */
[----:B------:R-:W-:Y:S01]  /*1bc50*/  IMAD.MOV.U32 R11, RZ, RZ, RZ ;  /* 0x000000ffff0b7224 */ /* 0x000fe200078e00ff */
[----:B------:R-:W-:Y:S01]  /*1bc60*/  MOV R12, 0x2 ;  /* 0x00000002000c7802 */ /* 0x000fe20000000f00 */
[----:B------:R-:W-:Y:S01]  /*1bc70*/  IMAD.MOV.U32 R15, RZ, RZ, -0x1 ;  /* 0xffffffffff0f7424 */ /* 0x000fe200078e00ff */
[----:B------:R-:W-:Y:S02]  /*1bc80*/  SEL R14, R14, RZ, P0 ;  /* 0x000000ff0e0e7207 */ /* 0x000fe40000000000 */
[----:B------:R-:W-:-:S03]  /*1bc90*/  ISETP.GE.U32.AND P0, PT, R7, 0x2, PT ;  /* 0x000000020700780c */ /* 0x000fc60003f06070 */
[----:B------:R-:W-:-:S10]  /*1bca0*/  IMAD.IADD R13, R17, 0x1, R14 ;  /* 0x00000001110d7824 */ /* 0x000fd400078e020e */
[----:B------:R-:W-:Y:S05]  /*1bcb0*/  WARPSYNC.COLLECTIVE R15, `(.L_x_4683) ;  /* 0x000000000f087348 */ /* 0x000fea0003c00000 */
[----:B------:R0:W1:Y:S02]  /*1bcc0*/  SHFL.UP P6, R14, R13, R12, R11 ;  /* 0x0400000c0d0e7389 */ /* 0x00006400000c000b */
[----:B01----:R-:W-:Y:S01]  /*1bcd0*/  ENDCOLLECTIVE ;  /* 0x000000000000791b */ /* 0x003fe20003800000 */
.L_x_4683:
        /* <DEDUP_REMOVED lines=8> */
.L_x_4684:
        /* <DEDUP_REMOVED lines=8> */
.L_x_4685:
        /* <DEDUP_REMOVED lines=8> */
.L_x_4686:
        /* <DEDUP_REMOVED lines=8> */
.L_x_4687:
[----:B------:R-:W-:Y:S05]  /*1bee0*/  BRA `(.L_x_4688) ;  /* 0xffffffd800107947 */ /* 0x000fea000383ffff */
.L_x_4577:
[----:B------:R-:W-:Y:S01]  /*1bef0*/  BSSY B0, `(.L_x_4689) ;  /* 0x0000008000007945 */ /* 0x000fe20003800000 */
[----:B-----5:R-:W-:Y:S01]  /*1bf00*/  IMAD.MOV.U32 R13, RZ, RZ, R17 ;  /* 0x000000ffff0d7224 */ /* 0x020fe200078e0011 */
[----:B------:R-:W-:Y:S01]  /*1bf10*/  MOV R11, RZ ;  /* 0x000000ff000b7202 */ /* 0x000fe20000000f00 */
[----:B------:R-:W-:Y:S02]  /*1bf20*/  IMAD.MOV.U32 R12, RZ, RZ, 0x1 ;  /* 0x00000001ff0c7424 */ /* 0x000fe400078e00ff */
[----:B------:R-:W-:-:S07]  /*1bf30*/  IMAD.MOV.U32 R15, RZ, RZ, -0x1 ;  /* 0xffffffffff0f7424 */ /* 0x000fce00078e00ff */
[----:B0-----:R-:W-:Y:S05]  /*1bf40*/  WARPSYNC.COLLECTIVE R15, `(.L_x_4690) ;  /* 0x000000000f087348 */ /* 0x001fea0003c00000 */
[----:B------:R1:W2:Y:S02]  /*1bf50*/  SHFL.UP P6, R14, R13, R12, R11 ;  /* 0x0400000c0d0e7389 */ /* 0x0002a400000c000b */
[----:B012---:R-:W-:Y:S01]  /*1bf60*/  ENDCOLLECTIVE ;  /* 0x000000000000791b */ /* 0x007fe20003800000 */
.L_x_4690:
[----:B------:R-:W-:Y:S05]  /*1bf70*/  BSYNC B0 ;  /* 0x0000000000007941 */ /* 0x000fea0003800000 */
.L_x_4689:
        /* <DEDUP_REMOVED lines=10> */
.L_x_4691:
        /* <DEDUP_REMOVED lines=8> */
.L_x_4692:
        /* <DEDUP_REMOVED lines=8> */
.L_x_4693:
        /* <DEDUP_REMOVED lines=8> */
.L_x_4694:
[----:B------:R-:W-:Y:S01]  /*1c1a0*/  IMAD.MOV.U32 R12, RZ, RZ, 0x1f ;  /* 0x0000001fff0c7424 */ /* 0x000fe200078e00ff */
[----:B------:R-:W-:Y:S02]  /*1c1b0*/  MOV R11, 0x1f ;  /* 0x0000001f000b7802 */ /* 0x000fe40000000f00 */
[----:B------:R-:W-:-:S05]  /*1c1c0*/  SEL R3, R14, RZ, P0 ;  /* 0x000000ff0e037207 */ /* 0x000fca0000000000 */
[----:B------:R-:W-:-:S04]  /*1c1d0*/  IMAD.IADD R2, R6, 0x1, R3 ;  /* 0x0000000106027824 */ /* 0x000fc800078e0203 */
[----:B------:R-:W-:-:S07]  /*1c1e0*/  IMAD.MOV.U32 R13, RZ, RZ, R2 ;  /* 0x000000ffff0d7224 */ /* 0x000fce00078e0002 */
[----:B------:R-:W-:Y:S05]  /*1c1f0*/  WARPSYNC.COLLECTIVE R15, `(.L_x_4695) ;  /* 0x000000000f087348 */ /* 0x000fea0003c00000 */
[----:B------:R0:W1:Y:S02]  /*1c200*/  SHFL.IDX P6, R14, R13, R12, R11 ;  /* 0x0000000c0d0e7389 */ /* 0x00006400000c000b */
[----:B01----:R-:W-:Y:S01]  /*1c210*/  ENDCOLLECTIVE ;  /* 0x000000000000791b */ /* 0x003fe20003800000 */
.L_x_4695:
[----:B------:R-:W-:Y:S05]  /*1c220*/  BRA `(.L_x_4696) ;  /* 0xffffffd400f47947 */ /* 0x000fea000383ffff */
.L_x_4579:
[----:B------:R-:W-:Y:S01]  /*1c230*/  BSSY B0, `(.L_x_4697) ;  /* 0x0000006000007945 */ /* 0x000fe20003800000 */
[----:B------:R-:W-:Y:S01]  /*1c240*/  PLOP3.LUT P6, PT, P6, PT, PT, 0x8, 0x0 ;  /* 0x000000000000781c */ /* 0x000fe200037ce170 */
[----:B------:R-:W-:-:S12]  /*1c250*/  IMAD.MOV.U32 R15, RZ, RZ, -0x1 ;  /* 0xffffffffff0f7424 */ /* 0x000fd800078e00ff */
[----:B0-----:R-:W-:Y:S05]  /*1c260*/  WARPSYNC.COLLECTIVE R15, `(.L_x_4698) ;  /* 0x000000000f087348 */ /* 0x001fea0003c00000 */
[----:B------:R-:W-:Y:S01]  /*1c270*/  VOTE.ANY R14, PT, P6 ;  /* 0x00000000000e7806 */ /* 0x000fe200030e0100 */
[----:B0-----:R-:W-:Y:S06]  /*1c280*/  ENDCOLLECTIVE ;  /* 0x000000000000791b */ /* 0x001fec0003800000 */
.L_x_4698:
[----:B------:R-:W-:Y:S05]  /*1c290*/  BSYNC B0 ;  /* 0x0000000000007941 */ /* 0x000fea0003800000 */
.L_x_4697:
        /* <DEDUP_REMOVED lines=9> */
.L_x_4699:
[----:B------:R-:W-:Y:S01]  /*1c330*/  IMAD.MOV.U32 R17, RZ, RZ, R14 ;  /* 0x000000ffff117224 */ /* 0x000fe200078e000e */
[----:B------:R-:W-:Y:S06]  /*1c340*/  BRA `(.L_x_4700) ;  /* 0xffffffd400e47947 */ /* 0x000fec000383ffff */
.L_x_4581:
[----:B------:R-:W-:Y:S01]  /*1c350*/  BSSY B0, `(.L_x_4701) ;  /* 0x0000007000007945 */ /* 0x000fe20003800000 */
[----:B------:R-:W-:Y:S01]  /*1c360*/  IMAD.MOV.U32 R13, RZ, RZ, R2 ;  /* 0x000000ffff0d7224 */ /* 0x000fe200078e0002 */
[----:B------:R-:W-:Y:S01]  /*1c370*/  MOV R11, 0x1f ;  /* 0x0000001f000b7802 */ /* 0x000fe20000000f00 */
[----:B------:R-:W-:-:S07]  /*1c380*/  IMAD.MOV.U32 R15, RZ, RZ, -0x1 ;  /* 0xffffffffff0f7424 */ /* 0x000fce00078e00ff */
[----:B012---:R-:W-:Y:S05]  /*1c390*/  WARPSYNC.COLLECTIVE R15, `(.L_x_4702) ;  /* 0x000000000f087348 */ /* 0x007fea0003c00000 */
[----:B------:R3:W4:Y:S02]  /*1c3a0*/  SHFL.IDX P6, R14, R13, R12, R11 ;  /* 0x0000000c0d0e7389 */ /* 0x00072400000c000b */
[----:B01234-:R-:W-:Y:S01]  /*1c3b0*/  ENDCOLLECTIVE ;  /* 0x000000000000791b */ /* 0x01ffe20003800000 */
.L_x_4702:
[----:B------:R-:W-:Y:S05]  /*1c3c0*/  BSYNC B0 ;  /* 0x0000000000007941 */ /* 0x000fea0003800000 */
.L_x_4701:
[----:B------:R-:W-:Y:S01]  /*1c3d0*/  IMAD.MOV.U32 R7, RZ, RZ, R14 ;  /* 0x000000ffff077224 */ /* 0x000fe200078e000e */
[----:B------:R-:W-:Y:S06]  /*1c3e0*/  BRA `(.L_x_4580) ;  /* 0xffffffd400d87947 */ /* 0x000fec000383ffff */
.L_x_4584:
[----:B-1----:R1:W2:Y:S02]  /*1c3f0*/  SYNCS.PHASECHK.TRANS64.TRYWAIT P0, [R0+URZ+0x32420], R3 ;  /* 0x03242003000075a7 */ /* 0x0022a4000800017f */
[----:B--2---:R-:W-:Y:S05]  /*1c400*/  @!P0 NANOSLEEP.SYNCS 0x989680 ;  /* 0x009896800000895d */ /* 0x004fea0003900000 */
[----:B------:R-:W2:Y:S02]  /*1c410*/  @!P0 SYNCS.PHASECHK.TRANS64 P0, [R0+URZ+0x32420], R3 ;  /* 0x03242003000085a7 */ /* 0x000ea4000800007f */
[----:B--2---:R-:W-:Y:S05]  /*1c420*/  @!P0 BRA `(.L_x_4584) ;  /* 0xfffffffc00f08947 */ /* 0x004fea000383ffff */
[----:B------:R-:W-:Y:S05]  /*1c430*/  BRA `(.L_x_4703) ;  /* 0xffffffdc00487947 */ /* 0x000fea000383ffff */
.L_x_4585:
[----:B------:R-:W2:Y:S01]  /*1c440*/  S2R R2, SR_TID.X ;  /* 0x0000000000027919 */ /* 0x000ea20000002100 */
        /* <DEDUP_REMOVED lines=10> */
.L_x_4705:
[----:B------:R-:W-:Y:S05]  /*1c4f0*/  BSYNC B0 ;  /* 0x0000000000007941 */ /* 0x000fea0003800000 */
.L_x_4704:
[----:B------:R-:W-:Y:S05]  /*1c500*/  BRA `(.L_x_4706) ;  /* 0xffffffdc002c7947 */ /* 0x000fea000383ffff */
.L_x_4586:
[----:B------:R-:W-:Y:S01]  /*1c510*/  BSSY B0, `(.L_x_4707) ;  /* 0x0000006000007945 */ /* 0x000fe20003800000 */
[----:B------:R-:W-:-:S07]  /*1c520*/  IMAD.MOV.U32 R15, RZ, RZ, -0x1 ;  /* 0xffffffffff0f7424 */ /* 0x000fce00078e00ff */
[----:B012---:R-:W-:Y:S05]  /*1c530*/  WARPSYNC.COLLECTIVE R15, `(.L_x_4708) ;  /* 0x000000000f0c7348 */ /* 0x007fea0003c00000 */
[----:B------:R-:W-:Y:S02]  /*1c540*/  ELECT P6, UR62, PT ;  /* 0x00000000003e782f */ /* 0x000fe400038c0000 */
[----:B------:R-:W-:Y:S01]  /*1c550*/  MOV R14, UR62 ;  /* 0x0000003e000e7c02 */ /* 0x000fe20008000f00 */
[----:B012---:R-:W-:Y:S10]  /*1c560*/  ENDCOLLECTIVE ;  /* 0x000000000000791b */ /* 0x007ff40003800000 */
.L_x_4708:
[----:B------:R-:W-:Y:S05]  /*1c570*/  BSYNC B0 ;  /* 0x0000000000007941 */ /* 0x000fea0003800000 */
.L_x_4707:
[----:B------:R-:W-:Y:S05]  /*1c580*/  BRA `(.L_x_4709) ;  /* 0xffffffdc00207947 */ /* 0x000fea000383ffff */
.L_x_4588:
[----:B-1----:R1:W2:Y:S02]  /*1c590*/  SYNCS.PHASECHK.TRANS64.TRYWAIT P0, [R6+URZ], R5 ;  /* 0x00000005060075a7 */ /* 0x0022a4000800017f */
[----:B--2---:R-:W-:Y:S05]  /*1c5a0*/  @!P0 NANOSLEEP.SYNCS 0x989680 ;  /* 0x009896800000895d */ /* 0x004fea0003900000 */
[----:B------:R-:W2:Y:S02]  /*1c5b0*/  @!P0 SYNCS.PHASECHK.TRANS64 P0, [R6+URZ], R5 ;  /* 0x00000005060085a7 */ /* 0x000ea4000800007f */
[----:B--2---:R-:W-:Y:S05]  /*1c5c0*/  @!P0 BRA `(.L_x_4588) ;  /* 0xfffffffc00f08947 */ /* 0x004fea000383ffff */
[----:B------:R-:W-:Y:S05]  /*1c5d0*/  BRA `(.L_x_4710) ;  /* 0xffffffdc005c7947 */ /* 0x000fea000383ffff */
.L_x_4589:
[----:B--2---:R2:W3:Y:S02]  /*1c5e0*/  SYNCS.PHASECHK.TRANS64.TRYWAIT P0, [R7+URZ], R2 ;  /* 0x00000002070075a7 */ /* 0x0044e4000800017f */
[----:B---3--:R-:W-:Y:S05]  /*1c5f0*/  @!P0 NANOSLEEP.SYNCS 0x989680 ;  /* 0x009896800000895d */ /* 0x008fea0003900000 */
[----:B------:R-:W3:Y:S02]  /*1c600*/  @!P0 SYNCS.PHASECHK.TRANS64 P0, [R7+URZ], R2 ;  /* 0x00000002070085a7 */ /* 0x000ee4000800007f */
[----:B---3--:R-:W-:Y:S05]  /*1c610*/  @!P0 BRA `(.L_x_4589) ;  /* 0xfffffffc00f08947 */ /* 0x008fea000383ffff */
[----:B------:R-:W-:Y:S05]  /*1c620*/  BRA `(.L_x_4711) ;  /* 0xffffffdc00507947 */ /* 0x000fea000383ffff */
.L_x_4591:
[----:B---3--:R3:W4:Y:S02]  /*1c630*/  SYNCS.PHASECHK.TRANS64.TRYWAIT P0, [R4+URZ], R5 ;  /* 0x00000005040075a7 */ /* 0x008724000800017f */
[----:B----4-:R-:W-:Y:S05]  /*1c640*/  @!P0 NANOSLEEP.SYNCS 0x989680 ;  /* 0x009896800000895d */ /* 0x010fea0003900000 */
[----:B------:R-:W4:Y:S02]  /*1c650*/  @!P0 SYNCS.PHASECHK.TRANS64 P0, [R4+URZ], R5 ;  /* 0x00000005040085a7 */ /* 0x000f24000800007f */
[----:B----4-:R-:W-:Y:S05]  /*1c660*/  @!P0 BRA `(.L_x_4591) ;  /* 0xfffffffc00f08947 */ /* 0x010fea000383ffff */
[----:B------:R-:W-:Y:S05]  /*1c670*/  BRA `(.L_x_4712) ;  /* 0xffffffdc00587947 */ /* 0x000fea000383ffff */
.L_x_4713:
        /* <DEDUP_REMOVED lines=16> */
.L_x_4734:


//--------------------- .nv.global.init           --------------------------
	.section	.nv.global.init,"aw",@progbits
.nv.global.init:
	.type		$str$20,@object
	.size		$str$20,($str$21 - $str$20)
$str$20:
        /*0000*/ 	.byte	0x28, 0x61, 0x64, 0x64, 0x72, 0x65, 0x73, 0x73, 0x20, 0x26, 0x20, 0x6d, 0x61, 0x73, 0x6b, 0x29
        /*0010*/ 	.byte	0x20, 0x3d, 0x3d, 0x20, 0x30, 0x00
	.type		$str$21,@object
	.size		$str$21,(__unnamed_6 - $str$21)
$str$21:
        /*0016*/ 	.byte	0x2f, 0x74, 0x6d, 0x70, 0x2f, 0x6f, 0x73, 0x73, 0x5f, 0x6b, 0x65, 0x72, 0x6e, 0x65, 0x6c, 0x73
        /*0026*/ 	.byte	0x5f, 0x73, 0x72, 0x63, 0x2f, 0x66, 0x6c, 0x61, 0x73, 0x68, 0x5f, 0x61, 0x74, 0x74, 0x65, 0x6e
        /*0036*/ 	.byte	0x74, 0x69, 0x6f, 0x6e, 0x2f, 0x63, 0x73, 0x72, 0x63, 0x2f, 0x63, 0x75, 0x74, 0x6c, 0x61, 0x73
        /*0046*/ 	.byte	0x73, 0x2f, 0x69, 0x6e, 0x63, 0x6c, 0x75, 0x64, 0x65, 0x2f, 0x63, 0x75, 0x74, 0x65, 0x2f, 0x70
        /*0056*/ 	.byte	0x6f, 0x69, 0x6e, 0x74, 0x65, 0x72, 0x5f, 0x66, 0x6c, 0x61, 0x67, 0x67, 0x65, 0x64, 0x2e, 0x68
        /*0066*/ 	.byte	0x70, 0x70, 0x00
	.type		__unnamed_6,@object
	.size		__unnamed_6,(__unnamed_5 - __unnamed_6)
__unnamed_6:
        /* <DEDUP_REMOVED lines=23> */
        /*01d9*/ 	.byte	0x3a, 0x43, 0x3c, 0x30, 0x3e, 0x3e, 0x3e, 0x3e, 0x3e, 0x20, 0x26, 0x5d, 0x00
	.type		__unnamed_5,@object
	.size		__unnamed_5,(__unnamed_4 - __unnamed_5)
__unnamed_5:
        /* <DEDUP_REMOVED lines=24> */
	.type		__unnamed_4,@object
	.size		__unnamed_4,(__unnamed_1 - __unnamed_4)
__unnamed_4:
        /* <DEDUP_REMOVED lines=28> */
        /*0526*/ 	.byte	0x34, 0x3e, 0x3e, 0x3e, 0x3e, 0x3e, 0x5d, 0x00
	.type		__unnamed_1,@object
	.size		__unnamed_1,(__unnamed_3 - __unnamed_1)
__unnamed_1:
        /* <DEDUP_REMOVED lines=28> */
        /*06ee*/ 	.byte	0x34, 0x3e, 0x3e, 0x3e, 0x3e, 0x3e, 0x20, 0x26, 0x5d, 0x00
	.type		__unnamed_3,@object
	.size		__unnamed_3,(__unnamed_2 - __unnamed_3)
__unnamed_3:
        /* <DEDUP_REMOVED lines=29> */
	.type		__unnamed_2,@object
	.size		__unnamed_2,(.L_1 - __unnamed_2)
__unnamed_2:
        /* <DEDUP_REMOVED lines=29> */
.L_1:


//--------------------- .nv.shared._ZN7cutlass13device_kernelIN5flash11enable_sm90INS1_16FlashAttnFwdSm90INS1_25CollectiveMainloopFwdSm90ILi2EN4cute5tupleIJNS5_1CILi1EEES8_S8_EEENS6_IJNS7_ILi128EEENS7_ILi96EEENS7_ILi64EEEEEELi256ENS_6half_tEfNS_4arch4Sm90ELb0ELb0ELb0ELb0ELb0ELb0ELb0ELb1ELb0ELb0ELb0ELb0EEENS1_21CollectiveEpilogueFwdINS6_IJSA_NS7_ILi256EEESB_EEES9_SE_SG_Li256ELb0ELb0ELb0ELb0EEENS1_29StaticPersistentTileSchedulerILb0EEEEEEEEEvNT_6ParamsE --------------------------
	.section	.nv.shared._ZN7cutlass13device_kernelIN5flash11enable_sm90INS1_16FlashAttnFwdSm90INS1_25CollectiveMainloopFwdSm90ILi2EN4cute5tupleIJNS5_1CILi1EEES8_S8_EEENS6_IJNS7_ILi128EEENS7_ILi96EEENS7_ILi64EEEEEELi256ENS_6half_tEfNS_4arch4Sm90ELb0ELb0ELb0ELb0ELb0ELb0ELb0ELb1ELb0ELb0ELb0ELb0EEENS1_21CollectiveEpilogueFwdINS6_IJSA_NS7_ILi256EEESB_EEES9_SE_SG_Li256ELb0ELb0ELb0ELb0EEENS1_29StaticPersistentTileSchedulerILb0EEEEEEEEEvNT_6ParamsE,"aw",@nobits
	.sectionflags	@""
	.align	16
	.zero		1024


//--------------------- .nv.shared.reserved.0     --------------------------
	.section	.nv.shared.reserved.0,"aw",@nobits
	.weak		__nv_reservedSMEM_offset_0_alias
	.size		__nv_reservedSMEM_offset_0_alias, 0, 0
	.other		__nv_reservedSMEM_offset_0_alias,@"STO_CUDA_RESERVED_SHARED STV_DEFAULT"
__nv_reservedSMEM_offset_0_alias:
	.zero		0


//--------------------- .nv.global                --------------------------
	.section	.nv.global,"aw",@nobits
.nv.global:
	.type		_ZN69_INTERNAL_337706d3_33_flash_fwd_hdim64_256_fp16_sm90_cu_9949e2e8_50484cute1_E,@object
	.size		_ZN69_INTERNAL_337706d3_33_flash_fwd_hdim64_256_fp16_sm90_cu_9949e2e8_50484cute1_E,(_ZN69_INTERNAL_337706d3_33_flash_fwd_hdim64_256_fp16_sm90_cu_9949e2e8_50484cuda3std3__45__cpo6cbeginE - _ZN69_INTERNAL_337706d3_33_flash_fwd_hdim64_256_fp16_sm90_cu_9949e2e8_50484cute1_E)
_ZN69_INTERNAL_337706d3_33_flash_fwd_hdim64_256_fp16_sm90_cu_9949e2e8_50484cute1_E:
	.zero		1
	.type		_ZN69_INTERNAL_337706d3_33_flash_fwd_hdim64_256_fp16_sm90_cu_9949e2e8_50484cuda3std3__45__cpo6cbeginE,@object
	.size		_ZN69_INTERNAL_337706d3_33_flash_fwd_hdim64_256_fp16_sm90_cu_9949e2e8_50484cuda3std3__45__cpo6cbeginE,(_ZN69_INTERNAL_337706d3_33_flash_fwd_hdim64_256_fp16_sm90_cu_9949e2e8_50484cuda3std3__48in_placeE - _ZN69_INTERNAL_337706d3_33_flash_fwd_hdim64_256_fp16_sm90_cu_9949e2e8_50484cuda3std3__45__cpo6cbeginE)
_ZN69_INTERNAL_337706d3_33_flash_fwd_hdim64_256_fp16_sm90_cu_9949e2e8_50484cuda3std3__45__cpo6cbeginE:
	.zero		1
	.type		_ZN69_INTERNAL_337706d3_33_flash_fwd_hdim64_256_fp16_sm90_cu_9949e2e8_50484cuda3std3__48in_placeE,@object
	.size		_ZN69_INTERNAL_337706d3_33_flash_fwd_hdim64_256_fp16_sm90_cu_9949e2e8_50484cuda3std3__48in_placeE,(_ZN69_INTERNAL_337706d3_33_flash_fwd_hdim64_256_fp16_sm90_cu_9949e2e8_50484cuda3std6ranges3__45__cpo9iter_moveE - _ZN69_INTERNAL_337706d3_33_flash_fwd_hdim64_256_fp16_sm90_cu_9949e2e8_50484cuda3std3__48in_placeE)
_ZN69_INTERNAL_337706d3_33_flash_fwd_hdim64_256_fp16_sm90_cu_9949e2e8_50484cuda3std3__48in_placeE:
	.zero		1
	.type		_ZN69_INTERNAL_337706d3_33_flash_fwd_hdim64_256_fp16_sm90_cu_9949e2e8_50484cuda3std6ranges3__45__cpo9iter_moveE,@object
	.size		_ZN69_INTERNAL_337706d3_33_flash_fwd_hdim64_256_fp16_sm90_cu_9949e2e8_50484cuda3std6ranges3__45__cpo9iter_moveE,(_ZN69_INTERNAL_337706d3_33_flash_fwd_hdim64_256_fp16_sm90_cu_9949e2e8_50484cuda3std3__45__cpo5beginE - _ZN69_INTERNAL_337706d3_33_flash_fwd_hdim64_256_fp16_sm90_cu_9949e2e8_50484cuda3std6ranges3__45__cpo9iter_moveE)
_ZN69_INTERNAL_337706d3_33_flash_fwd_hdim64_256_fp16_sm90_cu_9949e2e8_50484cuda3std6ranges3__45__cpo9iter_moveE:
	.zero		1
	.type		_ZN69_INTERNAL_337706d3_33_flash_fwd_hdim64_256_fp16_sm90_cu_9949e2e8_50484cuda3std3__45__cpo5beginE,@object
	.size		_ZN69_INTERNAL_337706d3_33_flash_fwd_hdim64_256_fp16_sm90_cu_9949e2e8_50484cuda3std3__45__cpo5beginE,(_ZN69_INTERNAL_337706d3_33_flash_fwd_hdim64_256_fp16_sm90_cu_9949e2e8_50484cuda3std3__471_GLOBAL__N__337706d3_33_flash_fwd_hdim64_256_fp16_sm90_cu_9949e2e8_50486ignoreE - _ZN69_INTERNAL_337706d3_33_flash_fwd_hdim64_256_fp16_sm90_cu_9949e2e8_50484cuda3std3__45__cpo5beginE)
_ZN69_INTERNAL_337706d3_33_flash_fwd_hdim64_256_fp16_sm90_cu_9949e2e8_50484cuda3std3__45__cpo5beginE:
	.zero		1
	.type		_ZN69_INTERNAL_337706d3_33_flash_fwd_hdim64_256_fp16_sm90_cu_9949e2e8_50484cuda3std3__471_GLOBAL__N__337706d3_33_flash_fwd_hdim64_256_fp16_sm90_cu_9949e2e8_50486ignoreE,@object
	.size		_ZN69_INTERNAL_337706d3_33_flash_fwd_hdim64_256_fp16_sm90_cu_9949e2e8_50484cuda3std3__471_GLOBAL__N__337706d3_33_flash_fwd_hdim64_256_fp16_sm90_cu_9949e2e8_50486ignoreE,(_ZN69_INTERNAL_337706d3_33_flash_fwd_hdim64_256_fp16_sm90_cu_9949e2e8_50484cute7productE - _ZN69_INTERNAL_337706d3_33_flash_fwd_hdim64_256_fp16_sm90_cu_9949e2e8_50484cuda3std3__471_GLOBAL__N__337706d3_33_flash_fwd_hdim64_256_fp16_sm90_cu_9949e2e8_50486ignoreE)
_ZN69_INTERNAL_337706d3_33_flash_fwd_hdim64_256_fp16_sm90_cu_9949e2e8_50484cuda3std3__471_GLOBAL__N__337706d3_33_flash_fwd_hdim64_256_fp16_sm90_cu_9949e2e8_50486ignoreE:
	.zero		1
	.type		_ZN69_INTERNAL_337706d3_33_flash_fwd_hdim64_256_fp16_sm90_cu_9949e2e8_50484cute7productE,@object
	.size		_ZN69_INTERNAL_337706d3_33_flash_fwd_hdim64_256_fp16_sm90_cu_9949e2e8_50484cute7productE,(_ZN69_INTERNAL_337706d3_33_flash_fwd_hdim64_256_fp16_sm90_cu_9949e2e8_50484cuda3std3__45__cpo3endE - _ZN69_INTERNAL_337706d3_33_flash_fwd_hdim64_256_fp16_sm90_cu_9949e2e8_50484cute7productE)
_ZN69_INTERNAL_337706d3_33_flash_fwd_hdim64_256_fp16_sm90_cu_9949e2e8_50484cute7productE:
	.zero		1
	.type		_ZN69_INTERNAL_337706d3_33_flash_fwd_hdim64_256_fp16_sm90_cu_9949e2e8_50484cuda3std3__45__cpo3endE,@object
	.size		_ZN69_INTERNAL_337706d3_33_flash_fwd_hdim64_256_fp16_sm90_cu_9949e2e8_50484cuda3std3__45__cpo3endE,(_ZN69_INTERNAL_337706d3_33_flash_fwd_hdim64_256_fp16_sm90_cu_9949e2e8_50484cuda3std3__419piecewise_constructE - _ZN69_INTERNAL_337706d3_33_flash_fwd_hdim64_256_fp16_sm90_cu_9949e2e8_50484cuda3std3__45__cpo3endE)
_ZN69_INTERNAL_337706d3_33_flash_fwd_hdim64_256_fp16_sm90_cu_9949e2e8_50484cuda3std3__45__cpo3endE:
	.zero		1
	.type		_ZN69_INTERNAL_337706d3_33_flash_fwd_hdim64_256_fp16_sm90_cu_9949e2e8_50484cuda3std3__419piecewise_constructE,@object
	.size		_ZN69_INTERNAL_337706d3_33_flash_fwd_hdim64_256_fp16_sm90_cu_9949e2e8_50484cuda3std3__419piecewise_constructE,(_ZN69_INTERNAL_337706d3_33_flash_fwd_hdim64_256_fp16_sm90_cu_9949e2e8_50484cuda3std3__45__cpo4cendE - _ZN69_INTERNAL_337706d3_33_flash_fwd_hdim64_256_fp16_sm90_cu_9949e2e8_50484cuda3std3__419piecewise_constructE)
_ZN69_INTERNAL_337706d3_33_flash_fwd_hdim64_256_fp16_sm90_cu_9949e2e8_50484cuda3std3__419piecewise_constructE:
	.zero		1
	.type		_ZN69_INTERNAL_337706d3_33_flash_fwd_hdim64_256_fp16_sm90_cu_9949e2e8_50484cuda3std3__45__cpo4cendE,@object
	.size		_ZN69_INTERNAL_337706d3_33_flash_fwd_hdim64_256_fp16_sm90_cu_9949e2e8_50484cuda3std3__45__cpo4cendE,(_ZN69_INTERNAL_337706d3_33_flash_fwd_hdim64_256_fp16_sm90_cu_9949e2e8_50484cuda3std6ranges3__45__cpo4swapE - _ZN69_INTERNAL_337706d3_33_flash_fwd_hdim64_256_fp16_sm90_cu_9949e2e8_50484cuda3std3__45__cpo4cendE)
_ZN69_INTERNAL_337706d3_33_flash_fwd_hdim64_256_fp16_sm90_cu_9949e2e8_50484cuda3std3__45__cpo4cendE:
	.zero		1
	.type		_ZN69_INTERNAL_337706d3_33_flash_fwd_hdim64_256_fp16_sm90_cu_9949e2e8_50484cuda3std6ranges3__45__cpo4swapE,@object
	.size		_ZN69_INTERNAL_337706d3_33_flash_fwd_hdim64_256_fp16_sm90_cu_9949e2e8_50484cuda3std6ranges3__45__cpo4swapE,(.L_13 - _ZN69_INTERNAL_337706d3_33_flash_fwd_hdim64_256_fp16_sm90_cu_9949e2e8_50484cuda3std6ranges3__45__cpo4swapE)
_ZN69_INTERNAL_337706d3_33_flash_fwd_hdim64_256_fp16_sm90_cu_9949e2e8_50484cuda3std6ranges3__45__cpo4swapE:
	.zero		1
.L_13:


//--------------------- .nv.shared._ZN7cutlass13device_kernelIN5flash11enable_sm90INS1_16FlashAttnFwdSm90INS1_25CollectiveMainloopFwdSm90ILi2EN4cute5tupleIJNS5_1CILi1EEES8_S8_EEENS6_IJNS7_ILi128EEENS7_ILi96EEENS7_ILi64EEEEEELi256ENS_6half_tEfNS_4arch4Sm90ELb0ELb0ELb0ELb0ELb0ELb0ELb1ELb1ELb0ELb0ELb0ELb0EEENS1_21CollectiveEpilogueFwdINS6_IJSA_NS7_ILi256EEESB_EEES9_SE_SG_Li256ELb0ELb0ELb0ELb0EEENS1_29StaticPersistentTileSchedulerILb0EEEEEEEEEvNT_6ParamsE --------------------------
	.section	.nv.shared._ZN7cutlass13device_kernelIN5flash11enable_sm90INS1_16FlashAttnFwdSm90INS1_25CollectiveMainloopFwdSm90ILi2EN4cute5tupleIJNS5_1CILi1EEES8_S8_EEENS6_IJNS7_ILi128EEENS7_ILi96EEENS7_ILi64EEEEEELi256ENS_6half_tEfNS_4arch4Sm90ELb0ELb0ELb0ELb0ELb0ELb0ELb1ELb1ELb0ELb0ELb0ELb0EEENS1_21CollectiveEpilogueFwdINS6_IJSA_NS7_ILi256EEESB_EEES9_SE_SG_Li256ELb0ELb0ELb0ELb0EEENS1_29StaticPersistentTileSchedulerILb0EEEEEEEEEvNT_6ParamsE,"aw",@nobits
	.sectionflags	@""
	.align	16
	.zero		1024


//--------------------- .nv.shared._ZN7cutlass13device_kernelIN5flash11enable_sm90INS1_16FlashAttnFwdSm90INS1_25CollectiveMainloopFwdSm90ILi2EN4cute5tupleIJNS5_1CILi1EEES8_S8_EEENS6_IJNS7_ILi128EEENS7_ILi96EEENS7_ILi64EEEEEELi256ENS_6half_tEfNS_4arch4Sm90ELb0ELb0ELb0ELb1ELb0ELb0ELb0ELb1ELb0ELb0ELb0ELb0EEENS1_21CollectiveEpilogueFwdINS6_IJSA_NS7_ILi256EEESB_EEES9_SE_SG_Li256ELb1ELb0ELb0ELb0EEENS1_36VarlenDynamicPersistentTileSchedulerILi128ELi96ELi256ELi32ELb0ELb0ELb1ELb0ELb1ELb1EEEEEEEEEvNT_6ParamsE --------------------------
	.section	.nv.shared._ZN7cutlass13device_kernelIN5flash11enable_sm90INS1_16FlashAttnFwdSm90INS1_25CollectiveMainloopFwdSm90ILi2EN4cute5tupleIJNS5_1CILi1EEES8_S8_EEENS6_IJNS7_ILi128EEENS7_ILi96EEENS7_ILi64EEEEEELi256ENS_6half_tEfNS_4arch4Sm90ELb0ELb0ELb0ELb1ELb0ELb0ELb0ELb1ELb0ELb0ELb0ELb0EEENS1_21CollectiveEpilogueFwdINS6_IJSA_NS7_ILi256EEESB_EEES9_SE_SG_Li256ELb1ELb0ELb0ELb0EEENS1_36VarlenDynamicPersistentTileSchedulerILi128ELi96ELi256ELi32ELb0ELb0ELb1ELb0ELb1ELb1EEEEEEEEEvNT_6ParamsE,"aw",@nobits
	.sectionflags	@""
	.align	16
	.zero		1024


//--------------------- .nv.shared._ZN7cutlass13device_kernelIN5flash11enable_sm90INS1_16FlashAttnFwdSm90INS1_25CollectiveMainloopFwdSm90ILi2EN4cute5tupleIJNS5_1CILi1EEES8_S8_EEENS6_IJNS7_ILi128EEENS7_ILi96EEENS7_ILi64EEEEEELi256ENS_6half_tEfNS_4arch4Sm90ELb0ELb0ELb0ELb1ELb0ELb1ELb0ELb1ELb0ELb0ELb0ELb0EEENS1_21CollectiveEpilogueFwdINS6_IJSA_NS7_ILi256EEESB_EEES9_SE_SG_Li256ELb1ELb0ELb0ELb0EEENS1_36VarlenDynamicPersistentTileSchedulerILi128ELi96ELi256ELi32ELb0ELb0ELb1ELb0ELb1ELb1EEEEEEEEEvNT_6ParamsE --------------------------
	.section	.nv.shared._ZN7cutlass13device_kernelIN5flash11enable_sm90INS1_16FlashAttnFwdSm90INS1_25CollectiveMainloopFwdSm90ILi2EN4cute5tupleIJNS5_1CILi1EEES8_S8_EEENS6_IJNS7_ILi128EEENS7_ILi96EEENS7_ILi64EEEEEELi256ENS_6half_tEfNS_4arch4Sm90ELb0ELb0ELb0ELb1ELb0ELb1ELb0ELb1ELb0ELb0ELb0ELb0EEENS1_21CollectiveEpilogueFwdINS6_IJSA_NS7_ILi256EEESB_EEES9_SE_SG_Li256ELb1ELb0ELb0ELb0EEENS1_36VarlenDynamicPersistentTileSchedulerILi128ELi96ELi256ELi32ELb0ELb0ELb1ELb0ELb1ELb1EEEEEEEEEvNT_6ParamsE,"aw",@nobits
	.sectionflags	@""
	.align	16
	.zero		1024


//--------------------- .nv.shared._ZN7cutlass13device_kernelIN5flash11enable_sm90INS1_16FlashAttnFwdSm90INS1_25CollectiveMainloopFwdSm90ILi2EN4cute5tupleIJNS5_1CILi1EEES8_S8_EEENS6_IJNS7_ILi128EEENS7_ILi96EEENS7_ILi64EEEEEELi256ENS_6half_tEfNS_4arch4Sm90ELb0ELb0ELb0ELb1ELb0ELb0ELb1ELb1ELb0ELb0ELb0ELb0EEENS1_21CollectiveEpilogueFwdINS6_IJSA_NS7_ILi256EEESB_EEES9_SE_SG_Li256ELb1ELb0ELb0ELb0EEENS1_36VarlenDynamicPersistentTileSchedulerILi128ELi96ELi256ELi32ELb0ELb0ELb1ELb0ELb1ELb1EEEEEEEEEvNT_6ParamsE --------------------------
	.section	.nv.shared._ZN7cutlass13device_kernelIN5flash11enable_sm90INS1_16FlashAttnFwdSm90INS1_25CollectiveMainloopFwdSm90ILi2EN4cute5tupleIJNS5_1CILi1EEES8_S8_EEENS6_IJNS7_ILi128EEENS7_ILi96EEENS7_ILi64EEEEEELi256ENS_6half_tEfNS_4arch4Sm90ELb0ELb0ELb0ELb1ELb0ELb0ELb1ELb1ELb0ELb0ELb0ELb0EEENS1_21CollectiveEpilogueFwdINS6_IJSA_NS7_ILi256EEESB_EEES9_SE_SG_Li256ELb1ELb0ELb0ELb0EEENS1_36VarlenDynamicPersistentTileSchedulerILi128ELi96ELi256ELi32ELb0ELb0ELb1ELb0ELb1ELb1EEEEEEEEEvNT_6ParamsE,"aw",@nobits
	.sectionflags	@""
	.align	16
	.zero		1024


//--------------------- .nv.shared._ZN7cutlass13device_kernelIN5flash11enable_sm90INS1_16FlashAttnFwdSm90INS1_25CollectiveMainloopFwdSm90ILi2EN4cute5tupleIJNS5_1CILi1EEES8_S8_EEENS6_IJNS7_ILi128EEENS7_ILi96EEENS7_ILi64EEEEEELi256ENS_6half_tEfNS_4arch4Sm90ELb0ELb0ELb0ELb1ELb0ELb1ELb1ELb1ELb0ELb0ELb0ELb0EEENS1_21CollectiveEpilogueFwdINS6_IJSA_NS7_ILi256EEESB_EEES9_SE_SG_Li256ELb1ELb0ELb0ELb0EEENS1_36VarlenDynamicPersistentTileSchedulerILi128ELi96ELi256ELi32ELb0ELb0ELb1ELb0ELb1ELb1EEEEEEEEEvNT_6ParamsE --------------------------
	.section	.nv.shared._ZN7cutlass13device_kernelIN5flash11enable_sm90INS1_16FlashAttnFwdSm90INS1_25CollectiveMainloopFwdSm90ILi2EN4cute5tupleIJNS5_1CILi1EEES8_S8_EEENS6_IJNS7_ILi128EEENS7_ILi96EEENS7_ILi64EEEEEELi256ENS_6half_tEfNS_4arch4Sm90ELb0ELb0ELb0ELb1ELb0ELb1ELb1ELb1ELb0ELb0ELb0ELb0EEENS1_21CollectiveEpilogueFwdINS6_IJSA_NS7_ILi256EEESB_EEES9_SE_SG_Li256ELb1ELb0ELb0ELb0EEENS1_36VarlenDynamicPersistentTileSchedulerILi128ELi96ELi256ELi32ELb0ELb0ELb1ELb0ELb1ELb1EEEEEEEEEvNT_6ParamsE,"aw",@nobits
	.sectionflags	@""
	.align	16
	.zero		1024


//--------------------- .nv.shared._ZN7cutlass13device_kernelIN5flash11enable_sm90INS1_16FlashAttnFwdSm90INS1_25CollectiveMainloopFwdSm90ILi2EN4cute5tupleIJNS5_1CILi1EEES8_S8_EEENS6_IJNS7_ILi128EEENS7_ILi96EEENS7_ILi64EEEEEELi256ENS_6half_tEfNS_4arch4Sm90ELb0ELb1ELb0ELb0ELb0ELb0ELb0ELb1ELb0ELb0ELb0ELb0EEENS1_21CollectiveEpilogueFwdINS6_IJSA_NS7_ILi256EEESB_EEES9_SE_SG_Li256ELb0ELb0ELb0ELb0EEENS1_30DynamicPersistentTileSchedulerILi256ELi32ELb0ELb0ELb1EEEEEEEEEvNT_6ParamsE --------------------------
	.section	.nv.shared._ZN7cutlass13device_kernelIN5flash11enable_sm90INS1_16FlashAttnFwdSm90INS1_25CollectiveMainloopFwdSm90ILi2EN4cute5tupleIJNS5_1CILi1EEES8_S8_EEENS6_IJNS7_ILi128EEENS7_ILi96EEENS7_ILi64EEEEEELi256ENS_6half_tEfNS_4arch4Sm90ELb0ELb1ELb0ELb0ELb0ELb0ELb0ELb1ELb0ELb0ELb0ELb0EEENS1_21CollectiveEpilogueFwdINS6_IJSA_NS7_ILi256EEESB_EEES9_SE_SG_Li256ELb0ELb0ELb0ELb0EEENS1_30DynamicPersistentTileSchedulerILi256ELi32ELb0ELb0ELb1EEEEEEEEEvNT_6ParamsE,"aw",@nobits
	.sectionflags	@""
	.align	16
	.zero		1024


//--------------------- .nv.shared._ZN7cutlass13device_kernelIN5flash11enable_sm90INS1_16FlashAttnFwdSm90INS1_25CollectiveMainloopFwdSm90ILi2EN4cute5tupleIJNS5_1CILi1EEES8_S8_EEENS6_IJNS7_ILi128EEENS7_ILi96EEENS7_ILi64EEEEEELi256ENS_6half_tEfNS_4arch4Sm90ELb0ELb1ELb0ELb0ELb0ELb0ELb1ELb1ELb0ELb0ELb0ELb0EEENS1_21CollectiveEpilogueFwdINS6_IJSA_NS7_ILi256EEESB_EEES9_SE_SG_Li256ELb0ELb0ELb0ELb0EEENS1_30DynamicPersistentTileSchedulerILi256ELi32ELb0ELb0ELb1EEEEEEEEEvNT_6ParamsE --------------------------
	.section	.nv.shared._ZN7cutlass13device_kernelIN5flash11enable_sm90INS1_16FlashAttnFwdSm90INS1_25CollectiveMainloopFwdSm90ILi2EN4cute5tupleIJNS5_1CILi1EEES8_S8_EEENS6_IJNS7_ILi128EEENS7_ILi96EEENS7_ILi64EEEEEELi256ENS_6half_tEfNS_4arch4Sm90ELb0ELb1ELb0ELb0ELb0ELb0ELb1ELb1ELb0ELb0ELb0ELb0EEENS1_21CollectiveEpilogueFwdINS6_IJSA_NS7_ILi256EEESB_EEES9_SE_SG_Li256ELb0ELb0ELb0ELb0EEENS1_30DynamicPersistentTileSchedulerILi256ELi32ELb0ELb0ELb1EEEEEEEEEvNT_6ParamsE,"aw",@nobits
	.sectionflags	@""
	.align	16
	.zero		1024


//--------------------- .nv.shared._ZN7cutlass13device_kernelIN5flash11enable_sm90INS1_16FlashAttnFwdSm90INS1_25CollectiveMainloopFwdSm90ILi2EN4cute5tupleIJNS5_1CILi1EEES8_S8_EEENS6_IJNS7_ILi128EEENS7_ILi96EEENS7_ILi64EEEEEELi256ENS_6half_tEfNS_4arch4Sm90ELb0ELb1ELb0ELb1ELb0ELb0ELb0ELb1ELb0ELb0ELb0ELb0EEENS1_21CollectiveEpilogueFwdINS6_IJSA_NS7_ILi256EEESB_EEES9_SE_SG_Li256ELb1ELb0ELb0ELb0EEENS1_36VarlenDynamicPersistentTileSchedulerILi128ELi96ELi256ELi32ELb0ELb0ELb1ELb1ELb0ELb1EEEEEEEEEvNT_6ParamsE --------------------------
	.section	.nv.shared._ZN7cutlass13device_kernelIN5flash11enable_sm90INS1_16FlashAttnFwdSm90INS1_25CollectiveMainloopFwdSm90ILi2EN4cute5tupleIJNS5_1CILi1EEES8_S8_EEENS6_IJNS7_ILi128EEENS7_ILi96EEENS7_ILi64EEEEEELi256ENS_6half_tEfNS_4arch4Sm90ELb0ELb1ELb0ELb1ELb0ELb0ELb0ELb1ELb0ELb0ELb0ELb0EEENS1_21CollectiveEpilogueFwdINS6_IJSA_NS7_ILi256EEESB_EEES9_SE_SG_Li256ELb1ELb0ELb0ELb0EEENS1_36VarlenDynamicPersistentTileSchedulerILi128ELi96ELi256ELi32ELb0ELb0ELb1ELb1ELb0ELb1EEEEEEEEEvNT_6ParamsE,"aw",@nobits
	.sectionflags	@""
	.align	16
	.zero		1024


//--------------------- .nv.shared._ZN7cutlass13device_kernelIN5flash11enable_sm90INS1_16FlashAttnFwdSm90INS1_25CollectiveMainloopFwdSm90ILi2EN4cute5tupleIJNS5_1CILi1EEES8_S8_EEENS6_IJNS7_ILi128EEENS7_ILi96EEENS7_ILi64EEEEEELi256ENS_6half_tEfNS_4arch4Sm90ELb0ELb1ELb0ELb1ELb0ELb1ELb0ELb1ELb0ELb0ELb0ELb0EEENS1_21CollectiveEpilogueFwdINS6_IJSA_NS7_ILi256EEESB_EEES9_SE_SG_Li256ELb1ELb0ELb0ELb0EEENS1_36VarlenDynamicPersistentTileSchedulerILi128ELi96ELi256ELi32ELb0ELb0ELb1ELb1ELb0ELb1EEEEEEEEEvNT_6ParamsE --------------------------
	.section	.nv.shared._ZN7cutlass13device_kernelIN5flash11enable_sm90INS1_16FlashAttnFwdSm90INS1_25CollectiveMainloopFwdSm90ILi2EN4cute5tupleIJNS5_1CILi1EEES8_S8_EEENS6_IJNS7_ILi128EEENS7_ILi96EEENS7_ILi64EEEEEELi256ENS_6half_tEfNS_4arch4Sm90ELb0ELb1ELb0ELb1ELb0ELb1ELb0ELb1ELb0ELb0ELb0ELb0EEENS1_21CollectiveEpilogueFwdINS6_IJSA_NS7_ILi256EEESB_EEES9_SE_SG_Li256ELb1ELb0ELb0ELb0EEENS1_36VarlenDynamicPersistentTileSchedulerILi128ELi96ELi256ELi32ELb0ELb0ELb1ELb1ELb0ELb1EEEEEEEEEvNT_6ParamsE,"aw",@nobits
	.sectionflags	@""
	.align	16
	.zero		1024


//--------------------- .nv.shared._ZN7cutlass13device_kernelIN5flash11enable_sm90INS1_16FlashAttnFwdSm90INS1_25CollectiveMainloopFwdSm90ILi2EN4cute5tupleIJNS5_1CILi1EEES8_S8_EEENS6_IJNS7_ILi128EEENS7_ILi96EEENS7_ILi64EEEEEELi256ENS_6half_tEfNS_4arch4Sm90ELb0ELb1ELb0ELb1ELb0ELb0ELb1ELb1ELb0ELb0ELb0ELb0EEENS1_21CollectiveEpilogueFwdINS6_IJSA_NS7_ILi256EEESB_EEES9_SE_SG_Li256ELb1ELb0ELb0ELb0EEENS1_36VarlenDynamicPersistentTileSchedulerILi128ELi96ELi256ELi32ELb0ELb0ELb1ELb1ELb0ELb1EEEEEEEEEvNT_6ParamsE --------------------------
	.section	.nv.shared._ZN7cutlass13device_kernelIN5flash11enable_sm90INS1_16FlashAttnFwdSm90INS1_25CollectiveMainloopFwdSm90ILi2EN4cute5tupleIJNS5_1CILi1EEES8_S8_EEENS6_IJNS7_ILi128EEENS7_ILi96EEENS7_ILi64EEEEEELi256ENS_6half_tEfNS_4arch4Sm90ELb0ELb1ELb0ELb1ELb0ELb0ELb1ELb1ELb0ELb0ELb0ELb0EEENS1_21CollectiveEpilogueFwdINS6_IJSA_NS7_ILi256EEESB_EEES9_SE_SG_Li256ELb1ELb0ELb0ELb0EEENS1_36VarlenDynamicPersistentTileSchedulerILi128ELi96ELi256ELi32ELb0ELb0ELb1ELb1ELb0ELb1EEEEEEEEEvNT_6ParamsE,"aw",@nobits
	.sectionflags	@""
	.align	16
	.zero		1024


//--------------------- .nv.shared._ZN7cutlass13device_kernelIN5flash11enable_sm90INS1_16FlashAttnFwdSm90INS1_25CollectiveMainloopFwdSm90ILi2EN4cute5tupleIJNS5_1CILi1EEES8_S8_EEENS6_IJNS7_ILi128EEENS7_ILi96EEENS7_ILi64EEEEEELi256ENS_6half_tEfNS_4arch4Sm90ELb0ELb1ELb0ELb1ELb0ELb1ELb1ELb1ELb0ELb0ELb0ELb0EEENS1_21CollectiveEpilogueFwdINS6_IJSA_NS7_ILi256EEESB_EEES9_SE_SG_Li256ELb1ELb0ELb0ELb0EEENS1_36VarlenDynamicPersistentTileSchedulerILi128ELi96ELi256ELi32ELb0ELb0ELb1ELb1ELb0ELb1EEEEEEEEEvNT_6ParamsE --------------------------
	.section	.nv.shared._ZN7cutlass13device_kernelIN5flash11enable_sm90INS1_16FlashAttnFwdSm90INS1_25CollectiveMainloopFwdSm90ILi2EN4cute5tupleIJNS5_1CILi1EEES8_S8_EEENS6_IJNS7_ILi128EEENS7_ILi96EEENS7_ILi64EEEEEELi256ENS_6half_tEfNS_4arch4Sm90ELb0ELb1ELb0ELb1ELb0ELb1ELb1ELb1ELb0ELb0ELb0ELb0EEENS1_21CollectiveEpilogueFwdINS6_IJSA_NS7_ILi256EEESB_EEES9_SE_SG_Li256ELb1ELb0ELb0ELb0EEENS1_36VarlenDynamicPersistentTileSchedulerILi128ELi96ELi256ELi32ELb0ELb0ELb1ELb1ELb0ELb1EEEEEEEEEvNT_6ParamsE,"aw",@nobits
	.sectionflags	@""
	.align	16
	.zero		1024


//--------------------- .nv.shared._ZN7cutlass13device_kernelIN5flash11enable_sm90INS1_16FlashAttnFwdSm90INS1_25CollectiveMainloopFwdSm90ILi2EN4cute5tupleIJNS5_1CILi1EEES8_S8_EEENS6_IJNS7_ILi128EEENS7_ILi96EEENS7_ILi64EEEEEELi256ENS_6half_tEfNS_4arch4Sm90ELb1ELb0ELb0ELb0ELb0ELb0ELb0ELb1ELb0ELb0ELb0ELb0EEENS1_21CollectiveEpilogueFwdINS6_IJSA_NS7_ILi256EEESB_EEES9_SE_SG_Li256ELb0ELb0ELb0ELb0EEENS1_30DynamicPersistentTileSchedulerILi256ELi32ELb0ELb0ELb1EEEEEEEEEvNT_6ParamsE --------------------------
	.section	.nv.shared._ZN7cutlass13device_kernelIN5flash11enable_sm90INS1_16FlashAttnFwdSm90INS1_25CollectiveMainloopFwdSm90ILi2EN4cute5tupleIJNS5_1CILi1EEES8_S8_EEENS6_IJNS7_ILi128EEENS7_ILi96EEENS7_ILi64EEEEEELi256ENS_6half_tEfNS_4arch4Sm90ELb1ELb0ELb0ELb0ELb0ELb0ELb0ELb1ELb0ELb0ELb0ELb0EEENS1_21CollectiveEpilogueFwdINS6_IJSA_NS7_ILi256EEESB_EEES9_SE_SG_Li256ELb0ELb0ELb0ELb0EEENS1_30DynamicPersistentTileSchedulerILi256ELi32ELb0ELb0ELb1EEEEEEEEEvNT_6ParamsE,"aw",@nobits
	.sectionflags	@""
	.align	16
	.zero		1024


//--------------------- .nv.shared._ZN7cutlass13device_kernelIN5flash11enable_sm90INS1_16FlashAttnFwdSm90INS1_25CollectiveMainloopFwdSm90ILi2EN4cute5tupleIJNS5_1CILi1EEES8_S8_EEENS6_IJNS7_ILi128EEENS7_ILi96EEENS7_ILi64EEEEEELi256ENS_6half_tEfNS_4arch4Sm90ELb1ELb0ELb0ELb0ELb0ELb0ELb1ELb1ELb0ELb0ELb0ELb0EEENS1_21CollectiveEpilogueFwdINS6_IJSA_NS7_ILi256EEESB_EEES9_SE_SG_Li256ELb0ELb0ELb0ELb0EEENS1_30DynamicPersistentTileSchedulerILi256ELi32ELb0ELb0ELb1EEEEEEEEEvNT_6ParamsE --------------------------
	.section	.nv.shared._ZN7cutlass13device_kernelIN5flash11enable_sm90INS1_16FlashAttnFwdSm90INS1_25CollectiveMainloopFwdSm90ILi2EN4cute5tupleIJNS5_1CILi1EEES8_S8_EEENS6_IJNS7_ILi128EEENS7_ILi96EEENS7_ILi64EEEEEELi256ENS_6half_tEfNS_4arch4Sm90ELb1ELb0ELb0ELb0ELb0ELb0ELb1ELb1ELb0ELb0ELb0ELb0EEENS1_21CollectiveEpilogueFwdINS6_IJSA_NS7_ILi256EEESB_EEES9_SE_SG_Li256ELb0ELb0ELb0ELb0EEENS1_30DynamicPersistentTileSchedulerILi256ELi32ELb0ELb0ELb1EEEEEEEEEvNT_6ParamsE,"aw",@nobits
	.sectionflags	@""
	.align	16
	.zero		1024


//--------------------- .nv.shared._ZN7cutlass13device_kernelIN5flash11enable_sm90INS1_16FlashAttnFwdSm90INS1_25CollectiveMainloopFwdSm90ILi2EN4cute5tupleIJNS5_1CILi1EEES8_S8_EEENS6_IJNS7_ILi128EEENS7_ILi96EEENS7_ILi64EEEEEELi256ENS_6half_tEfNS_4arch4Sm90ELb1ELb0ELb0ELb1ELb0ELb0ELb0ELb1ELb0ELb0ELb0ELb0EEENS1_21CollectiveEpilogueFwdINS6_IJSA_NS7_ILi256EEESB_EEES9_SE_SG_Li256ELb1ELb0ELb0ELb0EEENS1_36VarlenDynamicPersistentTileSchedulerILi128ELi96ELi256ELi32ELb0ELb0ELb1ELb1ELb1ELb1EEEEEEEEEvNT_6ParamsE --------------------------
	.section	.nv.shared._ZN7cutlass13device_kernelIN5flash11enable_sm90INS1_16FlashAttnFwdSm90INS1_25CollectiveMainloopFwdSm90ILi2EN4cute5tupleIJNS5_1CILi1EEES8_S8_EEENS6_IJNS7_ILi128EEENS7_ILi96EEENS7_ILi64EEEEEELi256ENS_6half_tEfNS_4arch4Sm90ELb1ELb0ELb0ELb1ELb0ELb0ELb0ELb1ELb0ELb0ELb0ELb0EEENS1_21CollectiveEpilogueFwdINS6_IJSA_NS7_ILi256EEESB_EEES9_SE_SG_Li256ELb1ELb0ELb0ELb0EEENS1_36VarlenDynamicPersistentTileSchedulerILi128ELi96ELi256ELi32ELb0ELb0ELb1ELb1ELb1ELb1EEEEEEEEEvNT_6ParamsE,"aw",@nobits
	.sectionflags	@""
	.align	16
	.zero		1024


//--------------------- .nv.shared._ZN7cutlass13device_kernelIN5flash11enable_sm90INS1_16FlashAttnFwdSm90INS1_25CollectiveMainloopFwdSm90ILi2EN4cute5tupleIJNS5_1CILi1EEES8_S8_EEENS6_IJNS7_ILi128EEENS7_ILi96EEENS7_ILi64EEEEEELi256ENS_6half_tEfNS_4arch4Sm90ELb1ELb0ELb0ELb1ELb0ELb1ELb0ELb1ELb0ELb0ELb0ELb0EEENS1_21CollectiveEpilogueFwdINS6_IJSA_NS7_ILi256EEESB_EEES9_SE_SG_Li256ELb1ELb0ELb0ELb0EEENS1_36VarlenDynamicPersistentTileSchedulerILi128ELi96ELi256ELi32ELb0ELb0ELb1ELb1ELb1ELb1EEEEEEEEEvNT_6ParamsE --------------------------
	.section	.nv.shared._ZN7cutlass13device_kernelIN5flash11enable_sm90INS1_16FlashAttnFwdSm90INS1_25CollectiveMainloopFwdSm90ILi2EN4cute5tupleIJNS5_1CILi1EEES8_S8_EEENS6_IJNS7_ILi128EEENS7_ILi96EEENS7_ILi64EEEEEELi256ENS_6half_tEfNS_4arch4Sm90ELb1ELb0ELb0ELb1ELb0ELb1ELb0ELb1ELb0ELb0ELb0ELb0EEENS1_21CollectiveEpilogueFwdINS6_IJSA_NS7_ILi256EEESB_EEES9_SE_SG_Li256ELb1ELb0ELb0ELb0EEENS1_36VarlenDynamicPersistentTileSchedulerILi128ELi96ELi256ELi32ELb0ELb0ELb1ELb1ELb1ELb1EEEEEEEEEvNT_6ParamsE,"aw",@nobits
	.sectionflags	@""
	.align	16
	.zero		1024


//--------------------- .nv.shared._ZN7cutlass13device_kernelIN5flash11enable_sm90INS1_16FlashAttnFwdSm90INS1_25CollectiveMainloopFwdSm90ILi2EN4cute5tupleIJNS5_1CILi1EEES8_S8_EEENS6_IJNS7_ILi128EEENS7_ILi96EEENS7_ILi64EEEEEELi256ENS_6half_tEfNS_4arch4Sm90ELb1ELb0ELb0ELb1ELb0ELb0ELb1ELb1ELb0ELb0ELb0ELb0EEENS1_21CollectiveEpilogueFwdINS6_IJSA_NS7_ILi256EEESB_EEES9_SE_SG_Li256ELb1ELb0ELb0ELb0EEENS1_36VarlenDynamicPersistentTileSchedulerILi128ELi96ELi256ELi32ELb0ELb0ELb1ELb1ELb1ELb1EEEEEEEEEvNT_6ParamsE --------------------------
	.section	.nv.shared._ZN7cutlass13device_kernelIN5flash11enable_sm90INS1_16FlashAttnFwdSm90INS1_25CollectiveMainloopFwdSm90ILi2EN4cute5tupleIJNS5_1CILi1EEES8_S8_EEENS6_IJNS7_ILi128EEENS7_ILi96EEENS7_ILi64EEEEEELi256ENS_6half_tEfNS_4arch4Sm90ELb1ELb0ELb0ELb1ELb0ELb0ELb1ELb1ELb0ELb0ELb0ELb0EEENS1_21CollectiveEpilogueFwdINS6_IJSA_NS7_ILi256EEESB_EEES9_SE_SG_Li256ELb1ELb0ELb0ELb0EEENS1_36VarlenDynamicPersistentTileSchedulerILi128ELi96ELi256ELi32ELb0ELb0ELb1ELb1ELb1ELb1EEEEEEEEEvNT_6ParamsE,"aw",@nobits
	.sectionflags	@""
	.align	16
	.zero		1024


//--------------------- .nv.shared._ZN7cutlass13device_kernelIN5flash11enable_sm90INS1_16FlashAttnFwdSm90INS1_25CollectiveMainloopFwdSm90ILi2EN4cute5tupleIJNS5_1CILi1EEES8_S8_EEENS6_IJNS7_ILi128EEENS7_ILi96EEENS7_ILi64EEEEEELi256ENS_6half_tEfNS_4arch4Sm90ELb1ELb0ELb0ELb1ELb0ELb1ELb1ELb1ELb0ELb0ELb0ELb0EEENS1_21CollectiveEpilogueFwdINS6_IJSA_NS7_ILi256EEESB_EEES9_SE_SG_Li256ELb1ELb0ELb0ELb0EEENS1_36VarlenDynamicPersistentTileSchedulerILi128ELi96ELi256ELi32ELb0ELb0ELb1ELb1ELb1ELb1EEEEEEEEEvNT_6ParamsE --------------------------
	.section	.nv.shared._ZN7cutlass13device_kernelIN5flash11enable_sm90INS1_16FlashAttnFwdSm90INS1_25CollectiveMainloopFwdSm90ILi2EN4cute5tupleIJNS5_1CILi1EEES8_S8_EEENS6_IJNS7_ILi128EEENS7_ILi96EEENS7_ILi64EEEEEELi256ENS_6half_tEfNS_4arch4Sm90ELb1ELb0ELb0ELb1ELb0ELb1ELb1ELb1ELb0ELb0ELb0ELb0EEENS1_21CollectiveEpilogueFwdINS6_IJSA_NS7_ILi256EEESB_EEES9_SE_SG_Li256ELb1ELb0ELb0ELb0EEENS1_36VarlenDynamicPersistentTileSchedulerILi128ELi96ELi256ELi32ELb0ELb0ELb1ELb1ELb1ELb1EEEEEEEEEvNT_6ParamsE,"aw",@nobits
	.sectionflags	@""
	.align	16
	.zero		1024


//--------------------- .nv.constant0._ZN7cutlass13device_kernelIN5flash11enable_sm90INS1_16FlashAttnFwdSm90INS1_25CollectiveMainloopFwdSm90ILi2EN4cute5tupleIJNS5_1CILi1EEES8_S8_EEENS6_IJNS7_ILi128EEENS7_ILi96EEENS7_ILi64EEEEEELi256ENS_6half_tEfNS_4arch4Sm90ELb0ELb0ELb0ELb0ELb0ELb0ELb0ELb1ELb0ELb0ELb0ELb0EEENS1_21CollectiveEpilogueFwdINS6_IJSA_NS7_ILi256EEESB_EEES9_SE_SG_Li256ELb0ELb0ELb0ELb0EEENS1_29StaticPersistentTileSchedulerILb0EEEEEEEEEvNT_6ParamsE --------------------------
	.section	.nv.constant0._ZN7cutlass13device_kernelIN5flash11enable_sm90INS1_16FlashAttnFwdSm90INS1_25CollectiveMainloopFwdSm90ILi2EN4cute5tupleIJNS5_1CILi1EEES8_S8_EEENS6_IJNS7_ILi128EEENS7_ILi96EEENS7_ILi64EEEEEELi256ENS_6half_tEfNS_4arch4Sm90ELb0ELb0ELb0ELb0ELb0ELb0ELb0ELb1ELb0ELb0ELb0ELb0EEENS1_21CollectiveEpilogueFwdINS6_IJSA_NS7_ILi256EEESB_EEES9_SE_SG_Li256ELb0ELb0ELb0ELb0EEENS1_29StaticPersistentTileSchedulerILb0EEEEEEEEEvNT_6ParamsE,"a",@progbits
	.sectionflags	@""
	.align	4
.nv.constant0._ZN7cutlass13device_kernelIN5flash11enable_sm90INS1_16FlashAttnFwdSm90INS1_25CollectiveMainloopFwdSm90ILi2EN4cute5tupleIJNS5_1CILi1EEES8_S8_EEENS6_IJNS7_ILi128EEENS7_ILi96EEENS7_ILi64EEEEEELi256ENS_6half_tEfNS_4arch4Sm90ELb0ELb0ELb0ELb0ELb0ELb0ELb0ELb1ELb0ELb0ELb0ELb0EEENS1_21CollectiveEpilogueFwdINS6_IJSA_NS7_ILi256EEESB_EEES9_SE_SG_Li256ELb0ELb0ELb0ELb0EEENS1_29StaticPersistentTileSchedulerILb0EEEEEEEEEvNT_6ParamsE:
	.zero		3584


//--------------------- .nv.constant0._ZN7cutlass13device_kernelIN5flash11enable_sm90INS1_16FlashAttnFwdSm90INS1_25CollectiveMainloopFwdSm90ILi2EN4cute5tupleIJNS5_1CILi1EEES8_S8_EEENS6_IJNS7_ILi128EEENS7_ILi96EEENS7_ILi64EEEEEELi256ENS_6half_tEfNS_4arch4Sm90ELb0ELb0ELb0ELb0ELb0ELb0ELb1ELb1ELb0ELb0ELb0ELb0EEENS1_21CollectiveEpilogueFwdINS6_IJSA_NS7_ILi256EEESB_EEES9_SE_SG_Li256ELb0ELb0ELb0ELb0EEENS1_29StaticPersistentTileSchedulerILb0EEEEEEEEEvNT_6ParamsE --------------------------
	.section	.nv.constant0._ZN7cutlass13device_kernelIN5flash11enable_sm90INS1_16FlashAttnFwdSm90INS1_25CollectiveMainloopFwdSm90ILi2EN4cute5tupleIJNS5_1CILi1EEES8_S8_EEENS6_IJNS7_ILi128EEENS7_ILi96EEENS7_ILi64EEEEEELi256ENS_6half_tEfNS_4arch4Sm90ELb0ELb0ELb0ELb0ELb0ELb0ELb1ELb1ELb0ELb0ELb0ELb0EEENS1_21CollectiveEpilogueFwdINS6_IJSA_NS7_ILi256EEESB_EEES9_SE_SG_Li256ELb0ELb0ELb0ELb0EEENS1_29StaticPersistentTileSchedulerILb0EEEEEEEEEvNT_6ParamsE,"a",@progbits
	.sectionflags	@""
	.align	4
.nv.constant0._ZN7cutlass13device_kernelIN5flash11enable_sm90INS1_16FlashAttnFwdSm90INS1_25CollectiveMainloopFwdSm90ILi2EN4cute5tupleIJNS5_1CILi1EEES8_S8_EEENS6_IJNS7_ILi128EEENS7_ILi96EEENS7_ILi64EEEEEELi256ENS_6half_tEfNS_4arch4Sm90ELb0ELb0ELb0ELb0ELb0ELb0ELb1ELb1ELb0ELb0ELb0ELb0EEENS1_21CollectiveEpilogueFwdINS6_IJSA_NS7_ILi256EEESB_EEES9_SE_SG_Li256ELb0ELb0ELb0ELb0EEENS1_29StaticPersistentTileSchedulerILb0EEEEEEEEEvNT_6ParamsE:
	.zero		3840


//--------------------- .nv.constant0._ZN7cutlass13device_kernelIN5flash11enable_sm90INS1_16FlashAttnFwdSm90INS1_25CollectiveMainloopFwdSm90ILi2EN4cute5tupleIJNS5_1CILi1EEES8_S8_EEENS6_IJNS7_ILi128EEENS7_ILi96EEENS7_ILi64EEEEEELi256ENS_6half_tEfNS_4arch4Sm90ELb0ELb0ELb0ELb1ELb0ELb0ELb0ELb1ELb0ELb0ELb0ELb0EEENS1_21CollectiveEpilogueFwdINS6_IJSA_NS7_ILi256EEESB_EEES9_SE_SG_Li256ELb1ELb0ELb0ELb0EEENS1_36VarlenDynamicPersistentTileSchedulerILi128ELi96ELi256ELi32ELb0ELb0ELb1ELb0ELb1ELb1EEEEEEEEEvNT_6ParamsE --------------------------
	.section	.nv.constant0._ZN7cutlass13device_kernelIN5flash11enable_sm90INS1_16FlashAttnFwdSm90INS1_25CollectiveMainloopFwdSm90ILi2EN4cute5tupleIJNS5_1CILi1EEES8_S8_EEENS6_IJNS7_ILi128EEENS7_ILi96EEENS7_ILi64EEEEEELi256ENS_6half_tEfNS_4arch4Sm90ELb0ELb0ELb0ELb1ELb0ELb0ELb0ELb1ELb0ELb0ELb0ELb0EEENS1_21CollectiveEpilogueFwdINS6_IJSA_NS7_ILi256EEESB_EEES9_SE_SG_Li256ELb1ELb0ELb0ELb0EEENS1_36VarlenDynamicPersistentTileSchedulerILi128ELi96ELi256ELi32ELb0ELb0ELb1ELb0ELb1ELb1EEEEEEEEEvNT_6ParamsE,"a",@progbits
	.sectionflags	@""
	.align	4
.nv.constant0._ZN7cutlass13device_kernelIN5flash11enable_sm90INS1_16FlashAttnFwdSm90INS1_25CollectiveMainloopFwdSm90ILi2EN4cute5tupleIJNS5_1CILi1EEES8_S8_EEENS6_IJNS7_ILi128EEENS7_ILi96EEENS7_ILi64EEEEEELi256ENS_6half_tEfNS_4arch4Sm90ELb0ELb0ELb0ELb1ELb0ELb0ELb0ELb1ELb0ELb0ELb0ELb0EEENS1_21CollectiveEpilogueFwdINS6_IJSA_NS7_ILi256EEESB_EEES9_SE_SG_Li256ELb1ELb0ELb0ELb0EEENS1_36VarlenDynamicPersistentTileSchedulerILi128ELi96ELi256ELi32ELb0ELb0ELb1ELb0ELb1ELb1EEEEEEEEEvNT_6ParamsE:
	.zero		3200


//--------------------- .nv.constant0._ZN7cutlass13device_kernelIN5flash11enable_sm90INS1_16FlashAttnFwdSm90INS1_25CollectiveMainloopFwdSm90ILi2EN4cute5tupleIJNS5_1CILi1EEES8_S8_EEENS6_IJNS7_ILi128EEENS7_ILi96EEENS7_ILi64EEEEEELi256ENS_6half_tEfNS_4arch4Sm90ELb0ELb0ELb0ELb1ELb0ELb1ELb0ELb1ELb0ELb0ELb0ELb0EEENS1_21CollectiveEpilogueFwdINS6_IJSA_NS7_ILi256EEESB_EEES9_SE_SG_Li256ELb1ELb0ELb0ELb0EEENS1_36VarlenDynamicPersistentTileSchedulerILi128ELi96ELi256ELi32ELb0ELb0ELb1ELb0ELb1ELb1EEEEEEEEEvNT_6ParamsE --------------------------
	.section	.nv.constant0._ZN7cutlass13device_kernelIN5flash11enable_sm90INS1_16FlashAttnFwdSm90INS1_25CollectiveMainloopFwdSm90ILi2EN4cute5tupleIJNS5_1CILi1EEES8_S8_EEENS6_IJNS7_ILi128EEENS7_ILi96EEENS7_ILi64EEEEEELi256ENS_6half_tEfNS_4arch4Sm90ELb0ELb0ELb0ELb1ELb0ELb1ELb0ELb1ELb0ELb0ELb0ELb0EEENS1_21CollectiveEpilogueFwdINS6_IJSA_NS7_ILi256EEESB_EEES9_SE_SG_Li256ELb1ELb0ELb0ELb0EEENS1_36VarlenDynamicPersistentTileSchedulerILi128ELi96ELi256ELi32ELb0ELb0ELb1ELb0ELb1ELb1EEEEEEEEEvNT_6ParamsE,"a",@progbits
	.sectionflags	@""
	.align	4
.nv.constant0._ZN7cutlass13device_kernelIN5flash11enable_sm90INS1_16FlashAttnFwdSm90INS1_25CollectiveMainloopFwdSm90ILi2EN4cute5tupleIJNS5_1CILi1EEES8_S8_EEENS6_IJNS7_ILi128EEENS7_ILi96EEENS7_ILi64EEEEEELi256ENS_6half_tEfNS_4arch4Sm90ELb0ELb0ELb0ELb1ELb0ELb1ELb0ELb1ELb0ELb0ELb0ELb0EEENS1_21CollectiveEpilogueFwdINS6_IJSA_NS7_ILi256EEESB_EEES9_SE_SG_Li256ELb1ELb0ELb0ELb0EEENS1_36VarlenDynamicPersistentTileSchedulerILi128ELi96ELi256ELi32ELb0ELb0ELb1ELb0ELb1ELb1EEEEEEEEEvNT_6ParamsE:
	.zero		3200


//--------------------- .nv.constant0._ZN7cutlass13device_kernelIN5flash11enable_sm90INS1_16FlashAttnFwdSm90INS1_25CollectiveMainloopFwdSm90ILi2EN4cute5tupleIJNS5_1CILi1EEES8_S8_EEENS6_IJNS7_ILi128EEENS7_ILi96EEENS7_ILi64EEEEEELi256ENS_6half_tEfNS_4arch4Sm90ELb0ELb0ELb0ELb1ELb0ELb0ELb1ELb1ELb0ELb0ELb0ELb0EEENS1_21CollectiveEpilogueFwdINS6_IJSA_NS7_ILi256EEESB_EEES9_SE_SG_Li256ELb1ELb0ELb0ELb0EEENS1_36VarlenDynamicPersistentTileSchedulerILi128ELi96ELi256ELi32ELb0ELb0ELb1ELb0ELb1ELb1EEEEEEEEEvNT_6ParamsE --------------------------
	.section	.nv.constant0._ZN7cutlass13device_kernelIN5flash11enable_sm90INS1_16FlashAttnFwdSm90INS1_25CollectiveMainloopFwdSm90ILi2EN4cute5tupleIJNS5_1CILi1EEES8_S8_EEENS6_IJNS7_ILi128EEENS7_ILi96EEENS7_ILi64EEEEEELi256ENS_6half_tEfNS_4arch4Sm90ELb0ELb0ELb0ELb1ELb0ELb0ELb1ELb1ELb0ELb0ELb0ELb0EEENS1_21CollectiveEpilogueFwdINS6_IJSA_NS7_ILi256EEESB_EEES9_SE_SG_Li256ELb1ELb0ELb0ELb0EEENS1_36VarlenDynamicPersistentTileSchedulerILi128ELi96ELi256ELi32ELb0ELb0ELb1ELb0ELb1ELb1EEEEEEEEEvNT_6ParamsE,"a",@progbits
	.sectionflags	@""
	.align	4
.nv.constant0._ZN7cutlass13device_kernelIN5flash11enable_sm90INS1_16FlashAttnFwdSm90INS1_25CollectiveMainloopFwdSm90ILi2EN4cute5tupleIJNS5_1CILi1EEES8_S8_EEENS6_IJNS7_ILi128EEENS7_ILi96EEENS7_ILi64EEEEEELi256ENS_6half_tEfNS_4arch4Sm90ELb0ELb0ELb0ELb1ELb0ELb0ELb1ELb1ELb0ELb0ELb0ELb0EEENS1_21CollectiveEpilogueFwdINS6_IJSA_NS7_ILi256EEESB_EEES9_SE_SG_Li256ELb1ELb0ELb0ELb0EEENS1_36VarlenDynamicPersistentTileSchedulerILi128ELi96ELi256ELi32ELb0ELb0ELb1ELb0ELb1ELb1EEEEEEEEEvNT_6ParamsE:
	.zero		3456


//--------------------- .nv.constant0._ZN7cutlass13device_kernelIN5flash11enable_sm90INS1_16FlashAttnFwdSm90INS1_25CollectiveMainloopFwdSm90ILi2EN4cute5tupleIJNS5_1CILi1EEES8_S8_EEENS6_IJNS7_ILi128EEENS7_ILi96EEENS7_ILi64EEEEEELi256ENS_6half_tEfNS_4arch4Sm90ELb0ELb0ELb0ELb1ELb0ELb1ELb1ELb1ELb0ELb0ELb0ELb0EEENS1_21CollectiveEpilogueFwdINS6_IJSA_NS7_ILi256EEESB_EEES9_SE_SG_Li256ELb1ELb0ELb0ELb0EEENS1_36VarlenDynamicPersistentTileSchedulerILi128ELi96ELi256ELi32ELb0ELb0ELb1ELb0ELb1ELb1EEEEEEEEEvNT_6ParamsE --------------------------
	.section	.nv.constant0._ZN7cutlass13device_kernelIN5flash11enable_sm90INS1_16FlashAttnFwdSm90INS1_25CollectiveMainloopFwdSm90ILi2EN4cute5tupleIJNS5_1CILi1EEES8_S8_EEENS6_IJNS7_ILi128EEENS7_ILi96EEENS7_ILi64EEEEEELi256ENS_6half_tEfNS_4arch4Sm90ELb0ELb0ELb0ELb1ELb0ELb1ELb1ELb1ELb0ELb0ELb0ELb0EEENS1_21CollectiveEpilogueFwdINS6_IJSA_NS7_ILi256EEESB_EEES9_SE_SG_Li256ELb1ELb0ELb0ELb0EEENS1_36VarlenDynamicPersistentTileSchedulerILi128ELi96ELi256ELi32ELb0ELb0ELb1ELb0ELb1ELb1EEEEEEEEEvNT_6ParamsE,"a",@progbits
	.sectionflags	@""
	.align	4
.nv.constant0._ZN7cutlass13device_kernelIN5flash11enable_sm90INS1_16FlashAttnFwdSm90INS1_25CollectiveMainloopFwdSm90ILi2EN4cute5tupleIJNS5_1CILi1EEES8_S8_EEENS6_IJNS7_ILi128EEENS7_ILi96EEENS7_ILi64EEEEEELi256ENS_6half_tEfNS_4arch4Sm90ELb0ELb0ELb0ELb1ELb0ELb1ELb1ELb1ELb0ELb0ELb0ELb0EEENS1_21CollectiveEpilogueFwdINS6_IJSA_NS7_ILi256EEESB_EEES9_SE_SG_Li256ELb1ELb0ELb0ELb0EEENS1_36VarlenDynamicPersistentTileSchedulerILi128ELi96ELi256ELi32ELb0ELb0ELb1ELb0ELb1ELb1EEEEEEEEEvNT_6ParamsE:
	.zero		3456


//--------------------- .nv.constant0._ZN7cutlass13device_kernelIN5flash11enable_sm90INS1_16FlashAttnFwdSm90INS1_25CollectiveMainloopFwdSm90ILi2EN4cute5tupleIJNS5_1CILi1EEES8_S8_EEENS6_IJNS7_ILi128EEENS7_ILi96EEENS7_ILi64EEEEEELi256ENS_6half_tEfNS_4arch4Sm90ELb0ELb1ELb0ELb0ELb0ELb0ELb0ELb1ELb0ELb0ELb0ELb0EEENS1_21CollectiveEpilogueFwdINS6_IJSA_NS7_ILi256EEESB_EEES9_SE_SG_Li256ELb0ELb0ELb0ELb0EEENS1_30DynamicPersistentTileSchedulerILi256ELi32ELb0ELb0ELb1EEEEEEEEEvNT_6ParamsE --------------------------
	.section	.nv.constant0._ZN7cutlass13device_kernelIN5flash11enable_sm90INS1_16FlashAttnFwdSm90INS1_25CollectiveMainloopFwdSm90ILi2EN4cute5tupleIJNS5_1CILi1EEES8_S8_EEENS6_IJNS7_ILi128EEENS7_ILi96EEENS7_ILi64EEEEEELi256ENS_6half_tEfNS_4arch4Sm90ELb0ELb1ELb0ELb0ELb0ELb0ELb0ELb1ELb0ELb0ELb0ELb0EEENS1_21CollectiveEpilogueFwdINS6_IJSA_NS7_ILi256EEESB_EEES9_SE_SG_Li256ELb0ELb0ELb0ELb0EEENS1_30DynamicPersistentTileSchedulerILi256ELi32ELb0ELb0ELb1EEEEEEEEEvNT_6ParamsE,"a",@progbits
	.sectionflags	@""
	.align	4
.nv.constant0._ZN7cutlass13device_kernelIN5flash11enable_sm90INS1_16FlashAttnFwdSm90INS1_25CollectiveMainloopFwdSm90ILi2EN4cute5tupleIJNS5_1CILi1EEES8_S8_EEENS6_IJNS7_ILi128EEENS7_ILi96EEENS7_ILi64EEEEEELi256ENS_6half_tEfNS_4arch4Sm90ELb0ELb1ELb0ELb0ELb0ELb0ELb0ELb1ELb0ELb0ELb0ELb0EEENS1_21CollectiveEpilogueFwdINS6_IJSA_NS7_ILi256EEESB_EEES9_SE_SG_Li256ELb0ELb0ELb0ELb0EEENS1_30DynamicPersistentTileSchedulerILi256ELi32ELb0ELb0ELb1EEEEEEEEEvNT_6ParamsE:
	.zero		3584


//--------------------- .nv.constant0._ZN7cutlass13device_kernelIN5flash11enable_sm90INS1_16FlashAttnFwdSm90INS1_25CollectiveMainloopFwdSm90ILi2EN4cute5tupleIJNS5_1CILi1EEES8_S8_EEENS6_IJNS7_ILi128EEENS7_ILi96EEENS7_ILi64EEEEEELi256ENS_6half_tEfNS_4arch4Sm90ELb0ELb1ELb0ELb0ELb0ELb0ELb1ELb1ELb0ELb0ELb0ELb0EEENS1_21CollectiveEpilogueFwdINS6_IJSA_NS7_ILi256EEESB_EEES9_SE_SG_Li256ELb0ELb0ELb0ELb0EEENS1_30DynamicPersistentTileSchedulerILi256ELi32ELb0ELb0ELb1EEEEEEEEEvNT_6ParamsE --------------------------
	.section	.nv.constant0._ZN7cutlass13device_kernelIN5flash11enable_sm90INS1_16FlashAttnFwdSm90INS1_25CollectiveMainloopFwdSm90ILi2EN4cute5tupleIJNS5_1CILi1EEES8_S8_EEENS6_IJNS7_ILi128EEENS7_ILi96EEENS7_ILi64EEEEEELi256ENS_6half_tEfNS_4arch4Sm90ELb0ELb1ELb0ELb0ELb0ELb0ELb1ELb1ELb0ELb0ELb0ELb0EEENS1_21CollectiveEpilogueFwdINS6_IJSA_NS7_ILi256EEESB_EEES9_SE_SG_Li256ELb0ELb0ELb0ELb0EEENS1_30DynamicPersistentTileSchedulerILi256ELi32ELb0ELb0ELb1EEEEEEEEEvNT_6ParamsE,"a",@progbits
	.sectionflags	@""
	.align	4
.nv.constant0._ZN7cutlass13device_kernelIN5flash11enable_sm90INS1_16FlashAttnFwdSm90INS1_25CollectiveMainloopFwdSm90ILi2EN4cute5tupleIJNS5_1CILi1EEES8_S8_EEENS6_IJNS7_ILi128EEENS7_ILi96EEENS7_ILi64EEEEEELi256ENS_6half_tEfNS_4arch4Sm90ELb0ELb1ELb0ELb0ELb0ELb0ELb1ELb1ELb0ELb0ELb0ELb0EEENS1_21CollectiveEpilogueFwdINS6_IJSA_NS7_ILi256EEESB_EEES9_SE_SG_Li256ELb0ELb0ELb0ELb0EEENS1_30DynamicPersistentTileSchedulerILi256ELi32ELb0ELb0ELb1EEEEEEEEEvNT_6ParamsE:
	.zero		3840


//--------------------- .nv.constant0._ZN7cutlass13device_kernelIN5flash11enable_sm90INS1_16FlashAttnFwdSm90INS1_25CollectiveMainloopFwdSm90ILi2EN4cute5tupleIJNS5_1CILi1EEES8_S8_EEENS6_IJNS7_ILi128EEENS7_ILi96EEENS7_ILi64EEEEEELi256ENS_6half_tEfNS_4arch4Sm90ELb0ELb1ELb0ELb1ELb0ELb0ELb0ELb1ELb0ELb0ELb0ELb0EEENS1_21CollectiveEpilogueFwdINS6_IJSA_NS7_ILi256EEESB_EEES9_SE_SG_Li256ELb1ELb0ELb0ELb0EEENS1_36VarlenDynamicPersistentTileSchedulerILi128ELi96ELi256ELi32ELb0ELb0ELb1ELb1ELb0ELb1EEEEEEEEEvNT_6ParamsE --------------------------
	.section	.nv.constant0._ZN7cutlass13device_kernelIN5flash11enable_sm90INS1_16FlashAttnFwdSm90INS1_25CollectiveMainloopFwdSm90ILi2EN4cute5tupleIJNS5_1CILi1EEES8_S8_EEENS6_IJNS7_ILi128EEENS7_ILi96EEENS7_ILi64EEEEEELi256ENS_6half_tEfNS_4arch4Sm90ELb0ELb1ELb0ELb1ELb0ELb0ELb0ELb1ELb0ELb0ELb0ELb0EEENS1_21CollectiveEpilogueFwdINS6_IJSA_NS7_ILi256EEESB_EEES9_SE_SG_Li256ELb1ELb0ELb0ELb0EEENS1_36VarlenDynamicPersistentTileSchedulerILi128ELi96ELi256ELi32ELb0ELb0ELb1ELb1ELb0ELb1EEEEEEEEEvNT_6ParamsE,"a",@progbits
	.sectionflags	@""
	.align	4
.nv.constant0._ZN7cutlass13device_kernelIN5flash11enable_sm90INS1_16FlashAttnFwdSm90INS1_25CollectiveMainloopFwdSm90ILi2EN4cute5tupleIJNS5_1CILi1EEES8_S8_EEENS6_IJNS7_ILi128EEENS7_ILi96EEENS7_ILi64EEEEEELi256ENS_6half_tEfNS_4arch4Sm90ELb0ELb1ELb0ELb1ELb0ELb0ELb0ELb1ELb0ELb0ELb0ELb0EEENS1_21CollectiveEpilogueFwdINS6_IJSA_NS7_ILi256EEESB_EEES9_SE_SG_Li256ELb1ELb0ELb0ELb0EEENS1_36VarlenDynamicPersistentTileSchedulerILi128ELi96ELi256ELi32ELb0ELb0ELb1ELb1ELb0ELb1EEEEEEEEEvNT_6ParamsE:
	.zero		3200


//--------------------- .nv.constant0._ZN7cutlass13device_kernelIN5flash11enable_sm90INS1_16FlashAttnFwdSm90INS1_25CollectiveMainloopFwdSm90ILi2EN4cute5tupleIJNS5_1CILi1EEES8_S8_EEENS6_IJNS7_ILi128EEENS7_ILi96EEENS7_ILi64EEEEEELi256ENS_6half_tEfNS_4arch4Sm90ELb0ELb1ELb0ELb1ELb0ELb1ELb0ELb1ELb0ELb0ELb0ELb0EEENS1_21CollectiveEpilogueFwdINS6_IJSA_NS7_ILi256EEESB_EEES9_SE_SG_Li256ELb1ELb0ELb0ELb0EEENS1_36VarlenDynamicPersistentTileSchedulerILi128ELi96ELi256ELi32ELb0ELb0ELb1ELb1ELb0ELb1EEEEEEEEEvNT_6ParamsE --------------------------
	.section	.nv.constant0._ZN7cutlass13device_kernelIN5flash11enable_sm90INS1_16FlashAttnFwdSm90INS1_25CollectiveMainloopFwdSm90ILi2EN4cute5tupleIJNS5_1CILi1EEES8_S8_EEENS6_IJNS7_ILi128EEENS7_ILi96EEENS7_ILi64EEEEEELi256ENS_6half_tEfNS_4arch4Sm90ELb0ELb1ELb0ELb1ELb0ELb1ELb0ELb1ELb0ELb0ELb0ELb0EEENS1_21CollectiveEpilogueFwdINS6_IJSA_NS7_ILi256EEESB_EEES9_SE_SG_Li256ELb1ELb0ELb0ELb0EEENS1_36VarlenDynamicPersistentTileSchedulerILi128ELi96ELi256ELi32ELb0ELb0ELb1ELb1ELb0ELb1EEEEEEEEEvNT_6ParamsE,"a",@progbits
	.sectionflags	@""
	.align	4
.nv.constant0._ZN7cutlass13device_kernelIN5flash11enable_sm90INS1_16FlashAttnFwdSm90INS1_25CollectiveMainloopFwdSm90ILi2EN4cute5tupleIJNS5_1CILi1EEES8_S8_EEENS6_IJNS7_ILi128EEENS7_ILi96EEENS7_ILi64EEEEEELi256ENS_6half_tEfNS_4arch4Sm90ELb0ELb1ELb0ELb1ELb0ELb1ELb0ELb1ELb0ELb0ELb0ELb0EEENS1_21CollectiveEpilogueFwdINS6_IJSA_NS7_ILi256EEESB_EEES9_SE_SG_Li256ELb1ELb0ELb0ELb0EEENS1_36VarlenDynamicPersistentTileSchedulerILi128ELi96ELi256ELi32ELb0ELb0ELb1ELb1ELb0ELb1EEEEEEEEEvNT_6ParamsE:
	.zero		3200


//--------------------- .nv.constant0._ZN7cutlass13device_kernelIN5flash11enable_sm90INS1_16FlashAttnFwdSm90INS1_25CollectiveMainloopFwdSm90ILi2EN4cute5tupleIJNS5_1CILi1EEES8_S8_EEENS6_IJNS7_ILi128EEENS7_ILi96EEENS7_ILi64EEEEEELi256ENS_6half_tEfNS_4arch4Sm90ELb0ELb1ELb0ELb1ELb0ELb0ELb1ELb1ELb0ELb0ELb0ELb0EEENS1_21CollectiveEpilogueFwdINS6_IJSA_NS7_ILi256EEESB_EEES9_SE_SG_Li256ELb1ELb0ELb0ELb0EEENS1_36VarlenDynamicPersistentTileSchedulerILi128ELi96ELi256ELi32ELb0ELb0ELb1ELb1ELb0ELb1EEEEEEEEEvNT_6ParamsE --------------------------
	.section	.nv.constant0._ZN7cutlass13device_kernelIN5flash11enable_sm90INS1_16FlashAttnFwdSm90INS1_25CollectiveMainloopFwdSm90ILi2EN4cute5tupleIJNS5_1CILi1EEES8_S8_EEENS6_IJNS7_ILi128EEENS7_ILi96EEENS7_ILi64EEEEEELi256ENS_6half_tEfNS_4arch4Sm90ELb0ELb1ELb0ELb1ELb0ELb0ELb1ELb1ELb0ELb0ELb0ELb0EEENS1_21CollectiveEpilogueFwdINS6_IJSA_NS7_ILi256EEESB_EEES9_SE_SG_Li256ELb1ELb0ELb0ELb0EEENS1_36VarlenDynamicPersistentTileSchedulerILi128ELi96ELi256ELi32ELb0ELb0ELb1ELb1ELb0ELb1EEEEEEEEEvNT_6ParamsE,"a",@progbits
	.sectionflags	@""
	.align	4
.nv.constant0._ZN7cutlass13device_kernelIN5flash11enable_sm90INS1_16FlashAttnFwdSm90INS1_25CollectiveMainloopFwdSm90ILi2EN4cute5tupleIJNS5_1CILi1EEES8_S8_EEENS6_IJNS7_ILi128EEENS7_ILi96EEENS7_ILi64EEEEEELi256ENS_6half_tEfNS_4arch4Sm90ELb0ELb1ELb0ELb1ELb0ELb0ELb1ELb1ELb0ELb0ELb0ELb0EEENS1_21CollectiveEpilogueFwdINS6_IJSA_NS7_ILi256EEESB_EEES9_SE_SG_Li256ELb1ELb0ELb0ELb0EEENS1_36VarlenDynamicPersistentTileSchedulerILi128ELi96ELi256ELi32ELb0ELb0ELb1ELb1ELb0ELb1EEEEEEEEEvNT_6ParamsE:
	.zero		3456


//--------------------- .nv.constant0._ZN7cutlass13device_kernelIN5flash11enable_sm90INS1_16FlashAttnFwdSm90INS1_25CollectiveMainloopFwdSm90ILi2EN4cute5tupleIJNS5_1CILi1EEES8_S8_EEENS6_IJNS7_ILi128EEENS7_ILi96EEENS7_ILi64EEEEEELi256ENS_6half_tEfNS_4arch4Sm90ELb0ELb1ELb0ELb1ELb0ELb1ELb1ELb1ELb0ELb0ELb0ELb0EEENS1_21CollectiveEpilogueFwdINS6_IJSA_NS7_ILi256EEESB_EEES9_SE_SG_Li256ELb1ELb0ELb0ELb0EEENS1_36VarlenDynamicPersistentTileSchedulerILi128ELi96ELi256ELi32ELb0ELb0ELb1ELb1ELb0ELb1EEEEEEEEEvNT_6ParamsE --------------------------
	.section	.nv.constant0._ZN7cutlass13device_kernelIN5flash11enable_sm90INS1_16FlashAttnFwdSm90INS1_25CollectiveMainloopFwdSm90ILi2EN4cute5tupleIJNS5_1CILi1EEES8_S8_EEENS6_IJNS7_ILi128EEENS7_ILi96EEENS7_ILi64EEEEEELi256ENS_6half_tEfNS_4arch4Sm90ELb0ELb1ELb0ELb1ELb0ELb1ELb1ELb1ELb0ELb0ELb0ELb0EEENS1_21CollectiveEpilogueFwdINS6_IJSA_NS7_ILi256EEESB_EEES9_SE_SG_Li256ELb1ELb0ELb0ELb0EEENS1_36VarlenDynamicPersistentTileSchedulerILi128ELi96ELi256ELi32ELb0ELb0ELb1ELb1ELb0ELb1EEEEEEEEEvNT_6ParamsE,"a",@progbits
	.sectionflags	@""
	.align	4
.nv.constant0._ZN7cutlass13device_kernelIN5flash11enable_sm90INS1_16FlashAttnFwdSm90INS1_25CollectiveMainloopFwdSm90ILi2EN4cute5tupleIJNS5_1CILi1EEES8_S8_EEENS6_IJNS7_ILi128EEENS7_ILi96EEENS7_ILi64EEEEEELi256ENS_6half_tEfNS_4arch4Sm90ELb0ELb1ELb0ELb1ELb0ELb1ELb1ELb1ELb0ELb0ELb0ELb0EEENS1_21CollectiveEpilogueFwdINS6_IJSA_NS7_ILi256EEESB_EEES9_SE_SG_Li256ELb1ELb0ELb0ELb0EEENS1_36VarlenDynamicPersistentTileSchedulerILi128ELi96ELi256ELi32ELb0ELb0ELb1ELb1ELb0ELb1EEEEEEEEEvNT_6ParamsE:
	.zero		3456


//--------------------- .nv.constant0._ZN7cutlass13device_kernelIN5flash11enable_sm90INS1_16FlashAttnFwdSm90INS1_25CollectiveMainloopFwdSm90ILi2EN4cute5tupleIJNS5_1CILi1EEES8_S8_EEENS6_IJNS7_ILi128EEENS7_ILi96EEENS7_ILi64EEEEEELi256ENS_6half_tEfNS_4arch4Sm90ELb1ELb0ELb0ELb0ELb0ELb0ELb0ELb1ELb0ELb0ELb0ELb0EEENS1_21CollectiveEpilogueFwdINS6_IJSA_NS7_ILi256EEESB_EEES9_SE_SG_Li256ELb0ELb0ELb0ELb0EEENS1_30DynamicPersistentTileSchedulerILi256ELi32ELb0ELb0ELb1EEEEEEEEEvNT_6ParamsE --------------------------
	.section	.nv.constant0._ZN7cutlass13device_kernelIN5flash11enable_sm90INS1_16FlashAttnFwdSm90INS1_25CollectiveMainloopFwdSm90ILi2EN4cute5tupleIJNS5_1CILi1EEES8_S8_EEENS6_IJNS7_ILi128EEENS7_ILi96EEENS7_ILi64EEEEEELi256ENS_6half_tEfNS_4arch4Sm90ELb1ELb0ELb0ELb0ELb0ELb0ELb0ELb1ELb0ELb0ELb0ELb0EEENS1_21CollectiveEpilogueFwdINS6_IJSA_NS7_ILi256EEESB_EEES9_SE_SG_Li256ELb0ELb0ELb0ELb0EEENS1_30DynamicPersistentTileSchedulerILi256ELi32ELb0ELb0ELb1EEEEEEEEEvNT_6ParamsE,"a",@progbits
	.sectionflags	@""
	.align	4
.nv.constant0._ZN7cutlass13device_kernelIN5flash11enable_sm90INS1_16FlashAttnFwdSm90INS1_25CollectiveMainloopFwdSm90ILi2EN4cute5tupleIJNS5_1CILi1EEES8_S8_EEENS6_IJNS7_ILi128EEENS7_ILi96EEENS7_ILi64EEEEEELi256ENS_6half_tEfNS_4arch4Sm90ELb1ELb0ELb0ELb0ELb0ELb0ELb0ELb1ELb0ELb0ELb0ELb0EEENS1_21CollectiveEpilogueFwdINS6_IJSA_NS7_ILi256EEESB_EEES9_SE_SG_Li256ELb0ELb0ELb0ELb0EEENS1_30DynamicPersistentTileSchedulerILi256ELi32ELb0ELb0ELb1EEEEEEEEEvNT_6ParamsE:
	.zero		3584


//--------------------- .nv.constant0._ZN7cutlass13device_kernelIN5flash11enable_sm90INS1_16FlashAttnFwdSm90INS1_25CollectiveMainloopFwdSm90ILi2EN4cute5tupleIJNS5_1CILi1EEES8_S8_EEENS6_IJNS7_ILi128EEENS7_ILi96EEENS7_ILi64EEEEEELi256ENS_6half_tEfNS_4arch4Sm90ELb1ELb0ELb0ELb0ELb0ELb0ELb1ELb1ELb0ELb0ELb0ELb0EEENS1_21CollectiveEpilogueFwdINS6_IJSA_NS7_ILi256EEESB_EEES9_SE_SG_Li256ELb0ELb0ELb0ELb0EEENS1_30DynamicPersistentTileSchedulerILi256ELi32ELb0ELb0ELb1EEEEEEEEEvNT_6ParamsE --------------------------
	.section	.nv.constant0._ZN7cutlass13device_kernelIN5flash11enable_sm90INS1_16FlashAttnFwdSm90INS1_25CollectiveMainloopFwdSm90ILi2EN4cute5tupleIJNS5_1CILi1EEES8_S8_EEENS6_IJNS7_ILi128EEENS7_ILi96EEENS7_ILi64EEEEEELi256ENS_6half_tEfNS_4arch4Sm90ELb1ELb0ELb0ELb0ELb0ELb0ELb1ELb1ELb0ELb0ELb0ELb0EEENS1_21CollectiveEpilogueFwdINS6_IJSA_NS7_ILi256EEESB_EEES9_SE_SG_Li256ELb0ELb0ELb0ELb0EEENS1_30DynamicPersistentTileSchedulerILi256ELi32ELb0ELb0ELb1EEEEEEEEEvNT_6ParamsE,"a",@progbits
	.sectionflags	@""
	.align	4
.nv.constant0._ZN7cutlass13device_kernelIN5flash11enable_sm90INS1_16FlashAttnFwdSm90INS1_25CollectiveMainloopFwdSm90ILi2EN4cute5tupleIJNS5_1CILi1EEES8_S8_EEENS6_IJNS7_ILi128EEENS7_ILi96EEENS7_ILi64EEEEEELi256ENS_6half_tEfNS_4arch4Sm90ELb1ELb0ELb0ELb0ELb0ELb0ELb1ELb1ELb0ELb0ELb0ELb0EEENS1_21CollectiveEpilogueFwdINS6_IJSA_NS7_ILi256EEESB_EEES9_SE_SG_Li256ELb0ELb0ELb0ELb0EEENS1_30DynamicPersistentTileSchedulerILi256ELi32ELb0ELb0ELb1EEEEEEEEEvNT_6ParamsE:
	.zero		3840


//--------------------- .nv.constant0._ZN7cutlass13device_kernelIN5flash11enable_sm90INS1_16FlashAttnFwdSm90INS1_25CollectiveMainloopFwdSm90ILi2EN4cute5tupleIJNS5_1CILi1EEES8_S8_EEENS6_IJNS7_ILi128EEENS7_ILi96EEENS7_ILi64EEEEEELi256ENS_6half_tEfNS_4arch4Sm90ELb1ELb0ELb0ELb1ELb0ELb0ELb0ELb1ELb0ELb0ELb0ELb0EEENS1_21CollectiveEpilogueFwdINS6_IJSA_NS7_ILi256EEESB_EEES9_SE_SG_Li256ELb1ELb0ELb0ELb0EEENS1_36VarlenDynamicPersistentTileSchedulerILi128ELi96ELi256ELi32ELb0ELb0ELb1ELb1ELb1ELb1EEEEEEEEEvNT_6ParamsE --------------------------
	.section	.nv.constant0._ZN7cutlass13device_kernelIN5flash11enable_sm90INS1_16FlashAttnFwdSm90INS1_25CollectiveMainloopFwdSm90ILi2EN4cute5tupleIJNS5_1CILi1EEES8_S8_EEENS6_IJNS7_ILi128EEENS7_ILi96EEENS7_ILi64EEEEEELi256ENS_6half_tEfNS_4arch4Sm90ELb1ELb0ELb0ELb1ELb0ELb0ELb0ELb1ELb0ELb0ELb0ELb0EEENS1_21CollectiveEpilogueFwdINS6_IJSA_NS7_ILi256EEESB_EEES9_SE_SG_Li256ELb1ELb0ELb0ELb0EEENS1_36VarlenDynamicPersistentTileSchedulerILi128ELi96ELi256ELi32ELb0ELb0ELb1ELb1ELb1ELb1EEEEEEEEEvNT_6ParamsE,"a",@progbits
	.sectionflags	@""
	.align	4
.nv.constant0._ZN7cutlass13device_kernelIN5flash11enable_sm90INS1_16FlashAttnFwdSm90INS1_25CollectiveMainloopFwdSm90ILi2EN4cute5tupleIJNS5_1CILi1EEES8_S8_EEENS6_IJNS7_ILi128EEENS7_ILi96EEENS7_ILi64EEEEEELi256ENS_6half_tEfNS_4arch4Sm90ELb1ELb0ELb0ELb1ELb0ELb0ELb0ELb1ELb0ELb0ELb0ELb0EEENS1_21CollectiveEpilogueFwdINS6_IJSA_NS7_ILi256EEESB_EEES9_SE_SG_Li256ELb1ELb0ELb0ELb0EEENS1_36VarlenDynamicPersistentTileSchedulerILi128ELi96ELi256ELi32ELb0ELb0ELb1ELb1ELb1ELb1EEEEEEEEEvNT_6ParamsE:
	.zero		3200


//--------------------- .nv.constant0._ZN7cutlass13device_kernelIN5flash11enable_sm90INS1_16FlashAttnFwdSm90INS1_25CollectiveMainloopFwdSm90ILi2EN4cute5tupleIJNS5_1CILi1EEES8_S8_EEENS6_IJNS7_ILi128EEENS7_ILi96EEENS7_ILi64EEEEEELi256ENS_6half_tEfNS_4arch4Sm90ELb1ELb0ELb0ELb1ELb0ELb1ELb0ELb1ELb0ELb0ELb0ELb0EEENS1_21CollectiveEpilogueFwdINS6_IJSA_NS7_ILi256EEESB_EEES9_SE_SG_Li256ELb1ELb0ELb0ELb0EEENS1_36VarlenDynamicPersistentTileSchedulerILi128ELi96ELi256ELi32ELb0ELb0ELb1ELb1ELb1ELb1EEEEEEEEEvNT_6ParamsE --------------------------
	.section	.nv.constant0._ZN7cutlass13device_kernelIN5flash11enable_sm90INS1_16FlashAttnFwdSm90INS1_25CollectiveMainloopFwdSm90ILi2EN4cute5tupleIJNS5_1CILi1EEES8_S8_EEENS6_IJNS7_ILi128EEENS7_ILi96EEENS7_ILi64EEEEEELi256ENS_6half_tEfNS_4arch4Sm90ELb1ELb0ELb0ELb1ELb0ELb1ELb0ELb1ELb0ELb0ELb0ELb0EEENS1_21CollectiveEpilogueFwdINS6_IJSA_NS7_ILi256EEESB_EEES9_SE_SG_Li256ELb1ELb0ELb0ELb0EEENS1_36VarlenDynamicPersistentTileSchedulerILi128ELi96ELi256ELi32ELb0ELb0ELb1ELb1ELb1ELb1EEEEEEEEEvNT_6ParamsE,"a",@progbits
	.sectionflags	@""
	.align	4
.nv.constant0._ZN7cutlass13device_kernelIN5flash11enable_sm90INS1_16FlashAttnFwdSm90INS1_25CollectiveMainloopFwdSm90ILi2EN4cute5tupleIJNS5_1CILi1EEES8_S8_EEENS6_IJNS7_ILi128EEENS7_ILi96EEENS7_ILi64EEEEEELi256ENS_6half_tEfNS_4arch4Sm90ELb1ELb0ELb0ELb1ELb0ELb1ELb0ELb1ELb0ELb0ELb0ELb0EEENS1_21CollectiveEpilogueFwdINS6_IJSA_NS7_ILi256EEESB_EEES9_SE_SG_Li256ELb1ELb0ELb0ELb0EEENS1_36VarlenDynamicPersistentTileSchedulerILi128ELi96ELi256ELi32ELb0ELb0ELb1ELb1ELb1ELb1EEEEEEEEEvNT_6ParamsE:
	.zero		3200


//--------------------- .nv.constant0._ZN7cutlass13device_kernelIN5flash11enable_sm90INS1_16FlashAttnFwdSm90INS1_25CollectiveMainloopFwdSm90ILi2EN4cute5tupleIJNS5_1CILi1EEES8_S8_EEENS6_IJNS7_ILi128EEENS7_ILi96EEENS7_ILi64EEEEEELi256ENS_6half_tEfNS_4arch4Sm90ELb1ELb0ELb0ELb1ELb0ELb0ELb1ELb1ELb0ELb0ELb0ELb0EEENS1_21CollectiveEpilogueFwdINS6_IJSA_NS7_ILi256EEESB_EEES9_SE_SG_Li256ELb1ELb0ELb0ELb0EEENS1_36VarlenDynamicPersistentTileSchedulerILi128ELi96ELi256ELi32ELb0ELb0ELb1ELb1ELb1ELb1EEEEEEEEEvNT_6ParamsE --------------------------
	.section	.nv.constant0._ZN7cutlass13device_kernelIN5flash11enable_sm90INS1_16FlashAttnFwdSm90INS1_25CollectiveMainloopFwdSm90ILi2EN4cute5tupleIJNS5_1CILi1EEES8_S8_EEENS6_IJNS7_ILi128EEENS7_ILi96EEENS7_ILi64EEEEEELi256ENS_6half_tEfNS_4arch4Sm90ELb1ELb0ELb0ELb1ELb0ELb0ELb1ELb1ELb0ELb0ELb0ELb0EEENS1_21CollectiveEpilogueFwdINS6_IJSA_NS7_ILi256EEESB_EEES9_SE_SG_Li256ELb1ELb0ELb0ELb0EEENS1_36VarlenDynamicPersistentTileSchedulerILi128ELi96ELi256ELi32ELb0ELb0ELb1ELb1ELb1ELb1EEEEEEEEEvNT_6ParamsE,"a",@progbits
	.sectionflags	@""
	.align	4
.nv.constant0._ZN7cutlass13device_kernelIN5flash11enable_sm90INS1_16FlashAttnFwdSm90INS1_25CollectiveMainloopFwdSm90ILi2EN4cute5tupleIJNS5_1CILi1EEES8_S8_EEENS6_IJNS7_ILi128EEENS7_ILi96EEENS7_ILi64EEEEEELi256ENS_6half_tEfNS_4arch4Sm90ELb1ELb0ELb0ELb1ELb0ELb0ELb1ELb1ELb0ELb0ELb0ELb0EEENS1_21CollectiveEpilogueFwdINS6_IJSA_NS7_ILi256EEESB_EEES9_SE_SG_Li256ELb1ELb0ELb0ELb0EEENS1_36VarlenDynamicPersistentTileSchedulerILi128ELi96ELi256ELi32ELb0ELb0ELb1ELb1ELb1ELb1EEEEEEEEEvNT_6ParamsE:
	.zero		3456


//--------------------- .nv.constant0._ZN7cutlass13device_kernelIN5flash11enable_sm90INS1_16FlashAttnFwdSm90INS1_25CollectiveMainloopFwdSm90ILi2EN4cute5tupleIJNS5_1CILi1EEES8_S8_EEENS6_IJNS7_ILi128EEENS7_ILi96EEENS7_ILi64EEEEEELi256ENS_6half_tEfNS_4arch4Sm90ELb1ELb0ELb0ELb1ELb0ELb1ELb1ELb1ELb0ELb0ELb0ELb0EEENS1_21CollectiveEpilogueFwdINS6_IJSA_NS7_ILi256EEESB_EEES9_SE_SG_Li256ELb1ELb0ELb0ELb0EEENS1_36VarlenDynamicPersistentTileSchedulerILi128ELi96ELi256ELi32ELb0ELb0ELb1ELb1ELb1ELb1EEEEEEEEEvNT_6ParamsE --------------------------
	.section	.nv.constant0._ZN7cutlass13device_kernelIN5flash11enable_sm90INS1_16FlashAttnFwdSm90INS1_25CollectiveMainloopFwdSm90ILi2EN4cute5tupleIJNS5_1CILi1EEES8_S8_EEENS6_IJNS7_ILi128EEENS7_ILi96EEENS7_ILi64EEEEEELi256ENS_6half_tEfNS_4arch4Sm90ELb1ELb0ELb0ELb1ELb0ELb1ELb1ELb1ELb0ELb0ELb0ELb0EEENS1_21CollectiveEpilogueFwdINS6_IJSA_NS7_ILi256EEESB_EEES9_SE_SG_Li256ELb1ELb0ELb0ELb0EEENS1_36VarlenDynamicPersistentTileSchedulerILi128ELi96ELi256ELi32ELb0ELb0ELb1ELb1ELb1ELb1EEEEEEEEEvNT_6ParamsE,"a",@progbits
	.sectionflags	@""
	.align	4
.nv.constant0._ZN7cutlass13device_kernelIN5flash11enable_sm90INS1_16FlashAttnFwdSm90INS1_25CollectiveMainloopFwdSm90ILi2EN4cute5tupleIJNS5_1CILi1EEES8_S8_EEENS6_IJNS7_ILi128EEENS7_ILi96EEENS7_ILi64EEEEEELi256ENS_6half_tEfNS_4arch4Sm90ELb1ELb0ELb0ELb1ELb0ELb1ELb1ELb1ELb0ELb0ELb0ELb0EEENS1_21CollectiveEpilogueFwdINS6_IJSA_NS7_ILi256EEESB_EEES9_SE_SG_Li256ELb1ELb0ELb0ELb0EEENS1_36VarlenDynamicPersistentTileSchedulerILi128ELi96ELi256ELi32ELb0ELb0ELb1ELb1ELb1ELb1EEEEEEEEEvNT_6ParamsE:
	.zero		3456


//--------------------- SYMBOLS --------------------------

	.type		.nv.reservedSmem.offset0,@object
	.size		.nv.reservedSmem.offset0,0x4
	.type		__assertfail,@function
